	.target	sm_103a

	.elftype	@"ET_EXEC"


//--------------------- .note.nv.tkinfo           --------------------------
	.section	.note.nv.tkinfo,"",@"SHT_NOTE"
	.sectionflags	@"SHF_NOTE_NV_TKINFO"
	.tkinfo
        /*0018*/ 	.word	0x00000002
        /*0030*/ 	.string	""
        /*0030*/ 	.string	"ptxas"
        /*0030*/ 	.string	"Cuda compilation tools, release 13.0, V13.0.88"
        /*0030*/ 	.string	"Build cuda_13.0.r13.0/compiler.36424714_0"
        /*0030*/ 	.string	"-arch sm_103a -m 64 "



//--------------------- .note.nv.cuinfo           --------------------------
	.section	.note.nv.cuinfo,"",@"SHT_NOTE"
	.sectionflags	@"SHF_NOTE_NV_CUINFO"
        /*0018*/ 	.short	0x0002
        /*001a*/ 	.short	0x0067
        /*001c*/ 	.short	0x0082
	.zero		2


//--------------------- .nv.info                  --------------------------
	.section	.nv.info,"",@"SHT_CUDA_INFO"
	.align	4


	//----- nvinfo : EIATTR_REGCOUNT
	.align		4
        /*0000*/ 	.byte	0x04, 0x2f
        /*0002*/ 	.short	(.L_10 - .L_9)
	.align		4
.L_9:
        /*0004*/ 	.word	index@(_ZN10layer_norm31ln_parallel_residual_fwd_kernelINS_13Kernel_traitsIfffffjLj3072ELj1ELj1ELj4ELj16ENS_18Kernel_traits_baseILj3072EfffffjLj128EEEEELb1ELb1ELb1EEEvNS_9FwdParamsE)
        /*0008*/ 	.word	0x00000080


	//----- nvinfo : EIATTR_FRAME_SIZE
	.align		4
.L_10:
        /*000c*/ 	.byte	0x04, 0x11
        /*000e*/ 	.short	(.L_12 - .L_11)
	.align		4
.L_11:
        /*0010*/ 	.word	index@(_ZN10layer_norm31ln_parallel_residual_fwd_kernelINS_13Kernel_traitsIfffffjLj3072ELj1ELj1ELj4ELj16ENS_18Kernel_traits_baseILj3072EfffffjLj128EEEEELb1ELb1ELb1EEEvNS_9FwdParamsE)
        /*0014*/ 	.word	0x00000000


	//----- nvinfo : EIATTR_REGCOUNT
	.align		4
.L_12:
        /*0018*/ 	.byte	0x04, 0x2f
        /*001a*/ 	.short	(.L_14 - .L_13)
	.align		4
.L_13:
        /*001c*/ 	.word	index@(_ZN10layer_norm31ln_parallel_residual_fwd_kernelINS_13Kernel_traitsIfffffjLj3072ELj1ELj1ELj4ELj16ENS_18Kernel_traits_baseILj3072EfffffjLj128EEEEELb1ELb1ELb0EEEvNS_9FwdParamsE)
        /*0020*/ 	.word	0x0000007c


	//----- nvinfo : EIATTR_FRAME_SIZE
	.align		4
.L_14:
        /*0024*/ 	.byte	0x04, 0x11
        /*0026*/ 	.short	(.L_16 - .L_15)
	.align		4
.L_15:
        /*0028*/ 	.word	index@(_ZN10layer_norm31ln_parallel_residual_fwd_kernelINS_13Kernel_traitsIfffffjLj3072ELj1ELj1ELj4ELj16ENS_18Kernel_traits_baseILj3072EfffffjLj128EEEEELb1ELb1ELb0EEEvNS_9FwdParamsE)
        /*002c*/ 	.word	0x00000000


	//----- nvinfo : EIATTR_REGCOUNT
	.align		4
.L_16:
        /*0030*/ 	.byte	0x04, 0x2f
        /*0032*/ 	.short	(.L_18 - .L_17)
	.align		4
.L_17:
        /*0034*/ 	.word	index@(_ZN10layer_norm31ln_parallel_residual_fwd_kernelINS_13Kernel_traitsIfffffjLj3072ELj1ELj1ELj4ELj16ENS_18Kernel_traits_baseILj3072EfffffjLj128EEEEELb1ELb0ELb1EEEvNS_9FwdParamsE)
        /*0038*/ 	.word	0x000000a7


	//----- nvinfo : EIATTR_FRAME_SIZE
	.align		4
.L_18:
        /*003c*/ 	.byte	0x04, 0x11
        /*003e*/ 	.short	(.L_20 - .L_19)
	.align		4
.L_19:
        /*0040*/ 	.word	index@(_ZN10layer_norm31ln_parallel_residual_fwd_kernelINS_13Kernel_traitsIfffffjLj3072ELj1ELj1ELj4ELj16ENS_18Kernel_traits_baseILj3072EfffffjLj128EEEEELb1ELb0ELb1EEEvNS_9FwdParamsE)
        /*0044*/ 	.word	0x00000000


	//----- nvinfo : EIATTR_REGCOUNT
	.align		4
.L_20:
        /*0048*/ 	.byte	0x04, 0x2f
        /*004a*/ 	.short	(.L_22 - .L_21)
	.align		4
.L_21:
        /*004c*/ 	.word	index@(_ZN10layer_norm31ln_parallel_residual_fwd_kernelINS_13Kernel_traitsIfffffjLj3072ELj1ELj1ELj4ELj16ENS_18Kernel_traits_baseILj3072EfffffjLj128EEEEELb1ELb0ELb0EEEvNS_9FwdParamsE)
        /*0050*/ 	.word	0x000000a8


	//----- nvinfo : EIATTR_FRAME_SIZE
	.align		4
.L_22:
        /*0054*/ 	.byte	0x04, 0x11
        /*0056*/ 	.short	(.L_24 - .L_23)
	.align		4
.L_23:
        /*0058*/ 	.word	index@(_ZN10layer_norm31ln_parallel_residual_fwd_kernelINS_13Kernel_traitsIfffffjLj3072ELj1ELj1ELj4ELj16ENS_18Kernel_traits_baseILj3072EfffffjLj128EEEEELb1ELb0ELb0EEEvNS_9FwdParamsE)
        /*005c*/ 	.word	0x00000008


	//----- nvinfo : EIATTR_REGCOUNT
	.align		4
.L_24:
        /*0060*/ 	.byte	0x04, 0x2f
        /*0062*/ 	.short	(.L_26 - .L_25)
	.align		4
.L_25:
        /*0064*/ 	.word	index@(_ZN10layer_norm31ln_parallel_residual_fwd_kernelINS_13Kernel_traitsIfffffjLj3072ELj1ELj1ELj4ELj16ENS_18Kernel_traits_baseILj3072EfffffjLj128EEEEELb0ELb1ELb1EEEvNS_9FwdParamsE)
        /*0068*/ 	.word	0x00000080


	//----- nvinfo : EIATTR_FRAME_SIZE
	.align		4
.L_26:
        /*006c*/ 	.byte	0x04, 0x11
        /*006e*/ 	.short	(.L_28 - .L_27)
	.align		4
.L_27:
        /*0070*/ 	.word	index@(_ZN10layer_norm31ln_parallel_residual_fwd_kernelINS_13Kernel_traitsIfffffjLj3072ELj1ELj1ELj4ELj16ENS_18Kernel_traits_baseILj3072EfffffjLj128EEEEELb0ELb1ELb1EEEvNS_9FwdParamsE)
        /*0074*/ 	.word	0x00000000


	//----- nvinfo : EIATTR_REGCOUNT
	.align		4
.L_28:
        /*0078*/ 	.byte	0x04, 0x2f
        /*007a*/ 	.short	(.L_30 - .L_29)
	.align		4
.L_29:
        /*007c*/ 	.word	index@(_ZN10layer_norm31ln_parallel_residual_fwd_kernelINS_13Kernel_traitsIfffffjLj3072ELj1ELj1ELj4ELj16ENS_18Kernel_traits_baseILj3072EfffffjLj128EEEEELb0ELb1ELb0EEEvNS_9FwdParamsE)
        /*0080*/ 	.word	0x0000007e


	//----- nvinfo : EIATTR_FRAME_SIZE
	.align		4
.L_30:
        /*0084*/ 	.byte	0x04, 0x11
        /*0086*/ 	.short	(.L_32 - .L_31)
	.align		4
.L_31:
        /*0088*/ 	.word	index@(_ZN10layer_norm31ln_parallel_residual_fwd_kernelINS_13Kernel_traitsIfffffjLj3072ELj1ELj1ELj4ELj16ENS_18Kernel_traits_baseILj3072EfffffjLj128EEEEELb0ELb1ELb0EEEvNS_9FwdParamsE)
        /*008c*/ 	.word	0x00000000


	//----- nvinfo : EIATTR_REGCOUNT
	.align		4
.L_32:
        /*0090*/ 	.byte	0x04, 0x2f
        /*0092*/ 	.short	(.L_34 - .L_33)
	.align		4
.L_33:
        /*0094*/ 	.word	index@(_ZN10layer_norm31ln_parallel_residual_fwd_kernelINS_13Kernel_traitsIfffffjLj3072ELj1ELj1ELj4ELj16ENS_18Kernel_traits_baseILj3072EfffffjLj128EEEEELb0ELb0ELb1EEEvNS_9FwdParamsE)
        /*0098*/ 	.word	0x000000a2


	//----- nvinfo : EIATTR_FRAME_SIZE
	.align		4
.L_34:
        /*009c*/ 	.byte	0x04, 0x11
        /*009e*/ 	.short	(.L_36 - .L_35)
	.align		4
.L_35:
        /*00a0*/ 	.word	index@(_ZN10layer_norm31ln_parallel_residual_fwd_kernelINS_13Kernel_traitsIfffffjLj3072ELj1ELj1ELj4ELj16ENS_18Kernel_traits_baseILj3072EfffffjLj128EEEEELb0ELb0ELb1EEEvNS_9FwdParamsE)
        /*00a4*/ 	.word	0x00000000


	//----- nvinfo : EIATTR_REGCOUNT
	.align		4
.L_36:
        /*00a8*/ 	.byte	0x04, 0x2f
        /*00aa*/ 	.short	(.L_38 - .L_37)
	.align		4
.L_37:
        /*00ac*/ 	.word	index@(_ZN10layer_norm31ln_parallel_residual_fwd_kernelINS_13Kernel_traitsIfffffjLj3072ELj1ELj1ELj4ELj16ENS_18Kernel_traits_baseILj3072EfffffjLj128EEEEELb0ELb0ELb0EEEvNS_9FwdParamsE)
        /*00b0*/ 	.word	0x0000009c


	//----- nvinfo : EIATTR_FRAME_SIZE
	.align		4
.L_38:
        /*00b4*/ 	.byte	0x04, 0x11
        /*00b6*/ 	.short	(.L_40 - .L_39)
	.align		4
.L_39:
        /*00b8*/ 	.word	index@(_ZN10layer_norm31ln_parallel_residual_fwd_kernelINS_13Kernel_traitsIfffffjLj3072ELj1ELj1ELj4ELj16ENS_18Kernel_traits_baseILj3072EfffffjLj128EEEEELb0ELb0ELb0EEEvNS_9FwdParamsE)
        /*00bc*/ 	.word	0x00000000


	//----- nvinfo : EIATTR_REGCOUNT
	.align		4
.L_40:
        /*00c0*/ 	.byte	0x04, 0x2f
        /*00c2*/ 	.short	(.L_42 - .L_41)
	.align		4
.L_41:
        /*00c4*/ 	.word	index@(_ZN10layer_norm31ln_parallel_residual_fwd_kernelINS_13Kernel_traitsI6__halfffffjLj3072ELj1ELj1ELj4ELj16ENS_18Kernel_traits_baseILj3072ES2_ffffjLj128EEEEELb1ELb1ELb1EEEvNS_9FwdParamsE)
        /*00c8*/ 	.word	0x0000007e


	//----- nvinfo : EIATTR_FRAME_SIZE
	.align		4
.L_42:
        /*00cc*/ 	.byte	0x04, 0x11
        /*00ce*/ 	.short	(.L_44 - .L_43)
	.align		4
.L_43:
        /*00d0*/ 	.word	index@(_ZN10layer_norm31ln_parallel_residual_fwd_kernelINS_13Kernel_traitsI6__halfffffjLj3072ELj1ELj1ELj4ELj16ENS_18Kernel_traits_baseILj3072ES2_ffffjLj128EEEEELb1ELb1ELb1EEEvNS_9FwdParamsE)
        /*00d4*/ 	.word	0x00000000


	//----- nvinfo : EIATTR_REGCOUNT
	.align		4
.L_44:
        /*00d8*/ 	.byte	0x04, 0x2f
        /*00da*/ 	.short	(.L_46 - .L_45)
	.align		4
.L_45:
        /*00dc*/ 	.word	index@(_ZN10layer_norm31ln_parallel_residual_fwd_kernelINS_13Kernel_traitsI6__halfffffjLj3072ELj1ELj1ELj4ELj16ENS_18Kernel_traits_baseILj3072ES2_ffffjLj128EEEEELb1ELb1ELb0EEEvNS_9FwdParamsE)
        /*00e0*/ 	.word	0x0000006a


	//----- nvinfo : EIATTR_FRAME_SIZE
	.align		4
.L_46:
        /*00e4*/ 	.byte	0x04, 0x11
        /*00e6*/ 	.short	(.L_48 - .L_47)
	.align		4
.L_47:
        /*00e8*/ 	.word	index@(_ZN10layer_norm31ln_parallel_residual_fwd_kernelINS_13Kernel_traitsI6__halfffffjLj3072ELj1ELj1ELj4ELj16ENS_18Kernel_traits_baseILj3072ES2_ffffjLj128EEEEELb1ELb1ELb0EEEvNS_9FwdParamsE)
        /*00ec*/ 	.word	0x00000000


	//----- nvinfo : EIATTR_REGCOUNT
	.align		4
.L_48:
        /*00f0*/ 	.byte	0x04, 0x2f
        /*00f2*/ 	.short	(.L_50 - .L_49)
	.align		4
.L_49:
        /*00f4*/ 	.word	index@(_ZN10layer_norm31ln_parallel_residual_fwd_kernelINS_13Kernel_traitsI6__halfffffjLj3072ELj1ELj1ELj4ELj16ENS_18Kernel_traits_baseILj3072ES2_ffffjLj128EEEEELb1ELb0ELb1EEEvNS_9FwdParamsE)
        /*00f8*/ 	.word	0x0000007e


	//----- nvinfo : EIATTR_FRAME_SIZE
	.align		4
.L_50:
        /*00fc*/ 	.byte	0x04, 0x11
        /*00fe*/ 	.short	(.L_52 - .L_51)
	.align		4
.L_51:
        /*0100*/ 	.word	index@(_ZN10layer_norm31ln_parallel_residual_fwd_kernelINS_13Kernel_traitsI6__halfffffjLj3072ELj1ELj1ELj4ELj16ENS_18Kernel_traits_baseILj3072ES2_ffffjLj128EEEEELb1ELb0ELb1EEEvNS_9FwdParamsE)
        /*0104*/ 	.word	0x00000000


	//----- nvinfo : EIATTR_REGCOUNT
	.align		4
.L_52:
        /*0108*/ 	.byte	0x04, 0x2f
        /*010a*/ 	.short	(.L_54 - .L_53)
	.align		4
.L_53:
        /*010c*/ 	.word	index@(_ZN10layer_norm31ln_parallel_residual_fwd_kernelINS_13Kernel_traitsI6__halfffffjLj3072ELj1ELj1ELj4ELj16ENS_18Kernel_traits_baseILj3072ES2_ffffjLj128EEEEELb1ELb0ELb0EEEvNS_9FwdParamsE)
        /*0110*/ 	.word	0x00000080


	//----- nvinfo : EIATTR_FRAME_SIZE
	.align		4
.L_54:
        /*0114*/ 	.byte	0x04, 0x11
        /*0116*/ 	.short	(.L_56 - .L_55)
	.align		4
.L_55:
        /*0118*/ 	.word	index@(_ZN10layer_norm31ln_parallel_residual_fwd_kernelINS_13Kernel_traitsI6__halfffffjLj3072ELj1ELj1ELj4ELj16ENS_18Kernel_traits_baseILj3072ES2_ffffjLj128EEEEELb1ELb0ELb0EEEvNS_9FwdParamsE)
        /*011c*/ 	.word	0x00000008


	//----- nvinfo : EIATTR_REGCOUNT
	.align		4
.L_56:
        /*0120*/ 	.byte	0x04, 0x2f
        /*0122*/ 	.short	(.L_58 - .L_57)
	.align		4
.L_57:
        /*0124*/ 	.word	index@(_ZN10layer_norm31ln_parallel_residual_fwd_kernelINS_13Kernel_traitsI6__halfffffjLj3072ELj1ELj1ELj4ELj16ENS_18Kernel_traits_baseILj3072ES2_ffffjLj128EEEEELb0ELb1ELb1EEEvNS_9FwdParamsE)
        /*0128*/ 	.word	0x00000080


	//----- nvinfo : EIATTR_FRAME_SIZE
	.align		4
.L_58:
        /*012c*/ 	.byte	0x04, 0x11
        /*012e*/ 	.short	(.L_60 - .L_59)
	.align		4
.L_59:
        /*0130*/ 	.word	index@(_ZN10layer_norm31ln_parallel_residual_fwd_kernelINS_13Kernel_traitsI6__halfffffjLj3072ELj1ELj1ELj4ELj16ENS_18Kernel_traits_baseILj3072ES2_ffffjLj128EEEEELb0ELb1ELb1EEEvNS_9FwdParamsE)
        /*0134*/ 	.word	0x00000000


	//----- nvinfo : EIATTR_REGCOUNT
	.align		4
.L_60:
        /*0138*/ 	.byte	0x04, 0x2f
        /*013a*/ 	.short	(.L_62 - .L_61)
	.align		4
.L_61:
        /*013c*/ 	.word	index@(_ZN10layer_norm31ln_parallel_residual_fwd_kernelINS_13Kernel_traitsI6__halfffffjLj3072ELj1ELj1ELj4ELj16ENS_18Kernel_traits_baseILj3072ES2_ffffjLj128EEEEELb0ELb1ELb0EEEvNS_9FwdParamsE)
        /*0140*/ 	.word	0x0000005c


	//----- nvinfo : EIATTR_FRAME_SIZE
	.align		4
.L_62:
        /*0144*/ 	.byte	0x04, 0x11
        /*0146*/ 	.short	(.L_64 - .L_63)
	.align		4
.L_63:
        /*0148*/ 	.word	index@(_ZN10layer_norm31ln_parallel_residual_fwd_kernelINS_13Kernel_traitsI6__halfffffjLj3072ELj1ELj1ELj4ELj16ENS_18Kernel_traits_baseILj3072ES2_ffffjLj128EEEEELb0ELb1ELb0EEEvNS_9FwdParamsE)
        /*014c*/ 	.word	0x00000000


	//----- nvinfo : EIATTR_REGCOUNT
	.align		4
.L_64:
        /*0150*/ 	.byte	0x04, 0x2f
        /*0152*/ 	.short	(.L_66 - .L_65)
	.align		4
.L_65:
        /*0154*/ 	.word	index@(_ZN10layer_norm31ln_parallel_residual_fwd_kernelINS_13Kernel_traitsI6__halfffffjLj3072ELj1ELj1ELj4ELj16ENS_18Kernel_traits_baseILj3072ES2_ffffjLj128EEEEELb0ELb0ELb1EEEvNS_9FwdParamsE)
        /*0158*/ 	.word	0x00000080


	//----- nvinfo : EIATTR_FRAME_SIZE
	.align		4
.L_66:
        /*015c*/ 	.byte	0x04, 0x11
        /*015e*/ 	.short	(.L_68 - .L_67)
	.align		4
.L_67:
        /*0160*/ 	.word	index@(_ZN10layer_norm31ln_parallel_residual_fwd_kernelINS_13Kernel_traitsI6__halfffffjLj3072ELj1ELj1ELj4ELj16ENS_18Kernel_traits_baseILj3072ES2_ffffjLj128EEEEELb0ELb0ELb1EEEvNS_9FwdParamsE)
        /*0164*/ 	.word	0x00000000


	//----- nvinfo : EIATTR_REGCOUNT
	.align		4
.L_68:
        /*0168*/ 	.byte	0x04, 0x2f
        /*016a*/ 	.short	(.L_70 - .L_69)
	.align		4
.L_69:
        /*016c*/ 	.word	index@(_ZN10layer_norm31ln_parallel_residual_fwd_kernelINS_13Kernel_traitsI6__halfffffjLj3072ELj1ELj1ELj4ELj16ENS_18Kernel_traits_baseILj3072ES2_ffffjLj128EEEEELb0ELb0ELb0EEEvNS_9FwdParamsE)
        /*0170*/ 	.word	0x0000007c


	//----- nvinfo : EIATTR_FRAME_SIZE
	.align		4
.L_70:
        /*0174*/ 	.byte	0x04, 0x11
        /*0176*/ 	.short	(.L_72 - .L_71)
	.align		4
.L_71:
        /*0178*/ 	.word	index@(_ZN10layer_norm31ln_parallel_residual_fwd_kernelINS_13Kernel_traitsI6__halfffffjLj3072ELj1ELj1ELj4ELj16ENS_18Kernel_traits_baseILj3072ES2_ffffjLj128EEEEELb0ELb0ELb0EEEvNS_9FwdParamsE)
        /*017c*/ 	.word	0x00000000


	//----- nvinfo : EIATTR_REGCOUNT
	.align		4
.L_72:
        /*0180*/ 	.byte	0x04, 0x2f
        /*0182*/ 	.short	(.L_74 - .L_73)
	.align		4
.L_73:
        /*0184*/ 	.word	index@(_ZN10layer_norm31ln_parallel_residual_fwd_kernelINS_13Kernel_traitsIf6__halffS2_fjLj3072ELj1ELj1ELj4ELj16ENS_18Kernel_traits_baseILj3072EfS2_fS2_fjLj128EEEEELb1ELb1ELb1EEEvNS_9FwdParamsE)
        /*0188*/ 	.word	0x00000080


	//----- nvinfo : EIATTR_FRAME_SIZE
	.align		4
.L_74:
        /*018c*/ 	.byte	0x04, 0x11
        /*018e*/ 	.short	(.L_76 - .L_75)
	.align		4
.L_75:
        /*0190*/ 	.word	index@(_ZN10layer_norm31ln_parallel_residual_fwd_kernelINS_13Kernel_traitsIf6__halffS2_fjLj3072ELj1ELj1ELj4ELj16ENS_18Kernel_traits_baseILj3072EfS2_fS2_fjLj128EEEEELb1ELb1ELb1EEEvNS_9FwdParamsE)
        /*0194*/ 	.word	0x00000000


	//----- nvinfo : EIATTR_REGCOUNT
	.align		4
.L_76:
        /*0198*/ 	.byte	0x04, 0x2f
        /*019a*/ 	.short	(.L_78 - .L_77)
	.align		4
.L_77:
        /*019c*/ 	.word	index@(_ZN10layer_norm31ln_parallel_residual_fwd_kernelINS_13Kernel_traitsIf6__halffS2_fjLj3072ELj1ELj1ELj4ELj16ENS_18Kernel_traits_baseILj3072EfS2_fS2_fjLj128EEEEELb1ELb1ELb0EEEvNS_9FwdParamsE)
        /*01a0*/ 	.word	0x00000080


	//----- nvinfo : EIATTR_FRAME_SIZE
	.align		4
.L_78:
        /*01a4*/ 	.byte	0x04, 0x11
        /*01a6*/ 	.short	(.L_80 - .L_79)
	.align		4
.L_79:
        /*01a8*/ 	.word	index@(_ZN10layer_norm31ln_parallel_residual_fwd_kernelINS_13Kernel_traitsIf6__halffS2_fjLj3072ELj1ELj1ELj4ELj16ENS_18Kernel_traits_baseILj3072EfS2_fS2_fjLj128EEEEELb1ELb1ELb0EEEvNS_9FwdParamsE)
        /*01ac*/ 	.word	0x00000000


	//----- nvinfo : EIATTR_REGCOUNT
	.align		4
.L_80:
        /*01b0*/ 	.byte	0x04, 0x2f
        /*01b2*/ 	.short	(.L_82 - .L_81)
	.align		4
.L_81:
        /*01b4*/ 	.word	index@(_ZN10layer_norm31ln_parallel_residual_fwd_kernelINS_13Kernel_traitsIf6__halffS2_fjLj3072ELj1ELj1ELj4ELj16ENS_18Kernel_traits_baseILj3072EfS2_fS2_fjLj128EEEEELb1ELb0ELb1EEEvNS_9FwdParamsE)
        /*01b8*/ 	.word	0x000000a8


	//----- nvinfo : EIATTR_FRAME_SIZE
	.align		4
.L_82:
        /*01bc*/ 	.byte	0x04, 0x11
        /*01be*/ 	.short	(.L_84 - .L_83)
	.align		4
.L_83:
        /*01c0*/ 	.word	index@(_ZN10layer_norm31ln_parallel_residual_fwd_kernelINS_13Kernel_traitsIf6__halffS2_fjLj3072ELj1ELj1ELj4ELj16ENS_18Kernel_traits_baseILj3072EfS2_fS2_fjLj128EEEEELb1ELb0ELb1EEEvNS_9FwdParamsE)
        /*01c4*/ 	.word	0x00000000


	//----- nvinfo : EIATTR_REGCOUNT
	.align		4
.L_84:
        /*01c8*/ 	.byte	0x04, 0x2f
        /*01ca*/ 	.short	(.L_86 - .L_85)
	.align		4
.L_85:
        /*01cc*/ 	.word	index@(_ZN10layer_norm31ln_parallel_residual_fwd_kernelINS_13Kernel_traitsIf6__halffS2_fjLj3072ELj1ELj1ELj4ELj16ENS_18Kernel_traits_baseILj3072EfS2_fS2_fjLj128EEEEELb1ELb0ELb0EEEvNS_9FwdParamsE)
        /*01d0*/ 	.word	0x000000b7


	//----- nvinfo : EIATTR_FRAME_SIZE
	.align		4
.L_86:
        /*01d4*/ 	.byte	0x04, 0x11
        /*01d6*/ 	.short	(.L_88 - .L_87)
	.align		4
.L_87:
        /*01d8*/ 	.word	index@(_ZN10layer_norm31ln_parallel_residual_fwd_kernelINS_13Kernel_traitsIf6__halffS2_fjLj3072ELj1ELj1ELj4ELj16ENS_18Kernel_traits_baseILj3072EfS2_fS2_fjLj128EEEEELb1ELb0ELb0EEEvNS_9FwdParamsE)
        /*01dc*/ 	.word	0x00000000


	//----- nvinfo : EIATTR_REGCOUNT
	.align		4
.L_88:
        /*01e0*/ 	.byte	0x04, 0x2f
        /*01e2*/ 	.short	(.L_90 - .L_89)
	.align		4
.L_89:
        /*01e4*/ 	.word	index@(_ZN10layer_norm31ln_parallel_residual_fwd_kernelINS_13Kernel_traitsIf6__halffS2_fjLj3072ELj1ELj1ELj4ELj16ENS_18Kernel_traits_baseILj3072EfS2_fS2_fjLj128EEEEELb0ELb1ELb1EEEvNS_9FwdParamsE)
        /*01e8*/ 	.word	0x00000080


	//----- nvinfo : EIATTR_FRAME_SIZE
	.align		4
.L_90:
        /*01ec*/ 	.byte	0x04, 0x11
        /*01ee*/ 	.short	(.L_92 - .L_91)
	.align		4
.L_91:
        /*01f0*/ 	.word	index@(_ZN10layer_norm31ln_parallel_residual_fwd_kernelINS_13Kernel_traitsIf6__halffS2_fjLj3072ELj1ELj1ELj4ELj16ENS_18Kernel_traits_baseILj3072EfS2_fS2_fjLj128EEEEELb0ELb1ELb1EEEvNS_9FwdParamsE)
        /*01f4*/ 	.word	0x00000000


	//----- nvinfo : EIATTR_REGCOUNT
	.align		4
.L_92:
        /*01f8*/ 	.byte	0x04, 0x2f
        /*01fa*/ 	.short	(.L_94 - .L_93)
	.align		4
.L_93:
        /*01fc*/ 	.word	index@(_ZN10layer_norm31ln_parallel_residual_fwd_kernelINS_13Kernel_traitsIf6__halffS2_fjLj3072ELj1ELj1ELj4ELj16ENS_18Kernel_traits_baseILj3072EfS2_fS2_fjLj128EEEEELb0ELb1ELb0EEEvNS_9FwdParamsE)
        /*0200*/ 	.word	0x00000072


	//----- nvinfo : EIATTR_FRAME_SIZE
	.align		4
.L_94:
        /*0204*/ 	.byte	0x04, 0x11
        /*0206*/ 	.short	(.L_96 - .L_95)
	.align		4
.L_95:
        /*0208*/ 	.word	index@(_ZN10layer_norm31ln_parallel_residual_fwd_kernelINS_13Kernel_traitsIf6__halffS2_fjLj3072ELj1ELj1ELj4ELj16ENS_18Kernel_traits_baseILj3072EfS2_fS2_fjLj128EEEEELb0ELb1ELb0EEEvNS_9FwdParamsE)
        /*020c*/ 	.word	0x00000000


	//----- nvinfo : EIATTR_REGCOUNT
	.align		4
.L_96:
        /*0210*/ 	.byte	0x04, 0x2f
        /*0212*/ 	.short	(.L_98 - .L_97)
	.align		4
.L_97:
        /*0214*/ 	.word	index@(_ZN10layer_norm31ln_parallel_residual_fwd_kernelINS_13Kernel_traitsIf6__halffS2_fjLj3072ELj1ELj1ELj4ELj16ENS_18Kernel_traits_baseILj3072EfS2_fS2_fjLj128EEEEELb0ELb0ELb1EEEvNS_9FwdParamsE)
        /*0218*/ 	.word	0x000000a7


	//----- nvinfo : EIATTR_FRAME_SIZE
	.align		4
.L_98:
        /*021c*/ 	.byte	0x04, 0x11
        /*021e*/ 	.short	(.L_100 - .L_99)
	.align		4
.L_99:
        /*0220*/ 	.word	index@(_ZN10layer_norm31ln_parallel_residual_fwd_kernelINS_13Kernel_traitsIf6__halffS2_fjLj3072ELj1ELj1ELj4ELj16ENS_18Kernel_traits_baseILj3072EfS2_fS2_fjLj128EEEEELb0ELb0ELb1EEEvNS_9FwdParamsE)
        /*0224*/ 	.word	0x00000000


	//----- nvinfo : EIATTR_REGCOUNT
	.align		4
.L_100:
        /*0228*/ 	.byte	0x04, 0x2f
        /*022a*/ 	.short	(.L_102 - .L_101)
	.align		4
.L_101:
        /*022c*/ 	.word	index@(_ZN10layer_norm31ln_parallel_residual_fwd_kernelINS_13Kernel_traitsIf6__halffS2_fjLj3072ELj1ELj1ELj4ELj16ENS_18Kernel_traits_baseILj3072EfS2_fS2_fjLj128EEEEELb0ELb0ELb0EEEvNS_9FwdParamsE)
        /*0230*/ 	.word	0x000000a1


	//----- nvinfo : EIATTR_FRAME_SIZE
	.align		4
.L_102:
        /*0234*/ 	.byte	0x04, 0x11
        /*0236*/ 	.short	(.L_104 - .L_103)
	.align		4
.L_103:
        /*0238*/ 	.word	index@(_ZN10layer_norm31ln_parallel_residual_fwd_kernelINS_13Kernel_traitsIf6__halffS2_fjLj3072ELj1ELj1ELj4ELj16ENS_18Kernel_traits_baseILj3072EfS2_fS2_fjLj128EEEEELb0ELb0ELb0EEEvNS_9FwdParamsE)
        /*023c*/ 	.word	0x00000000


	//----- nvinfo : EIATTR_REGCOUNT
	.align		4
.L_104:
        /*0240*/ 	.byte	0x04, 0x2f
        /*0242*/ 	.short	(.L_106 - .L_105)
	.align		4
.L_105:
        /*0244*/ 	.word	index@(_ZN10layer_norm31ln_parallel_residual_fwd_kernelINS_13Kernel_traitsI6__halfS2_fS2_fjLj3072ELj1ELj1ELj4ELj16ENS_18Kernel_traits_baseILj3072ES2_S2_fS2_fjLj128EEEEELb1ELb1ELb1EEEvNS_9FwdParamsE)
        /*0248*/ 	.word	0x00000080


	//----- nvinfo : EIATTR_FRAME_SIZE
	.align		4
.L_106:
        /*024c*/ 	.byte	0x04, 0x11
        /*024e*/ 	.short	(.L_108 - .L_107)
	.align		4
.L_107:
        /*0250*/ 	.word	index@(_ZN10layer_norm31ln_parallel_residual_fwd_kernelINS_13Kernel_traitsI6__halfS2_fS2_fjLj3072ELj1ELj1ELj4ELj16ENS_18Kernel_traits_baseILj3072ES2_S2_fS2_fjLj128EEEEELb1ELb1ELb1EEEvNS_9FwdParamsE)
        /*0254*/ 	.word	0x00000000


	//----- nvinfo : EIATTR_REGCOUNT
	.align		4
.L_108:
        /*0258*/ 	.byte	0x04, 0x2f
        /*025a*/ 	.short	(.L_110 - .L_109)
	.align		4
.L_109:
        /*025c*/ 	.word	index@(_ZN10layer_norm31ln_parallel_residual_fwd_kernelINS_13Kernel_traitsI6__halfS2_fS2_fjLj3072ELj1ELj1ELj4ELj16ENS_18Kernel_traits_baseILj3072ES2_S2_fS2_fjLj128EEEEELb1ELb1ELb0EEEvNS_9FwdParamsE)
        /*0260*/ 	.word	0x0000006f


	//----- nvinfo : EIATTR_FRAME_SIZE
	.align		4
.L_110:
        /*0264*/ 	.byte	0x04, 0x11
        /*0266*/ 	.short	(.L_112 - .L_111)
	.align		4
.L_111:
        /*0268*/ 	.word	index@(_ZN10layer_norm31ln_parallel_residual_fwd_kernelINS_13Kernel_traitsI6__halfS2_fS2_fjLj3072ELj1ELj1ELj4ELj16ENS_18Kernel_traits_baseILj3072ES2_S2_fS2_fjLj128EEEEELb1ELb1ELb0EEEvNS_9FwdParamsE)
        /*026c*/ 	.word	0x00000000


	//----- nvinfo : EIATTR_REGCOUNT
	.align		4
.L_112:
        /*0270*/ 	.byte	0x04, 0x2f
        /*0272*/ 	.short	(.L_114 - .L_113)
	.align		4
.L_113:
        /*0274*/ 	.word	index@(_ZN10layer_norm31ln_parallel_residual_fwd_kernelINS_13Kernel_traitsI6__halfS2_fS2_fjLj3072ELj1ELj1ELj4ELj16ENS_18Kernel_traits_baseILj3072ES2_S2_fS2_fjLj128EEEEELb1ELb0ELb1EEEvNS_9FwdParamsE)
        /*0278*/ 	.word	0x00000084


	//----- nvinfo : EIATTR_FRAME_SIZE
	.align		4
.L_114:
        /*027c*/ 	.byte	0x04, 0x11
        /*027e*/ 	.short	(.L_116 - .L_115)
	.align		4
.L_115:
        /*0280*/ 	.word	index@(_ZN10layer_norm31ln_parallel_residual_fwd_kernelINS_13Kernel_traitsI6__halfS2_fS2_fjLj3072ELj1ELj1ELj4ELj16ENS_18Kernel_traits_baseILj3072ES2_S2_fS2_fjLj128EEEEELb1ELb0ELb1EEEvNS_9FwdParamsE)
        /*0284*/ 	.word	0x00000000


	//----- nvinfo : EIATTR_REGCOUNT
	.align		4
.L_116:
        /*0288*/ 	.byte	0x04, 0x2f
        /*028a*/ 	.short	(.L_118 - .L_117)
	.align		4
.L_117:
        /*028c*/ 	.word	index@(_ZN10layer_norm31ln_parallel_residual_fwd_kernelINS_13Kernel_traitsI6__halfS2_fS2_fjLj3072ELj1ELj1ELj4ELj16ENS_18Kernel_traits_baseILj3072ES2_S2_fS2_fjLj128EEEEELb1ELb0ELb0EEEvNS_9FwdParamsE)
        /*0290*/ 	.word	0x00000080


	//----- nvinfo : EIATTR_FRAME_SIZE
	.align		4
.L_118:
        /*0294*/ 	.byte	0x04, 0x11
        /*0296*/ 	.short	(.L_120 - .L_119)
	.align		4
.L_119:
        /*0298*/ 	.word	index@(_ZN10layer_norm31ln_parallel_residual_fwd_kernelINS_13Kernel_traitsI6__halfS2_fS2_fjLj3072ELj1ELj1ELj4ELj16ENS_18Kernel_traits_baseILj3072ES2_S2_fS2_fjLj128EEEEELb1ELb0ELb0EEEvNS_9FwdParamsE)
        /*029c*/ 	.word	0x00000008


	//----- nvinfo : EIATTR_REGCOUNT
	.align		4
.L_120:
        /*02a0*/ 	.byte	0x04, 0x2f
        /*02a2*/ 	.short	(.L_122 - .L_121)
	.align		4
.L_121:
        /*02a4*/ 	.word	index@(_ZN10layer_norm31ln_parallel_residual_fwd_kernelINS_13Kernel_traitsI6__halfS2_fS2_fjLj3072ELj1ELj1ELj4ELj16ENS_18Kernel_traits_baseILj3072ES2_S2_fS2_fjLj128EEEEELb0ELb1ELb1EEEvNS_9FwdParamsE)
        /*02a8*/ 	.word	0x0000007f


	//----- nvinfo : EIATTR_FRAME_SIZE
	.align		4
.L_122:
        /*02ac*/ 	.byte	0x04, 0x11
        /*02ae*/ 	.short	(.L_124 - .L_123)
	.align		4
.L_123:
        /*02b0*/ 	.word	index@(_ZN10layer_norm31ln_parallel_residual_fwd_kernelINS_13Kernel_traitsI6__halfS2_fS2_fjLj3072ELj1ELj1ELj4ELj16ENS_18Kernel_traits_baseILj3072ES2_S2_fS2_fjLj128EEEEELb0ELb1ELb1EEEvNS_9FwdParamsE)
        /*02b4*/ 	.word	0x00000000


	//----- nvinfo : EIATTR_REGCOUNT
	.align		4
.L_124:
        /*02b8*/ 	.byte	0x04, 0x2f
        /*02ba*/ 	.short	(.L_126 - .L_125)
	.align		4
.L_125:
        /*02bc*/ 	.word	index@(_ZN10layer_norm31ln_parallel_residual_fwd_kernelINS_13Kernel_traitsI6__halfS2_fS2_fjLj3072ELj1ELj1ELj4ELj16ENS_18Kernel_traits_baseILj3072ES2_S2_fS2_fjLj128EEEEELb0ELb1ELb0EEEvNS_9FwdParamsE)
        /*02c0*/ 	.word	0x0000005b


	//----- nvinfo : EIATTR_FRAME_SIZE
	.align		4
.L_126:
        /*02c4*/ 	.byte	0x04, 0x11
        /*02c6*/ 	.short	(.L_128 - .L_127)
	.align		4
.L_127:
        /*02c8*/ 	.word	index@(_ZN10layer_norm31ln_parallel_residual_fwd_kernelINS_13Kernel_traitsI6__halfS2_fS2_fjLj3072ELj1ELj1ELj4ELj16ENS_18Kernel_traits_baseILj3072ES2_S2_fS2_fjLj128EEEEELb0ELb1ELb0EEEvNS_9FwdParamsE)
        /*02cc*/ 	.word	0x00000000


	//----- nvinfo : EIATTR_REGCOUNT
	.align		4
.L_128:
        /*02d0*/ 	.byte	0x04, 0x2f
        /*02d2*/ 	.short	(.L_130 - .L_129)
	.align		4
.L_129:
        /*02d4*/ 	.word	index@(_ZN10layer_norm31ln_parallel_residual_fwd_kernelINS_13Kernel_traitsI6__halfS2_fS2_fjLj3072ELj1ELj1ELj4ELj16ENS_18Kernel_traits_baseILj3072ES2_S2_fS2_fjLj128EEEEELb0ELb0ELb1EEEvNS_9FwdParamsE)
        /*02d8*/ 	.word	0x0000007f


	//----- nvinfo : EIATTR_FRAME_SIZE
	.align		4
.L_130:
        /*02dc*/ 	.byte	0x04, 0x11
        /*02de*/ 	.short	(.L_132 - .L_131)
	.align		4
.L_131:
        /*02e0*/ 	.word	index@(_ZN10layer_norm31ln_parallel_residual_fwd_kernelINS_13Kernel_traitsI6__halfS2_fS2_fjLj3072ELj1ELj1ELj4ELj16ENS_18Kernel_traits_baseILj3072ES2_S2_fS2_fjLj128EEEEELb0ELb0ELb1EEEvNS_9FwdParamsE)
        /*02e4*/ 	.word	0x00000000


	//----- nvinfo : EIATTR_REGCOUNT
	.align		4
.L_132:
        /*02e8*/ 	.byte	0x04, 0x2f
        /*02ea*/ 	.short	(.L_134 - .L_133)
	.align		4
.L_133:
        /*02ec*/ 	.word	index@(_ZN10layer_norm31ln_parallel_residual_fwd_kernelINS_13Kernel_traitsI6__halfS2_fS2_fjLj3072ELj1ELj1ELj4ELj16ENS_18Kernel_traits_baseILj3072ES2_S2_fS2_fjLj128EEEEELb0ELb0ELb0EEEvNS_9FwdParamsE)
        /*02f0*/ 	.word	0x0000007a


	//----- nvinfo : EIATTR_FRAME_SIZE
	.align		4
.L_134:
        /*02f4*/ 	.byte	0x04, 0x11
        /*02f6*/ 	.short	(.L_136 - .L_135)
	.align		4
.L_135:
        /*02f8*/ 	.word	index@(_ZN10layer_norm31ln_parallel_residual_fwd_kernelINS_13Kernel_traitsI6__halfS2_fS2_fjLj3072ELj1ELj1ELj4ELj16ENS_18Kernel_traits_baseILj3072ES2_S2_fS2_fjLj128EEEEELb0ELb0ELb0EEEvNS_9FwdParamsE)
        /*02fc*/ 	.word	0x00000000


	//----- nvinfo : EIATTR_REGCOUNT
	.align		4
.L_136:
        /*0300*/ 	.byte	0x04, 0x2f
        /*0302*/ 	.short	(.L_138 - .L_137)
	.align		4
.L_137:
        /*0304*/ 	.word	index@(_ZN10layer_norm31ln_parallel_residual_fwd_kernelINS_13Kernel_traitsIf6__halfS2_S2_fjLj3072ELj1ELj1ELj4ELj16ENS_18Kernel_traits_baseILj3072EfS2_S2_S2_fjLj128EEEEELb1ELb1ELb1EEEvNS_9FwdParamsE)
        /*0308*/ 	.word	0x00000080


	//----- nvinfo : EIATTR_FRAME_SIZE
	.align		4
.L_138:
        /*030c*/ 	.byte	0x04, 0x11
        /*030e*/ 	.short	(.L_140 - .L_139)
	.align		4
.L_139:
        /*0310*/ 	.word	index@(_ZN10layer_norm31ln_parallel_residual_fwd_kernelINS_13Kernel_traitsIf6__halfS2_S2_fjLj3072ELj1ELj1ELj4ELj16ENS_18Kernel_traits_baseILj3072EfS2_S2_S2_fjLj128EEEEELb1ELb1ELb1EEEvNS_9FwdParamsE)
        /*0314*/ 	.word	0x00000000


	//----- nvinfo : EIATTR_REGCOUNT
	.align		4
.L_140:
        /*0318*/ 	.byte	0x04, 0x2f
        /*031a*/ 	.short	(.L_142 - .L_141)
	.align		4
.L_141:
        /*031c*/ 	.word	index@(_ZN10layer_norm31ln_parallel_residual_fwd_kernelINS_13Kernel_traitsIf6__halfS2_S2_fjLj3072ELj1ELj1ELj4ELj16ENS_18Kernel_traits_baseILj3072EfS2_S2_S2_fjLj128EEEEELb1ELb1ELb0EEEvNS_9FwdParamsE)
        /*0320*/ 	.word	0x00000080


	//----- nvinfo : EIATTR_FRAME_SIZE
	.align		4
.L_142:
        /*0324*/ 	.byte	0x04, 0x11
        /*0326*/ 	.short	(.L_144 - .L_143)
	.align		4
.L_143:
        /*0328*/ 	.word	index@(_ZN10layer_norm31ln_parallel_residual_fwd_kernelINS_13Kernel_traitsIf6__halfS2_S2_fjLj3072ELj1ELj1ELj4ELj16ENS_18Kernel_traits_baseILj3072EfS2_S2_S2_fjLj128EEEEELb1ELb1ELb0EEEvNS_9FwdParamsE)
        /*032c*/ 	.word	0x00000000


	//----- nvinfo : EIATTR_REGCOUNT
	.align		4
.L_144:
        /*0330*/ 	.byte	0x04, 0x2f
        /*0332*/ 	.short	(.L_146 - .L_145)
	.align		4
.L_145:
        /*0334*/ 	.word	index@(_ZN10layer_norm31ln_parallel_residual_fwd_kernelINS_13Kernel_traitsIf6__halfS2_S2_fjLj3072ELj1ELj1ELj4ELj16ENS_18Kernel_traits_baseILj3072EfS2_S2_S2_fjLj128EEEEELb1ELb0ELb1EEEvNS_9FwdParamsE)
        /*0338*/ 	.word	0x000000b2


	//----- nvinfo : EIATTR_FRAME_SIZE
	.align		4
.L_146:
        /*033c*/ 	.byte	0x04, 0x11
        /*033e*/ 	.short	(.L_148 - .L_147)
	.align		4
.L_147:
        /*0340*/ 	.word	index@(_ZN10layer_norm31ln_parallel_residual_fwd_kernelINS_13Kernel_traitsIf6__halfS2_S2_fjLj3072ELj1ELj1ELj4ELj16ENS_18Kernel_traits_baseILj3072EfS2_S2_S2_fjLj128EEEEELb1ELb0ELb1EEEvNS_9FwdParamsE)
        /*0344*/ 	.word	0x00000000


	//----- nvinfo : EIATTR_REGCOUNT
	.align		4
.L_148:
        /*0348*/ 	.byte	0x04, 0x2f
        /*034a*/ 	.short	(.L_150 - .L_149)
	.align		4
.L_149:
        /*034c*/ 	.word	index@(_ZN10layer_norm31ln_parallel_residual_fwd_kernelINS_13Kernel_traitsIf6__halfS2_S2_fjLj3072ELj1ELj1ELj4ELj16ENS_18Kernel_traits_baseILj3072EfS2_S2_S2_fjLj128EEEEELb1ELb0ELb0EEEvNS_9FwdParamsE)
        /*0350*/ 	.word	0x000000c2


	//----- nvinfo : EIATTR_FRAME_SIZE
	.align		4
.L_150:
        /*0354*/ 	.byte	0x04, 0x11
        /*0356*/ 	.short	(.L_152 - .L_151)
	.align		4
.L_151:
        /*0358*/ 	.word	index@(_ZN10layer_norm31ln_parallel_residual_fwd_kernelINS_13Kernel_traitsIf6__halfS2_S2_fjLj3072ELj1ELj1ELj4ELj16ENS_18Kernel_traits_baseILj3072EfS2_S2_S2_fjLj128EEEEELb1ELb0ELb0EEEvNS_9FwdParamsE)
        /*035c*/ 	.word	0x00000000


	//----- nvinfo : EIATTR_REGCOUNT
	.align		4
.L_152:
        /*0360*/ 	.byte	0x04, 0x2f
        /*0362*/ 	.short	(.L_154 - .L_153)
	.align		4
.L_153:
        /*0364*/ 	.word	index@(_ZN10layer_norm31ln_parallel_residual_fwd_kernelINS_13Kernel_traitsIf6__halfS2_S2_fjLj3072ELj1ELj1ELj4ELj16ENS_18Kernel_traits_baseILj3072EfS2_S2_S2_fjLj128EEEEELb0ELb1ELb1EEEvNS_9FwdParamsE)
        /*0368*/ 	.word	0x0000007e


	//----- nvinfo : EIATTR_FRAME_SIZE
	.align		4
.L_154:
        /*036c*/ 	.byte	0x04, 0x11
        /*036e*/ 	.short	(.L_156 - .L_155)
	.align		4
.L_155:
        /*0370*/ 	.word	index@(_ZN10layer_norm31ln_parallel_residual_fwd_kernelINS_13Kernel_traitsIf6__halfS2_S2_fjLj3072ELj1ELj1ELj4ELj16ENS_18Kernel_traits_baseILj3072EfS2_S2_S2_fjLj128EEEEELb0ELb1ELb1EEEvNS_9FwdParamsE)
        /*0374*/ 	.word	0x00000000


	//----- nvinfo : EIATTR_REGCOUNT
	.align		4
.L_156:
        /*0378*/ 	.byte	0x04, 0x2f
        /*037a*/ 	.short	(.L_158 - .L_157)
	.align		4
.L_157:
        /*037c*/ 	.word	index@(_ZN10layer_norm31ln_parallel_residual_fwd_kernelINS_13Kernel_traitsIf6__halfS2_S2_fjLj3072ELj1ELj1ELj4ELj16ENS_18Kernel_traits_baseILj3072EfS2_S2_S2_fjLj128EEEEELb0ELb1ELb0EEEvNS_9FwdParamsE)
        /*0380*/ 	.word	0x00000073


	//----- nvinfo : EIATTR_FRAME_SIZE
	.align		4
.L_158:
        /*0384*/ 	.byte	0x04, 0x11
        /*0386*/ 	.short	(.L_160 - .L_159)
	.align		4
.L_159:
        /*0388*/ 	.word	index@(_ZN10layer_norm31ln_parallel_residual_fwd_kernelINS_13Kernel_traitsIf6__halfS2_S2_fjLj3072ELj1ELj1ELj4ELj16ENS_18Kernel_traits_baseILj3072EfS2_S2_S2_fjLj128EEEEELb0ELb1ELb0EEEvNS_9FwdParamsE)
        /*038c*/ 	.word	0x00000000


	//----- nvinfo : EIATTR_REGCOUNT
	.align		4
.L_160:
        /*0390*/ 	.byte	0x04, 0x2f
        /*0392*/ 	.short	(.L_162 - .L_161)
	.align		4
.L_161:
        /*0394*/ 	.word	index@(_ZN10layer_norm31ln_parallel_residual_fwd_kernelINS_13Kernel_traitsIf6__halfS2_S2_fjLj3072ELj1ELj1ELj4ELj16ENS_18Kernel_traits_baseILj3072EfS2_S2_S2_fjLj128EEEEELb0ELb0ELb1EEEvNS_9FwdParamsE)
        /*0398*/ 	.word	0x000000a8


	//----- nvinfo : EIATTR_FRAME_SIZE
	.align		4
.L_162:
        /*039c*/ 	.byte	0x04, 0x11
        /*039e*/ 	.short	(.L_164 - .L_163)
	.align		4
.L_163:
        /*03a0*/ 	.word	index@(_ZN10layer_norm31ln_parallel_residual_fwd_kernelINS_13Kernel_traitsIf6__halfS2_S2_fjLj3072ELj1ELj1ELj4ELj16ENS_18Kernel_traits_baseILj3072EfS2_S2_S2_fjLj128EEEEELb0ELb0ELb1EEEvNS_9FwdParamsE)
        /*03a4*/ 	.word	0x00000000


	//----- nvinfo : EIATTR_REGCOUNT
	.align		4
.L_164:
        /*03a8*/ 	.byte	0x04, 0x2f
        /*03aa*/ 	.short	(.L_166 - .L_165)
	.align		4
.L_165:
        /*03ac*/ 	.word	index@(_ZN10layer_norm31ln_parallel_residual_fwd_kernelINS_13Kernel_traitsIf6__halfS2_S2_fjLj3072ELj1ELj1ELj4ELj16ENS_18Kernel_traits_baseILj3072EfS2_S2_S2_fjLj128EEEEELb0ELb0ELb0EEEvNS_9FwdParamsE)
        /*03b0*/ 	.word	0x000000a1


	//----- nvinfo : EIATTR_FRAME_SIZE
	.align		4
.L_166:
        /*03b4*/ 	.byte	0x04, 0x11
        /*03b6*/ 	.short	(.L_168 - .L_167)
	.align		4
.L_167:
        /*03b8*/ 	.word	index@(_ZN10layer_norm31ln_parallel_residual_fwd_kernelINS_13Kernel_traitsIf6__halfS2_S2_fjLj3072ELj1ELj1ELj4ELj16ENS_18Kernel_traits_baseILj3072EfS2_S2_S2_fjLj128EEEEELb0ELb0ELb0EEEvNS_9FwdParamsE)
        /*03bc*/ 	.word	0x00000000


	//----- nvinfo : EIATTR_REGCOUNT
	.align		4
.L_168:
        /*03c0*/ 	.byte	0x04, 0x2f
        /*03c2*/ 	.short	(.L_170 - .L_169)
	.align		4
.L_169:
        /*03c4*/ 	.word	index@(_ZN10layer_norm31ln_parallel_residual_fwd_kernelINS_13Kernel_traitsIf13__nv_bfloat16fS2_fjLj3072ELj1ELj1ELj4ELj16ENS_18Kernel_traits_baseILj3072EfS2_fS2_fjLj128EEEEELb1ELb1ELb1EEEvNS_9FwdParamsE)
        /*03c8*/ 	.word	0x00000080


	//----- nvinfo : EIATTR_FRAME_SIZE
	.align		4
.L_170:
        /*03cc*/ 	.byte	0x04, 0x11
        /*03ce*/ 	.short	(.L_172 - .L_171)
	.align		4
.L_171:
        /*03d0*/ 	.word	index@(_ZN10layer_norm31ln_parallel_residual_fwd_kernelINS_13Kernel_traitsIf13__nv_bfloat16fS2_fjLj3072ELj1ELj1ELj4ELj16ENS_18Kernel_traits_baseILj3072EfS2_fS2_fjLj128EEEEELb1ELb1ELb1EEEvNS_9FwdParamsE)
        /*03d4*/ 	.word	0x00000000


	//----- nvinfo : EIATTR_REGCOUNT
	.align		4
.L_172:
        /*03d8*/ 	.byte	0x04, 0x2f
        /*03da*/ 	.short	(.L_174 - .L_173)
	.align		4
.L_173:
        /*03dc*/ 	.word	index@(_ZN10layer_norm31ln_parallel_residual_fwd_kernelINS_13Kernel_traitsIf13__nv_bfloat16fS2_fjLj3072ELj1ELj1ELj4ELj16ENS_18Kernel_traits_baseILj3072EfS2_fS2_fjLj128EEEEELb1ELb1ELb0EEEvNS_9FwdParamsE)
        /*03e0*/ 	.word	0x00000080


	//----- nvinfo : EIATTR_FRAME_SIZE
	.align		4
.L_174:
        /*03e4*/ 	.byte	0x04, 0x11
        /*03e6*/ 	.short	(.L_176 - .L_175)
	.align		4
.L_175:
        /*03e8*/ 	.word	index@(_ZN10layer_norm31ln_parallel_residual_fwd_kernelINS_13Kernel_traitsIf13__nv_bfloat16fS2_fjLj3072ELj1ELj1ELj4ELj16ENS_18Kernel_traits_baseILj3072EfS2_fS2_fjLj128EEEEELb1ELb1ELb0EEEvNS_9FwdParamsE)
        /*03ec*/ 	.word	0x00000000


	//----- nvinfo : EIATTR_REGCOUNT
	.align		4
.L_176:
        /*03f0*/ 	.byte	0x04, 0x2f
        /*03f2*/ 	.short	(.L_178 - .L_177)
	.align		4
.L_177:
        /*03f4*/ 	.word	index@(_ZN10layer_norm31ln_parallel_residual_fwd_kernelINS_13Kernel_traitsIf13__nv_bfloat16fS2_fjLj3072ELj1ELj1ELj4ELj16ENS_18Kernel_traits_baseILj3072EfS2_fS2_fjLj128EEEEELb1ELb0ELb1EEEvNS_9FwdParamsE)
        /*03f8*/ 	.word	0x000000a8


	//----- nvinfo : EIATTR_FRAME_SIZE
	.align		4
.L_178:
        /*03fc*/ 	.byte	0x04, 0x11
        /*03fe*/ 	.short	(.L_180 - .L_179)
	.align		4
.L_179:
        /*0400*/ 	.word	index@(_ZN10layer_norm31ln_parallel_residual_fwd_kernelINS_13Kernel_traitsIf13__nv_bfloat16fS2_fjLj3072ELj1ELj1ELj4ELj16ENS_18Kernel_traits_baseILj3072EfS2_fS2_fjLj128EEEEELb1ELb0ELb1EEEvNS_9FwdParamsE)
        /*0404*/ 	.word	0x00000000


	//----- nvinfo : EIATTR_REGCOUNT
	.align		4
.L_180:
        /*0408*/ 	.byte	0x04, 0x2f
        /*040a*/ 	.short	(.L_182 - .L_181)
	.align		4
.L_181:
        /*040c*/ 	.word	index@(_ZN10layer_norm31ln_parallel_residual_fwd_kernelINS_13Kernel_traitsIf13__nv_bfloat16fS2_fjLj3072ELj1ELj1ELj4ELj16ENS_18Kernel_traits_baseILj3072EfS2_fS2_fjLj128EEEEELb1ELb0ELb0EEEvNS_9FwdParamsE)
        /*0410*/ 	.word	0x000000b7


	//----- nvinfo : EIATTR_FRAME_SIZE
	.align		4
.L_182:
        /*0414*/ 	.byte	0x04, 0x11
        /*0416*/ 	.short	(.L_184 - .L_183)
	.align		4
.L_183:
        /*0418*/ 	.word	index@(_ZN10layer_norm31ln_parallel_residual_fwd_kernelINS_13Kernel_traitsIf13__nv_bfloat16fS2_fjLj3072ELj1ELj1ELj4ELj16ENS_18Kernel_traits_baseILj3072EfS2_fS2_fjLj128EEEEELb1ELb0ELb0EEEvNS_9FwdParamsE)
        /*041c*/ 	.word	0x00000000


	//----- nvinfo : EIATTR_REGCOUNT
	.align		4
.L_184:
        /*0420*/ 	.byte	0x04, 0x2f
        /*0422*/ 	.short	(.L_186 - .L_185)
	.align		4
.L_185:
        /*0424*/ 	.word	index@(_ZN10layer_norm31ln_parallel_residual_fwd_kernelINS_13Kernel_traitsIf13__nv_bfloat16fS2_fjLj3072ELj1ELj1ELj4ELj16ENS_18Kernel_traits_baseILj3072EfS2_fS2_fjLj128EEEEELb0ELb1ELb1EEEvNS_9FwdParamsE)
        /*0428*/ 	.word	0x00000080


	//----- nvinfo : EIATTR_FRAME_SIZE
	.align		4
.L_186:
        /*042c*/ 	.byte	0x04, 0x11
        /*042e*/ 	.short	(.L_188 - .L_187)
	.align		4
.L_187:
        /*0430*/ 	.word	index@(_ZN10layer_norm31ln_parallel_residual_fwd_kernelINS_13Kernel_traitsIf13__nv_bfloat16fS2_fjLj3072ELj1ELj1ELj4ELj16ENS_18Kernel_traits_baseILj3072EfS2_fS2_fjLj128EEEEELb0ELb1ELb1EEEvNS_9FwdParamsE)
        /*0434*/ 	.word	0x00000000


	//----- nvinfo : EIATTR_REGCOUNT
	.align		4
.L_188:
        /*0438*/ 	.byte	0x04, 0x2f
        /*043a*/ 	.short	(.L_190 - .L_189)
	.align		4
.L_189:
        /*043c*/ 	.word	index@(_ZN10layer_norm31ln_parallel_residual_fwd_kernelINS_13Kernel_traitsIf13__nv_bfloat16fS2_fjLj3072ELj1ELj1ELj4ELj16ENS_18Kernel_traits_baseILj3072EfS2_fS2_fjLj128EEEEELb0ELb1ELb0EEEvNS_9FwdParamsE)
        /*0440*/ 	.word	0x00000072


	//----- nvinfo : EIATTR_FRAME_SIZE
	.align		4
.L_190:
        /*0444*/ 	.byte	0x04, 0x11
        /*0446*/ 	.short	(.L_192 - .L_191)
	.align		4
.L_191:
        /*0448*/ 	.word	index@(_ZN10layer_norm31ln_parallel_residual_fwd_kernelINS_13Kernel_traitsIf13__nv_bfloat16fS2_fjLj3072ELj1ELj1ELj4ELj16ENS_18Kernel_traits_baseILj3072EfS2_fS2_fjLj128EEEEELb0ELb1ELb0EEEvNS_9FwdParamsE)
        /*044c*/ 	.word	0x00000000


	//----- nvinfo : EIATTR_REGCOUNT
	.align		4
.L_192:
        /*0450*/ 	.byte	0x04, 0x2f
        /*0452*/ 	.short	(.L_194 - .L_193)
	.align		4
.L_193:
        /*0454*/ 	.word	index@(_ZN10layer_norm31ln_parallel_residual_fwd_kernelINS_13Kernel_traitsIf13__nv_bfloat16fS2_fjLj3072ELj1ELj1ELj4ELj16ENS_18Kernel_traits_baseILj3072EfS2_fS2_fjLj128EEEEELb0ELb0ELb1EEEvNS_9FwdParamsE)
        /*0458*/ 	.word	0x000000a7


	//----- nvinfo : EIATTR_FRAME_SIZE
	.align		4
.L_194:
        /*045c*/ 	.byte	0x04, 0x11
        /*045e*/ 	.short	(.L_196 - .L_195)
	.align		4
.L_195:
        /*0460*/ 	.word	index@(_ZN10layer_norm31ln_parallel_residual_fwd_kernelINS_13Kernel_traitsIf13__nv_bfloat16fS2_fjLj3072ELj1ELj1ELj4ELj16ENS_18Kernel_traits_baseILj3072EfS2_fS2_fjLj128EEEEELb0ELb0ELb1EEEvNS_9FwdParamsE)
        /*0464*/ 	.word	0x00000000


	//----- nvinfo : EIATTR_REGCOUNT
	.align		4
.L_196:
        /*0468*/ 	.byte	0x04, 0x2f
        /*046a*/ 	.short	(.L_198 - .L_197)
	.align		4
.L_197:
        /*046c*/ 	.word	index@(_ZN10layer_norm31ln_parallel_residual_fwd_kernelINS_13Kernel_traitsIf13__nv_bfloat16fS2_fjLj3072ELj1ELj1ELj4ELj16ENS_18Kernel_traits_baseILj3072EfS2_fS2_fjLj128EEEEELb0ELb0ELb0EEEvNS_9FwdParamsE)
        /*0470*/ 	.word	0x000000a1


	//----- nvinfo : EIATTR_FRAME_SIZE
	.align		4
.L_198:
        /*0474*/ 	.byte	0x04, 0x11
        /*0476*/ 	.short	(.L_200 - .L_199)
	.align		4
.L_199:
        /*0478*/ 	.word	index@(_ZN10layer_norm31ln_parallel_residual_fwd_kernelINS_13Kernel_traitsIf13__nv_bfloat16fS2_fjLj3072ELj1ELj1ELj4ELj16ENS_18Kernel_traits_baseILj3072EfS2_fS2_fjLj128EEEEELb0ELb0ELb0EEEvNS_9FwdParamsE)
        /*047c*/ 	.word	0x00000000


	//----- nvinfo : EIATTR_REGCOUNT
	.align		4
.L_200:
        /*0480*/ 	.byte	0x04, 0x2f
        /*0482*/ 	.short	(.L_202 - .L_201)
	.align		4
.L_201:
        /*0484*/ 	.word	index@(_ZN10layer_norm31ln_parallel_residual_fwd_kernelINS_13Kernel_traitsI13__nv_bfloat16S2_fS2_fjLj3072ELj1ELj1ELj4ELj16ENS_18Kernel_traits_baseILj3072ES2_S2_fS2_fjLj128EEEEELb1ELb1ELb1EEEvNS_9FwdParamsE)
        /*0488*/ 	.word	0x00000080


	//----- nvinfo : EIATTR_FRAME_SIZE
	.align		4
.L_202:
        /*048c*/ 	.byte	0x04, 0x11
        /*048e*/ 	.short	(.L_204 - .L_203)
	.align		4
.L_203:
        /*0490*/ 	.word	index@(_ZN10layer_norm31ln_parallel_residual_fwd_kernelINS_13Kernel_traitsI13__nv_bfloat16S2_fS2_fjLj3072ELj1ELj1ELj4ELj16ENS_18Kernel_traits_baseILj3072ES2_S2_fS2_fjLj128EEEEELb1ELb1ELb1EEEvNS_9FwdParamsE)
        /*0494*/ 	.word	0x00000000


	//----- nvinfo : EIATTR_REGCOUNT
	.align		4
.L_204:
        /*0498*/ 	.byte	0x04, 0x2f
        /*049a*/ 	.short	(.L_206 - .L_205)
	.align		4
.L_205:
        /*049c*/ 	.word	index@(_ZN10layer_norm31ln_parallel_residual_fwd_kernelINS_13Kernel_traitsI13__nv_bfloat16S2_fS2_fjLj3072ELj1ELj1ELj4ELj16ENS_18Kernel_traits_baseILj3072ES2_S2_fS2_fjLj128EEEEELb1ELb1ELb0EEEvNS_9FwdParamsE)
        /*04a0*/ 	.word	0x0000007d


	//----- nvinfo : EIATTR_FRAME_SIZE
	.align		4
.L_206:
        /*04a4*/ 	.byte	0x04, 0x11
        /*04a6*/ 	.short	(.L_208 - .L_207)
	.align		4
.L_207:
        /*04a8*/ 	.word	index@(_ZN10layer_norm31ln_parallel_residual_fwd_kernelINS_13Kernel_traitsI13__nv_bfloat16S2_fS2_fjLj3072ELj1ELj1ELj4ELj16ENS_18Kernel_traits_baseILj3072ES2_S2_fS2_fjLj128EEEEELb1ELb1ELb0EEEvNS_9FwdParamsE)
        /*04ac*/ 	.word	0x00000000


	//----- nvinfo : EIATTR_REGCOUNT
	.align		4
.L_208:
        /*04b0*/ 	.byte	0x04, 0x2f
        /*04b2*/ 	.short	(.L_210 - .L_209)
	.align		4
.L_209:
        /*04b4*/ 	.word	index@(_ZN10layer_norm31ln_parallel_residual_fwd_kernelINS_13Kernel_traitsI13__nv_bfloat16S2_fS2_fjLj3072ELj1ELj1ELj4ELj16ENS_18Kernel_traits_baseILj3072ES2_S2_fS2_fjLj128EEEEELb1ELb0ELb1EEEvNS_9FwdParamsE)
        /*04b8*/ 	.word	0x000000a8


	//----- nvinfo : EIATTR_FRAME_SIZE
	.align		4
.L_210:
        /*04bc*/ 	.byte	0x04, 0x11
        /*04be*/ 	.short	(.L_212 - .L_211)
	.align		4
.L_211:
        /*04c0*/ 	.word	index@(_ZN10layer_norm31ln_parallel_residual_fwd_kernelINS_13Kernel_traitsI13__nv_bfloat16S2_fS2_fjLj3072ELj1ELj1ELj4ELj16ENS_18Kernel_traits_baseILj3072ES2_S2_fS2_fjLj128EEEEELb1ELb0ELb1EEEvNS_9FwdParamsE)
        /*04c4*/ 	.word	0x00000000


	//----- nvinfo : EIATTR_REGCOUNT
	.align		4
.L_212:
        /*04c8*/ 	.byte	0x04, 0x2f
        /*04ca*/ 	.short	(.L_214 - .L_213)
	.align		4
.L_213:
        /*04cc*/ 	.word	index@(_ZN10layer_norm31ln_parallel_residual_fwd_kernelINS_13Kernel_traitsI13__nv_bfloat16S2_fS2_fjLj3072ELj1ELj1ELj4ELj16ENS_18Kernel_traits_baseILj3072ES2_S2_fS2_fjLj128EEEEELb1ELb0ELb0EEEvNS_9FwdParamsE)
        /*04d0*/ 	.word	0x000000a8


	//----- nvinfo : EIATTR_FRAME_SIZE
	.align		4
.L_214:
        /*04d4*/ 	.byte	0x04, 0x11
        /*04d6*/ 	.short	(.L_216 - .L_215)
	.align		4
.L_215:
        /*04d8*/ 	.word	index@(_ZN10layer_norm31ln_parallel_residual_fwd_kernelINS_13Kernel_traitsI13__nv_bfloat16S2_fS2_fjLj3072ELj1ELj1ELj4ELj16ENS_18Kernel_traits_baseILj3072ES2_S2_fS2_fjLj128EEEEELb1ELb0ELb0EEEvNS_9FwdParamsE)
        /*04dc*/ 	.word	0x00000000


	//----- nvinfo : EIATTR_REGCOUNT
	.align		4
.L_216:
        /*04e0*/ 	.byte	0x04, 0x2f
        /*04e2*/ 	.short	(.L_218 - .L_217)
	.align		4
.L_217:
        /*04e4*/ 	.word	index@(_ZN10layer_norm31ln_parallel_residual_fwd_kernelINS_13Kernel_traitsI13__nv_bfloat16S2_fS2_fjLj3072ELj1ELj1ELj4ELj16ENS_18Kernel_traits_baseILj3072ES2_S2_fS2_fjLj128EEEEELb0ELb1ELb1EEEvNS_9FwdParamsE)
        /*04e8*/ 	.word	0x0000007f


	//----- nvinfo : EIATTR_FRAME_SIZE
	.align		4
.L_218:
        /*04ec*/ 	.byte	0x04, 0x11
        /*04ee*/ 	.short	(.L_220 - .L_219)
	.align		4
.L_219:
        /*04f0*/ 	.word	index@(_ZN10layer_norm31ln_parallel_residual_fwd_kernelINS_13Kernel_traitsI13__nv_bfloat16S2_fS2_fjLj3072ELj1ELj1ELj4ELj16ENS_18Kernel_traits_baseILj3072ES2_S2_fS2_fjLj128EEEEELb0ELb1ELb1EEEvNS_9FwdParamsE)
        /*04f4*/ 	.word	0x00000000


	//----- nvinfo : EIATTR_REGCOUNT
	.align		4
.L_220:
        /*04f8*/ 	.byte	0x04, 0x2f
        /*04fa*/ 	.short	(.L_222 - .L_221)
	.align		4
.L_221:
        /*04fc*/ 	.word	index@(_ZN10layer_norm31ln_parallel_residual_fwd_kernelINS_13Kernel_traitsI13__nv_bfloat16S2_fS2_fjLj3072ELj1ELj1ELj4ELj16ENS_18Kernel_traits_baseILj3072ES2_S2_fS2_fjLj128EEEEELb0ELb1ELb0EEEvNS_9FwdParamsE)
        /*0500*/ 	.word	0x00000076


	//----- nvinfo : EIATTR_FRAME_SIZE
	.align		4
.L_222:
        /*0504*/ 	.byte	0x04, 0x11
        /*0506*/ 	.short	(.L_224 - .L_223)
	.align		4
.L_223:
        /*0508*/ 	.word	index@(_ZN10layer_norm31ln_parallel_residual_fwd_kernelINS_13Kernel_traitsI13__nv_bfloat16S2_fS2_fjLj3072ELj1ELj1ELj4ELj16ENS_18Kernel_traits_baseILj3072ES2_S2_fS2_fjLj128EEEEELb0ELb1ELb0EEEvNS_9FwdParamsE)
        /*050c*/ 	.word	0x00000000


	//----- nvinfo : EIATTR_REGCOUNT
	.align		4
.L_224:
        /*0510*/ 	.byte	0x04, 0x2f
        /*0512*/ 	.short	(.L_226 - .L_225)
	.align		4
.L_225:
        /*0514*/ 	.word	index@(_ZN10layer_norm31ln_parallel_residual_fwd_kernelINS_13Kernel_traitsI13__nv_bfloat16S2_fS2_fjLj3072ELj1ELj1ELj4ELj16ENS_18Kernel_traits_baseILj3072ES2_S2_fS2_fjLj128EEEEELb0ELb0ELb1EEEvNS_9FwdParamsE)
        /*0518*/ 	.word	0x000000a7


	//----- nvinfo : EIATTR_FRAME_SIZE
	.align		4
.L_226:
        /*051c*/ 	.byte	0x04, 0x11
        /*051e*/ 	.short	(.L_228 - .L_227)
	.align		4
.L_227:
        /*0520*/ 	.word	index@(_ZN10layer_norm31ln_parallel_residual_fwd_kernelINS_13Kernel_traitsI13__nv_bfloat16S2_fS2_fjLj3072ELj1ELj1ELj4ELj16ENS_18Kernel_traits_baseILj3072ES2_S2_fS2_fjLj128EEEEELb0ELb0ELb1EEEvNS_9FwdParamsE)
        /*0524*/ 	.word	0x00000000


	//----- nvinfo : EIATTR_REGCOUNT
	.align		4
.L_228:
        /*0528*/ 	.byte	0x04, 0x2f
        /*052a*/ 	.short	(.L_230 - .L_229)
	.align		4
.L_229:
        /*052c*/ 	.word	index@(_ZN10layer_norm31ln_parallel_residual_fwd_kernelINS_13Kernel_traitsI13__nv_bfloat16S2_fS2_fjLj3072ELj1ELj1ELj4ELj16ENS_18Kernel_traits_baseILj3072ES2_S2_fS2_fjLj128EEEEELb0ELb0ELb0EEEvNS_9FwdParamsE)
        /*0530*/ 	.word	0x000000a3


	//----- nvinfo : EIATTR_FRAME_SIZE
	.align		4
.L_230:
        /*0534*/ 	.byte	0x04, 0x11
        /*0536*/ 	.short	(.L_232 - .L_231)
	.align		4
.L_231:
        /*0538*/ 	.word	index@(_ZN10layer_norm31ln_parallel_residual_fwd_kernelINS_13Kernel_traitsI13__nv_bfloat16S2_fS2_fjLj3072ELj1ELj1ELj4ELj16ENS_18Kernel_traits_baseILj3072ES2_S2_fS2_fjLj128EEEEELb0ELb0ELb0EEEvNS_9FwdParamsE)
        /*053c*/ 	.word	0x00000000


	//----- nvinfo : EIATTR_REGCOUNT
	.align		4
.L_232:
        /*0540*/ 	.byte	0x04, 0x2f
        /*0542*/ 	.short	(.L_234 - .L_233)
	.align		4
.L_233:
        /*0544*/ 	.word	index@(_ZN10layer_norm31ln_parallel_residual_fwd_kernelINS_13Kernel_traitsIf13__nv_bfloat16S2_S2_fjLj3072ELj1ELj1ELj4ELj16ENS_18Kernel_traits_baseILj3072EfS2_S2_S2_fjLj128EEEEELb1ELb1ELb1EEEvNS_9FwdParamsE)
        /*0548*/ 	.word	0x00000080


	//----- nvinfo : EIATTR_FRAME_SIZE
	.align		4
.L_234:
        /*054c*/ 	.byte	0x04, 0x11
        /*054e*/ 	.short	(.L_236 - .L_235)
	.align		4
.L_235:
        /*0550*/ 	.word	index@(_ZN10layer_norm31ln_parallel_residual_fwd_kernelINS_13Kernel_traitsIf13__nv_bfloat16S2_S2_fjLj3072ELj1ELj1ELj4ELj16ENS_18Kernel_traits_baseILj3072EfS2_S2_S2_fjLj128EEEEELb1ELb1ELb1EEEvNS_9FwdParamsE)
        /*0554*/ 	.word	0x00000000


	//----- nvinfo : EIATTR_REGCOUNT
	.align		4
.L_236:
        /*0558*/ 	.byte	0x04, 0x2f
        /*055a*/ 	.short	(.L_238 - .L_237)
	.align		4
.L_237:
        /*055c*/ 	.word	index@(_ZN10layer_norm31ln_parallel_residual_fwd_kernelINS_13Kernel_traitsIf13__nv_bfloat16S2_S2_fjLj3072ELj1ELj1ELj4ELj16ENS_18Kernel_traits_baseILj3072EfS2_S2_S2_fjLj128EEEEELb1ELb1ELb0EEEvNS_9FwdParamsE)
        /*0560*/ 	.word	0x00000080


	//----- nvinfo : EIATTR_FRAME_SIZE
	.align		4
.L_238:
        /*0564*/ 	.byte	0x04, 0x11
        /*0566*/ 	.short	(.L_240 - .L_239)
	.align		4
.L_239:
        /*0568*/ 	.word	index@(_ZN10layer_norm31ln_parallel_residual_fwd_kernelINS_13Kernel_traitsIf13__nv_bfloat16S2_S2_fjLj3072ELj1ELj1ELj4ELj16ENS_18Kernel_traits_baseILj3072EfS2_S2_S2_fjLj128EEEEELb1ELb1ELb0EEEvNS_9FwdParamsE)
        /*056c*/ 	.word	0x00000000


	//----- nvinfo : EIATTR_REGCOUNT
	.align		4
.L_240:
        /*0570*/ 	.byte	0x04, 0x2f
        /*0572*/ 	.short	(.L_242 - .L_241)
	.align		4
.L_241:
        /*0574*/ 	.word	index@(_ZN10layer_norm31ln_parallel_residual_fwd_kernelINS_13Kernel_traitsIf13__nv_bfloat16S2_S2_fjLj3072ELj1ELj1ELj4ELj16ENS_18Kernel_traits_baseILj3072EfS2_S2_S2_fjLj128EEEEELb1ELb0ELb1EEEvNS_9FwdParamsE)
        /*0578*/ 	.word	0x000000b2


	//----- nvinfo : EIATTR_FRAME_SIZE
	.align		4
.L_242:
        /*057c*/ 	.byte	0x04, 0x11
        /*057e*/ 	.short	(.L_244 - .L_243)
	.align		4
.L_243:
        /*0580*/ 	.word	index@(_ZN10layer_norm31ln_parallel_residual_fwd_kernelINS_13Kernel_traitsIf13__nv_bfloat16S2_S2_fjLj3072ELj1ELj1ELj4ELj16ENS_18Kernel_traits_baseILj3072EfS2_S2_S2_fjLj128EEEEELb1ELb0ELb1EEEvNS_9FwdParamsE)
        /*0584*/ 	.word	0x00000000


	//----- nvinfo : EIATTR_REGCOUNT
	.align		4
.L_244:
        /*0588*/ 	.byte	0x04, 0x2f
        /*058a*/ 	.short	(.L_246 - .L_245)
	.align		4
.L_245:
        /*058c*/ 	.word	index@(_ZN10layer_norm31ln_parallel_residual_fwd_kernelINS_13Kernel_traitsIf13__nv_bfloat16S2_S2_fjLj3072ELj1ELj1ELj4ELj16ENS_18Kernel_traits_baseILj3072EfS2_S2_S2_fjLj128EEEEELb1ELb0ELb0EEEvNS_9FwdParamsE)
        /*0590*/ 	.word	0x000000c2


	//----- nvinfo : EIATTR_FRAME_SIZE
	.align		4
.L_246:
        /*0594*/ 	.byte	0x04, 0x11
        /*0596*/ 	.short	(.L_248 - .L_247)
	.align		4
.L_247:
        /*0598*/ 	.word	index@(_ZN10layer_norm31ln_parallel_residual_fwd_kernelINS_13Kernel_traitsIf13__nv_bfloat16S2_S2_fjLj3072ELj1ELj1ELj4ELj16ENS_18Kernel_traits_baseILj3072EfS2_S2_S2_fjLj128EEEEELb1ELb0ELb0EEEvNS_9FwdParamsE)
        /*059c*/ 	.word	0x00000000


	//----- nvinfo : EIATTR_REGCOUNT
	.align		4
.L_248:
        /*05a0*/ 	.byte	0x04, 0x2f
        /*05a2*/ 	.short	(.L_250 - .L_249)
	.align		4
.L_249:
        /*05a4*/ 	.word	index@(_ZN10layer_norm31ln_parallel_residual_fwd_kernelINS_13Kernel_traitsIf13__nv_bfloat16S2_S2_fjLj3072ELj1ELj1ELj4ELj16ENS_18Kernel_traits_baseILj3072EfS2_S2_S2_fjLj128EEEEELb0ELb1ELb1EEEvNS_9FwdParamsE)
        /*05a8*/ 	.word	0x0000007e


	//----- nvinfo : EIATTR_FRAME_SIZE
	.align		4
.L_250:
        /*05ac*/ 	.byte	0x04, 0x11
        /*05ae*/ 	.short	(.L_252 - .L_251)
	.align		4
.L_251:
        /*05b0*/ 	.word	index@(_ZN10layer_norm31ln_parallel_residual_fwd_kernelINS_13Kernel_traitsIf13__nv_bfloat16S2_S2_fjLj3072ELj1ELj1ELj4ELj16ENS_18Kernel_traits_baseILj3072EfS2_S2_S2_fjLj128EEEEELb0ELb1ELb1EEEvNS_9FwdParamsE)
        /*05b4*/ 	.word	0x00000000


	//----- nvinfo : EIATTR_REGCOUNT
	.align		4
.L_252:
        /*05b8*/ 	.byte	0x04, 0x2f
        /*05ba*/ 	.short	(.L_254 - .L_253)
	.align		4
.L_253:
        /*05bc*/ 	.word	index@(_ZN10layer_norm31ln_parallel_residual_fwd_kernelINS_13Kernel_traitsIf13__nv_bfloat16S2_S2_fjLj3072ELj1ELj1ELj4ELj16ENS_18Kernel_traits_baseILj3072EfS2_S2_S2_fjLj128EEEEELb0ELb1ELb0EEEvNS_9FwdParamsE)
        /*05c0*/ 	.word	0x00000073


	//----- nvinfo : EIATTR_FRAME_SIZE
	.align		4
.L_254:
        /*05c4*/ 	.byte	0x04, 0x11
        /*05c6*/ 	.short	(.L_256 - .L_255)
	.align		4
.L_255:
        /*05c8*/ 	.word	index@(_ZN10layer_norm31ln_parallel_residual_fwd_kernelINS_13Kernel_traitsIf13__nv_bfloat16S2_S2_fjLj3072ELj1ELj1ELj4ELj16ENS_18Kernel_traits_baseILj3072EfS2_S2_S2_fjLj128EEEEELb0ELb1ELb0EEEvNS_9FwdParamsE)
        /*05cc*/ 	.word	0x00000000


	//----- nvinfo : EIATTR_REGCOUNT
	.align		4
.L_256:
        /*05d0*/ 	.byte	0x04, 0x2f
        /*05d2*/ 	.short	(.L_258 - .L_257)
	.align		4
.L_257:
        /*05d4*/ 	.word	index@(_ZN10layer_norm31ln_parallel_residual_fwd_kernelINS_13Kernel_traitsIf13__nv_bfloat16S2_S2_fjLj3072ELj1ELj1ELj4ELj16ENS_18Kernel_traits_baseILj3072EfS2_S2_S2_fjLj128EEEEELb0ELb0ELb1EEEvNS_9FwdParamsE)
        /*05d8*/ 	.word	0x000000a8


	//----- nvinfo : EIATTR_FRAME_SIZE
	.align		4
.L_258:
        /*05dc*/ 	.byte	0x04, 0x11
        /*05de*/ 	.short	(.L_260 - .L_259)
	.align		4
.L_259:
        /*05e0*/ 	.word	index@(_ZN10layer_norm31ln_parallel_residual_fwd_kernelINS_13Kernel_traitsIf13__nv_bfloat16S2_S2_fjLj3072ELj1ELj1ELj4ELj16ENS_18Kernel_traits_baseILj3072EfS2_S2_S2_fjLj128EEEEELb0ELb0ELb1EEEvNS_9FwdParamsE)
        /*05e4*/ 	.word	0x00000000


	//----- nvinfo : EIATTR_REGCOUNT
	.align		4
.L_260:
        /*05e8*/ 	.byte	0x04, 0x2f
        /*05ea*/ 	.short	(.L_262 - .L_261)
	.align		4
.L_261:
        /*05ec*/ 	.word	index@(_ZN10layer_norm31ln_parallel_residual_fwd_kernelINS_13Kernel_traitsIf13__nv_bfloat16S2_S2_fjLj3072ELj1ELj1ELj4ELj16ENS_18Kernel_traits_baseILj3072EfS2_S2_S2_fjLj128EEEEELb0ELb0ELb0EEEvNS_9FwdParamsE)
        /*05f0*/ 	.word	0x000000a1


	//----- nvinfo : EIATTR_FRAME_SIZE
	.align		4
.L_262:
        /*05f4*/ 	.byte	0x04, 0x11
        /*05f6*/ 	.short	(.L_264 - .L_263)
	.align		4
.L_263:
        /*05f8*/ 	.word	index@(_ZN10layer_norm31ln_parallel_residual_fwd_kernelINS_13Kernel_traitsIf13__nv_bfloat16S2_S2_fjLj3072ELj1ELj1ELj4ELj16ENS_18Kernel_traits_baseILj3072EfS2_S2_S2_fjLj128EEEEELb0ELb0ELb0EEEvNS_9FwdParamsE)
        /*05fc*/ 	.word	0x00000000


	//----- nvinfo : EIATTR_REGCOUNT
	.align		4
.L_264:
        /*0600*/ 	.byte	0x04, 0x2f
        /*0602*/ 	.short	(.L_266 - .L_265)
	.align		4
.L_265:
        /*0604*/ 	.word	index@(_ZN10layer_norm31ln_parallel_residual_fwd_kernelINS_13Kernel_traitsI6__halfS2_S2_S2_fjLj3072ELj1ELj1ELj4ELj16ENS_18Kernel_traits_baseILj3072ES2_S2_S2_S2_fjLj128EEEEELb1ELb1ELb1EEEvNS_9FwdParamsE)
        /*0608*/ 	.word	0x0000007f


	//----- nvinfo : EIATTR_FRAME_SIZE
	.align		4
.L_266:
        /*060c*/ 	.byte	0x04, 0x11
        /*060e*/ 	.short	(.L_268 - .L_267)
	.align		4
.L_267:
        /*0610*/ 	.word	index@(_ZN10layer_norm31ln_parallel_residual_fwd_kernelINS_13Kernel_traitsI6__halfS2_S2_S2_fjLj3072ELj1ELj1ELj4ELj16ENS_18Kernel_traits_baseILj3072ES2_S2_S2_S2_fjLj128EEEEELb1ELb1ELb1EEEvNS_9FwdParamsE)
        /*0614*/ 	.word	0x00000000


	//----- nvinfo : EIATTR_REGCOUNT
	.align		4
.L_268:
        /*0618*/ 	.byte	0x04, 0x2f
        /*061a*/ 	.short	(.L_270 - .L_269)
	.align		4
.L_269:
        /*061c*/ 	.word	index@(_ZN10layer_norm31ln_parallel_residual_fwd_kernelINS_13Kernel_traitsI6__halfS2_S2_S2_fjLj3072ELj1ELj1ELj4ELj16ENS_18Kernel_traits_baseILj3072ES2_S2_S2_S2_fjLj128EEEEELb1ELb1ELb0EEEvNS_9FwdParamsE)
        /*0620*/ 	.word	0x00000072


	//----- nvinfo : EIATTR_FRAME_SIZE
	.align		4
.L_270:
        /*0624*/ 	.byte	0x04, 0x11
        /*0626*/ 	.short	(.L_272 - .L_271)
	.align		4
.L_271:
        /*0628*/ 	.word	index@(_ZN10layer_norm31ln_parallel_residual_fwd_kernelINS_13Kernel_traitsI6__halfS2_S2_S2_fjLj3072ELj1ELj1ELj4ELj16ENS_18Kernel_traits_baseILj3072ES2_S2_S2_S2_fjLj128EEEEELb1ELb1ELb0EEEvNS_9FwdParamsE)
        /*062c*/ 	.word	0x00000000


	//----- nvinfo : EIATTR_REGCOUNT
	.align		4
.L_272:
        /*0630*/ 	.byte	0x04, 0x2f
        /*0632*/ 	.short	(.L_274 - .L_273)
	.align		4
.L_273:
        /*0634*/ 	.word	index@(_ZN10layer_norm31ln_parallel_residual_fwd_kernelINS_13Kernel_traitsI6__halfS2_S2_S2_fjLj3072ELj1ELj1ELj4ELj16ENS_18Kernel_traits_baseILj3072ES2_S2_S2_S2_fjLj128EEEEELb1ELb0ELb1EEEvNS_9FwdParamsE)
        /*0638*/ 	.word	0x00000082


	//----- nvinfo : EIATTR_FRAME_SIZE
	.align		4
.L_274:
        /*063c*/ 	.byte	0x04, 0x11
        /*063e*/ 	.short	(.L_276 - .L_275)
	.align		4
.L_275:
        /*0640*/ 	.word	index@(_ZN10layer_norm31ln_parallel_residual_fwd_kernelINS_13Kernel_traitsI6__halfS2_S2_S2_fjLj3072ELj1ELj1ELj4ELj16ENS_18Kernel_traits_baseILj3072ES2_S2_S2_S2_fjLj128EEEEELb1ELb0ELb1EEEvNS_9FwdParamsE)
        /*0644*/ 	.word	0x00000000


	//----- nvinfo : EIATTR_REGCOUNT
	.align		4
.L_276:
        /*0648*/ 	.byte	0x04, 0x2f
        /*064a*/ 	.short	(.L_278 - .L_277)
	.align		4
.L_277:
        /*064c*/ 	.word	index@(_ZN10layer_norm31ln_parallel_residual_fwd_kernelINS_13Kernel_traitsI6__halfS2_S2_S2_fjLj3072ELj1ELj1ELj4ELj16ENS_18Kernel_traits_baseILj3072ES2_S2_S2_S2_fjLj128EEEEELb1ELb0ELb0EEEvNS_9FwdParamsE)
        /*0650*/ 	.word	0x00000082


	//----- nvinfo : EIATTR_FRAME_SIZE
	.align		4
.L_278:
        /*0654*/ 	.byte	0x04, 0x11
        /*0656*/ 	.short	(.L_280 - .L_279)
	.align		4
.L_279:
        /*0658*/ 	.word	index@(_ZN10layer_norm31ln_parallel_residual_fwd_kernelINS_13Kernel_traitsI6__halfS2_S2_S2_fjLj3072ELj1ELj1ELj4ELj16ENS_18Kernel_traits_baseILj3072ES2_S2_S2_S2_fjLj128EEEEELb1ELb0ELb0EEEvNS_9FwdParamsE)
        /*065c*/ 	.word	0x00000000


	//----- nvinfo : EIATTR_REGCOUNT
	.align		4
.L_280:
        /*0660*/ 	.byte	0x04, 0x2f
        /*0662*/ 	.short	(.L_282 - .L_281)
	.align		4
.L_281:
        /*0664*/ 	.word	index@(_ZN10layer_norm31ln_parallel_residual_fwd_kernelINS_13Kernel_traitsI6__halfS2_S2_S2_fjLj3072ELj1ELj1ELj4ELj16ENS_18Kernel_traits_baseILj3072ES2_S2_S2_S2_fjLj128EEEEELb0ELb1ELb1EEEvNS_9FwdParamsE)
        /*0668*/ 	.word	0x00000079


	//----- nvinfo : EIATTR_FRAME_SIZE
	.align		4
.L_282:
        /*066c*/ 	.byte	0x04, 0x11
        /*066e*/ 	.short	(.L_284 - .L_283)
	.align		4
.L_283:
        /*0670*/ 	.word	index@(_ZN10layer_norm31ln_parallel_residual_fwd_kernelINS_13Kernel_traitsI6__halfS2_S2_S2_fjLj3072ELj1ELj1ELj4ELj16ENS_18Kernel_traits_baseILj3072ES2_S2_S2_S2_fjLj128EEEEELb0ELb1ELb1EEEvNS_9FwdParamsE)
        /*0674*/ 	.word	0x00000000


	//----- nvinfo : EIATTR_REGCOUNT
	.align		4
.L_284:
        /*0678*/ 	.byte	0x04, 0x2f
        /*067a*/ 	.short	(.L_286 - .L_285)
	.align		4
.L_285:
        /*067c*/ 	.word	index@(_ZN10layer_norm31ln_parallel_residual_fwd_kernelINS_13Kernel_traitsI6__halfS2_S2_S2_fjLj3072ELj1ELj1ELj4ELj16ENS_18Kernel_traits_baseILj3072ES2_S2_S2_S2_fjLj128EEEEELb0ELb1ELb0EEEvNS_9FwdParamsE)
        /*0680*/ 	.word	0x0000005a


	//----- nvinfo : EIATTR_FRAME_SIZE
	.align		4
.L_286:
        /*0684*/ 	.byte	0x04, 0x11
        /*0686*/ 	.short	(.L_288 - .L_287)
	.align		4
.L_287:
        /*0688*/ 	.word	index@(_ZN10layer_norm31ln_parallel_residual_fwd_kernelINS_13Kernel_traitsI6__halfS2_S2_S2_fjLj3072ELj1ELj1ELj4ELj16ENS_18Kernel_traits_baseILj3072ES2_S2_S2_S2_fjLj128EEEEELb0ELb1ELb0EEEvNS_9FwdParamsE)
        /*068c*/ 	.word	0x00000000


	//----- nvinfo : EIATTR_REGCOUNT
	.align		4
.L_288:
        /*0690*/ 	.byte	0x04, 0x2f
        /*0692*/ 	.short	(.L_290 - .L_289)
	.align		4
.L_289:
        /*0694*/ 	.word	index@(_ZN10layer_norm31ln_parallel_residual_fwd_kernelINS_13Kernel_traitsI6__halfS2_S2_S2_fjLj3072ELj1ELj1ELj4ELj16ENS_18Kernel_traits_baseILj3072ES2_S2_S2_S2_fjLj128EEEEELb0ELb0ELb1EEEvNS_9FwdParamsE)
        /*0698*/ 	.word	0x0000007e


	//----- nvinfo : EIATTR_FRAME_SIZE
	.align		4
.L_290:
        /*069c*/ 	.byte	0x04, 0x11
        /*069e*/ 	.short	(.L_292 - .L_291)
	.align		4
.L_291:
        /*06a0*/ 	.word	index@(_ZN10layer_norm31ln_parallel_residual_fwd_kernelINS_13Kernel_traitsI6__halfS2_S2_S2_fjLj3072ELj1ELj1ELj4ELj16ENS_18Kernel_traits_baseILj3072ES2_S2_S2_S2_fjLj128EEEEELb0ELb0ELb1EEEvNS_9FwdParamsE)
        /*06a4*/ 	.word	0x00000000


	//----- nvinfo : EIATTR_REGCOUNT
	.align		4
.L_292:
        /*06a8*/ 	.byte	0x04, 0x2f
        /*06aa*/ 	.short	(.L_294 - .L_293)
	.align		4
.L_293:
        /*06ac*/ 	.word	index@(_ZN10layer_norm31ln_parallel_residual_fwd_kernelINS_13Kernel_traitsI6__halfS2_S2_S2_fjLj3072ELj1ELj1ELj4ELj16ENS_18Kernel_traits_baseILj3072ES2_S2_S2_S2_fjLj128EEEEELb0ELb0ELb0EEEvNS_9FwdParamsE)
        /*06b0*/ 	.word	0x00000079


	//----- nvinfo : EIATTR_FRAME_SIZE
	.align		4
.L_294:
        /*06b4*/ 	.byte	0x04, 0x11
        /*06b6*/ 	.short	(.L_296 - .L_295)
	.align		4
.L_295:
        /*06b8*/ 	.word	index@(_ZN10layer_norm31ln_parallel_residual_fwd_kernelINS_13Kernel_traitsI6__halfS2_S2_S2_fjLj3072ELj1ELj1ELj4ELj16ENS_18Kernel_traits_baseILj3072ES2_S2_S2_S2_fjLj128EEEEELb0ELb0ELb0EEEvNS_9FwdParamsE)
        /*06bc*/ 	.word	0x00000000


	//----- nvinfo : EIATTR_REGCOUNT
	.align		4
.L_296:
        /*06c0*/ 	.byte	0x04, 0x2f
        /*06c2*/ 	.short	(.L_298 - .L_297)
	.align		4
.L_297:
        /*06c4*/ 	.word	index@(_ZN10layer_norm31ln_parallel_residual_fwd_kernelINS_13Kernel_traitsI13__nv_bfloat16S2_S2_S2_fjLj3072ELj1ELj1ELj4ELj16ENS_18Kernel_traits_baseILj3072ES2_S2_S2_S2_fjLj128EEEEELb1ELb1ELb1EEEvNS_9FwdParamsE)
        /*06c8*/ 	.word	0x0000007f


	//----- nvinfo : EIATTR_FRAME_SIZE
	.align		4
.L_298:
        /*06cc*/ 	.byte	0x04, 0x11
        /*06ce*/ 	.short	(.L_300 - .L_299)
	.align		4
.L_299:
        /*06d0*/ 	.word	index@(_ZN10layer_norm31ln_parallel_residual_fwd_kernelINS_13Kernel_traitsI13__nv_bfloat16S2_S2_S2_fjLj3072ELj1ELj1ELj4ELj16ENS_18Kernel_traits_baseILj3072ES2_S2_S2_S2_fjLj128EEEEELb1ELb1ELb1EEEvNS_9FwdParamsE)
        /*06d4*/ 	.word	0x00000000


	//----- nvinfo : EIATTR_REGCOUNT
	.align		4
.L_300:
        /*06d8*/ 	.byte	0x04, 0x2f
        /*06da*/ 	.short	(.L_302 - .L_301)
	.align		4
.L_301:
        /*06dc*/ 	.word	index@(_ZN10layer_norm31ln_parallel_residual_fwd_kernelINS_13Kernel_traitsI13__nv_bfloat16S2_S2_S2_fjLj3072ELj1ELj1ELj4ELj16ENS_18Kernel_traits_baseILj3072ES2_S2_S2_S2_fjLj128EEEEELb1ELb1ELb0EEEvNS_9FwdParamsE)
        /*06e0*/ 	.word	0x00000080


	//----- nvinfo : EIATTR_FRAME_SIZE
	.align		4
.L_302:
        /*06e4*/ 	.byte	0x04, 0x11
        /*06e6*/ 	.short	(.L_304 - .L_303)
	.align		4
.L_303:
        /*06e8*/ 	.word	index@(_ZN10layer_norm31ln_parallel_residual_fwd_kernelINS_13Kernel_traitsI13__nv_bfloat16S2_S2_S2_fjLj3072ELj1ELj1ELj4ELj16ENS_18Kernel_traits_baseILj3072ES2_S2_S2_S2_fjLj128EEEEELb1ELb1ELb0EEEvNS_9FwdParamsE)
        /*06ec*/ 	.word	0x00000000


	//----- nvinfo : EIATTR_REGCOUNT
	.align		4
.L_304:
        /*06f0*/ 	.byte	0x04, 0x2f
        /*06f2*/ 	.short	(.L_306 - .L_305)
	.align		4
.L_305:
        /*06f4*/ 	.word	index@(_ZN10layer_norm31ln_parallel_residual_fwd_kernelINS_13Kernel_traitsI13__nv_bfloat16S2_S2_S2_fjLj3072ELj1ELj1ELj4ELj16ENS_18Kernel_traits_baseILj3072ES2_S2_S2_S2_fjLj128EEEEELb1ELb0ELb1EEEvNS_9FwdParamsE)
        /*06f8*/ 	.word	0x000000a4


	//----- nvinfo : EIATTR_FRAME_SIZE
	.align		4
.L_306:
        /*06fc*/ 	.byte	0x04, 0x11
        /*06fe*/ 	.short	(.L_308 - .L_307)
	.align		4
.L_307:
        /*0700*/ 	.word	index@(_ZN10layer_norm31ln_parallel_residual_fwd_kernelINS_13Kernel_traitsI13__nv_bfloat16S2_S2_S2_fjLj3072ELj1ELj1ELj4ELj16ENS_18Kernel_traits_baseILj3072ES2_S2_S2_S2_fjLj128EEEEELb1ELb0ELb1EEEvNS_9FwdParamsE)
        /*0704*/ 	.word	0x00000000


	//----- nvinfo : EIATTR_REGCOUNT
	.align		4
.L_308:
        /*0708*/ 	.byte	0x04, 0x2f
        /*070a*/ 	.short	(.L_310 - .L_309)
	.align		4
.L_309:
        /*070c*/ 	.word	index@(_ZN10layer_norm31ln_parallel_residual_fwd_kernelINS_13Kernel_traitsI13__nv_bfloat16S2_S2_S2_fjLj3072ELj1ELj1ELj4ELj16ENS_18Kernel_traits_baseILj3072ES2_S2_S2_S2_fjLj128EEEEELb1ELb0ELb0EEEvNS_9FwdParamsE)
        /*0710*/ 	.word	0x000000a8


	//----- nvinfo : EIATTR_FRAME_SIZE
	.align		4
.L_310:
        /*0714*/ 	.byte	0x04, 0x11
        /*0716*/ 	.short	(.L_312 - .L_311)
	.align		4
.L_311:
        /*0718*/ 	.word	index@(_ZN10layer_norm31ln_parallel_residual_fwd_kernelINS_13Kernel_traitsI13__nv_bfloat16S2_S2_S2_fjLj3072ELj1ELj1ELj4ELj16ENS_18Kernel_traits_baseILj3072ES2_S2_S2_S2_fjLj128EEEEELb1ELb0ELb0EEEvNS_9FwdParamsE)
        /*071c*/ 	.word	0x00000000


	//----- nvinfo : EIATTR_REGCOUNT
	.align		4
.L_312:
        /*0720*/ 	.byte	0x04, 0x2f
        /*0722*/ 	.short	(.L_314 - .L_313)
	.align		4
.L_313:
        /*0724*/ 	.word	index@(_ZN10layer_norm31ln_parallel_residual_fwd_kernelINS_13Kernel_traitsI13__nv_bfloat16S2_S2_S2_fjLj3072ELj1ELj1ELj4ELj16ENS_18Kernel_traits_baseILj3072ES2_S2_S2_S2_fjLj128EEEEELb0ELb1ELb1EEEvNS_9FwdParamsE)
        /*0728*/ 	.word	0x00000079


	//----- nvinfo : EIATTR_FRAME_SIZE
	.align		4
.L_314:
        /*072c*/ 	.byte	0x04, 0x11
        /*072e*/ 	.short	(.L_316 - .L_315)
	.align		4
.L_315:
        /*0730*/ 	.word	index@(_ZN10layer_norm31ln_parallel_residual_fwd_kernelINS_13Kernel_traitsI13__nv_bfloat16S2_S2_S2_fjLj3072ELj1ELj1ELj4ELj16ENS_18Kernel_traits_baseILj3072ES2_S2_S2_S2_fjLj128EEEEELb0ELb1ELb1EEEvNS_9FwdParamsE)
        /*0734*/ 	.word	0x00000000


	//----- nvinfo : EIATTR_REGCOUNT
	.align		4
.L_316:
        /*0738*/ 	.byte	0x04, 0x2f
        /*073a*/ 	.short	(.L_318 - .L_317)
	.align		4
.L_317:
        /*073c*/ 	.word	index@(_ZN10layer_norm31ln_parallel_residual_fwd_kernelINS_13Kernel_traitsI13__nv_bfloat16S2_S2_S2_fjLj3072ELj1ELj1ELj4ELj16ENS_18Kernel_traits_baseILj3072ES2_S2_S2_S2_fjLj128EEEEELb0ELb1ELb0EEEvNS_9FwdParamsE)
        /*0740*/ 	.word	0x00000076


	//----- nvinfo : EIATTR_FRAME_SIZE
	.align		4
.L_318:
        /*0744*/ 	.byte	0x04, 0x11
        /*0746*/ 	.short	(.L_320 - .L_319)
	.align		4
.L_319:
        /*0748*/ 	.word	index@(_ZN10layer_norm31ln_parallel_residual_fwd_kernelINS_13Kernel_traitsI13__nv_bfloat16S2_S2_S2_fjLj3072ELj1ELj1ELj4ELj16ENS_18Kernel_traits_baseILj3072ES2_S2_S2_S2_fjLj128EEEEELb0ELb1ELb0EEEvNS_9FwdParamsE)
        /*074c*/ 	.word	0x00000000


	//----- nvinfo : EIATTR_REGCOUNT
	.align		4
.L_320:
        /*0750*/ 	.byte	0x04, 0x2f
        /*0752*/ 	.short	(.L_322 - .L_321)
	.align		4
.L_321:
        /*0754*/ 	.word	index@(_ZN10layer_norm31ln_parallel_residual_fwd_kernelINS_13Kernel_traitsI13__nv_bfloat16S2_S2_S2_fjLj3072ELj1ELj1ELj4ELj16ENS_18Kernel_traits_baseILj3072ES2_S2_S2_S2_fjLj128EEEEELb0ELb0ELb1EEEvNS_9FwdParamsE)
        /*0758*/ 	.word	0x000000a8


	//----- nvinfo : EIATTR_FRAME_SIZE
	.align		4
.L_322:
        /*075c*/ 	.byte	0x04, 0x11
        /*075e*/ 	.short	(.L_324 - .L_323)
	.align		4
.L_323:
        /*0760*/ 	.word	index@(_ZN10layer_norm31ln_parallel_residual_fwd_kernelINS_13Kernel_traitsI13__nv_bfloat16S2_S2_S2_fjLj3072ELj1ELj1ELj4ELj16ENS_18Kernel_traits_baseILj3072ES2_S2_S2_S2_fjLj128EEEEELb0ELb0ELb1EEEvNS_9FwdParamsE)
        /*0764*/ 	.word	0x00000000


	//----- nvinfo : EIATTR_REGCOUNT
	.align		4
.L_324:
        /*0768*/ 	.byte	0x04, 0x2f
        /*076a*/ 	.short	(.L_326 - .L_325)
	.align		4
.L_325:
        /*076c*/ 	.word	index@(_ZN10layer_norm31ln_parallel_residual_fwd_kernelINS_13Kernel_traitsI13__nv_bfloat16S2_S2_S2_fjLj3072ELj1ELj1ELj4ELj16ENS_18Kernel_traits_baseILj3072ES2_S2_S2_S2_fjLj128EEEEELb0ELb0ELb0EEEvNS_9FwdParamsE)
        /*0770*/ 	.word	0x000000a3


	//----- nvinfo : EIATTR_FRAME_SIZE
	.align		4
.L_326:
        /*0774*/ 	.byte	0x04, 0x11
        /*0776*/ 	.short	(.L_328 - .L_327)
	.align		4
.L_327:
        /*0778*/ 	.word	index@(_ZN10layer_norm31ln_parallel_residual_fwd_kernelINS_13Kernel_traitsI13__nv_bfloat16S2_S2_S2_fjLj3072ELj1ELj1ELj4ELj16ENS_18Kernel_traits_baseILj3072ES2_S2_S2_S2_fjLj128EEEEELb0ELb0ELb0EEEvNS_9FwdParamsE)
        /*077c*/ 	.word	0x00000000


	//----- nvinfo : EIATTR_MIN_STACK_SIZE
	.align		4
.L_328:
        /*0780*/ 	.byte	0x04, 0x12
        /*0782*/ 	.short	(.L_330 - .L_329)
	.align		4
.L_329:
        /*0784*/ 	.word	index@(_ZN10layer_norm31ln_parallel_residual_fwd_kernelINS_13Kernel_traitsI13__nv_bfloat16S2_S2_S2_fjLj3072ELj1ELj1ELj4ELj16ENS_18Kernel_traits_baseILj3072ES2_S2_S2_S2_fjLj128EEEEELb0ELb0ELb0EEEvNS_9FwdParamsE)
        /*0788*/ 	.word	0x00000000


	//----- nvinfo : EIATTR_MIN_STACK_SIZE
	.align		4
.L_330:
        /*078c*/ 	.byte	0x04, 0x12
        /*078e*/ 	.short	(.L_332 - .L_331)
	.align		4
.L_331:
        /*0790*/ 	.word	index@(_ZN10layer_norm31ln_parallel_residual_fwd_kernelINS_13Kernel_traitsI13__nv_bfloat16S2_S2_S2_fjLj3072ELj1ELj1ELj4ELj16ENS_18Kernel_traits_baseILj3072ES2_S2_S2_S2_fjLj128EEEEELb0ELb0ELb1EEEvNS_9FwdParamsE)
        /*0794*/ 	.word	0x00000000


	//----- nvinfo : EIATTR_MIN_STACK_SIZE
	.align		4
.L_332:
        /*0798*/ 	.byte	0x04, 0x12
        /*079a*/ 	.short	(.L_334 - .L_333)
	.align		4
.L_333:
        /*079c*/ 	.word	index@(_ZN10layer_norm31ln_parallel_residual_fwd_kernelINS_13Kernel_traitsI13__nv_bfloat16S2_S2_S2_fjLj3072ELj1ELj1ELj4ELj16ENS_18Kernel_traits_baseILj3072ES2_S2_S2_S2_fjLj128EEEEELb0ELb1ELb0EEEvNS_9FwdParamsE)
        /*07a0*/ 	.word	0x00000000


	//----- nvinfo : EIATTR_MIN_STACK_SIZE
	.align		4
.L_334:
        /*07a4*/ 	.byte	0x04, 0x12
        /*07a6*/ 	.short	(.L_336 - .L_335)
	.align		4
.L_335:
        /*07a8*/ 	.word	index@(_ZN10layer_norm31ln_parallel_residual_fwd_kernelINS_13Kernel_traitsI13__nv_bfloat16S2_S2_S2_fjLj3072ELj1ELj1ELj4ELj16ENS_18Kernel_traits_baseILj3072ES2_S2_S2_S2_fjLj128EEEEELb0ELb1ELb1EEEvNS_9FwdParamsE)
        /*07ac*/ 	.word	0x00000000


	//----- nvinfo : EIATTR_MIN_STACK_SIZE
	.align		4
.L_336:
        /*07b0*/ 	.byte	0x04, 0x12
        /*07b2*/ 	.short	(.L_338 - .L_337)
	.align		4
.L_337:
        /*07b4*/ 	.word	index@(_ZN10layer_norm31ln_parallel_residual_fwd_kernelINS_13Kernel_traitsI13__nv_bfloat16S2_S2_S2_fjLj3072ELj1ELj1ELj4ELj16ENS_18Kernel_traits_baseILj3072ES2_S2_S2_S2_fjLj128EEEEELb1ELb0ELb0EEEvNS_9FwdParamsE)
        /*07b8*/ 	.word	0x00000000


	//----- nvinfo : EIATTR_MIN_STACK_SIZE
	.align		4
.L_338:
        /*07bc*/ 	.byte	0x04, 0x12
        /*07be*/ 	.short	(.L_340 - .L_339)
	.align		4
.L_339:
        /*07c0*/ 	.word	index@(_ZN10layer_norm31ln_parallel_residual_fwd_kernelINS_13Kernel_traitsI13__nv_bfloat16S2_S2_S2_fjLj3072ELj1ELj1ELj4ELj16ENS_18Kernel_traits_baseILj3072ES2_S2_S2_S2_fjLj128EEEEELb1ELb0ELb1EEEvNS_9FwdParamsE)
        /*07c4*/ 	.word	0x00000000


	//----- nvinfo : EIATTR_MIN_STACK_SIZE
	.align		4
.L_340:
        /*07c8*/ 	.byte	0x04, 0x12
        /*07ca*/ 	.short	(.L_342 - .L_341)
	.align		4
.L_341:
        /*07cc*/ 	.word	index@(_ZN10layer_norm31ln_parallel_residual_fwd_kernelINS_13Kernel_traitsI13__nv_bfloat16S2_S2_S2_fjLj3072ELj1ELj1ELj4ELj16ENS_18Kernel_traits_baseILj3072ES2_S2_S2_S2_fjLj128EEEEELb1ELb1ELb0EEEvNS_9FwdParamsE)
        /*07d0*/ 	.word	0x00000000


	//----- nvinfo : EIATTR_MIN_STACK_SIZE
	.align		4
.L_342:
        /*07d4*/ 	.byte	0x04, 0x12
        /*07d6*/ 	.short	(.L_344 - .L_343)
	.align		4
.L_343:
        /*07d8*/ 	.word	index@(_ZN10layer_norm31ln_parallel_residual_fwd_kernelINS_13Kernel_traitsI13__nv_bfloat16S2_S2_S2_fjLj3072ELj1ELj1ELj4ELj16ENS_18Kernel_traits_baseILj3072ES2_S2_S2_S2_fjLj128EEEEELb1ELb1ELb1EEEvNS_9FwdParamsE)
        /*07dc*/ 	.word	0x00000000


	//----- nvinfo : EIATTR_MIN_STACK_SIZE
	.align		4
.L_344:
        /*07e0*/ 	.byte	0x04, 0x12
        /*07e2*/ 	.short	(.L_346 - .L_345)
	.align		4
.L_345:
        /*07e4*/ 	.word	index@(_ZN10layer_norm31ln_parallel_residual_fwd_kernelINS_13Kernel_traitsI6__halfS2_S2_S2_fjLj3072ELj1ELj1ELj4ELj16ENS_18Kernel_traits_baseILj3072ES2_S2_S2_S2_fjLj128EEEEELb0ELb0ELb0EEEvNS_9FwdParamsE)
        /*07e8*/ 	.word	0x00000000


	//----- nvinfo : EIATTR_MIN_STACK_SIZE
	.align		4
.L_346:
        /*07ec*/ 	.byte	0x04, 0x12
        /*07ee*/ 	.short	(.L_348 - .L_347)
	.align		4
.L_347:
        /*07f0*/ 	.word	index@(_ZN10layer_norm31ln_parallel_residual_fwd_kernelINS_13Kernel_traitsI6__halfS2_S2_S2_fjLj3072ELj1ELj1ELj4ELj16ENS_18Kernel_traits_baseILj3072ES2_S2_S2_S2_fjLj128EEEEELb0ELb0ELb1EEEvNS_9FwdParamsE)
        /*07f4*/ 	.word	0x00000000


	//----- nvinfo : EIATTR_MIN_STACK_SIZE
	.align		4
.L_348:
        /*07f8*/ 	.byte	0x04, 0x12
        /*07fa*/ 	.short	(.L_350 - .L_349)
	.align		4
.L_349:
        /*07fc*/ 	.word	index@(_ZN10layer_norm31ln_parallel_residual_fwd_kernelINS_13Kernel_traitsI6__halfS2_S2_S2_fjLj3072ELj1ELj1ELj4ELj16ENS_18Kernel_traits_baseILj3072ES2_S2_S2_S2_fjLj128EEEEELb0ELb1ELb0EEEvNS_9FwdParamsE)
        /*0800*/ 	.word	0x00000000


	//----- nvinfo : EIATTR_MIN_STACK_SIZE
	.align		4
.L_350:
        /*0804*/ 	.byte	0x04, 0x12
        /*0806*/ 	.short	(.L_352 - .L_351)
	.align		4
.L_351:
        /*0808*/ 	.word	index@(_ZN10layer_norm31ln_parallel_residual_fwd_kernelINS_13Kernel_traitsI6__halfS2_S2_S2_fjLj3072ELj1ELj1ELj4ELj16ENS_18Kernel_traits_baseILj3072ES2_S2_S2_S2_fjLj128EEEEELb0ELb1ELb1EEEvNS_9FwdParamsE)
        /*080c*/ 	.word	0x00000000


	//----- nvinfo : EIATTR_MIN_STACK_SIZE
	.align		4
.L_352:
        /*0810*/ 	.byte	0x04, 0x12
        /*0812*/ 	.short	(.L_354 - .L_353)
	.align		4
.L_353:
        /*0814*/ 	.word	index@(_ZN10layer_norm31ln_parallel_residual_fwd_kernelINS_13Kernel_traitsI6__halfS2_S2_S2_fjLj3072ELj1ELj1ELj4ELj16ENS_18Kernel_traits_baseILj3072ES2_S2_S2_S2_fjLj128EEEEELb1ELb0ELb0EEEvNS_9FwdParamsE)
        /*0818*/ 	.word	0x00000000


	//----- nvinfo : EIATTR_MIN_STACK_SIZE
	.align		4
.L_354:
        /*081c*/ 	.byte	0x04, 0x12
        /*081e*/ 	.short	(.L_356 - .L_355)
	.align		4
.L_355:
        /*0820*/ 	.word	index@(_ZN10layer_norm31ln_parallel_residual_fwd_kernelINS_13Kernel_traitsI6__halfS2_S2_S2_fjLj3072ELj1ELj1ELj4ELj16ENS_18Kernel_traits_baseILj3072ES2_S2_S2_S2_fjLj128EEEEELb1ELb0ELb1EEEvNS_9FwdParamsE)
        /*0824*/ 	.word	0x00000000


	//----- nvinfo : EIATTR_MIN_STACK_SIZE
	.align		4
.L_356:
        /*0828*/ 	.byte	0x04, 0x12
        /*082a*/ 	.short	(.L_358 - .L_357)
	.align		4
.L_357:
        /*082c*/ 	.word	index@(_ZN10layer_norm31ln_parallel_residual_fwd_kernelINS_13Kernel_traitsI6__halfS2_S2_S2_fjLj3072ELj1ELj1ELj4ELj16ENS_18Kernel_traits_baseILj3072ES2_S2_S2_S2_fjLj128EEEEELb1ELb1ELb0EEEvNS_9FwdParamsE)
        /*0830*/ 	.word	0x00000000


	//----- nvinfo : EIATTR_MIN_STACK_SIZE
	.align		4
.L_358:
        /*0834*/ 	.byte	0x04, 0x12
        /*0836*/ 	.short	(.L_360 - .L_359)
	.align		4
.L_359:
        /*0838*/ 	.word	index@(_ZN10layer_norm31ln_parallel_residual_fwd_kernelINS_13Kernel_traitsI6__halfS2_S2_S2_fjLj3072ELj1ELj1ELj4ELj16ENS_18Kernel_traits_baseILj3072ES2_S2_S2_S2_fjLj128EEEEELb1ELb1ELb1EEEvNS_9FwdParamsE)
        /*083c*/ 	.word	0x00000000


	//----- nvinfo : EIATTR_MIN_STACK_SIZE
	.align		4
.L_360:
        /*0840*/ 	.byte	0x04, 0x12
        /*0842*/ 	.short	(.L_362 - .L_361)
	.align		4
.L_361:
        /*0844*/ 	.word	index@(_ZN10layer_norm31ln_parallel_residual_fwd_kernelINS_13Kernel_traitsIf13__nv_bfloat16S2_S2_fjLj3072ELj1ELj1ELj4ELj16ENS_18Kernel_traits_baseILj3072EfS2_S2_S2_fjLj128EEEEELb0ELb0ELb0EEEvNS_9FwdParamsE)
        /*0848*/ 	.word	0x00000000


	//----- nvinfo : EIATTR_MIN_STACK_SIZE
	.align		4
.L_362:
        /*084c*/ 	.byte	0x04, 0x12
        /*084e*/ 	.short	(.L_364 - .L_363)
	.align		4
.L_363:
        /*0850*/ 	.word	index@(_ZN10layer_norm31ln_parallel_residual_fwd_kernelINS_13Kernel_traitsIf13__nv_bfloat16S2_S2_fjLj3072ELj1ELj1ELj4ELj16ENS_18Kernel_traits_baseILj3072EfS2_S2_S2_fjLj128EEEEELb0ELb0ELb1EEEvNS_9FwdParamsE)
        /*0854*/ 	.word	0x00000000


	//----- nvinfo : EIATTR_MIN_STACK_SIZE
	.align		4
.L_364:
        /*0858*/ 	.byte	0x04, 0x12
        /*085a*/ 	.short	(.L_366 - .L_365)
	.align		4
.L_365:
        /*085c*/ 	.word	index@(_ZN10layer_norm31ln_parallel_residual_fwd_kernelINS_13Kernel_traitsIf13__nv_bfloat16S2_S2_fjLj3072ELj1ELj1ELj4ELj16ENS_18Kernel_traits_baseILj3072EfS2_S2_S2_fjLj128EEEEELb0ELb1ELb0EEEvNS_9FwdParamsE)
        /*0860*/ 	.word	0x00000000


	//----- nvinfo : EIATTR_MIN_STACK_SIZE
	.align		4
.L_366:
        /*0864*/ 	.byte	0x04, 0x12
        /*0866*/ 	.short	(.L_368 - .L_367)
	.align		4
.L_367:
        /*0868*/ 	.word	index@(_ZN10layer_norm31ln_parallel_residual_fwd_kernelINS_13Kernel_traitsIf13__nv_bfloat16S2_S2_fjLj3072ELj1ELj1ELj4ELj16ENS_18Kernel_traits_baseILj3072EfS2_S2_S2_fjLj128EEEEELb0ELb1ELb1EEEvNS_9FwdParamsE)
        /*086c*/ 	.word	0x00000000


	//----- nvinfo : EIATTR_MIN_STACK_SIZE
	.align		4
.L_368:
        /*0870*/ 	.byte	0x04, 0x12
        /*0872*/ 	.short	(.L_370 - .L_369)
	.align		4
.L_369:
        /*0874*/ 	.word	index@(_ZN10layer_norm31ln_parallel_residual_fwd_kernelINS_13Kernel_traitsIf13__nv_bfloat16S2_S2_fjLj3072ELj1ELj1ELj4ELj16ENS_18Kernel_traits_baseILj3072EfS2_S2_S2_fjLj128EEEEELb1ELb0ELb0EEEvNS_9FwdParamsE)
        /*0878*/ 	.word	0x00000000


	//----- nvinfo : EIATTR_MIN_STACK_SIZE
	.align		4
.L_370:
        /*087c*/ 	.byte	0x04, 0x12
        /*087e*/ 	.short	(.L_372 - .L_371)
	.align		4
.L_371:
        /*0880*/ 	.word	index@(_ZN10layer_norm31ln_parallel_residual_fwd_kernelINS_13Kernel_traitsIf13__nv_bfloat16S2_S2_fjLj3072ELj1ELj1ELj4ELj16ENS_18Kernel_traits_baseILj3072EfS2_S2_S2_fjLj128EEEEELb1ELb0ELb1EEEvNS_9FwdParamsE)
        /*0884*/ 	.word	0x00000000


	//----- nvinfo : EIATTR_MIN_STACK_SIZE
	.align		4
.L_372:
        /*0888*/ 	.byte	0x04, 0x12
        /*088a*/ 	.short	(.L_374 - .L_373)
	.align		4
.L_373:
        /*088c*/ 	.word	index@(_ZN10layer_norm31ln_parallel_residual_fwd_kernelINS_13Kernel_traitsIf13__nv_bfloat16S2_S2_fjLj3072ELj1ELj1ELj4ELj16ENS_18Kernel_traits_baseILj3072EfS2_S2_S2_fjLj128EEEEELb1ELb1ELb0EEEvNS_9FwdParamsE)
        /*0890*/ 	.word	0x00000000


	//----- nvinfo : EIATTR_MIN_STACK_SIZE
	.align		4
.L_374:
        /*0894*/ 	.byte	0x04, 0x12
        /*0896*/ 	.short	(.L_376 - .L_375)
	.align		4
.L_375:
        /*0898*/ 	.word	index@(_ZN10layer_norm31ln_parallel_residual_fwd_kernelINS_13Kernel_traitsIf13__nv_bfloat16S2_S2_fjLj3072ELj1ELj1ELj4ELj16ENS_18Kernel_traits_baseILj3072EfS2_S2_S2_fjLj128EEEEELb1ELb1ELb1EEEvNS_9FwdParamsE)
        /*089c*/ 	.word	0x00000000


	//----- nvinfo : EIATTR_MIN_STACK_SIZE
	.align		4
.L_376:
        /*08a0*/ 	.byte	0x04, 0x12
        /*08a2*/ 	.short	(.L_378 - .L_377)
	.align		4
.L_377:
        /*08a4*/ 	.word	index@(_ZN10layer_norm31ln_parallel_residual_fwd_kernelINS_13Kernel_traitsI13__nv_bfloat16S2_fS2_fjLj3072ELj1ELj1ELj4ELj16ENS_18Kernel_traits_baseILj3072ES2_S2_fS2_fjLj128EEEEELb0ELb0ELb0EEEvNS_9FwdParamsE)
        /*08a8*/ 	.word	0x00000000


	//----- nvinfo : EIATTR_MIN_STACK_SIZE
	.align		4
.L_378:
        /*08ac*/ 	.byte	0x04, 0x12
        /*08ae*/ 	.short	(.L_380 - .L_379)
	.align		4
.L_379:
        /*08b0*/ 	.word	index@(_ZN10layer_norm31ln_parallel_residual_fwd_kernelINS_13Kernel_traitsI13__nv_bfloat16S2_fS2_fjLj3072ELj1ELj1ELj4ELj16ENS_18Kernel_traits_baseILj3072ES2_S2_fS2_fjLj128EEEEELb0ELb0ELb1EEEvNS_9FwdParamsE)
        /*08b4*/ 	.word	0x00000000


	//----- nvinfo : EIATTR_MIN_STACK_SIZE
	.align		4
.L_380:
        /*08b8*/ 	.byte	0x04, 0x12
        /*08ba*/ 	.short	(.L_382 - .L_381)
	.align		4
.L_381:
        /*08bc*/ 	.word	index@(_ZN10layer_norm31ln_parallel_residual_fwd_kernelINS_13Kernel_traitsI13__nv_bfloat16S2_fS2_fjLj3072ELj1ELj1ELj4ELj16ENS_18Kernel_traits_baseILj3072ES2_S2_fS2_fjLj128EEEEELb0ELb1ELb0EEEvNS_9FwdParamsE)
        /*08c0*/ 	.word	0x00000000


	//----- nvinfo : EIATTR_MIN_STACK_SIZE
	.align		4
.L_382:
        /*08c4*/ 	.byte	0x04, 0x12
        /*08c6*/ 	.short	(.L_384 - .L_383)
	.align		4
.L_383:
        /*08c8*/ 	.word	index@(_ZN10layer_norm31ln_parallel_residual_fwd_kernelINS_13Kernel_traitsI13__nv_bfloat16S2_fS2_fjLj3072ELj1ELj1ELj4ELj16ENS_18Kernel_traits_baseILj3072ES2_S2_fS2_fjLj128EEEEELb0ELb1ELb1EEEvNS_9FwdParamsE)
        /*08cc*/ 	.word	0x00000000


	//----- nvinfo : EIATTR_MIN_STACK_SIZE
	.align		4
.L_384:
        /*08d0*/ 	.byte	0x04, 0x12
        /*08d2*/ 	.short	(.L_386 - .L_385)
	.align		4
.L_385:
        /*08d4*/ 	.word	index@(_ZN10layer_norm31ln_parallel_residual_fwd_kernelINS_13Kernel_traitsI13__nv_bfloat16S2_fS2_fjLj3072ELj1ELj1ELj4ELj16ENS_18Kernel_traits_baseILj3072ES2_S2_fS2_fjLj128EEEEELb1ELb0ELb0EEEvNS_9FwdParamsE)
        /*08d8*/ 	.word	0x00000000


	//----- nvinfo : EIATTR_MIN_STACK_SIZE
	.align		4
.L_386:
        /*08dc*/ 	.byte	0x04, 0x12
        /*08de*/ 	.short	(.L_388 - .L_387)
	.align		4
.L_387:
        /*08e0*/ 	.word	index@(_ZN10layer_norm31ln_parallel_residual_fwd_kernelINS_13Kernel_traitsI13__nv_bfloat16S2_fS2_fjLj3072ELj1ELj1ELj4ELj16ENS_18Kernel_traits_baseILj3072ES2_S2_fS2_fjLj128EEEEELb1ELb0ELb1EEEvNS_9FwdParamsE)
        /*08e4*/ 	.word	0x00000000


	//----- nvinfo : EIATTR_MIN_STACK_SIZE
	.align		4
.L_388:
        /*08e8*/ 	.byte	0x04, 0x12
        /*08ea*/ 	.short	(.L_390 - .L_389)
	.align		4
.L_389:
        /*08ec*/ 	.word	index@(_ZN10layer_norm31ln_parallel_residual_fwd_kernelINS_13Kernel_traitsI13__nv_bfloat16S2_fS2_fjLj3072ELj1ELj1ELj4ELj16ENS_18Kernel_traits_baseILj3072ES2_S2_fS2_fjLj128EEEEELb1ELb1ELb0EEEvNS_9FwdParamsE)
        /*08f0*/ 	.word	0x00000000


	//----- nvinfo : EIATTR_MIN_STACK_SIZE
	.align		4
.L_390:
        /*08f4*/ 	.byte	0x04, 0x12
        /*08f6*/ 	.short	(.L_392 - .L_391)
	.align		4
.L_391:
        /*08f8*/ 	.word	index@(_ZN10layer_norm31ln_parallel_residual_fwd_kernelINS_13Kernel_traitsI13__nv_bfloat16S2_fS2_fjLj3072ELj1ELj1ELj4ELj16ENS_18Kernel_traits_baseILj3072ES2_S2_fS2_fjLj128EEEEELb1ELb1ELb1EEEvNS_9FwdParamsE)
        /*08fc*/ 	.word	0x00000000


	//----- nvinfo : EIATTR_MIN_STACK_SIZE
	.align		4
.L_392:
        /*0900*/ 	.byte	0x04, 0x12
        /*0902*/ 	.short	(.L_394 - .L_393)
	.align		4
.L_393:
        /*0904*/ 	.word	index@(_ZN10layer_norm31ln_parallel_residual_fwd_kernelINS_13Kernel_traitsIf13__nv_bfloat16fS2_fjLj3072ELj1ELj1ELj4ELj16ENS_18Kernel_traits_baseILj3072EfS2_fS2_fjLj128EEEEELb0ELb0ELb0EEEvNS_9FwdParamsE)
        /*0908*/ 	.word	0x00000000


	//----- nvinfo : EIATTR_MIN_STACK_SIZE
	.align		4
.L_394:
        /*090c*/ 	.byte	0x04, 0x12
        /*090e*/ 	.short	(.L_396 - .L_395)
	.align		4
.L_395:
        /*0910*/ 	.word	index@(_ZN10layer_norm31ln_parallel_residual_fwd_kernelINS_13Kernel_traitsIf13__nv_bfloat16fS2_fjLj3072ELj1ELj1ELj4ELj16ENS_18Kernel_traits_baseILj3072EfS2_fS2_fjLj128EEEEELb0ELb0ELb1EEEvNS_9FwdParamsE)
        /*0914*/ 	.word	0x00000000


	//----- nvinfo : EIATTR_MIN_STACK_SIZE
	.align		4
.L_396:
        /*0918*/ 	.byte	0x04, 0x12
        /*091a*/ 	.short	(.L_398 - .L_397)
	.align		4
.L_397:
        /*091c*/ 	.word	index@(_ZN10layer_norm31ln_parallel_residual_fwd_kernelINS_13Kernel_traitsIf13__nv_bfloat16fS2_fjLj3072ELj1ELj1ELj4ELj16ENS_18Kernel_traits_baseILj3072EfS2_fS2_fjLj128EEEEELb0ELb1ELb0EEEvNS_9FwdParamsE)
        /*0920*/ 	.word	0x00000000


	//----- nvinfo : EIATTR_MIN_STACK_SIZE
	.align		4
.L_398:
        /*0924*/ 	.byte	0x04, 0x12
        /*0926*/ 	.short	(.L_400 - .L_399)
	.align		4
.L_399:
        /*0928*/ 	.word	index@(_ZN10layer_norm31ln_parallel_residual_fwd_kernelINS_13Kernel_traitsIf13__nv_bfloat16fS2_fjLj3072ELj1ELj1ELj4ELj16ENS_18Kernel_traits_baseILj3072EfS2_fS2_fjLj128EEEEELb0ELb1ELb1EEEvNS_9FwdParamsE)
        /*092c*/ 	.word	0x00000000


	//----- nvinfo : EIATTR_MIN_STACK_SIZE
	.align		4
.L_400:
        /*0930*/ 	.byte	0x04, 0x12
        /*0932*/ 	.short	(.L_402 - .L_401)
	.align		4
.L_401:
        /*0934*/ 	.word	index@(_ZN10layer_norm31ln_parallel_residual_fwd_kernelINS_13Kernel_traitsIf13__nv_bfloat16fS2_fjLj3072ELj1ELj1ELj4ELj16ENS_18Kernel_traits_baseILj3072EfS2_fS2_fjLj128EEEEELb1ELb0ELb0EEEvNS_9FwdParamsE)
        /*0938*/ 	.word	0x00000000


	//----- nvinfo : EIATTR_MIN_STACK_SIZE
	.align		4
.L_402:
        /*093c*/ 	.byte	0x04, 0x12
        /*093e*/ 	.short	(.L_404 - .L_403)
	.align		4
.L_403:
        /*0940*/ 	.word	index@(_ZN10layer_norm31ln_parallel_residual_fwd_kernelINS_13Kernel_traitsIf13__nv_bfloat16fS2_fjLj3072ELj1ELj1ELj4ELj16ENS_18Kernel_traits_baseILj3072EfS2_fS2_fjLj128EEEEELb1ELb0ELb1EEEvNS_9FwdParamsE)
        /*0944*/ 	.word	0x00000000


	//----- nvinfo : EIATTR_MIN_STACK_SIZE
	.align		4
.L_404:
        /*0948*/ 	.byte	0x04, 0x12
        /*094a*/ 	.short	(.L_406 - .L_405)
	.align		4
.L_405:
        /*094c*/ 	.word	index@(_ZN10layer_norm31ln_parallel_residual_fwd_kernelINS_13Kernel_traitsIf13__nv_bfloat16fS2_fjLj3072ELj1ELj1ELj4ELj16ENS_18Kernel_traits_baseILj3072EfS2_fS2_fjLj128EEEEELb1ELb1ELb0EEEvNS_9FwdParamsE)
        /*0950*/ 	.word	0x00000000


	//----- nvinfo : EIATTR_MIN_STACK_SIZE
	.align		4
.L_406:
        /*0954*/ 	.byte	0x04, 0x12
        /*0956*/ 	.short	(.L_408 - .L_407)
	.align		4
.L_407:
        /*0958*/ 	.word	index@(_ZN10layer_norm31ln_parallel_residual_fwd_kernelINS_13Kernel_traitsIf13__nv_bfloat16fS2_fjLj3072ELj1ELj1ELj4ELj16ENS_18Kernel_traits_baseILj3072EfS2_fS2_fjLj128EEEEELb1ELb1ELb1EEEvNS_9FwdParamsE)
        /*095c*/ 	.word	0x00000000


	//----- nvinfo : EIATTR_MIN_STACK_SIZE
	.align		4
.L_408:
        /*0960*/ 	.byte	0x04, 0x12
        /*0962*/ 	.short	(.L_410 - .L_409)
	.align		4
.L_409:
        /*0964*/ 	.word	index@(_ZN10layer_norm31ln_parallel_residual_fwd_kernelINS_13Kernel_traitsIf6__halfS2_S2_fjLj3072ELj1ELj1ELj4ELj16ENS_18Kernel_traits_baseILj3072EfS2_S2_S2_fjLj128EEEEELb0ELb0ELb0EEEvNS_9FwdParamsE)
        /*0968*/ 	.word	0x00000000


	//----- nvinfo : EIATTR_MIN_STACK_SIZE
	.align		4
.L_410:
        /*096c*/ 	.byte	0x04, 0x12
        /*096e*/ 	.short	(.L_412 - .L_411)
	.align		4
.L_411:
        /*0970*/ 	.word	index@(_ZN10layer_norm31ln_parallel_residual_fwd_kernelINS_13Kernel_traitsIf6__halfS2_S2_fjLj3072ELj1ELj1ELj4ELj16ENS_18Kernel_traits_baseILj3072EfS2_S2_S2_fjLj128EEEEELb0ELb0ELb1EEEvNS_9FwdParamsE)
        /*0974*/ 	.word	0x00000000


	//----- nvinfo : EIATTR_MIN_STACK_SIZE
	.align		4
.L_412:
        /*0978*/ 	.byte	0x04, 0x12
        /*097a*/ 	.short	(.L_414 - .L_413)
	.align		4
.L_413:
        /*097c*/ 	.word	index@(_ZN10layer_norm31ln_parallel_residual_fwd_kernelINS_13Kernel_traitsIf6__halfS2_S2_fjLj3072ELj1ELj1ELj4ELj16ENS_18Kernel_traits_baseILj3072EfS2_S2_S2_fjLj128EEEEELb0ELb1ELb0EEEvNS_9FwdParamsE)
        /*0980*/ 	.word	0x00000000


	//----- nvinfo : EIATTR_MIN_STACK_SIZE
	.align		4
.L_414:
        /*0984*/ 	.byte	0x04, 0x12
        /*0986*/ 	.short	(.L_416 - .L_415)
	.align		4
.L_415:
        /*0988*/ 	.word	index@(_ZN10layer_norm31ln_parallel_residual_fwd_kernelINS_13Kernel_traitsIf6__halfS2_S2_fjLj3072ELj1ELj1ELj4ELj16ENS_18Kernel_traits_baseILj3072EfS2_S2_S2_fjLj128EEEEELb0ELb1ELb1EEEvNS_9FwdParamsE)
        /*098c*/ 	.word	0x00000000


	//----- nvinfo : EIATTR_MIN_STACK_SIZE
	.align		4
.L_416:
        /*0990*/ 	.byte	0x04, 0x12
        /*0992*/ 	.short	(.L_418 - .L_417)
	.align		4
.L_417:
        /*0994*/ 	.word	index@(_ZN10layer_norm31ln_parallel_residual_fwd_kernelINS_13Kernel_traitsIf6__halfS2_S2_fjLj3072ELj1ELj1ELj4ELj16ENS_18Kernel_traits_baseILj3072EfS2_S2_S2_fjLj128EEEEELb1ELb0ELb0EEEvNS_9FwdParamsE)
        /*0998*/ 	.word	0x00000000


	//----- nvinfo : EIATTR_MIN_STACK_SIZE
	.align		4
.L_418:
        /*099c*/ 	.byte	0x04, 0x12
        /*099e*/ 	.short	(.L_420 - .L_419)
	.align		4
.L_419:
        /*09a0*/ 	.word	index@(_ZN10layer_norm31ln_parallel_residual_fwd_kernelINS_13Kernel_traitsIf6__halfS2_S2_fjLj3072ELj1ELj1ELj4ELj16ENS_18Kernel_traits_baseILj3072EfS2_S2_S2_fjLj128EEEEELb1ELb0ELb1EEEvNS_9FwdParamsE)
        /*09a4*/ 	.word	0x00000000


	//----- nvinfo : EIATTR_MIN_STACK_SIZE
	.align		4
.L_420:
        /*09a8*/ 	.byte	0x04, 0x12
        /*09aa*/ 	.short	(.L_422 - .L_421)
	.align		4
.L_421:
        /*09ac*/ 	.word	index@(_ZN10layer_norm31ln_parallel_residual_fwd_kernelINS_13Kernel_traitsIf6__halfS2_S2_fjLj3072ELj1ELj1ELj4ELj16ENS_18Kernel_traits_baseILj3072EfS2_S2_S2_fjLj128EEEEELb1ELb1ELb0EEEvNS_9FwdParamsE)
        /*09b0*/ 	.word	0x00000000


	//----- nvinfo : EIATTR_MIN_STACK_SIZE
	.align		4
.L_422:
        /*09b4*/ 	.byte	0x04, 0x12
        /*09b6*/ 	.short	(.L_424 - .L_423)
	.align		4
.L_423:
        /*09b8*/ 	.word	index@(_ZN10layer_norm31ln_parallel_residual_fwd_kernelINS_13Kernel_traitsIf6__halfS2_S2_fjLj3072ELj1ELj1ELj4ELj16ENS_18Kernel_traits_baseILj3072EfS2_S2_S2_fjLj128EEEEELb1ELb1ELb1EEEvNS_9FwdParamsE)
        /*09bc*/ 	.word	0x00000000


	//----- nvinfo : EIATTR_MIN_STACK_SIZE
	.align		4
.L_424:
        /*09c0*/ 	.byte	0x04, 0x12
        /*09c2*/ 	.short	(.L_426 - .L_425)
	.align		4
.L_425:
        /*09c4*/ 	.word	index@(_ZN10layer_norm31ln_parallel_residual_fwd_kernelINS_13Kernel_traitsI6__halfS2_fS2_fjLj3072ELj1ELj1ELj4ELj16ENS_18Kernel_traits_baseILj3072ES2_S2_fS2_fjLj128EEEEELb0ELb0ELb0EEEvNS_9FwdParamsE)
        /*09c8*/ 	.word	0x00000000


	//----- nvinfo : EIATTR_MIN_STACK_SIZE
	.align		4
.L_426:
        /*09cc*/ 	.byte	0x04, 0x12
        /*09ce*/ 	.short	(.L_428 - .L_427)
	.align		4
.L_427:
        /*09d0*/ 	.word	index@(_ZN10layer_norm31ln_parallel_residual_fwd_kernelINS_13Kernel_traitsI6__halfS2_fS2_fjLj3072ELj1ELj1ELj4ELj16ENS_18Kernel_traits_baseILj3072ES2_S2_fS2_fjLj128EEEEELb0ELb0ELb1EEEvNS_9FwdParamsE)
        /*09d4*/ 	.word	0x00000000


	//----- nvinfo : EIATTR_MIN_STACK_SIZE
	.align		4
.L_428:
        /*09d8*/ 	.byte	0x04, 0x12
        /*09da*/ 	.short	(.L_430 - .L_429)
	.align		4
.L_429:
        /*09dc*/ 	.word	index@(_ZN10layer_norm31ln_parallel_residual_fwd_kernelINS_13Kernel_traitsI6__halfS2_fS2_fjLj3072ELj1ELj1ELj4ELj16ENS_18Kernel_traits_baseILj3072ES2_S2_fS2_fjLj128EEEEELb0ELb1ELb0EEEvNS_9FwdParamsE)
        /*09e0*/ 	.word	0x00000000


	//----- nvinfo : EIATTR_MIN_STACK_SIZE
	.align		4
.L_430:
        /*09e4*/ 	.byte	0x04, 0x12
        /*09e6*/ 	.short	(.L_432 - .L_431)
	.align		4
.L_431:
        /*09e8*/ 	.word	index@(_ZN10layer_norm31ln_parallel_residual_fwd_kernelINS_13Kernel_traitsI6__halfS2_fS2_fjLj3072ELj1ELj1ELj4ELj16ENS_18Kernel_traits_baseILj3072ES2_S2_fS2_fjLj128EEEEELb0ELb1ELb1EEEvNS_9FwdParamsE)
        /*09ec*/ 	.word	0x00000000


	//----- nvinfo : EIATTR_MIN_STACK_SIZE
	.align		4
.L_432:
        /*09f0*/ 	.byte	0x04, 0x12
        /*09f2*/ 	.short	(.L_434 - .L_433)
	.align		4
.L_433:
        /*09f4*/ 	.word	index@(_ZN10layer_norm31ln_parallel_residual_fwd_kernelINS_13Kernel_traitsI6__halfS2_fS2_fjLj3072ELj1ELj1ELj4ELj16ENS_18Kernel_traits_baseILj3072ES2_S2_fS2_fjLj128EEEEELb1ELb0ELb0EEEvNS_9FwdParamsE)
        /*09f8*/ 	.word	0x00000008


	//----- nvinfo : EIATTR_MIN_STACK_SIZE
	.align		4
.L_434:
        /*09fc*/ 	.byte	0x04, 0x12
        /*09fe*/ 	.short	(.L_436 - .L_435)
	.align		4
.L_435:
        /*0a00*/ 	.word	index@(_ZN10layer_norm31ln_parallel_residual_fwd_kernelINS_13Kernel_traitsI6__halfS2_fS2_fjLj3072ELj1ELj1ELj4ELj16ENS_18Kernel_traits_baseILj3072ES2_S2_fS2_fjLj128EEEEELb1ELb0ELb1EEEvNS_9FwdParamsE)
        /*0a04*/ 	.word	0x00000000


	//----- nvinfo : EIATTR_MIN_STACK_SIZE
	.align		4
.L_436:
        /*0a08*/ 	.byte	0x04, 0x12
        /*0a0a*/ 	.short	(.L_438 - .L_437)
	.align		4
.L_437:
        /*0a0c*/ 	.word	index@(_ZN10layer_norm31ln_parallel_residual_fwd_kernelINS_13Kernel_traitsI6__halfS2_fS2_fjLj3072ELj1ELj1ELj4ELj16ENS_18Kernel_traits_baseILj3072ES2_S2_fS2_fjLj128EEEEELb1ELb1ELb0EEEvNS_9FwdParamsE)
        /*0a10*/ 	.word	0x00000000


	//----- nvinfo : EIATTR_MIN_STACK_SIZE
	.align		4
.L_438:
        /*0a14*/ 	.byte	0x04, 0x12
        /*0a16*/ 	.short	(.L_440 - .L_439)
	.align		4
.L_439:
        /*0a18*/ 	.word	index@(_ZN10layer_norm31ln_parallel_residual_fwd_kernelINS_13Kernel_traitsI6__halfS2_fS2_fjLj3072ELj1ELj1ELj4ELj16ENS_18Kernel_traits_baseILj3072ES2_S2_fS2_fjLj128EEEEELb1ELb1ELb1EEEvNS_9FwdParamsE)
        /*0a1c*/ 	.word	0x00000000


	//----- nvinfo : EIATTR_MIN_STACK_SIZE
	.align		4
.L_440:
        /*0a20*/ 	.byte	0x04, 0x12
        /*0a22*/ 	.short	(.L_442 - .L_441)
	.align		4
.L_441:
        /*0a24*/ 	.word	index@(_ZN10layer_norm31ln_parallel_residual_fwd_kernelINS_13Kernel_traitsIf6__halffS2_fjLj3072ELj1ELj1ELj4ELj16ENS_18Kernel_traits_baseILj3072EfS2_fS2_fjLj128EEEEELb0ELb0ELb0EEEvNS_9FwdParamsE)
        /*0a28*/ 	.word	0x00000000


	//----- nvinfo : EIATTR_MIN_STACK_SIZE
	.align		4
.L_442:
        /*0a2c*/ 	.byte	0x04, 0x12
        /*0a2e*/ 	.short	(.L_444 - .L_443)
	.align		4
.L_443:
        /*0a30*/ 	.word	index@(_ZN10layer_norm31ln_parallel_residual_fwd_kernelINS_13Kernel_traitsIf6__halffS2_fjLj3072ELj1ELj1ELj4ELj16ENS_18Kernel_traits_baseILj3072EfS2_fS2_fjLj128EEEEELb0ELb0ELb1EEEvNS_9FwdParamsE)
        /*0a34*/ 	.word	0x00000000


	//----- nvinfo : EIATTR_MIN_STACK_SIZE
	.align		4
.L_444:
        /*0a38*/ 	.byte	0x04, 0x12
        /*0a3a*/ 	.short	(.L_446 - .L_445)
	.align		4
.L_445:
        /*0a3c*/ 	.word	index@(_ZN10layer_norm31ln_parallel_residual_fwd_kernelINS_13Kernel_traitsIf6__halffS2_fjLj3072ELj1ELj1ELj4ELj16ENS_18Kernel_traits_baseILj3072EfS2_fS2_fjLj128EEEEELb0ELb1ELb0EEEvNS_9FwdParamsE)
        /*0a40*/ 	.word	0x00000000


	//----- nvinfo : EIATTR_MIN_STACK_SIZE
	.align		4
.L_446:
        /*0a44*/ 	.byte	0x04, 0x12
        /*0a46*/ 	.short	(.L_448 - .L_447)
	.align		4
.L_447:
        /*0a48*/ 	.word	index@(_ZN10layer_norm31ln_parallel_residual_fwd_kernelINS_13Kernel_traitsIf6__halffS2_fjLj3072ELj1ELj1ELj4ELj16ENS_18Kernel_traits_baseILj3072EfS2_fS2_fjLj128EEEEELb0ELb1ELb1EEEvNS_9FwdParamsE)
        /*0a4c*/ 	.word	0x00000000


	//----- nvinfo : EIATTR_MIN_STACK_SIZE
	.align		4
.L_448:
        /*0a50*/ 	.byte	0x04, 0x12
        /*0a52*/ 	.short	(.L_450 - .L_449)
	.align		4
.L_449:
        /*0a54*/ 	.word	index@(_ZN10layer_norm31ln_parallel_residual_fwd_kernelINS_13Kernel_traitsIf6__halffS2_fjLj3072ELj1ELj1ELj4ELj16ENS_18Kernel_traits_baseILj3072EfS2_fS2_fjLj128EEEEELb1ELb0ELb0EEEvNS_9FwdParamsE)
        /*0a58*/ 	.word	0x00000000


	//----- nvinfo : EIATTR_MIN_STACK_SIZE
	.align		4
.L_450:
        /*0a5c*/ 	.byte	0x04, 0x12
        /*0a5e*/ 	.short	(.L_452 - .L_451)
	.align		4
.L_451:
        /*0a60*/ 	.word	index@(_ZN10layer_norm31ln_parallel_residual_fwd_kernelINS_13Kernel_traitsIf6__halffS2_fjLj3072ELj1ELj1ELj4ELj16ENS_18Kernel_traits_baseILj3072EfS2_fS2_fjLj128EEEEELb1ELb0ELb1EEEvNS_9FwdParamsE)
        /*0a64*/ 	.word	0x00000000


	//----- nvinfo : EIATTR_MIN_STACK_SIZE
	.align		4
.L_452:
        /*0a68*/ 	.byte	0x04, 0x12
        /*0a6a*/ 	.short	(.L_454 - .L_453)
	.align		4
.L_453:
        /*0a6c*/ 	.word	index@(_ZN10layer_norm31ln_parallel_residual_fwd_kernelINS_13Kernel_traitsIf6__halffS2_fjLj3072ELj1ELj1ELj4ELj16ENS_18Kernel_traits_baseILj3072EfS2_fS2_fjLj128EEEEELb1ELb1ELb0EEEvNS_9FwdParamsE)
        /*0a70*/ 	.word	0x00000000


	//----- nvinfo : EIATTR_MIN_STACK_SIZE
	.align		4
.L_454:
        /*0a74*/ 	.byte	0x04, 0x12
        /*0a76*/ 	.short	(.L_456 - .L_455)
	.align		4
.L_455:
        /*0a78*/ 	.word	index@(_ZN10layer_norm31ln_parallel_residual_fwd_kernelINS_13Kernel_traitsIf6__halffS2_fjLj3072ELj1ELj1ELj4ELj16ENS_18Kernel_traits_baseILj3072EfS2_fS2_fjLj128EEEEELb1ELb1ELb1EEEvNS_9FwdParamsE)
        /*0a7c*/ 	.word	0x00000000


	//----- nvinfo : EIATTR_MIN_STACK_SIZE
	.align		4
.L_456:
        /*0a80*/ 	.byte	0x04, 0x12
        /*0a82*/ 	.short	(.L_458 - .L_457)
	.align		4
.L_457:
        /*0a84*/ 	.word	index@(_ZN10layer_norm31ln_parallel_residual_fwd_kernelINS_13Kernel_traitsI6__halfffffjLj3072ELj1ELj1ELj4ELj16ENS_18Kernel_traits_baseILj3072ES2_ffffjLj128EEEEELb0ELb0ELb0EEEvNS_9FwdParamsE)
        /*0a88*/ 	.word	0x00000000


	//----- nvinfo : EIATTR_MIN_STACK_SIZE
	.align		4
.L_458:
        /*0a8c*/ 	.byte	0x04, 0x12
        /*0a8e*/ 	.short	(.L_460 - .L_459)
	.align		4
.L_459:
        /*0a90*/ 	.word	index@(_ZN10layer_norm31ln_parallel_residual_fwd_kernelINS_13Kernel_traitsI6__halfffffjLj3072ELj1ELj1ELj4ELj16ENS_18Kernel_traits_baseILj3072ES2_ffffjLj128EEEEELb0ELb0ELb1EEEvNS_9FwdParamsE)
        /*0a94*/ 	.word	0x00000000


	//----- nvinfo : EIATTR_MIN_STACK_SIZE
	.align		4
.L_460:
        /*0a98*/ 	.byte	0x04, 0x12
        /*0a9a*/ 	.short	(.L_462 - .L_461)
	.align		4
.L_461:
        /*0a9c*/ 	.word	index@(_ZN10layer_norm31ln_parallel_residual_fwd_kernelINS_13Kernel_traitsI6__halfffffjLj3072ELj1ELj1ELj4ELj16ENS_18Kernel_traits_baseILj3072ES2_ffffjLj128EEEEELb0ELb1ELb0EEEvNS_9FwdParamsE)
        /*0aa0*/ 	.word	0x00000000


	//----- nvinfo : EIATTR_MIN_STACK_SIZE
	.align		4
.L_462:
        /*0aa4*/ 	.byte	0x04, 0x12
        /*0aa6*/ 	.short	(.L_464 - .L_463)
	.align		4
.L_463:
        /*0aa8*/ 	.word	index@(_ZN10layer_norm31ln_parallel_residual_fwd_kernelINS_13Kernel_traitsI6__halfffffjLj3072ELj1ELj1ELj4ELj16ENS_18Kernel_traits_baseILj3072ES2_ffffjLj128EEEEELb0ELb1ELb1EEEvNS_9FwdParamsE)
        /*0aac*/ 	.word	0x00000000


	//----- nvinfo : EIATTR_MIN_STACK_SIZE
	.align		4
.L_464:
        /*0ab0*/ 	.byte	0x04, 0x12
        /*0ab2*/ 	.short	(.L_466 - .L_465)
	.align		4
.L_465:
        /*0ab4*/ 	.word	index@(_ZN10layer_norm31ln_parallel_residual_fwd_kernelINS_13Kernel_traitsI6__halfffffjLj3072ELj1ELj1ELj4ELj16ENS_18Kernel_traits_baseILj3072ES2_ffffjLj128EEEEELb1ELb0ELb0EEEvNS_9FwdParamsE)
        /*0ab8*/ 	.word	0x00000008


	//----- nvinfo : EIATTR_MIN_STACK_SIZE
	.align		4
.L_466:
        /*0abc*/ 	.byte	0x04, 0x12
        /*0abe*/ 	.short	(.L_468 - .L_467)
	.align		4
.L_467:
        /*0ac0*/ 	.word	index@(_ZN10layer_norm31ln_parallel_residual_fwd_kernelINS_13Kernel_traitsI6__halfffffjLj3072ELj1ELj1ELj4ELj16ENS_18Kernel_traits_baseILj3072ES2_ffffjLj128EEEEELb1ELb0ELb1EEEvNS_9FwdParamsE)
        /*0ac4*/ 	.word	0x00000000


	//----- nvinfo : EIATTR_MIN_STACK_SIZE
	.align		4
.L_468:
        /*0ac8*/ 	.byte	0x04, 0x12
        /*0aca*/ 	.short	(.L_470 - .L_469)
	.align		4
.L_469:
        /*0acc*/ 	.word	index@(_ZN10layer_norm31ln_parallel_residual_fwd_kernelINS_13Kernel_traitsI6__halfffffjLj3072ELj1ELj1ELj4ELj16ENS_18Kernel_traits_baseILj3072ES2_ffffjLj128EEEEELb1ELb1ELb0EEEvNS_9FwdParamsE)
        /*0ad0*/ 	.word	0x00000000


	//----- nvinfo : EIATTR_MIN_STACK_SIZE
	.align		4
.L_470:
        /*0ad4*/ 	.byte	0x04, 0x12
        /*0ad6*/ 	.short	(.L_472 - .L_471)
	.align		4
.L_471:
        /*0ad8*/ 	.word	index@(_ZN10layer_norm31ln_parallel_residual_fwd_kernelINS_13Kernel_traitsI6__halfffffjLj3072ELj1ELj1ELj4ELj16ENS_18Kernel_traits_baseILj3072ES2_ffffjLj128EEEEELb1ELb1ELb1EEEvNS_9FwdParamsE)
        /*0adc*/ 	.word	0x00000000


	//----- nvinfo : EIATTR_MIN_STACK_SIZE
	.align		4
.L_472:
        /*0ae0*/ 	.byte	0x04, 0x12
        /*0ae2*/ 	.short	(.L_474 - .L_473)
	.align		4
.L_473:
        /*0ae4*/ 	.word	index@(_ZN10layer_norm31ln_parallel_residual_fwd_kernelINS_13Kernel_traitsIfffffjLj3072ELj1ELj1ELj4ELj16ENS_18Kernel_traits_baseILj3072EfffffjLj128EEEEELb0ELb0ELb0EEEvNS_9FwdParamsE)
        /*0ae8*/ 	.word	0x00000000


	//----- nvinfo : EIATTR_MIN_STACK_SIZE
	.align		4
.L_474:
        /*0aec*/ 	.byte	0x04, 0x12
        /*0aee*/ 	.short	(.L_476 - .L_475)
	.align		4
.L_475:
        /*0af0*/ 	.word	index@(_ZN10layer_norm31ln_parallel_residual_fwd_kernelINS_13Kernel_traitsIfffffjLj3072ELj1ELj1ELj4ELj16ENS_18Kernel_traits_baseILj3072EfffffjLj128EEEEELb0ELb0ELb1EEEvNS_9FwdParamsE)
        /*0af4*/ 	.word	0x00000000


	//----- nvinfo : EIATTR_MIN_STACK_SIZE
	.align		4
.L_476:
        /*0af8*/ 	.byte	0x04, 0x12
        /*0afa*/ 	.short	(.L_478 - .L_477)
	.align		4
.L_477:
        /*0afc*/ 	.word	index@(_ZN10layer_norm31ln_parallel_residual_fwd_kernelINS_13Kernel_traitsIfffffjLj3072ELj1ELj1ELj4ELj16ENS_18Kernel_traits_baseILj3072EfffffjLj128EEEEELb0ELb1ELb0EEEvNS_9FwdParamsE)
        /*0b00*/ 	.word	0x00000000


	//----- nvinfo : EIATTR_MIN_STACK_SIZE
	.align		4
.L_478:
        /*0b04*/ 	.byte	0x04, 0x12
        /*0b06*/ 	.short	(.L_480 - .L_479)
	.align		4
.L_479:
        /*0b08*/ 	.word	index@(_ZN10layer_norm31ln_parallel_residual_fwd_kernelINS_13Kernel_traitsIfffffjLj3072ELj1ELj1ELj4ELj16ENS_18Kernel_traits_baseILj3072EfffffjLj128EEEEELb0ELb1ELb1EEEvNS_9FwdParamsE)
        /*0b0c*/ 	.word	0x00000000


	//----- nvinfo : EIATTR_MIN_STACK_SIZE
	.align		4
.L_480:
        /*0b10*/ 	.byte	0x04, 0x12
        /*0b12*/ 	.short	(.L_482 - .L_481)
	.align		4
.L_481:
        /*0b14*/ 	.word	index@(_ZN10layer_norm31ln_parallel_residual_fwd_kernelINS_13Kernel_traitsIfffffjLj3072ELj1ELj1ELj4ELj16ENS_18Kernel_traits_baseILj3072EfffffjLj128EEEEELb1ELb0ELb0EEEvNS_9FwdParamsE)
        /*0b18*/ 	.word	0x00000008


	//----- nvinfo : EIATTR_MIN_STACK_SIZE
	.align		4
.L_482:
        /*0b1c*/ 	.byte	0x04, 0x12
        /*0b1e*/ 	.short	(.L_484 - .L_483)
	.align		4
.L_483:
        /*0b20*/ 	.word	index@(_ZN10layer_norm31ln_parallel_residual_fwd_kernelINS_13Kernel_traitsIfffffjLj3072ELj1ELj1ELj4ELj16ENS_18Kernel_traits_baseILj3072EfffffjLj128EEEEELb1ELb0ELb1EEEvNS_9FwdParamsE)
        /*0b24*/ 	.word	0x00000000


	//----- nvinfo : EIATTR_MIN_STACK_SIZE
	.align		4
.L_484:
        /*0b28*/ 	.byte	0x04, 0x12
        /*0b2a*/ 	.short	(.L_486 - .L_485)
	.align		4
.L_485:
        /*0b2c*/ 	.word	index@(_ZN10layer_norm31ln_parallel_residual_fwd_kernelINS_13Kernel_traitsIfffffjLj3072ELj1ELj1ELj4ELj16ENS_18Kernel_traits_baseILj3072EfffffjLj128EEEEELb1ELb1ELb0EEEvNS_9FwdParamsE)
        /*0b30*/ 	.word	0x00000000


	//----- nvinfo : EIATTR_MIN_STACK_SIZE
	.align		4
.L_486:
        /*0b34*/ 	.byte	0x04, 0x12
        /*0b36*/ 	.short	(.L_488 - .L_487)
	.align		4
.L_487:
        /*0b38*/ 	.word	index@(_ZN10layer_norm31ln_parallel_residual_fwd_kernelINS_13Kernel_traitsIfffffjLj3072ELj1ELj1ELj4ELj16ENS_18Kernel_traits_baseILj3072EfffffjLj128EEEEELb1ELb1ELb1EEEvNS_9FwdParamsE)
        /*0b3c*/ 	.word	0x00000000
.L_488:


//--------------------- .nv.compat                --------------------------
	.section	.nv.compat,"",@"SHT_CUDA_COMPAT_INFO"
	.align	4
        /*0000*/ 	.byte	0x02, 0x09, 0x01, 0x00, 0x02, 0x02, 0x01, 0x00, 0x02, 0x05, 0x05, 0x00, 0x03, 0x07, 0x01, 0x01
        /*0010*/ 	.byte	0x02, 0x03, 0x00, 0x00, 0x02, 0x06, 0x01, 0x00, 0x04, 0x0b, 0x08, 0x00, 0x00, 0x00, 0x00, 0x00
        /*0020*/ 	.byte	0x00, 0x00, 0x00, 0x00


//--------------------- .nv.info._ZN10layer_norm31ln_parallel_residual_fwd_kernelINS_13Kernel_traitsI13__nv_bfloat16S2_S2_S2_fjLj3072ELj1ELj1ELj4ELj16ENS_18Kernel_traits_baseILj3072ES2_S2_S2_S2_fjLj128EEEEELb0ELb0ELb0EEEvNS_9FwdParamsE --------------------------
	.section	.nv.info._ZN10layer_norm31ln_parallel_residual_fwd_kernelINS_13Kernel_traitsI13__nv_bfloat16S2_S2_S2_fjLj3072ELj1ELj1ELj4ELj16ENS_18Kernel_traits_baseILj3072ES2_S2_S2_S2_fjLj128EEEEELb0ELb0ELb0EEEvNS_9FwdParamsE,"",@"SHT_CUDA_INFO"
	.sectionflags	@""
	.align	4


	//----- nvinfo : EIATTR_CUDA_API_VERSION
	.align		4
        /*0000*/ 	.byte	0x04, 0x37
        /*0002*/ 	.short	(.L_490 - .L_489)
.L_489:
        /*0004*/ 	.word	0x00000082


	//----- nvinfo : EIATTR_KPARAM_INFO
	.align		4
.L_490:
        /*0008*/ 	.byte	0x04, 0x17
        /*000a*/ 	.short	(.L_492 - .L_491)
.L_491:
        /*000c*/ 	.word	0x00000000
        /*0010*/ 	.short	0x0000
        /*0012*/ 	.short	0x0000
        /*0014*/ 	.byte	0x00, 0xf0, 0xa1, 0x03


	//----- nvinfo : EIATTR_SPARSE_MMA_MASK
	.align		4
.L_492:
        /*0018*/ 	.byte	0x03, 0x50
        /*001a*/ 	.short	0x0000


	//----- nvinfo : EIATTR_MAXREG_COUNT
	.align		4
        /*001c*/ 	.byte	0x03, 0x1b
        /*001e*/ 	.short	0x00ff


	//----- nvinfo : EIATTR_NUM_BARRIERS
	.align		4
        /*0020*/ 	.byte	0x02, 0x4c
        /*0022*/ 	.byte	0x01
	.zero		1


	//----- nvinfo : EIATTR_MERCURY_ISA_VERSION
	.align		4
        /*0024*/ 	.byte	0x03, 0x5f
        /*0026*/ 	.short	0x0101


	//----- nvinfo : EIATTR_COOP_GROUP_MASK_REGIDS
	.align		4
        /*0028*/ 	.byte	0x04, 0x29
        /*002a*/ 	.short	(.L_494 - .L_493)


	//   ....[0]....
.L_493:
        /*002c*/ 	.word	0xffffffff


	//   ....[1]....
        /*0030*/ 	.word	0xffffffff


	//   ....[2]....
        /*0034*/ 	.word	0xffffffff


	//   ....[3]....
        /*0038*/ 	.word	0xffffffff


	//   ....[4]....
        /*003c*/ 	.word	0xffffffff


	//   ....[5]....
        /*0040*/ 	.word	0xffffffff


	//   ....[6]....
        /*0044*/ 	.word	0xffffffff


	//   ....[7]....
        /*0048*/ 	.word	0xffffffff


	//   ....[8]....
        /*004c*/ 	.word	0xffffffff


	//   ....[9]....
        /*0050*/ 	.word	0xffffffff


	//   ....[10]....
        /*0054*/ 	.word	0xffffffff


	//   ....[11]....
        /*0058*/ 	.word	0xffffffff


	//   ....[12]....
        /*005c*/ 	.word	0xffffffff


	//   ....[13]....
        /*0060*/ 	.word	0xffffffff


	//   ....[14]....
        /*0064*/ 	.word	0xffffffff


	//   ....[15]....
        /*0068*/ 	.word	0xffffffff


	//   ....[16]....
        /*006c*/ 	.word	0xffffffff


	//   ....[17]....
        /*0070*/ 	.word	0xffffffff


	//----- nvinfo : EIATTR_COOP_GROUP_INSTR_OFFSETS
	.align		4
.L_494:
        /*0074*/ 	.byte	0x04, 0x28
        /*0076*/ 	.short	(.L_496 - .L_495)


	//   ....[0]....
.L_495:
        /*0078*/ 	.word	0x000033b0


	//   ....[1]....
        /*007c*/ 	.word	0x000033d0


	//   ....[2]....
        /*0080*/ 	.word	0x000033f0


	//   ....[3]....
        /*0084*/ 	.word	0x00003410


	//   ....[4]....
        /*0088*/ 	.word	0x00003430


	//   ....[5]....
        /*008c*/ 	.word	0x00003790


	//   ....[6]....
        /*0090*/ 	.word	0x000037f0


	//   ....[7]....
        /*0094*/ 	.word	0x00003810


	//   ....[8]....
        /*0098*/ 	.word	0x00003850


	//   ....[9]....
        /*009c*/ 	.word	0x00003890


	//   ....[10]....
        /*00a0*/ 	.word	0x00003990


	//   ....[11]....
        /*00a4*/ 	.word	0x000039f0


	//   ....[12]....
        /*00a8*/ 	.word	0x00003a40


	//   ....[13]....
        /*00ac*/ 	.word	0x00003a60


	//   ....[14]....
        /*00b0*/ 	.word	0x00003af0


	//   ....[15]....
        /*00b4*/ 	.word	0x00003b20


	//   ....[16]....
        /*00b8*/ 	.word	0x00003bc0


	//   ....[17]....
        /*00bc*/ 	.word	0x00003bf0


	//----- nvinfo : EIATTR_VRC_CTA_INIT_COUNT
	.align		4
.L_496:
        /*00c0*/ 	.byte	0x02, 0x4a
	.zero		1
	.zero		1


	//----- nvinfo : EIATTR_EXIT_INSTR_OFFSETS
	.align		4
        /*00c4*/ 	.byte	0x04, 0x1c
        /*00c6*/ 	.short	(.L_498 - .L_497)


	//   ....[0]....
.L_497:
        /*00c8*/ 	.word	0x00000d50


	//   ....[1]....
        /*00cc*/ 	.word	0x00004c40


	//----- nvinfo : EIATTR_MAX_THREADS
	.align		4
.L_498:
        /*00d0*/ 	.byte	0x04, 0x05
        /*00d2*/ 	.short	(.L_500 - .L_499)
.L_499:
        /*00d4*/ 	.word	0x00000080
        /*00d8*/ 	.word	0x00000001
        /*00dc*/ 	.word	0x00000001


	//----- nvinfo : EIATTR_CRS_STACK_SIZE
	.align		4
.L_500:
        /*00e0*/ 	.byte	0x04, 0x1e
        /*00e2*/ 	.short	(.L_502 - .L_501)
.L_501:
        /*00e4*/ 	.word	0x00000000


	//----- nvinfo : EIATTR_CBANK_PARAM_SIZE
	.align		4
.L_502:
        /*00e8*/ 	.byte	0x03, 0x19
        /*00ea*/ 	.short	0x00e8


	//----- nvinfo : EIATTR_PARAM_CBANK
	.align		4
        /*00ec*/ 	.byte	0x04, 0x0a
        /*00ee*/ 	.short	(.L_504 - .L_503)
	.align		4
.L_503:
        /*00f0*/ 	.word	index@(.nv.constant0._ZN10layer_norm31ln_parallel_residual_fwd_kernelINS_13Kernel_traitsI13__nv_bfloat16S2_S2_S2_fjLj3072ELj1ELj1ELj4ELj16ENS_18Kernel_traits_baseILj3072ES2_S2_S2_S2_fjLj128EEEEELb0ELb0ELb0EEEvNS_9FwdParamsE)
        /*00f4*/ 	.short	0x0380
        /*00f6*/ 	.short	0x00e8


	//----- nvinfo : EIATTR_SW_WAR
	.align		4
.L_504:
        /*00f8*/ 	.byte	0x04, 0x36
        /*00fa*/ 	.short	(.L_506 - .L_505)
.L_505:
        /*00fc*/ 	.word	0x00000008
.L_506:


//--------------------- .nv.info._ZN10layer_norm31ln_parallel_residual_fwd_kernelINS_13Kernel_traitsI13__nv_bfloat16S2_S2_S2_fjLj3072ELj1ELj1ELj4ELj16ENS_18Kernel_traits_baseILj3072ES2_S2_S2_S2_fjLj128EEEEELb0ELb0ELb1EEEvNS_9FwdParamsE --------------------------
	.section	.nv.info._ZN10layer_norm31ln_parallel_residual_fwd_kernelINS_13Kernel_traitsI13__nv_bfloat16S2_S2_S2_fjLj3072ELj1ELj1ELj4ELj16ENS_18Kernel_traits_baseILj3072ES2_S2_S2_S2_fjLj128EEEEELb0ELb0ELb1EEEvNS_9FwdParamsE,"",@"SHT_CUDA_INFO"
	.sectionflags	@""
	.align	4


	//----- nvinfo : EIATTR_CUDA_API_VERSION
	.align		4
        /*0000*/ 	.byte	0x04, 0x37
        /*0002*/ 	.short	(.L_508 - .L_507)
.L_507:
        /*0004*/ 	.word	0x00000082


	//----- nvinfo : EIATTR_KPARAM_INFO
	.align		4
.L_508:
        /*0008*/ 	.byte	0x04, 0x17
        /*000a*/ 	.short	(.L_510 - .L_509)
.L_509:
        /*000c*/ 	.word	0x00000000
        /*0010*/ 	.short	0x0000
        /*0012*/ 	.short	0x0000
        /*0014*/ 	.byte	0x00, 0xf0, 0xa1, 0x03


	//----- nvinfo : EIATTR_SPARSE_MMA_MASK
	.align		4
.L_510:
        /*0018*/ 	.byte	0x03, 0x50
        /*001a*/ 	.short	0x0000


	//----- nvinfo : EIATTR_MAXREG_COUNT
	.align		4
        /*001c*/ 	.byte	0x03, 0x1b
        /*001e*/ 	.short	0x00ff


	//----- nvinfo : EIATTR_NUM_BARRIERS
	.align		4
        /*0020*/ 	.byte	0x02, 0x4c
        /*0022*/ 	.byte	0x01
	.zero		1


	//----- nvinfo : EIATTR_MERCURY_ISA_VERSION
	.align		4
        /*0024*/ 	.byte	0x03, 0x5f
        /*0026*/ 	.short	0x0101


	//----- nvinfo : EIATTR_COOP_GROUP_MASK_REGIDS
	.align		4
        /*0028*/ 	.byte	0x04, 0x29
        /*002a*/ 	.short	(.L_512 - .L_511)


	//   ....[0]....
.L_511:
        /*002c*/ 	.word	0xffffffff


	//   ....[1]....
        /*0030*/ 	.word	0xffffffff


	//   ....[2]....
        /*0034*/ 	.word	0xffffffff


	//   ....[3]....
        /*0038*/ 	.word	0xffffffff


	//   ....[4]....
        /*003c*/ 	.word	0xffffffff


	//   ....[5]....
        /*0040*/ 	.word	0xffffffff


	//   ....[6]....
        /*0044*/ 	.word	0xffffffff


	//   ....[7]....
        /*0048*/ 	.word	0xffffffff


	//   ....[8]....
        /*004c*/ 	.word	0xffffffff


	//   ....[9]....
        /*0050*/ 	.word	0xffffffff


	//   ....[10]....
        /*0054*/ 	.word	0xffffffff


	//   ....[11]....
        /*0058*/ 	.word	0xffffffff


	//   ....[12]....
        /*005c*/ 	.word	0xffffffff


	//   ....[13]....
        /*0060*/ 	.word	0xffffffff


	//   ....[14]....
        /*0064*/ 	.word	0xffffffff


	//   ....[15]....
        /*0068*/ 	.word	0xffffffff


	//   ....[16]....
        /*006c*/ 	.word	0xffffffff


	//   ....[17]....
        /*0070*/ 	.word	0xffffffff


	//----- nvinfo : EIATTR_COOP_GROUP_INSTR_OFFSETS
	.align		4
.L_512:
        /*0074*/ 	.byte	0x04, 0x28
        /*0076*/ 	.short	(.L_514 - .L_513)


	//   ....[0]....
.L_513:
        /*0078*/ 	.word	0x00002b30


	//   ....[1]....
        /*007c*/ 	.word	0x00002b50


	//   ....[2]....
        /*0080*/ 	.word	0x00002b70


	//   ....[3]....
        /*0084*/ 	.word	0x00002b90


	//   ....[4]....
        /*0088*/ 	.word	0x00002bb0


	//   ....[5]....
        /*008c*/ 	.word	0x00002ee0


	//   ....[6]....
        /*0090*/ 	.word	0x00002f00


	//   ....[7]....
        /*0094*/ 	.word	0x00002f20


	//   ....[8]....
        /*0098*/ 	.word	0x00002f50


	//   ....[9]....
        /*009c*/ 	.word	0x00002f90


	//   ....[10]....
        /*00a0*/ 	.word	0x000031d0


	//   ....[11]....
        /*00a4*/ 	.word	0x00003220


	//   ....[12]....
        /*00a8*/ 	.word	0x00003240


	//   ....[13]....
        /*00ac*/ 	.word	0x00003250


	//   ....[14]....
        /*00b0*/ 	.word	0x00003320


	//   ....[15]....
        /*00b4*/ 	.word	0x00003350


	//   ....[16]....
        /*00b8*/ 	.word	0x000033f0


	//   ....[17]....
        /*00bc*/ 	.word	0x00003420


	//----- nvinfo : EIATTR_VRC_CTA_INIT_COUNT
	.align		4
.L_514:
        /*00c0*/ 	.byte	0x02, 0x4a
	.zero		1
	.zero		1


	//----- nvinfo : EIATTR_EXIT_INSTR_OFFSETS
	.align		4
        /*00c4*/ 	.byte	0x04, 0x1c
        /*00c6*/ 	.short	(.L_516 - .L_515)


	//   ....[0]....
.L_515:
        /*00c8*/ 	.word	0x00000800


	//   ....[1]....
        /*00cc*/ 	.word	0x000042e0


	//----- nvinfo : EIATTR_MAX_THREADS
	.align		4
.L_516:
        /*00d0*/ 	.byte	0x04, 0x05
        /*00d2*/ 	.short	(.L_518 - .L_517)
.L_517:
        /*00d4*/ 	.word	0x00000080
        /*00d8*/ 	.word	0x00000001
        /*00dc*/ 	.word	0x00000001


	//----- nvinfo : EIATTR_CRS_STACK_SIZE
	.align		4
.L_518:
        /*00e0*/ 	.byte	0x04, 0x1e
        /*00e2*/ 	.short	(.L_520 - .L_519)
.L_519:
        /*00e4*/ 	.word	0x00000000


	//----- nvinfo : EIATTR_CBANK_PARAM_SIZE
	.align		4
.L_520:
        /*00e8*/ 	.byte	0x03, 0x19
        /*00ea*/ 	.short	0x00e8


	//----- nvinfo : EIATTR_PARAM_CBANK
	.align		4
        /*00ec*/ 	.byte	0x04, 0x0a
        /*00ee*/ 	.short	(.L_522 - .L_521)
	.align		4
.L_521:
        /*00f0*/ 	.word	index@(.nv.constant0._ZN10layer_norm31ln_parallel_residual_fwd_kernelINS_13Kernel_traitsI13__nv_bfloat16S2_S2_S2_fjLj3072ELj1ELj1ELj4ELj16ENS_18Kernel_traits_baseILj3072ES2_S2_S2_S2_fjLj128EEEEELb0ELb0ELb1EEEvNS_9FwdParamsE)
        /*00f4*/ 	.short	0x0380
        /*00f6*/ 	.short	0x00e8


	//----- nvinfo : EIATTR_SW_WAR
	.align		4
.L_522:
        /*00f8*/ 	.byte	0x04, 0x36
        /*00fa*/ 	.short	(.L_524 - .L_523)
.L_523:
        /*00fc*/ 	.word	0x00000008
.L_524:


//--------------------- .nv.info._ZN10layer_norm31ln_parallel_residual_fwd_kernelINS_13Kernel_traitsI13__nv_bfloat16S2_S2_S2_fjLj3072ELj1ELj1ELj4ELj16ENS_18Kernel_traits_baseILj3072ES2_S2_S2_S2_fjLj128EEEEELb0ELb1ELb0EEEvNS_9FwdParamsE --------------------------
	.section	.nv.info._ZN10layer_norm31ln_parallel_residual_fwd_kernelINS_13Kernel_traitsI13__nv_bfloat16S2_S2_S2_fjLj3072ELj1ELj1ELj4ELj16ENS_18Kernel_traits_baseILj3072ES2_S2_S2_S2_fjLj128EEEEELb0ELb1ELb0EEEvNS_9FwdParamsE,"",@"SHT_CUDA_INFO"
	.sectionflags	@""
	.align	4


	//----- nvinfo : EIATTR_CUDA_API_VERSION
	.align		4
        /*0000*/ 	.byte	0x04, 0x37
        /*0002*/ 	.short	(.L_526 - .L_525)
.L_525:
        /*0004*/ 	.word	0x00000082


	//----- nvinfo : EIATTR_KPARAM_INFO
	.align		4
.L_526:
        /*0008*/ 	.byte	0x04, 0x17
        /*000a*/ 	.short	(.L_528 - .L_527)
.L_527:
        /*000c*/ 	.word	0x00000000
        /*0010*/ 	.short	0x0000
        /*0012*/ 	.short	0x0000
        /*0014*/ 	.byte	0x00, 0xf0, 0xa1, 0x03


	//----- nvinfo : EIATTR_SPARSE_MMA_MASK
	.align		4
.L_528:
        /*0018*/ 	.byte	0x03, 0x50
        /*001a*/ 	.short	0x0000


	//----- nvinfo : EIATTR_MAXREG_COUNT
	.align		4
        /*001c*/ 	.byte	0x03, 0x1b
        /*001e*/ 	.short	0x00ff


	//----- nvinfo : EIATTR_NUM_BARRIERS
	.align		4
        /*0020*/ 	.byte	0x02, 0x4c
        /*0022*/ 	.byte	0x01
	.zero		1


	//----- nvinfo : EIATTR_MERCURY_ISA_VERSION
	.align		4
        /*0024*/ 	.byte	0x03, 0x5f
        /*0026*/ 	.short	0x0101


	//----- nvinfo : EIATTR_COOP_GROUP_MASK_REGIDS
	.align		4
        /*0028*/ 	.byte	0x04, 0x29
        /*002a*/ 	.short	(.L_530 - .L_529)


	//   ....[0]....
.L_529:
        /*002c*/ 	.word	0xffffffff


	//   ....[1]....
        /*0030*/ 	.word	0xffffffff


	//   ....[2]....
        /*0034*/ 	.word	0xffffffff


	//   ....[3]....
        /*0038*/ 	.word	0xffffffff


	//   ....[4]....
        /*003c*/ 	.word	0xffffffff


	//   ....[5]....
        /*0040*/ 	.word	0xffffffff


	//   ....[6]....
        /*0044*/ 	.word	0xffffffff


	//   ....[7]....
        /*0048*/ 	.word	0xffffffff


	//   ....[8]....
        /*004c*/ 	.word	0xffffffff


	//   ....[9]....
        /*0050*/ 	.word	0xffffffff


	//   ....[10]....
        /*0054*/ 	.word	0xffffffff


	//   ....[11]....
        /*0058*/ 	.word	0xffffffff


	//   ....[12]....
        /*005c*/ 	.word	0xffffffff


	//   ....[13]....
        /*0060*/ 	.word	0xffffffff


	//   ....[14]....
        /*0064*/ 	.word	0xffffffff


	//   ....[15]....
        /*0068*/ 	.word	0xffffffff


	//   ....[16]....
        /*006c*/ 	.word	0xffffffff


	//   ....[17]....
        /*0070*/ 	.word	0xffffffff


	//----- nvinfo : EIATTR_COOP_GROUP_INSTR_OFFSETS
	.align		4
.L_530:
        /*0074*/ 	.byte	0x04, 0x28
        /*0076*/ 	.short	(.L_532 - .L_531)


	//   ....[0]....
.L_531:
        /*0078*/ 	.word	0x00002950


	//   ....[1]....
        /*007c*/ 	.word	0x00002970


	//   ....[2]....
        /*0080*/ 	.word	0x00002990


	//   ....[3]....
        /*0084*/ 	.word	0x000029b0


	//   ....[4]....
        /*0088*/ 	.word	0x000029d0


	//   ....[5]....
        /*008c*/ 	.word	0x00002d30


	//   ....[6]....
        /*0090*/ 	.word	0x00002d50


	//   ....[7]....
        /*0094*/ 	.word	0x00002d80


	//   ....[8]....
        /*0098*/ 	.word	0x00002da0


	//   ....[9]....
        /*009c*/ 	.word	0x00002de0


	//   ....[10]....
        /*00a0*/ 	.word	0x00002e60


	//   ....[11]....
        /*00a4*/ 	.word	0x00002ec0


	//   ....[12]....
        /*00a8*/ 	.word	0x00002f00


	//   ....[13]....
        /*00ac*/ 	.word	0x00002f20


	//   ....[14]....
        /*00b0*/ 	.word	0x00002fb0


	//   ....[15]....
        /*00b4*/ 	.word	0x00002ff0


	//   ....[16]....
        /*00b8*/ 	.word	0x00003090


	//   ....[17]....
        /*00bc*/ 	.word	0x000030c0


	//----- nvinfo : EIATTR_VRC_CTA_INIT_COUNT
	.align		4
.L_532:
        /*00c0*/ 	.byte	0x02, 0x4a
	.zero		1
	.zero		1


	//----- nvinfo : EIATTR_EXIT_INSTR_OFFSETS
	.align		4
        /*00c4*/ 	.byte	0x04, 0x1c
        /*00c6*/ 	.short	(.L_534 - .L_533)


	//   ....[0]....
.L_533:
        /*00c8*/ 	.word	0x000004a0


	//   ....[1]....
        /*00cc*/ 	.word	0x00003b30


	//----- nvinfo : EIATTR_MAX_THREADS
	.align		4
.L_534:
        /*00d0*/ 	.byte	0x04, 0x05
        /*00d2*/ 	.short	(.L_536 - .L_535)
.L_535:
        /*00d4*/ 	.word	0x00000080
        /*00d8*/ 	.word	0x00000001
        /*00dc*/ 	.word	0x00000001


	//----- nvinfo : EIATTR_CRS_STACK_SIZE
	.align		4
.L_536:
        /*00e0*/ 	.byte	0x04, 0x1e
        /*00e2*/ 	.short	(.L_538 - .L_537)
.L_537:
        /*00e4*/ 	.word	0x00000000


	//----- nvinfo : EIATTR_CBANK_PARAM_SIZE
	.align		4
.L_538:
        /*00e8*/ 	.byte	0x03, 0x19
        /*00ea*/ 	.short	0x00e8


	//----- nvinfo : EIATTR_PARAM_CBANK
	.align		4
        /*00ec*/ 	.byte	0x04, 0x0a
        /*00ee*/ 	.short	(.L_540 - .L_539)
	.align		4
.L_539:
        /*00f0*/ 	.word	index@(.nv.constant0._ZN10layer_norm31ln_parallel_residual_fwd_kernelINS_13Kernel_traitsI13__nv_bfloat16S2_S2_S2_fjLj3072ELj1ELj1ELj4ELj16ENS_18Kernel_traits_baseILj3072ES2_S2_S2_S2_fjLj128EEEEELb0ELb1ELb0EEEvNS_9FwdParamsE)
        /*00f4*/ 	.short	0x0380
        /*00f6*/ 	.short	0x00e8


	//----- nvinfo : EIATTR_SW_WAR
	.align		4
.L_540:
        /*00f8*/ 	.byte	0x04, 0x36
        /*00fa*/ 	.short	(.L_542 - .L_541)
.L_541:
        /*00fc*/ 	.word	0x00000008
.L_542:


//--------------------- .nv.info._ZN10layer_norm31ln_parallel_residual_fwd_kernelINS_13Kernel_traitsI13__nv_bfloat16S2_S2_S2_fjLj3072ELj1ELj1ELj4ELj16ENS_18Kernel_traits_baseILj3072ES2_S2_S2_S2_fjLj128EEEEELb0ELb1ELb1EEEvNS_9FwdParamsE --------------------------
	.section	.nv.info._ZN10layer_norm31ln_parallel_residual_fwd_kernelINS_13Kernel_traitsI13__nv_bfloat16S2_S2_S2_fjLj3072ELj1ELj1ELj4ELj16ENS_18Kernel_traits_baseILj3072ES2_S2_S2_S2_fjLj128EEEEELb0ELb1ELb1EEEvNS_9FwdParamsE,"",@"SHT_CUDA_INFO"
	.sectionflags	@""
	.align	4


	//----- nvinfo : EIATTR_CUDA_API_VERSION
	.align		4
        /*0000*/ 	.byte	0x04, 0x37
        /*0002*/ 	.short	(.L_544 - .L_543)
.L_543:
        /*0004*/ 	.word	0x00000082


	//----- nvinfo : EIATTR_KPARAM_INFO
	.align		4
.L_544:
        /*0008*/ 	.byte	0x04, 0x17
        /*000a*/ 	.short	(.L_546 - .L_545)
.L_545:
        /*000c*/ 	.word	0x00000000
        /*0010*/ 	.short	0x0000
        /*0012*/ 	.short	0x0000
        /*0014*/ 	.byte	0x00, 0xf0, 0xa1, 0x03


	//----- nvinfo : EIATTR_SPARSE_MMA_MASK
	.align		4
.L_546:
        /*0018*/ 	.byte	0x03, 0x50
        /*001a*/ 	.short	0x0000


	//----- nvinfo : EIATTR_MAXREG_COUNT
	.align		4
        /*001c*/ 	.byte	0x03, 0x1b
        /*001e*/ 	.short	0x00ff


	//----- nvinfo : EIATTR_NUM_BARRIERS
	.align		4
        /*0020*/ 	.byte	0x02, 0x4c
        /*0022*/ 	.byte	0x01
	.zero		1


	//----- nvinfo : EIATTR_MERCURY_ISA_VERSION
	.align		4
        /*0024*/ 	.byte	0x03, 0x5f
        /*0026*/ 	.short	0x0101


	//----- nvinfo : EIATTR_COOP_GROUP_MASK_REGIDS
	.align		4
        /*0028*/ 	.byte	0x04, 0x29
        /*002a*/ 	.short	(.L_548 - .L_547)


	//   ....[0]....
.L_547:
        /*002c*/ 	.word	0xffffffff


	//   ....[1]....
        /*0030*/ 	.word	0xffffffff


	//   ....[2]....
        /*0034*/ 	.word	0xffffffff


	//   ....[3]....
        /*0038*/ 	.word	0xffffffff


	//   ....[4]....
        /*003c*/ 	.word	0xffffffff


	//   ....[5]....
        /*0040*/ 	.word	0xffffffff


	//   ....[6]....
        /*0044*/ 	.word	0xffffffff


	//   ....[7]....
        /*0048*/ 	.word	0xffffffff


	//   ....[8]....
        /*004c*/ 	.word	0xffffffff


	//   ....[9]....
        /*0050*/ 	.word	0xffffffff


	//   ....[10]....
        /*0054*/ 	.word	0xffffffff


	//   ....[11]....
        /*0058*/ 	.word	0xffffffff


	//   ....[12]....
        /*005c*/ 	.word	0xffffffff


	//   ....[13]....
        /*0060*/ 	.word	0xffffffff


	//   ....[14]....
        /*0064*/ 	.word	0xffffffff


	//   ....[15]....
        /*0068*/ 	.word	0xffffffff


	//   ....[16]....
        /*006c*/ 	.word	0xffffffff


	//   ....[17]....
        /*0070*/ 	.word	0xffffffff


	//----- nvinfo : EIATTR_COOP_GROUP_INSTR_OFFSETS
	.align		4
.L_548:
        /*0074*/ 	.byte	0x04, 0x28
        /*0076*/ 	.short	(.L_550 - .L_549)


	//   ....[0]....
.L_549:
        /*0078*/ 	.word	0x000027d0


	//   ....[1]....
        /*007c*/ 	.word	0x000027f0


	//   ....[2]....
        /*0080*/ 	.word	0x00002810


	//   ....[3]....
        /*0084*/ 	.word	0x00002830


	//   ....[4]....
        /*0088*/ 	.word	0x00002850


	//   ....[5]....
        /*008c*/ 	.word	0x00002b80


	//   ....[6]....
        /*0090*/ 	.word	0x00002bb0


	//   ....[7]....
        /*0094*/ 	.word	0x00002bd0


	//   ....[8]....
        /*0098*/ 	.word	0x00002bf0


	//   ....[9]....
        /*009c*/ 	.word	0x00002c30


	//   ....[10]....
        /*00a0*/ 	.word	0x00002cd0


	//   ....[11]....
        /*00a4*/ 	.word	0x00002d30


	//   ....[12]....
        /*00a8*/ 	.word	0x00002d60


	//   ....[13]....
        /*00ac*/ 	.word	0x00002d80


	//   ....[14]....
        /*00b0*/ 	.word	0x00002e10


	//   ....[15]....
        /*00b4*/ 	.word	0x00002e50


	//   ....[16]....
        /*00b8*/ 	.word	0x00002f00


	//   ....[17]....
        /*00bc*/ 	.word	0x00002f20


	//----- nvinfo : EIATTR_VRC_CTA_INIT_COUNT
	.align		4
.L_550:
        /*00c0*/ 	.byte	0x02, 0x4a
	.zero		1
	.zero		1


	//----- nvinfo : EIATTR_EXIT_INSTR_OFFSETS
	.align		4
        /*00c4*/ 	.byte	0x04, 0x1c
        /*00c6*/ 	.short	(.L_552 - .L_551)


	//   ....[0]....
.L_551:
        /*00c8*/ 	.word	0x000002d0


	//   ....[1]....
        /*00cc*/ 	.word	0x000035d0


	//----- nvinfo : EIATTR_MAX_THREADS
	.align		4
.L_552:
        /*00d0*/ 	.byte	0x04, 0x05
        /*00d2*/ 	.short	(.L_554 - .L_553)
.L_553:
        /*00d4*/ 	.word	0x00000080
        /*00d8*/ 	.word	0x00000001
        /*00dc*/ 	.word	0x00000001


	//----- nvinfo : EIATTR_CBANK_PARAM_SIZE
	.align		4
.L_554:
        /*00e0*/ 	.byte	0x03, 0x19
        /*00e2*/ 	.short	0x00e8


	//----- nvinfo : EIATTR_PARAM_CBANK
	.align		4
        /*00e4*/ 	.byte	0x04, 0x0a
        /*00e6*/ 	.short	(.L_556 - .L_555)
	.align		4
.L_555:
        /*00e8*/ 	.word	index@(.nv.constant0._ZN10layer_norm31ln_parallel_residual_fwd_kernelINS_13Kernel_traitsI13__nv_bfloat16S2_S2_S2_fjLj3072ELj1ELj1ELj4ELj16ENS_18Kernel_traits_baseILj3072ES2_S2_S2_S2_fjLj128EEEEELb0ELb1ELb1EEEvNS_9FwdParamsE)
        /*00ec*/ 	.short	0x0380
        /*00ee*/ 	.short	0x00e8


	//----- nvinfo : EIATTR_SW_WAR
	.align		4
.L_556:
        /*00f0*/ 	.byte	0x04, 0x36
        /*00f2*/ 	.short	(.L_558 - .L_557)
.L_557:
        /*00f4*/ 	.word	0x00000008
.L_558:


//--------------------- .nv.info._ZN10layer_norm31ln_parallel_residual_fwd_kernelINS_13Kernel_traitsI13__nv_bfloat16S2_S2_S2_fjLj3072ELj1ELj1ELj4ELj16ENS_18Kernel_traits_baseILj3072ES2_S2_S2_S2_fjLj128EEEEELb1ELb0ELb0EEEvNS_9FwdParamsE --------------------------
	.section	.nv.info._ZN10layer_norm31ln_parallel_residual_fwd_kernelINS_13Kernel_traitsI13__nv_bfloat16S2_S2_S2_fjLj3072ELj1ELj1ELj4ELj16ENS_18Kernel_traits_baseILj3072ES2_S2_S2_S2_fjLj128EEEEELb1ELb0ELb0EEEvNS_9FwdParamsE,"",@"SHT_CUDA_INFO"
	.sectionflags	@""
	.align	4


	//----- nvinfo : EIATTR_CUDA_API_VERSION
	.align		4
        /*0000*/ 	.byte	0x04, 0x37
        /*0002*/ 	.short	(.L_560 - .L_559)
.L_559:
        /*0004*/ 	.word	0x00000082


	//----- nvinfo : EIATTR_KPARAM_INFO
	.align		4
.L_560:
        /*0008*/ 	.byte	0x04, 0x17
        /*000a*/ 	.short	(.L_562 - .L_561)
.L_561:
        /*000c*/ 	.word	0x00000000
        /*0010*/ 	.short	0x0000
        /*0012*/ 	.short	0x0000
        /*0014*/ 	.byte	0x00, 0xf0, 0xa1, 0x03


	//----- nvinfo : EIATTR_SPARSE_MMA_MASK
	.align		4
.L_562:
        /*0018*/ 	.byte	0x03, 0x50
        /*001a*/ 	.short	0x0000


	//----- nvinfo : EIATTR_MAXREG_COUNT
	.align		4
        /*001c*/ 	.byte	0x03, 0x1b
        /*001e*/ 	.short	0x00ff


	//----- nvinfo : EIATTR_NUM_BARRIERS
	.align		4
        /*0020*/ 	.byte	0x02, 0x4c
        /*0022*/ 	.byte	0x01
	.zero		1


	//----- nvinfo : EIATTR_MERCURY_ISA_VERSION
	.align		4
        /*0024*/ 	.byte	0x03, 0x5f
        /*0026*/ 	.short	0x0101


	//----- nvinfo : EIATTR_COOP_GROUP_MASK_REGIDS
	.align		4
        /*0028*/ 	.byte	0x04, 0x29
        /*002a*/ 	.short	(.L_564 - .L_563)


	//   ....[0]....
.L_563:
        /*002c*/ 	.word	0xffffffff


	//   ....[1]....
        /*0030*/ 	.word	0xffffffff


	//   ....[2]....
        /*0034*/ 	.word	0xffffffff


	//   ....[3]....
        /*0038*/ 	.word	0xffffffff


	//   ....[4]....
        /*003c*/ 	.word	0xffffffff


	//   ....[5]....
        /*0040*/ 	.word	0xffffffff


	//   ....[6]....
        /*0044*/ 	.word	0xffffffff


	//   ....[7]....
        /*0048*/ 	.word	0xffffffff


	//   ....[8]....
        /*004c*/ 	.word	0xffffffff


	//   ....[9]....
        /*0050*/ 	.word	0xffffffff


	//   ....[10]....
        /*0054*/ 	.word	0xffffffff


	//   ....[11]....
        /*0058*/ 	.word	0xffffffff


	//   ....[12]....
        /*005c*/ 	.word	0xffffffff


	//   ....[13]....
        /*0060*/ 	.word	0xffffffff


	//   ....[14]....
        /*0064*/ 	.word	0xffffffff


	//   ....[15]....
        /*0068*/ 	.word	0xffffffff


	//   ....[16]....
        /*006c*/ 	.word	0xffffffff


	//   ....[17]....
        /*0070*/ 	.word	0xffffffff


	//----- nvinfo : EIATTR_COOP_GROUP_INSTR_OFFSETS
	.align		4
.L_564:
        /*0074*/ 	.byte	0x04, 0x28
        /*0076*/ 	.short	(.L_566 - .L_565)


	//   ....[0]....
.L_565:
        /*0078*/ 	.word	0x0001e490


	//   ....[1]....
        /*007c*/ 	.word	0x0001e4b0


	//   ....[2]....
        /*0080*/ 	.word	0x0001e4d0


	//   ....[3]....
        /*0084*/ 	.word	0x0001e4f0


	//   ....[4]....
        /*0088*/ 	.word	0x0001e510


	//   ....[5]....
        /*008c*/ 	.word	0x0001e8a0


	//   ....[6]....
        /*0090*/ 	.word	0x0001e8c0


	//   ....[7]....
        /*0094*/ 	.word	0x0001e8e0


	//   ....[8]....
        /*0098*/ 	.word	0x0001e900


	//   ....[9]....
        /*009c*/ 	.word	0x0001e920


	//   ....[10]....
        /*00a0*/ 	.word	0x0001eaa0


	//   ....[11]....
        /*00a4*/ 	.word	0x0001eae0


	//   ....[12]....
        /*00a8*/ 	.word	0x0001eaf0


	//   ....[13]....
        /*00ac*/ 	.word	0x0001eb40


	//   ....[14]....
        /*00b0*/ 	.word	0x0001ec10


	//   ....[15]....
        /*00b4*/ 	.word	0x0001ec40


	//   ....[16]....
        /*00b8*/ 	.word	0x0001ecf0


	//   ....[17]....
        /*00bc*/ 	.word	0x0001ed20


	//----- nvinfo : EIATTR_VRC_CTA_INIT_COUNT
	.align		4
.L_566:
        /*00c0*/ 	.byte	0x02, 0x4a
	.zero		1
	.zero		1


	//----- nvinfo : EIATTR_EXIT_INSTR_OFFSETS
	.align		4
        /*00c4*/ 	.byte	0x04, 0x1c
        /*00c6*/ 	.short	(.L_568 - .L_567)


	//   ....[0]....
.L_567:
        /*00c8*/ 	.word	0x00000ee0


	//   ....[1]....
        /*00cc*/ 	.word	0x0001fea0


	//----- nvinfo : EIATTR_MAX_THREADS
	.align		4
.L_568:
        /*00d0*/ 	.byte	0x04, 0x05
        /*00d2*/ 	.short	(.L_570 - .L_569)
.L_569:
        /*00d4*/ 	.word	0x00000080
        /*00d8*/ 	.word	0x00000001
        /*00dc*/ 	.word	0x00000001


	//----- nvinfo : EIATTR_CRS_STACK_SIZE
	.align		4
.L_570:
        /*00e0*/ 	.byte	0x04, 0x1e
        /*00e2*/ 	.short	(.L_572 - .L_571)
.L_571:
        /*00e4*/ 	.word	0x00000000


	//----- nvinfo : EIATTR_CBANK_PARAM_SIZE
	.align		4
.L_572:
        /*00e8*/ 	.byte	0x03, 0x19
        /*00ea*/ 	.short	0x00e8


	//----- nvinfo : EIATTR_PARAM_CBANK
	.align		4
        /*00ec*/ 	.byte	0x04, 0x0a
        /*00ee*/ 	.short	(.L_574 - .L_573)
	.align		4
.L_573:
        /*00f0*/ 	.word	index@(.nv.constant0._ZN10layer_norm31ln_parallel_residual_fwd_kernelINS_13Kernel_traitsI13__nv_bfloat16S2_S2_S2_fjLj3072ELj1ELj1ELj4ELj16ENS_18Kernel_traits_baseILj3072ES2_S2_S2_S2_fjLj128EEEEELb1ELb0ELb0EEEvNS_9FwdParamsE)
        /*00f4*/ 	.short	0x0380
        /*00f6*/ 	.short	0x00e8


	//----- nvinfo : EIATTR_SW_WAR
	.align		4
.L_574:
        /*00f8*/ 	.byte	0x04, 0x36
        /*00fa*/ 	.short	(.L_576 - .L_575)
.L_575:
        /*00fc*/ 	.word	0x00000008
.L_576:


//--------------------- .nv.info._ZN10layer_norm31ln_parallel_residual_fwd_kernelINS_13Kernel_traitsI13__nv_bfloat16S2_S2_S2_fjLj3072ELj1ELj1ELj4ELj16ENS_18Kernel_traits_baseILj3072ES2_S2_S2_S2_fjLj128EEEEELb1ELb0ELb1EEEvNS_9FwdParamsE --------------------------
	.section	.nv.info._ZN10layer_norm31ln_parallel_residual_fwd_kernelINS_13Kernel_traitsI13__nv_bfloat16S2_S2_S2_fjLj3072ELj1ELj1ELj4ELj16ENS_18Kernel_traits_baseILj3072ES2_S2_S2_S2_fjLj128EEEEELb1ELb0ELb1EEEvNS_9FwdParamsE,"",@"SHT_CUDA_INFO"
	.sectionflags	@""
	.align	4


	//----- nvinfo : EIATTR_CUDA_API_VERSION
	.align		4
        /*0000*/ 	.byte	0x04, 0x37
        /*0002*/ 	.short	(.L_578 - .L_577)
.L_577:
        /*0004*/ 	.word	0x00000082


	//----- nvinfo : EIATTR_KPARAM_INFO
	.align		4
.L_578:
        /*0008*/ 	.byte	0x04, 0x17
        /*000a*/ 	.short	(.L_580 - .L_579)
.L_579:
        /*000c*/ 	.word	0x00000000
        /*0010*/ 	.short	0x0000
        /*0012*/ 	.short	0x0000
        /*0014*/ 	.byte	0x00, 0xf0, 0xa1, 0x03


	//----- nvinfo : EIATTR_SPARSE_MMA_MASK
	.align		4
.L_580:
        /*0018*/ 	.byte	0x03, 0x50
        /*001a*/ 	.short	0x0000


	//----- nvinfo : EIATTR_MAXREG_COUNT
	.align		4
        /*001c*/ 	.byte	0x03, 0x1b
        /*001e*/ 	.short	0x00ff


	//----- nvinfo : EIATTR_NUM_BARRIERS
	.align		4
        /*0020*/ 	.byte	0x02, 0x4c
        /*0022*/ 	.byte	0x01
	.zero		1


	//----- nvinfo : EIATTR_MERCURY_ISA_VERSION
	.align		4
        /*0024*/ 	.byte	0x03, 0x5f
        /*0026*/ 	.short	0x0101


	//----- nvinfo : EIATTR_COOP_GROUP_MASK_REGIDS
	.align		4
        /*0028*/ 	.byte	0x04, 0x29
        /*002a*/ 	.short	(.L_582 - .L_581)


	//   ....[0]....
.L_581:
        /*002c*/ 	.word	0xffffffff


	//   ....[1]....
        /*0030*/ 	.word	0xffffffff


	//   ....[2]....
        /*0034*/ 	.word	0xffffffff


	//   ....[3]....
        /*0038*/ 	.word	0xffffffff


	//   ....[4]....
        /*003c*/ 	.word	0xffffffff


	//   ....[5]....
        /*0040*/ 	.word	0xffffffff


	//   ....[6]....
        /*0044*/ 	.word	0xffffffff


	//   ....[7]....
        /*0048*/ 	.word	0xffffffff


	//   ....[8]....
        /*004c*/ 	.word	0xffffffff


	//   ....[9]....
        /*0050*/ 	.word	0xffffffff


	//   ....[10]....
        /*0054*/ 	.word	0xffffffff


	//   ....[11]....
        /*0058*/ 	.word	0xffffffff


	//   ....[12]....
        /*005c*/ 	.word	0xffffffff


	//   ....[13]....
        /*0060*/ 	.word	0xffffffff


	//   ....[14]....
        /*0064*/ 	.word	0xffffffff


	//   ....[15]....
        /*0068*/ 	.word	0xffffffff


	//   ....[16]....
        /*006c*/ 	.word	0xffffffff


	//   ....[17]....
        /*0070*/ 	.word	0xffffffff


	//----- nvinfo : EIATTR_COOP_GROUP_INSTR_OFFSETS
	.align		4
.L_582:
        /*0074*/ 	.byte	0x04, 0x28
        /*0076*/ 	.short	(.L_584 - .L_583)


	//   ....[0]....
.L_583:
        /*0078*/ 	.word	0x00018930


	//   ....[1]....
        /*007c*/ 	.word	0x00018970


	//   ....[2]....
        /*0080*/ 	.word	0x00018990


	//   ....[3]....
        /*0084*/ 	.word	0x000189b0


	//   ....[4]....
        /*0088*/ 	.word	0x000189d0


	//   ....[5]....
        /*008c*/ 	.word	0x00018d00


	//   ....[6]....
        /*0090*/ 	.word	0x00018d20


	//   ....[7]....
        /*0094*/ 	.word	0x00018d40


	//   ....[8]....
        /*0098*/ 	.word	0x00018d60


	//   ....[9]....
        /*009c*/ 	.word	0x00018d90


	//   ....[10]....
        /*00a0*/ 	.word	0x00018f30


	//   ....[11]....
        /*00a4*/ 	.word	0x00018f70


	//   ....[12]....
        /*00a8*/ 	.word	0x00018fb0


	//   ....[13]....
        /*00ac*/ 	.word	0x000190b0


	//   ....[14]....
        /*00b0*/ 	.word	0x00019180


	//   ....[15]....
        /*00b4*/ 	.word	0x000191a0


	//   ....[16]....
        /*00b8*/ 	.word	0x00019270


	//   ....[17]....
        /*00bc*/ 	.word	0x000192a0


	//----- nvinfo : EIATTR_VRC_CTA_INIT_COUNT
	.align		4
.L_584:
        /*00c0*/ 	.byte	0x02, 0x4a
	.zero		1
	.zero		1


	//----- nvinfo : EIATTR_EXIT_INSTR_OFFSETS
	.align		4
        /*00c4*/ 	.byte	0x04, 0x1c
        /*00c6*/ 	.short	(.L_586 - .L_585)


	//   ....[0]....
.L_585:
        /*00c8*/ 	.word	0x00000960


	//   ....[1]....
        /*00cc*/ 	.word	0x0001a210


	//----- nvinfo : EIATTR_MAX_THREADS
	.align		4
.L_586:
        /*00d0*/ 	.byte	0x04, 0x05
        /*00d2*/ 	.short	(.L_588 - .L_587)
.L_587:
        /*00d4*/ 	.word	0x00000080
        /*00d8*/ 	.word	0x00000001
        /*00dc*/ 	.word	0x00000001


	//----- nvinfo : EIATTR_CRS_STACK_SIZE
	.align		4
.L_588:
        /*00e0*/ 	.byte	0x04, 0x1e
        /*00e2*/ 	.short	(.L_590 - .L_589)
.L_589:
        /*00e4*/ 	.word	0x00000000


	//----- nvinfo : EIATTR_CBANK_PARAM_SIZE
	.align		4
.L_590:
        /*00e8*/ 	.byte	0x03, 0x19
        /*00ea*/ 	.short	0x00e8


	//----- nvinfo : EIATTR_PARAM_CBANK
	.align		4
        /*00ec*/ 	.byte	0x04, 0x0a
        /*00ee*/ 	.short	(.L_592 - .L_591)
	.align		4
.L_591:
        /*00f0*/ 	.word	index@(.nv.constant0._ZN10layer_norm31ln_parallel_residual_fwd_kernelINS_13Kernel_traitsI13__nv_bfloat16S2_S2_S2_fjLj3072ELj1ELj1ELj4ELj16ENS_18Kernel_traits_baseILj3072ES2_S2_S2_S2_fjLj128EEEEELb1ELb0ELb1EEEvNS_9FwdParamsE)
        /*00f4*/ 	.short	0x0380
        /*00f6*/ 	.short	0x00e8


	//----- nvinfo : EIATTR_SW_WAR
	.align		4
.L_592:
        /*00f8*/ 	.byte	0x04, 0x36
        /*00fa*/ 	.short	(.L_594 - .L_593)
.L_593:
        /*00fc*/ 	.word	0x00000008
.L_594:


//--------------------- .nv.info._ZN10layer_norm31ln_parallel_residual_fwd_kernelINS_13Kernel_traitsI13__nv_bfloat16S2_S2_S2_fjLj3072ELj1ELj1ELj4ELj16ENS_18Kernel_traits_baseILj3072ES2_S2_S2_S2_fjLj128EEEEELb1ELb1ELb0EEEvNS_9FwdParamsE --------------------------
	.section	.nv.info._ZN10layer_norm31ln_parallel_residual_fwd_kernelINS_13Kernel_traitsI13__nv_bfloat16S2_S2_S2_fjLj3072ELj1ELj1ELj4ELj16ENS_18Kernel_traits_baseILj3072ES2_S2_S2_S2_fjLj128EEEEELb1ELb1ELb0EEEvNS_9FwdParamsE,"",@"SHT_CUDA_INFO"
	.sectionflags	@""
	.align	4


	//----- nvinfo : EIATTR_CUDA_API_VERSION
	.align		4
        /*0000*/ 	.byte	0x04, 0x37
        /*0002*/ 	.short	(.L_596 - .L_595)
.L_595:
        /*0004*/ 	.word	0x00000082


	//----- nvinfo : EIATTR_KPARAM_INFO
	.align		4
.L_596:
        /*0008*/ 	.byte	0x04, 0x17
        /*000a*/ 	.short	(.L_598 - .L_597)
.L_597:
        /*000c*/ 	.word	0x00000000
        /*0010*/ 	.short	0x0000
        /*0012*/ 	.short	0x0000
        /*0014*/ 	.byte	0x00, 0xf0, 0xa1, 0x03


	//----- nvinfo : EIATTR_SPARSE_MMA_MASK
	.align		4
.L_598:
        /*0018*/ 	.byte	0x03, 0x50
        /*001a*/ 	.short	0x0000


	//----- nvinfo : EIATTR_MAXREG_COUNT
	.align		4
        /*001c*/ 	.byte	0x03, 0x1b
        /*001e*/ 	.short	0x00ff


	//----- nvinfo : EIATTR_NUM_BARRIERS
	.align		4
        /*0020*/ 	.byte	0x02, 0x4c
        /*0022*/ 	.byte	0x01
	.zero		1


	//----- nvinfo : EIATTR_MERCURY_ISA_VERSION
	.align		4
        /*0024*/ 	.byte	0x03, 0x5f
        /*0026*/ 	.short	0x0101


	//----- nvinfo : EIATTR_COOP_GROUP_MASK_REGIDS
	.align		4
        /*0028*/ 	.byte	0x04, 0x29
        /*002a*/ 	.short	(.L_600 - .L_599)


	//   ....[0]....
.L_599:
        /*002c*/ 	.word	0xffffffff


	//   ....[1]....
        /*0030*/ 	.word	0xffffffff


	//   ....[2]....
        /*0034*/ 	.word	0xffffffff


	//   ....[3]....
        /*0038*/ 	.word	0xffffffff


	//   ....[4]....
        /*003c*/ 	.word	0xffffffff


	//   ....[5]....
        /*0040*/ 	.word	0xffffffff


	//   ....[6]....
        /*0044*/ 	.word	0xffffffff


	//   ....[7]....
        /*0048*/ 	.word	0xffffffff


	//   ....[8]....
        /*004c*/ 	.word	0xffffffff


	//   ....[9]....
        /*0050*/ 	.word	0xffffffff


	//   ....[10]....
        /*0054*/ 	.word	0xffffffff


	//   ....[11]....
        /*0058*/ 	.word	0xffffffff


	//   ....[12]....
        /*005c*/ 	.word	0xffffffff


	//   ....[13]....
        /*0060*/ 	.word	0xffffffff


	//   ....[14]....
        /*0064*/ 	.word	0xffffffff


	//   ....[15]....
        /*0068*/ 	.word	0xffffffff


	//   ....[16]....
        /*006c*/ 	.word	0xffffffff


	//   ....[17]....
        /*0070*/ 	.word	0xffffffff


	//----- nvinfo : EIATTR_COOP_GROUP_INSTR_OFFSETS
	.align		4
.L_600:
        /*0074*/ 	.byte	0x04, 0x28
        /*0076*/ 	.short	(.L_602 - .L_601)


	//   ....[0]....
.L_601:
        /*0078*/ 	.word	0x00018ee0


	//   ....[1]....
        /*007c*/ 	.word	0x00018f00


	//   ....[2]....
        /*0080*/ 	.word	0x00018f20


	//   ....[3]....
        /*0084*/ 	.word	0x00018f40


	//   ....[4]....
        /*0088*/ 	.word	0x00018f60


	//   ....[5]....
        /*008c*/ 	.word	0x000192a0


	//   ....[6]....
        /*0090*/ 	.word	0x00019300


	//   ....[7]....
        /*0094*/ 	.word	0x00019320


	//   ....[8]....
        /*0098*/ 	.word	0x00019350


	//   ....[9]....
        /*009c*/ 	.word	0x00019370


	//   ....[10]....
        /*00a0*/ 	.word	0x00019390


	//   ....[11]....
        /*00a4*/ 	.word	0x00019440


	//   ....[12]....
        /*00a8*/ 	.word	0x000194a0


	//   ....[13]....
        /*00ac*/ 	.word	0x000194b0


	//   ....[14]....
        /*00b0*/ 	.word	0x00019550


	//   ....[15]....
        /*00b4*/ 	.word	0x00019590


	//   ....[16]....
        /*00b8*/ 	.word	0x00019630


	//   ....[17]....
        /*00bc*/ 	.word	0x00019660


	//----- nvinfo : EIATTR_VRC_CTA_INIT_COUNT
	.align		4
.L_602:
        /*00c0*/ 	.byte	0x02, 0x4a
	.zero		1
	.zero		1


	//----- nvinfo : EIATTR_EXIT_INSTR_OFFSETS
	.align		4
        /*00c4*/ 	.byte	0x04, 0x1c
        /*00c6*/ 	.short	(.L_604 - .L_603)


	//   ....[0]....
.L_603:
        /*00c8*/ 	.word	0x000006b0


	//   ....[1]....
        /*00cc*/ 	.word	0x0001a100


	//----- nvinfo : EIATTR_MAX_THREADS
	.align		4
.L_604:
        /*00d0*/ 	.byte	0x04, 0x05
        /*00d2*/ 	.short	(.L_606 - .L_605)
.L_605:
        /*00d4*/ 	.word	0x00000080
        /*00d8*/ 	.word	0x00000001
        /*00dc*/ 	.word	0x00000001


	//----- nvinfo : EIATTR_CRS_STACK_SIZE
	.align		4
.L_606:
        /*00e0*/ 	.byte	0x04, 0x1e
        /*00e2*/ 	.short	(.L_608 - .L_607)
.L_607:
        /*00e4*/ 	.word	0x00000000


	//----- nvinfo : EIATTR_CBANK_PARAM_SIZE
	.align		4
.L_608:
        /*00e8*/ 	.byte	0x03, 0x19
        /*00ea*/ 	.short	0x00e8


	//----- nvinfo : EIATTR_PARAM_CBANK
	.align		4
        /*00ec*/ 	.byte	0x04, 0x0a
        /*00ee*/ 	.short	(.L_610 - .L_609)
	.align		4
.L_609:
        /*00f0*/ 	.word	index@(.nv.constant0._ZN10layer_norm31ln_parallel_residual_fwd_kernelINS_13Kernel_traitsI13__nv_bfloat16S2_S2_S2_fjLj3072ELj1ELj1ELj4ELj16ENS_18Kernel_traits_baseILj3072ES2_S2_S2_S2_fjLj128EEEEELb1ELb1ELb0EEEvNS_9FwdParamsE)
        /*00f4*/ 	.short	0x0380
        /*00f6*/ 	.short	0x00e8


	//----- nvinfo : EIATTR_SW_WAR
	.align		4
.L_610:
        /*00f8*/ 	.byte	0x04, 0x36
        /*00fa*/ 	.short	(.L_612 - .L_611)
.L_611:
        /*00fc*/ 	.word	0x00000008
.L_612:


//--------------------- .nv.info._ZN10layer_norm31ln_parallel_residual_fwd_kernelINS_13Kernel_traitsI13__nv_bfloat16S2_S2_S2_fjLj3072ELj1ELj1ELj4ELj16ENS_18Kernel_traits_baseILj3072ES2_S2_S2_S2_fjLj128EEEEELb1ELb1ELb1EEEvNS_9FwdParamsE --------------------------
	.section	.nv.info._ZN10layer_norm31ln_parallel_residual_fwd_kernelINS_13Kernel_traitsI13__nv_bfloat16S2_S2_S2_fjLj3072ELj1ELj1ELj4ELj16ENS_18Kernel_traits_baseILj3072ES2_S2_S2_S2_fjLj128EEEEELb1ELb1ELb1EEEvNS_9FwdParamsE,"",@"SHT_CUDA_INFO"
	.sectionflags	@""
	.align	4


	//----- nvinfo : EIATTR_CUDA_API_VERSION
	.align		4
        /*0000*/ 	.byte	0x04, 0x37
        /*0002*/ 	.short	(.L_614 - .L_613)
.L_613:
        /*0004*/ 	.word	0x00000082


	//----- nvinfo : EIATTR_KPARAM_INFO
	.align		4
.L_614:
        /*0008*/ 	.byte	0x04, 0x17
        /*000a*/ 	.short	(.L_616 - .L_615)
.L_615:
        /*000c*/ 	.word	0x00000000
        /*0010*/ 	.short	0x0000
        /*0012*/ 	.short	0x0000
        /*0014*/ 	.byte	0x00, 0xf0, 0xa1, 0x03


	//----- nvinfo : EIATTR_SPARSE_MMA_MASK
	.align		4
.L_616:
        /*0018*/ 	.byte	0x03, 0x50
        /*001a*/ 	.short	0x0000


	//----- nvinfo : EIATTR_MAXREG_COUNT
	.align		4
        /*001c*/ 	.byte	0x03, 0x1b
        /*001e*/ 	.short	0x00ff


	//----- nvinfo : EIATTR_NUM_BARRIERS
	.align		4
        /*0020*/ 	.byte	0x02, 0x4c
        /*0022*/ 	.byte	0x01
	.zero		1


	//----- nvinfo : EIATTR_MERCURY_ISA_VERSION
	.align		4
        /*0024*/ 	.byte	0x03, 0x5f
        /*0026*/ 	.short	0x0101


	//----- nvinfo : EIATTR_COOP_GROUP_MASK_REGIDS
	.align		4
        /*0028*/ 	.byte	0x04, 0x29
        /*002a*/ 	.short	(.L_618 - .L_617)


	//   ....[0]....
.L_617:
        /*002c*/ 	.word	0xffffffff


	//   ....[1]....
        /*0030*/ 	.word	0xffffffff


	//   ....[2]....
        /*0034*/ 	.word	0xffffffff


	//   ....[3]....
        /*0038*/ 	.word	0xffffffff


	//   ....[4]....
        /*003c*/ 	.word	0xffffffff


	//   ....[5]....
        /*0040*/ 	.word	0xffffffff


	//   ....[6]....
        /*0044*/ 	.word	0xffffffff


	//   ....[7]....
        /*0048*/ 	.word	0xffffffff


	//   ....[8]....
        /*004c*/ 	.word	0xffffffff


	//   ....[9]....
        /*0050*/ 	.word	0xffffffff


	//   ....[10]....
        /*0054*/ 	.word	0xffffffff


	//   ....[11]....
        /*0058*/ 	.word	0xffffffff


	//   ....[12]....
        /*005c*/ 	.word	0xffffffff


	//   ....[13]....
        /*0060*/ 	.word	0xffffffff


	//   ....[14]....
        /*0064*/ 	.word	0xffffffff


	//   ....[15]....
        /*0068*/ 	.word	0xffffffff


	//   ....[16]....
        /*006c*/ 	.word	0xffffffff


	//   ....[17]....
        /*0070*/ 	.word	0xffffffff


	//----- nvinfo : EIATTR_COOP_GROUP_INSTR_OFFSETS
	.align		4
.L_618:
        /*0074*/ 	.byte	0x04, 0x28
        /*0076*/ 	.short	(.L_620 - .L_619)


	//   ....[0]....
.L_619:
        /*0078*/ 	.word	0x000176c0


	//   ....[1]....
        /*007c*/ 	.word	0x000176e0


	//   ....[2]....
        /*0080*/ 	.word	0x00017700


	//   ....[3]....
        /*0084*/ 	.word	0x00017720


	//   ....[4]....
        /*0088*/ 	.word	0x00017740


	//   ....[5]....
        /*008c*/ 	.word	0x00017790


	//   ....[6]....
        /*0090*/ 	.word	0x00017ac0


	//   ....[7]....
        /*0094*/ 	.word	0x00017ae0


	//   ....[8]....
        /*0098*/ 	.word	0x00017b00


	//   ....[9]....
        /*009c*/ 	.word	0x00017b30


	//   ....[10]....
        /*00a0*/ 	.word	0x00017b60


	//   ....[11]....
        /*00a4*/ 	.word	0x00017be0


	//   ....[12]....
        /*00a8*/ 	.word	0x00017c50


	//   ....[13]....
        /*00ac*/ 	.word	0x00017c60


	//   ....[14]....
        /*00b0*/ 	.word	0x00017cf0


	//   ....[15]....
        /*00b4*/ 	.word	0x00017d20


	//   ....[16]....
        /*00b8*/ 	.word	0x00017dc0


	//   ....[17]....
        /*00bc*/ 	.word	0x00017de0


	//----- nvinfo : EIATTR_VRC_CTA_INIT_COUNT
	.align		4
.L_620:
        /*00c0*/ 	.byte	0x02, 0x4a
	.zero		1
	.zero		1


	//----- nvinfo : EIATTR_EXIT_INSTR_OFFSETS
	.align		4
        /*00c4*/ 	.byte	0x04, 0x1c
        /*00c6*/ 	.short	(.L_622 - .L_621)


	//   ....[0]....
.L_621:
        /*00c8*/ 	.word	0x000001e0


	//   ....[1]....
        /*00cc*/ 	.word	0x000184a0


	//----- nvinfo : EIATTR_MAX_THREADS
	.align		4
.L_622:
        /*00d0*/ 	.byte	0x04, 0x05
        /*00d2*/ 	.short	(.L_624 - .L_623)
.L_623:
        /*00d4*/ 	.word	0x00000080
        /*00d8*/ 	.word	0x00000001
        /*00dc*/ 	.word	0x00000001


	//----- nvinfo : EIATTR_CBANK_PARAM_SIZE
	.align		4
.L_624:
        /*00e0*/ 	.byte	0x03, 0x19
        /*00e2*/ 	.short	0x00e8


	//----- nvinfo : EIATTR_PARAM_CBANK
	.align		4
        /*00e4*/ 	.byte	0x04, 0x0a
        /*00e6*/ 	.short	(.L_626 - .L_625)
	.align		4
.L_625:
        /*00e8*/ 	.word	index@(.nv.constant0._ZN10layer_norm31ln_parallel_residual_fwd_kernelINS_13Kernel_traitsI13__nv_bfloat16S2_S2_S2_fjLj3072ELj1ELj1ELj4ELj16ENS_18Kernel_traits_baseILj3072ES2_S2_S2_S2_fjLj128EEEEELb1ELb1ELb1EEEvNS_9FwdParamsE)
        /*00ec*/ 	.short	0x0380
        /*00ee*/ 	.short	0x00e8


	//----- nvinfo : EIATTR_SW_WAR
	.align		4
.L_626:
        /*00f0*/ 	.byte	0x04, 0x36
        /*00f2*/ 	.short	(.L_628 - .L_627)
.L_627:
        /*00f4*/ 	.word	0x00000008
.L_628:


//--------------------- .nv.info._ZN10layer_norm31ln_parallel_residual_fwd_kernelINS_13Kernel_traitsI6__halfS2_S2_S2_fjLj3072ELj1ELj1ELj4ELj16ENS_18Kernel_traits_baseILj3072ES2_S2_S2_S2_fjLj128EEEEELb0ELb0ELb0EEEvNS_9FwdParamsE --------------------------
	.section	.nv.info._ZN10layer_norm31ln_parallel_residual_fwd_kernelINS_13Kernel_traitsI6__halfS2_S2_S2_fjLj3072ELj1ELj1ELj4ELj16ENS_18Kernel_traits_baseILj3072ES2_S2_S2_S2_fjLj128EEEEELb0ELb0ELb0EEEvNS_9FwdParamsE,"",@"SHT_CUDA_INFO"
	.sectionflags	@""
	.align	4


	//----- nvinfo : EIATTR_CUDA_API_VERSION
	.align		4
        /*0000*/ 	.byte	0x04, 0x37
        /*0002*/ 	.short	(.L_630 - .L_629)
.L_629:
        /*0004*/ 	.word	0x00000082


	//----- nvinfo : EIATTR_KPARAM_INFO
	.align		4
.L_630:
        /*0008*/ 	.byte	0x04, 0x17
        /*000a*/ 	.short	(.L_632 - .L_631)
.L_631:
        /*000c*/ 	.word	0x00000000
        /*0010*/ 	.short	0x0000
        /*0012*/ 	.short	0x0000
        /*0014*/ 	.byte	0x00, 0xf0, 0xa1, 0x03


	//----- nvinfo : EIATTR_SPARSE_MMA_MASK
	.align		4
.L_632:
        /*0018*/ 	.byte	0x03, 0x50
        /*001a*/ 	.short	0x0000


	//----- nvinfo : EIATTR_MAXREG_COUNT
	.align		4
        /*001c*/ 	.byte	0x03, 0x1b
        /*001e*/ 	.short	0x00ff


	//----- nvinfo : EIATTR_NUM_BARRIERS
	.align		4
        /*0020*/ 	.byte	0x02, 0x4c
        /*0022*/ 	.byte	0x01
	.zero		1


	//----- nvinfo : EIATTR_MERCURY_ISA_VERSION
	.align		4
        /*0024*/ 	.byte	0x03, 0x5f
        /*0026*/ 	.short	0x0101


	//----- nvinfo : EIATTR_COOP_GROUP_MASK_REGIDS
	.align		4
        /*0028*/ 	.byte	0x04, 0x29
        /*002a*/ 	.short	(.L_634 - .L_633)


	//   ....[0]....
.L_633:
        /*002c*/ 	.word	0xffffffff


	//   ....[1]....
        /*0030*/ 	.word	0xffffffff


	//   ....[2]....
        /*0034*/ 	.word	0xffffffff


	//   ....[3]....
        /*0038*/ 	.word	0xffffffff


	//   ....[4]....
        /*003c*/ 	.word	0xffffffff


	//   ....[5]....
        /*0040*/ 	.word	0xffffffff


	//   ....[6]....
        /*0044*/ 	.word	0xffffffff


	//   ....[7]....
        /*0048*/ 	.word	0xffffffff


	//   ....[8]....
        /*004c*/ 	.word	0xffffffff


	//   ....[9]....
        /*0050*/ 	.word	0xffffffff


	//   ....[10]....
        /*0054*/ 	.word	0xffffffff


	//   ....[11]....
        /*0058*/ 	.word	0xffffffff


	//   ....[12]....
        /*005c*/ 	.word	0xffffffff


	//   ....[13]....
        /*0060*/ 	.word	0xffffffff


	//   ....[14]....
        /*0064*/ 	.word	0xffffffff


	//   ....[15]....
        /*0068*/ 	.word	0xffffffff


	//   ....[16]....
        /*006c*/ 	.word	0xffffffff


	//   ....[17]....
        /*0070*/ 	.word	0xffffffff


	//----- nvinfo : EIATTR_COOP_GROUP_INSTR_OFFSETS
	.align		4
.L_634:
        /*0074*/ 	.byte	0x04, 0x28
        /*0076*/ 	.short	(.L_636 - .L_635)


	//   ....[0]....
.L_635:
        /*0078*/ 	.word	0x00002ab0


	//   ....[1]....
        /*007c*/ 	.word	0x00002ad0


	//   ....[2]....
        /*0080*/ 	.word	0x00002af0


	//   ....[3]....
        /*0084*/ 	.word	0x00002b10


	//   ....[4]....
        /*0088*/ 	.word	0x00002b30


	//   ....[5]....
        /*008c*/ 	.word	0x00002e90


	//   ....[6]....
        /*0090*/ 	.word	0x00002ef0


	//   ....[7]....
        /*0094*/ 	.word	0x00002f50


	//   ....[8]....
        /*0098*/ 	.word	0x00002f70


	//   ....[9]....
        /*009c*/ 	.word	0x00002f90


	//   ....[10]....
        /*00a0*/ 	.word	0x00003090


	//   ....[11]....
        /*00a4*/ 	.word	0x000030f0


	//   ....[12]....
        /*00a8*/ 	.word	0x00003140


	//   ....[13]....
        /*00ac*/ 	.word	0x00003160


	//   ....[14]....
        /*00b0*/ 	.word	0x000031f0


	//   ....[15]....
        /*00b4*/ 	.word	0x00003220


	//   ....[16]....
        /*00b8*/ 	.word	0x000032c0


	//   ....[17]....
        /*00bc*/ 	.word	0x000032f0


	//----- nvinfo : EIATTR_VRC_CTA_INIT_COUNT
	.align		4
.L_636:
        /*00c0*/ 	.byte	0x02, 0x4a
	.zero		1
	.zero		1


	//----- nvinfo : EIATTR_EXIT_INSTR_OFFSETS
	.align		4
        /*00c4*/ 	.byte	0x04, 0x1c
        /*00c6*/ 	.short	(.L_638 - .L_637)


	//   ....[0]....
.L_637:
        /*00c8*/ 	.word	0x00000d50


	//   ....[1]....
        /*00cc*/ 	.word	0x00004340


	//----- nvinfo : EIATTR_MAX_THREADS
	.align		4
.L_638:
        /*00d0*/ 	.byte	0x04, 0x05
        /*00d2*/ 	.short	(.L_640 - .L_639)
.L_639:
        /*00d4*/ 	.word	0x00000080
        /*00d8*/ 	.word	0x00000001
        /*00dc*/ 	.word	0x00000001


	//----- nvinfo : EIATTR_CRS_STACK_SIZE
	.align		4
.L_640:
        /*00e0*/ 	.byte	0x04, 0x1e
        /*00e2*/ 	.short	(.L_642 - .L_641)
.L_641:
        /*00e4*/ 	.word	0x00000000


	//----- nvinfo : EIATTR_CBANK_PARAM_SIZE
	.align		4
.L_642:
        /*00e8*/ 	.byte	0x03, 0x19
        /*00ea*/ 	.short	0x00e8


	//----- nvinfo : EIATTR_PARAM_CBANK
	.align		4
        /*00ec*/ 	.byte	0x04, 0x0a
        /*00ee*/ 	.short	(.L_644 - .L_643)
	.align		4
.L_643:
        /*00f0*/ 	.word	index@(.nv.constant0._ZN10layer_norm31ln_parallel_residual_fwd_kernelINS_13Kernel_traitsI6__halfS2_S2_S2_fjLj3072ELj1ELj1ELj4ELj16ENS_18Kernel_traits_baseILj3072ES2_S2_S2_S2_fjLj128EEEEELb0ELb0ELb0EEEvNS_9FwdParamsE)
        /*00f4*/ 	.short	0x0380
        /*00f6*/ 	.short	0x00e8


	//----- nvinfo : EIATTR_SW_WAR
	.align		4
.L_644:
        /*00f8*/ 	.byte	0x04, 0x36
        /*00fa*/ 	.short	(.L_646 - .L_645)
.L_645:
        /*00fc*/ 	.word	0x00000008
.L_646:


//--------------------- .nv.info._ZN10layer_norm31ln_parallel_residual_fwd_kernelINS_13Kernel_traitsI6__halfS2_S2_S2_fjLj3072ELj1ELj1ELj4ELj16ENS_18Kernel_traits_baseILj3072ES2_S2_S2_S2_fjLj128EEEEELb0ELb0ELb1EEEvNS_9FwdParamsE --------------------------
	.section	.nv.info._ZN10layer_norm31ln_parallel_residual_fwd_kernelINS_13Kernel_traitsI6__halfS2_S2_S2_fjLj3072ELj1ELj1ELj4ELj16ENS_18Kernel_traits_baseILj3072ES2_S2_S2_S2_fjLj128EEEEELb0ELb0ELb1EEEvNS_9FwdParamsE,"",@"SHT_CUDA_INFO"
	.sectionflags	@""
	.align	4


	//----- nvinfo : EIATTR_CUDA_API_VERSION
	.align		4
        /*0000*/ 	.byte	0x04, 0x37
        /*0002*/ 	.short	(.L_648 - .L_647)
.L_647:
        /*0004*/ 	.word	0x00000082


	//----- nvinfo : EIATTR_KPARAM_INFO
	.align		4
.L_648:
        /*0008*/ 	.byte	0x04, 0x17
        /*000a*/ 	.short	(.L_650 - .L_649)
.L_649:
        /*000c*/ 	.word	0x00000000
        /*0010*/ 	.short	0x0000
        /*0012*/ 	.short	0x0000
        /*0014*/ 	.byte	0x00, 0xf0, 0xa1, 0x03


	//----- nvinfo : EIATTR_SPARSE_MMA_MASK
	.align		4
.L_650:
        /*0018*/ 	.byte	0x03, 0x50
        /*001a*/ 	.short	0x0000


	//----- nvinfo : EIATTR_MAXREG_COUNT
	.align		4
        /*001c*/ 	.byte	0x03, 0x1b
        /*001e*/ 	.short	0x00ff


	//----- nvinfo : EIATTR_NUM_BARRIERS
	.align		4
        /*0020*/ 	.byte	0x02, 0x4c
        /*0022*/ 	.byte	0x01
	.zero		1


	//----- nvinfo : EIATTR_MERCURY_ISA_VERSION
	.align		4
        /*0024*/ 	.byte	0x03, 0x5f
        /*0026*/ 	.short	0x0101


	//----- nvinfo : EIATTR_COOP_GROUP_MASK_REGIDS
	.align		4
        /*0028*/ 	.byte	0x04, 0x29
        /*002a*/ 	.short	(.L_652 - .L_651)


	//   ....[0]....
.L_651:
        /*002c*/ 	.word	0xffffffff


	//   ....[1]....
        /*0030*/ 	.word	0xffffffff


	//   ....[2]....
        /*0034*/ 	.word	0xffffffff


	//   ....[3]....
        /*0038*/ 	.word	0xffffffff


	//   ....[4]....
        /*003c*/ 	.word	0xffffffff


	//   ....[5]....
        /*0040*/ 	.word	0xffffffff


	//   ....[6]....
        /*0044*/ 	.word	0xffffffff


	//   ....[7]....
        /*0048*/ 	.word	0xffffffff


	//   ....[8]....
        /*004c*/ 	.word	0xffffffff


	//   ....[9]....
        /*0050*/ 	.word	0xffffffff


	//   ....[10]....
        /*0054*/ 	.word	0xffffffff


	//   ....[11]....
        /*0058*/ 	.word	0xffffffff


	//   ....[12]....
        /*005c*/ 	.word	0xffffffff


	//   ....[13]....
        /*0060*/ 	.word	0xffffffff


	//   ....[14]....
        /*0064*/ 	.word	0xffffffff


	//   ....[15]....
        /*0068*/ 	.word	0xffffffff


	//   ....[16]....
        /*006c*/ 	.word	0xffffffff


	//   ....[17]....
        /*0070*/ 	.word	0xffffffff


	//----- nvinfo : EIATTR_COOP_GROUP_INSTR_OFFSETS
	.align		4
.L_652:
        /*0074*/ 	.byte	0x04, 0x28
        /*0076*/ 	.short	(.L_654 - .L_653)


	//   ....[0]....
.L_653:
        /*0078*/ 	.word	0x00002350


	//   ....[1]....
        /*007c*/ 	.word	0x00002370


	//   ....[2]....
        /*0080*/ 	.word	0x00002390


	//   ....[3]....
        /*0084*/ 	.word	0x000023b0


	//   ....[4]....
        /*0088*/ 	.word	0x000023d0


	//   ....[5]....
        /*008c*/ 	.word	0x00002700


	//   ....[6]....
        /*0090*/ 	.word	0x00002720


	//   ....[7]....
        /*0094*/ 	.word	0x00002740


	//   ....[8]....
        /*0098*/ 	.word	0x00002770


	//   ....[9]....
        /*009c*/ 	.word	0x000027b0


	//   ....[10]....
        /*00a0*/ 	.word	0x00002980


	//   ....[11]....
        /*00a4*/ 	.word	0x00002a20


	//   ....[12]....
        /*00a8*/ 	.word	0x00002ad0


	//   ....[13]....
        /*00ac*/ 	.word	0x00002ae0


	//   ....[14]....
        /*00b0*/ 	.word	0x00002b60


	//   ....[15]....
        /*00b4*/ 	.word	0x00002ba0


	//   ....[16]....
        /*00b8*/ 	.word	0x00002c40


	//   ....[17]....
        /*00bc*/ 	.word	0x00002c90


	//----- nvinfo : EIATTR_VRC_CTA_INIT_COUNT
	.align		4
.L_654:
        /*00c0*/ 	.byte	0x02, 0x4a
	.zero		1
	.zero		1


	//----- nvinfo : EIATTR_EXIT_INSTR_OFFSETS
	.align		4
        /*00c4*/ 	.byte	0x04, 0x1c
        /*00c6*/ 	.short	(.L_656 - .L_655)


	//   ....[0]....
.L_655:
        /*00c8*/ 	.word	0x000008e0


	//   ....[1]....
        /*00cc*/ 	.word	0x00003b00


	//----- nvinfo : EIATTR_MAX_THREADS
	.align		4
.L_656:
        /*00d0*/ 	.byte	0x04, 0x05
        /*00d2*/ 	.short	(.L_658 - .L_657)
.L_657:
        /*00d4*/ 	.word	0x00000080
        /*00d8*/ 	.word	0x00000001
        /*00dc*/ 	.word	0x00000001


	//----- nvinfo : EIATTR_CRS_STACK_SIZE
	.align		4
.L_658:
        /*00e0*/ 	.byte	0x04, 0x1e
        /*00e2*/ 	.short	(.L_660 - .L_659)
.L_659:
        /*00e4*/ 	.word	0x00000000


	//----- nvinfo : EIATTR_CBANK_PARAM_SIZE
	.align		4
.L_660:
        /*00e8*/ 	.byte	0x03, 0x19
        /*00ea*/ 	.short	0x00e8


	//----- nvinfo : EIATTR_PARAM_CBANK
	.align		4
        /*00ec*/ 	.byte	0x04, 0x0a
        /*00ee*/ 	.short	(.L_662 - .L_661)
	.align		4
.L_661:
        /*00f0*/ 	.word	index@(.nv.constant0._ZN10layer_norm31ln_parallel_residual_fwd_kernelINS_13Kernel_traitsI6__halfS2_S2_S2_fjLj3072ELj1ELj1ELj4ELj16ENS_18Kernel_traits_baseILj3072ES2_S2_S2_S2_fjLj128EEEEELb0ELb0ELb1EEEvNS_9FwdParamsE)
        /*00f4*/ 	.short	0x0380
        /*00f6*/ 	.short	0x00e8


	//----- nvinfo : EIATTR_SW_WAR
	.align		4
.L_662:
        /*00f8*/ 	.byte	0x04, 0x36
        /*00fa*/ 	.short	(.L_664 - .L_663)
.L_663:
        /*00fc*/ 	.word	0x00000008
.L_664:


//--------------------- .nv.info._ZN10layer_norm31ln_parallel_residual_fwd_kernelINS_13Kernel_traitsI6__halfS2_S2_S2_fjLj3072ELj1ELj1ELj4ELj16ENS_18Kernel_traits_baseILj3072ES2_S2_S2_S2_fjLj128EEEEELb0ELb1ELb0EEEvNS_9FwdParamsE --------------------------
	.section	.nv.info._ZN10layer_norm31ln_parallel_residual_fwd_kernelINS_13Kernel_traitsI6__halfS2_S2_S2_fjLj3072ELj1ELj1ELj4ELj16ENS_18Kernel_traits_baseILj3072ES2_S2_S2_S2_fjLj128EEEEELb0ELb1ELb0EEEvNS_9FwdParamsE,"",@"SHT_CUDA_INFO"
	.sectionflags	@""
	.align	4


	//----- nvinfo : EIATTR_CUDA_API_VERSION
	.align		4
        /*0000*/ 	.byte	0x04, 0x37
        /*0002*/ 	.short	(.L_666 - .L_665)
.L_665:
        /*0004*/ 	.word	0x00000082


	//----- nvinfo : EIATTR_KPARAM_INFO
	.align		4
.L_666:
        /*0008*/ 	.byte	0x04, 0x17
        /*000a*/ 	.short	(.L_668 - .L_667)
.L_667:
        /*000c*/ 	.word	0x00000000
        /*0010*/ 	.short	0x0000
        /*0012*/ 	.short	0x0000
        /*0014*/ 	.byte	0x00, 0xf0, 0xa1, 0x03


	//----- nvinfo : EIATTR_SPARSE_MMA_MASK
	.align		4
.L_668:
        /*0018*/ 	.byte	0x03, 0x50
        /*001a*/ 	.short	0x0000


	//----- nvinfo : EIATTR_MAXREG_COUNT
	.align		4
        /*001c*/ 	.byte	0x03, 0x1b
        /*001e*/ 	.short	0x00ff


	//----- nvinfo : EIATTR_NUM_BARRIERS
	.align		4
        /*0020*/ 	.byte	0x02, 0x4c
        /*0022*/ 	.byte	0x01
	.zero		1


	//----- nvinfo : EIATTR_MERCURY_ISA_VERSION
	.align		4
        /*0024*/ 	.byte	0x03, 0x5f
        /*0026*/ 	.short	0x0101


	//----- nvinfo : EIATTR_COOP_GROUP_MASK_REGIDS
	.align		4
        /*0028*/ 	.byte	0x04, 0x29
        /*002a*/ 	.short	(.L_670 - .L_669)


	//   ....[0]....
.L_669:
        /*002c*/ 	.word	0xffffffff


	//   ....[1]....
        /*0030*/ 	.word	0xffffffff


	//   ....[2]....
        /*0034*/ 	.word	0xffffffff


	//   ....[3]....
        /*0038*/ 	.word	0xffffffff


	//   ....[4]....
        /*003c*/ 	.word	0xffffffff


	//   ....[5]....
        /*0040*/ 	.word	0xffffffff


	//   ....[6]....
        /*0044*/ 	.word	0xffffffff


	//   ....[7]....
        /*0048*/ 	.word	0xffffffff


	//   ....[8]....
        /*004c*/ 	.word	0xffffffff


	//   ....[9]....
        /*0050*/ 	.word	0xffffffff


	//   ....[10]....
        /*0054*/ 	.word	0xffffffff


	//   ....[11]....
        /*0058*/ 	.word	0xffffffff


	//   ....[12]....
        /*005c*/ 	.word	0xffffffff


	//   ....[13]....
        /*0060*/ 	.word	0xffffffff


	//   ....[14]....
        /*0064*/ 	.word	0xffffffff


	//   ....[15]....
        /*0068*/ 	.word	0xffffffff


	//   ....[16]....
        /*006c*/ 	.word	0xffffffff


	//   ....[17]....
        /*0070*/ 	.word	0xffffffff


	//----- nvinfo : EIATTR_COOP_GROUP_INSTR_OFFSETS
	.align		4
.L_670:
        /*0074*/ 	.byte	0x04, 0x28
        /*0076*/ 	.short	(.L_672 - .L_671)


	//   ....[0]....
.L_671:
        /*0078*/ 	.word	0x000022f0


	//   ....[1]....
        /*007c*/ 	.word	0x00002310


	//   ....[2]....
        /*0080*/ 	.word	0x00002330


	//   ....[3]....
        /*0084*/ 	.word	0x00002350


	//   ....[4]....
        /*0088*/ 	.word	0x00002370


	//   ....[5]....
        /*008c*/ 	.word	0x000026e0


	//   ....[6]....
        /*0090*/ 	.word	0x00002700


	//   ....[7]....
        /*0094*/ 	.word	0x00002730


	//   ....[8]....
        /*0098*/ 	.word	0x00002750


	//   ....[9]....
        /*009c*/ 	.word	0x00002770


	//   ....[10]....
        /*00a0*/ 	.word	0x00002800


	//   ....[11]....
        /*00a4*/ 	.word	0x00002870


	//   ....[12]....
        /*00a8*/ 	.word	0x000028b0


	//   ....[13]....
        /*00ac*/ 	.word	0x000028d0


	//   ....[14]....
        /*00b0*/ 	.word	0x00002960


	//   ....[15]....
        /*00b4*/ 	.word	0x000029a0


	//   ....[16]....
        /*00b8*/ 	.word	0x00002a40


	//   ....[17]....
        /*00bc*/ 	.word	0x00002a80


	//----- nvinfo : EIATTR_VRC_CTA_INIT_COUNT
	.align		4
.L_672:
        /*00c0*/ 	.byte	0x02, 0x4a
	.zero		1
	.zero		1


	//----- nvinfo : EIATTR_EXIT_INSTR_OFFSETS
	.align		4
        /*00c4*/ 	.byte	0x04, 0x1c
        /*00c6*/ 	.short	(.L_674 - .L_673)


	//   ....[0]....
.L_673:
        /*00c8*/ 	.word	0x000004a0


	//   ....[1]....
        /*00cc*/ 	.word	0x00003500


	//----- nvinfo : EIATTR_MAX_THREADS
	.align		4
.L_674:
        /*00d0*/ 	.byte	0x04, 0x05
        /*00d2*/ 	.short	(.L_676 - .L_675)
.L_675:
        /*00d4*/ 	.word	0x00000080
        /*00d8*/ 	.word	0x00000001
        /*00dc*/ 	.word	0x00000001


	//----- nvinfo : EIATTR_CRS_STACK_SIZE
	.align		4
.L_676:
        /*00e0*/ 	.byte	0x04, 0x1e
        /*00e2*/ 	.short	(.L_678 - .L_677)
.L_677:
        /*00e4*/ 	.word	0x00000000


	//----- nvinfo : EIATTR_CBANK_PARAM_SIZE
	.align		4
.L_678:
        /*00e8*/ 	.byte	0x03, 0x19
        /*00ea*/ 	.short	0x00e8


	//----- nvinfo : EIATTR_PARAM_CBANK
	.align		4
        /*00ec*/ 	.byte	0x04, 0x0a
        /*00ee*/ 	.short	(.L_680 - .L_679)
	.align		4
.L_679:
        /*00f0*/ 	.word	index@(.nv.constant0._ZN10layer_norm31ln_parallel_residual_fwd_kernelINS_13Kernel_traitsI6__halfS2_S2_S2_fjLj3072ELj1ELj1ELj4ELj16ENS_18Kernel_traits_baseILj3072ES2_S2_S2_S2_fjLj128EEEEELb0ELb1ELb0EEEvNS_9FwdParamsE)
        /*00f4*/ 	.short	0x0380
        /*00f6*/ 	.short	0x00e8


	//----- nvinfo : EIATTR_SW_WAR
	.align		4
.L_680:
        /*00f8*/ 	.byte	0x04, 0x36
        /*00fa*/ 	.short	(.L_682 - .L_681)
.L_681:
        /*00fc*/ 	.word	0x00000008
.L_682:


//--------------------- .nv.info._ZN10layer_norm31ln_parallel_residual_fwd_kernelINS_13Kernel_traitsI6__halfS2_S2_S2_fjLj3072ELj1ELj1ELj4ELj16ENS_18Kernel_traits_baseILj3072ES2_S2_S2_S2_fjLj128EEEEELb0ELb1ELb1EEEvNS_9FwdParamsE --------------------------
	.section	.nv.info._ZN10layer_norm31ln_parallel_residual_fwd_kernelINS_13Kernel_traitsI6__halfS2_S2_S2_fjLj3072ELj1ELj1ELj4ELj16ENS_18Kernel_traits_baseILj3072ES2_S2_S2_S2_fjLj128EEEEELb0ELb1ELb1EEEvNS_9FwdParamsE,"",@"SHT_CUDA_INFO"
	.sectionflags	@""
	.align	4


	//----- nvinfo : EIATTR_CUDA_API_VERSION
	.align		4
        /*0000*/ 	.byte	0x04, 0x37
        /*0002*/ 	.short	(.L_684 - .L_683)
.L_683:
        /*0004*/ 	.word	0x00000082


	//----- nvinfo : EIATTR_KPARAM_INFO
	.align		4
.L_684:
        /*0008*/ 	.byte	0x04, 0x17
        /*000a*/ 	.short	(.L_686 - .L_685)
.L_685:
        /*000c*/ 	.word	0x00000000
        /*0010*/ 	.short	0x0000
        /*0012*/ 	.short	0x0000
        /*0014*/ 	.byte	0x00, 0xf0, 0xa1, 0x03


	//----- nvinfo : EIATTR_SPARSE_MMA_MASK
	.align		4
.L_686:
        /*0018*/ 	.byte	0x03, 0x50
        /*001a*/ 	.short	0x0000


	//----- nvinfo : EIATTR_MAXREG_COUNT
	.align		4
        /*001c*/ 	.byte	0x03, 0x1b
        /*001e*/ 	.short	0x00ff


	//----- nvinfo : EIATTR_NUM_BARRIERS
	.align		4
        /*0020*/ 	.byte	0x02, 0x4c
        /*0022*/ 	.byte	0x01
	.zero		1


	//----- nvinfo : EIATTR_MERCURY_ISA_VERSION
	.align		4
        /*0024*/ 	.byte	0x03, 0x5f
        /*0026*/ 	.short	0x0101


	//----- nvinfo : EIATTR_COOP_GROUP_MASK_REGIDS
	.align		4
        /*0028*/ 	.byte	0x04, 0x29
        /*002a*/ 	.short	(.L_688 - .L_687)


	//   ....[0]....
.L_687:
        /*002c*/ 	.word	0xffffffff


	//   ....[1]....
        /*0030*/ 	.word	0xffffffff


	//   ....[2]....
        /*0034*/ 	.word	0xffffffff


	//   ....[3]....
        /*0038*/ 	.word	0xffffffff


	//   ....[4]....
        /*003c*/ 	.word	0xffffffff


	//   ....[5]....
        /*0040*/ 	.word	0xffffffff


	//   ....[6]....
        /*0044*/ 	.word	0xffffffff


	//   ....[7]....
        /*0048*/ 	.word	0xffffffff


	//   ....[8]....
        /*004c*/ 	.word	0xffffffff


	//   ....[9]....
        /*0050*/ 	.word	0xffffffff


	//   ....[10]....
        /*0054*/ 	.word	0xffffffff


	//   ....[11]....
        /*0058*/ 	.word	0xffffffff


	//   ....[12]....
        /*005c*/ 	.word	0xffffffff


	//   ....[13]....
        /*0060*/ 	.word	0xffffffff


	//   ....[14]....
        /*0064*/ 	.word	0xffffffff


	//   ....[15]....
        /*0068*/ 	.word	0xffffffff


	//   ....[16]....
        /*006c*/ 	.word	0xffffffff


	//   ....[17]....
        /*0070*/ 	.word	0xffffffff


	//----- nvinfo : EIATTR_COOP_GROUP_INSTR_OFFSETS
	.align		4
.L_688:
        /*0074*/ 	.byte	0x04, 0x28
        /*0076*/ 	.short	(.L_690 - .L_689)


	//   ....[0]....
.L_689:
        /*0078*/ 	.word	0x00002140


	//   ....[1]....
        /*007c*/ 	.word	0x00002160


	//   ....[2]....
        /*0080*/ 	.word	0x00002180


	//   ....[3]....
        /*0084*/ 	.word	0x000021a0


	//   ....[4]....
        /*0088*/ 	.word	0x000021c0


	//   ....[5]....
        /*008c*/ 	.word	0x000024f0


	//   ....[6]....
        /*0090*/ 	.word	0x00002520


	//   ....[7]....
        /*0094*/ 	.word	0x00002540


	//   ....[8]....
        /*0098*/ 	.word	0x00002560


	//   ....[9]....
        /*009c*/ 	.word	0x000025a0


	//   ....[10]....
        /*00a0*/ 	.word	0x00002640


	//   ....[11]....
        /*00a4*/ 	.word	0x000026a0


	//   ....[12]....
        /*00a8*/ 	.word	0x000026d0


	//   ....[13]....
        /*00ac*/ 	.word	0x000026f0


	//   ....[14]....
        /*00b0*/ 	.word	0x00002780


	//   ....[15]....
        /*00b4*/ 	.word	0x000027c0


	//   ....[16]....
        /*00b8*/ 	.word	0x00002870


	//   ....[17]....
        /*00bc*/ 	.word	0x00002890


	//----- nvinfo : EIATTR_VRC_CTA_INIT_COUNT
	.align		4
.L_690:
        /*00c0*/ 	.byte	0x02, 0x4a
	.zero		1
	.zero		1


	//----- nvinfo : EIATTR_EXIT_INSTR_OFFSETS
	.align		4
        /*00c4*/ 	.byte	0x04, 0x1c
        /*00c6*/ 	.short	(.L_692 - .L_691)


	//   ....[0]....
.L_691:
        /*00c8*/ 	.word	0x000002e0


	//   ....[1]....
        /*00cc*/ 	.word	0x00002f40


	//----- nvinfo : EIATTR_MAX_THREADS
	.align		4
.L_692:
        /*00d0*/ 	.byte	0x04, 0x05
        /*00d2*/ 	.short	(.L_694 - .L_693)
.L_693:
        /*00d4*/ 	.word	0x00000080
        /*00d8*/ 	.word	0x00000001
        /*00dc*/ 	.word	0x00000001


	//----- nvinfo : EIATTR_CBANK_PARAM_SIZE
	.align		4
.L_694:
        /*00e0*/ 	.byte	0x03, 0x19
        /*00e2*/ 	.short	0x00e8


	//----- nvinfo : EIATTR_PARAM_CBANK
	.align		4
        /*00e4*/ 	.byte	0x04, 0x0a
        /*00e6*/ 	.short	(.L_696 - .L_695)
	.align		4
.L_695:
        /*00e8*/ 	.word	index@(.nv.constant0._ZN10layer_norm31ln_parallel_residual_fwd_kernelINS_13Kernel_traitsI6__halfS2_S2_S2_fjLj3072ELj1ELj1ELj4ELj16ENS_18Kernel_traits_baseILj3072ES2_S2_S2_S2_fjLj128EEEEELb0ELb1ELb1EEEvNS_9FwdParamsE)
        /*00ec*/ 	.short	0x0380
        /*00ee*/ 	.short	0x00e8


	//----- nvinfo : EIATTR_SW_WAR
	.align		4
.L_696:
        /*00f0*/ 	.byte	0x04, 0x36
        /*00f2*/ 	.short	(.L_698 - .L_697)
.L_697:
        /*00f4*/ 	.word	0x00000008
.L_698:


//--------------------- .nv.info._ZN10layer_norm31ln_parallel_residual_fwd_kernelINS_13Kernel_traitsI6__halfS2_S2_S2_fjLj3072ELj1ELj1ELj4ELj16ENS_18Kernel_traits_baseILj3072ES2_S2_S2_S2_fjLj128EEEEELb1ELb0ELb0EEEvNS_9FwdParamsE --------------------------
	.section	.nv.info._ZN10layer_norm31ln_parallel_residual_fwd_kernelINS_13Kernel_traitsI6__halfS2_S2_S2_fjLj3072ELj1ELj1ELj4ELj16ENS_18Kernel_traits_baseILj3072ES2_S2_S2_S2_fjLj128EEEEELb1ELb0ELb0EEEvNS_9FwdParamsE,"",@"SHT_CUDA_INFO"
	.sectionflags	@""
	.align	4


	//----- nvinfo : EIATTR_CUDA_API_VERSION
	.align		4
        /*0000*/ 	.byte	0x04, 0x37
        /*0002*/ 	.short	(.L_700 - .L_699)
.L_699:
        /*0004*/ 	.word	0x00000082


	//----- nvinfo : EIATTR_KPARAM_INFO
	.align		4
.L_700:
        /*0008*/ 	.byte	0x04, 0x17
        /*000a*/ 	.short	(.L_702 - .L_701)
.L_701:
        /*000c*/ 	.word	0x00000000
        /*0010*/ 	.short	0x0000
        /*0012*/ 	.short	0x0000
        /*0014*/ 	.byte	0x00, 0xf0, 0xa1, 0x03


	//----- nvinfo : EIATTR_SPARSE_MMA_MASK
	.align		4
.L_702:
        /*0018*/ 	.byte	0x03, 0x50
        /*001a*/ 	.short	0x0000


	//----- nvinfo : EIATTR_MAXREG_COUNT
	.align		4
        /*001c*/ 	.byte	0x03, 0x1b
        /*001e*/ 	.short	0x00ff


	//----- nvinfo : EIATTR_NUM_BARRIERS
	.align		4
        /*0020*/ 	.byte	0x02, 0x4c
        /*0022*/ 	.byte	0x01
	.zero		1


	//----- nvinfo : EIATTR_MERCURY_ISA_VERSION
	.align		4
        /*0024*/ 	.byte	0x03, 0x5f
        /*0026*/ 	.short	0x0101


	//----- nvinfo : EIATTR_COOP_GROUP_MASK_REGIDS
	.align		4
        /*0028*/ 	.byte	0x04, 0x29
        /*002a*/ 	.short	(.L_704 - .L_703)


	//   ....[0]....
.L_703:
        /*002c*/ 	.word	0xffffffff


	//   ....[1]....
        /*0030*/ 	.word	0xffffffff


	//   ....[2]....
        /*0034*/ 	.word	0xffffffff


	//   ....[3]....
        /*0038*/ 	.word	0xffffffff


	//   ....[4]....
        /*003c*/ 	.word	0xffffffff


	//   ....[5]....
        /*0040*/ 	.word	0xffffffff


	//   ....[6]....
        /*0044*/ 	.word	0xffffffff


	//   ....[7]....
        /*0048*/ 	.word	0xffffffff


	//   ....[8]....
        /*004c*/ 	.word	0xffffffff


	//   ....[9]....
        /*0050*/ 	.word	0xffffffff


	//   ....[10]....
        /*0054*/ 	.word	0xffffffff


	//   ....[11]....
        /*0058*/ 	.word	0xffffffff


	//   ....[12]....
        /*005c*/ 	.word	0xffffffff


	//   ....[13]....
        /*0060*/ 	.word	0xffffffff


	//   ....[14]....
        /*0064*/ 	.word	0xffffffff


	//   ....[15]....
        /*0068*/ 	.word	0xffffffff


	//   ....[16]....
        /*006c*/ 	.word	0xffffffff


	//   ....[17]....
        /*0070*/ 	.word	0xffffffff


	//----- nvinfo : EIATTR_COOP_GROUP_INSTR_OFFSETS
	.align		4
.L_704:
        /*0074*/ 	.byte	0x04, 0x28
        /*0076*/ 	.short	(.L_706 - .L_705)


	//   ....[0]....
.L_705:
        /*0078*/ 	.word	0x0001de30


	//   ....[1]....
        /*007c*/ 	.word	0x0001de50


	//   ....[2]....
        /*0080*/ 	.word	0x0001de70


	//   ....[3]....
        /*0084*/ 	.word	0x0001de90


	//   ....[4]....
        /*0088*/ 	.word	0x0001deb0


	//   ....[5]....
        /*008c*/ 	.word	0x0001e230


	//   ....[6]....
        /*0090*/ 	.word	0x0001e250


	//   ....[7]....
        /*0094*/ 	.word	0x0001e270


	//   ....[8]....
        /*0098*/ 	.word	0x0001e290


	//   ....[9]....
        /*009c*/ 	.word	0x0001e2b0


	//   ....[10]....
        /*00a0*/ 	.word	0x0001e430


	//   ....[11]....
        /*00a4*/ 	.word	0x0001e470


	//   ....[12]....
        /*00a8*/ 	.word	0x0001e490


	//   ....[13]....
        /*00ac*/ 	.word	0x0001e4d0


	//   ....[14]....
        /*00b0*/ 	.word	0x0001e5a0


	//   ....[15]....
        /*00b4*/ 	.word	0x0001e5d0


	//   ....[16]....
        /*00b8*/ 	.word	0x0001e680


	//   ....[17]....
        /*00bc*/ 	.word	0x0001e6b0


	//----- nvinfo : EIATTR_VRC_CTA_INIT_COUNT
	.align		4
.L_706:
        /*00c0*/ 	.byte	0x02, 0x4a
	.zero		1
	.zero		1


	//----- nvinfo : EIATTR_EXIT_INSTR_OFFSETS
	.align		4
        /*00c4*/ 	.byte	0x04, 0x1c
        /*00c6*/ 	.short	(.L_708 - .L_707)


	//   ....[0]....
.L_707:
        /*00c8*/ 	.word	0x00000ee0


	//   ....[1]....
        /*00cc*/ 	.word	0x0001f710


	//----- nvinfo : EIATTR_MAX_THREADS
	.align		4
.L_708:
        /*00d0*/ 	.byte	0x04, 0x05
        /*00d2*/ 	.short	(.L_710 - .L_709)
.L_709:
        /*00d4*/ 	.word	0x00000080
        /*00d8*/ 	.word	0x00000001
        /*00dc*/ 	.word	0x00000001


	//----- nvinfo : EIATTR_CRS_STACK_SIZE
	.align		4
.L_710:
        /*00e0*/ 	.byte	0x04, 0x1e
        /*00e2*/ 	.short	(.L_712 - .L_711)
.L_711:
        /*00e4*/ 	.word	0x00000000


	//----- nvinfo : EIATTR_CBANK_PARAM_SIZE
	.align		4
.L_712:
        /*00e8*/ 	.byte	0x03, 0x19
        /*00ea*/ 	.short	0x00e8


	//----- nvinfo : EIATTR_PARAM_CBANK
	.align		4
        /*00ec*/ 	.byte	0x04, 0x0a
        /*00ee*/ 	.short	(.L_714 - .L_713)
	.align		4
.L_713:
        /*00f0*/ 	.word	index@(.nv.constant0._ZN10layer_norm31ln_parallel_residual_fwd_kernelINS_13Kernel_traitsI6__halfS2_S2_S2_fjLj3072ELj1ELj1ELj4ELj16ENS_18Kernel_traits_baseILj3072ES2_S2_S2_S2_fjLj128EEEEELb1ELb0ELb0EEEvNS_9FwdParamsE)
        /*00f4*/ 	.short	0x0380
        /*00f6*/ 	.short	0x00e8


	//----- nvinfo : EIATTR_SW_WAR
	.align		4
.L_714:
        /*00f8*/ 	.byte	0x04, 0x36
        /*00fa*/ 	.short	(.L_716 - .L_715)
.L_715:
        /*00fc*/ 	.word	0x00000008
.L_716:


//--------------------- .nv.info._ZN10layer_norm31ln_parallel_residual_fwd_kernelINS_13Kernel_traitsI6__halfS2_S2_S2_fjLj3072ELj1ELj1ELj4ELj16ENS_18Kernel_traits_baseILj3072ES2_S2_S2_S2_fjLj128EEEEELb1ELb0ELb1EEEvNS_9FwdParamsE --------------------------
	.section	.nv.info._ZN10layer_norm31ln_parallel_residual_fwd_kernelINS_13Kernel_traitsI6__halfS2_S2_S2_fjLj3072ELj1ELj1ELj4ELj16ENS_18Kernel_traits_baseILj3072ES2_S2_S2_S2_fjLj128EEEEELb1ELb0ELb1EEEvNS_9FwdParamsE,"",@"SHT_CUDA_INFO"
	.sectionflags	@""
	.align	4


	//----- nvinfo : EIATTR_CUDA_API_VERSION
	.align		4
        /*0000*/ 	.byte	0x04, 0x37
        /*0002*/ 	.short	(.L_718 - .L_717)
.L_717:
        /*0004*/ 	.word	0x00000082


	//----- nvinfo : EIATTR_KPARAM_INFO
	.align		4
.L_718:
        /*0008*/ 	.byte	0x04, 0x17
        /*000a*/ 	.short	(.L_720 - .L_719)
.L_719:
        /*000c*/ 	.word	0x00000000
        /*0010*/ 	.short	0x0000
        /*0012*/ 	.short	0x0000
        /*0014*/ 	.byte	0x00, 0xf0, 0xa1, 0x03


	//----- nvinfo : EIATTR_SPARSE_MMA_MASK
	.align		4
.L_720:
        /*0018*/ 	.byte	0x03, 0x50
        /*001a*/ 	.short	0x0000


	//----- nvinfo : EIATTR_MAXREG_COUNT
	.align		4
        /*001c*/ 	.byte	0x03, 0x1b
        /*001e*/ 	.short	0x00ff


	//----- nvinfo : EIATTR_NUM_BARRIERS
	.align		4
        /*0020*/ 	.byte	0x02, 0x4c
        /*0022*/ 	.byte	0x01
	.zero		1


	//----- nvinfo : EIATTR_MERCURY_ISA_VERSION
	.align		4
        /*0024*/ 	.byte	0x03, 0x5f
        /*0026*/ 	.short	0x0101


	//----- nvinfo : EIATTR_COOP_GROUP_MASK_REGIDS
	.align		4
        /*0028*/ 	.byte	0x04, 0x29
        /*002a*/ 	.short	(.L_722 - .L_721)


	//   ....[0]....
.L_721:
        /*002c*/ 	.word	0xffffffff


	//   ....[1]....
        /*0030*/ 	.word	0xffffffff


	//   ....[2]....
        /*0034*/ 	.word	0xffffffff


	//   ....[3]....
        /*0038*/ 	.word	0xffffffff


	//   ....[4]....
        /*003c*/ 	.word	0xffffffff


	//   ....[5]....
        /*0040*/ 	.word	0xffffffff


	//   ....[6]....
        /*0044*/ 	.word	0xffffffff


	//   ....[7]....
        /*0048*/ 	.word	0xffffffff


	//   ....[8]....
        /*004c*/ 	.word	0xffffffff


	//   ....[9]....
        /*0050*/ 	.word	0xffffffff


	//   ....[10]....
        /*0054*/ 	.word	0xffffffff


	//   ....[11]....
        /*0058*/ 	.word	0xffffffff


	//   ....[12]....
        /*005c*/ 	.word	0xffffffff


	//   ....[13]....
        /*0060*/ 	.word	0xffffffff


	//   ....[14]....
        /*0064*/ 	.word	0xffffffff


	//   ....[15]....
        /*0068*/ 	.word	0xffffffff


	//   ....[16]....
        /*006c*/ 	.word	0xffffffff


	//   ....[17]....
        /*0070*/ 	.word	0xffffffff


	//----- nvinfo : EIATTR_COOP_GROUP_INSTR_OFFSETS
	.align		4
.L_722:
        /*0074*/ 	.byte	0x04, 0x28
        /*0076*/ 	.short	(.L_724 - .L_723)


	//   ....[0]....
.L_723:
        /*0078*/ 	.word	0x00018470


	//   ....[1]....
        /*007c*/ 	.word	0x000184a0


	//   ....[2]....
        /*0080*/ 	.word	0x000184c0


	//   ....[3]....
        /*0084*/ 	.word	0x000184e0


	//   ....[4]....
        /*0088*/ 	.word	0x00018500


	//   ....[5]....
        /*008c*/ 	.word	0x00018840


	//   ....[6]....
        /*0090*/ 	.word	0x00018860


	//   ....[7]....
        /*0094*/ 	.word	0x00018880


	//   ....[8]....
        /*0098*/ 	.word	0x000188a0


	//   ....[9]....
        /*009c*/ 	.word	0x000188d0


	//   ....[10]....
        /*00a0*/ 	.word	0x00018a70


	//   ....[11]....
        /*00a4*/ 	.word	0x00018ab0


	//   ....[12]....
        /*00a8*/ 	.word	0x00018af0


	//   ....[13]....
        /*00ac*/ 	.word	0x00018b70


	//   ....[14]....
        /*00b0*/ 	.word	0x00018c60


	//   ....[15]....
        /*00b4*/ 	.word	0x00018c90


	//   ....[16]....
        /*00b8*/ 	.word	0x00018d50


	//   ....[17]....
        /*00bc*/ 	.word	0x00018d90


	//----- nvinfo : EIATTR_VRC_CTA_INIT_COUNT
	.align		4
.L_724:
        /*00c0*/ 	.byte	0x02, 0x4a
	.zero		1
	.zero		1


	//----- nvinfo : EIATTR_EXIT_INSTR_OFFSETS
	.align		4
        /*00c4*/ 	.byte	0x04, 0x1c
        /*00c6*/ 	.short	(.L_726 - .L_725)


	//   ....[0]....
.L_725:
        /*00c8*/ 	.word	0x00000ae0


	//   ....[1]....
        /*00cc*/ 	.word	0x00019c50


	//----- nvinfo : EIATTR_MAX_THREADS
	.align		4
.L_726:
        /*00d0*/ 	.byte	0x04, 0x05
        /*00d2*/ 	.short	(.L_728 - .L_727)
.L_727:
        /*00d4*/ 	.word	0x00000080
        /*00d8*/ 	.word	0x00000001
        /*00dc*/ 	.word	0x00000001


	//----- nvinfo : EIATTR_CRS_STACK_SIZE
	.align		4
.L_728:
        /*00e0*/ 	.byte	0x04, 0x1e
        /*00e2*/ 	.short	(.L_730 - .L_729)
.L_729:
        /*00e4*/ 	.word	0x00000000


	//----- nvinfo : EIATTR_CBANK_PARAM_SIZE
	.align		4
.L_730:
        /*00e8*/ 	.byte	0x03, 0x19
        /*00ea*/ 	.short	0x00e8


	//----- nvinfo : EIATTR_PARAM_CBANK
	.align		4
        /*00ec*/ 	.byte	0x04, 0x0a
        /*00ee*/ 	.short	(.L_732 - .L_731)
	.align		4
.L_731:
        /*00f0*/ 	.word	index@(.nv.constant0._ZN10layer_norm31ln_parallel_residual_fwd_kernelINS_13Kernel_traitsI6__halfS2_S2_S2_fjLj3072ELj1ELj1ELj4ELj16ENS_18Kernel_traits_baseILj3072ES2_S2_S2_S2_fjLj128EEEEELb1ELb0ELb1EEEvNS_9FwdParamsE)
        /*00f4*/ 	.short	0x0380
        /*00f6*/ 	.short	0x00e8


	//----- nvinfo : EIATTR_SW_WAR
	.align		4
.L_732:
        /*00f8*/ 	.byte	0x04, 0x36
        /*00fa*/ 	.short	(.L_734 - .L_733)
.L_733:
        /*00fc*/ 	.word	0x00000008
.L_734:


//--------------------- .nv.info._ZN10layer_norm31ln_parallel_residual_fwd_kernelINS_13Kernel_traitsI6__halfS2_S2_S2_fjLj3072ELj1ELj1ELj4ELj16ENS_18Kernel_traits_baseILj3072ES2_S2_S2_S2_fjLj128EEEEELb1ELb1ELb0EEEvNS_9FwdParamsE --------------------------
	.section	.nv.info._ZN10layer_norm31ln_parallel_residual_fwd_kernelINS_13Kernel_traitsI6__halfS2_S2_S2_fjLj3072ELj1ELj1ELj4ELj16ENS_18Kernel_traits_baseILj3072ES2_S2_S2_S2_fjLj128EEEEELb1ELb1ELb0EEEvNS_9FwdParamsE,"",@"SHT_CUDA_INFO"
	.sectionflags	@""
	.align	4


	//----- nvinfo : EIATTR_CUDA_API_VERSION
	.align		4
        /*0000*/ 	.byte	0x04, 0x37
        /*0002*/ 	.short	(.L_736 - .L_735)
.L_735:
        /*0004*/ 	.word	0x00000082


	//----- nvinfo : EIATTR_KPARAM_INFO
	.align		4
.L_736:
        /*0008*/ 	.byte	0x04, 0x17
        /*000a*/ 	.short	(.L_738 - .L_737)
.L_737:
        /*000c*/ 	.word	0x00000000
        /*0010*/ 	.short	0x0000
        /*0012*/ 	.short	0x0000
        /*0014*/ 	.byte	0x00, 0xf0, 0xa1, 0x03


	//----- nvinfo : EIATTR_SPARSE_MMA_MASK
	.align		4
.L_738:
        /*0018*/ 	.byte	0x03, 0x50
        /*001a*/ 	.short	0x0000


	//----- nvinfo : EIATTR_MAXREG_COUNT
	.align		4
        /*001c*/ 	.byte	0x03, 0x1b
        /*001e*/ 	.short	0x00ff


	//----- nvinfo : EIATTR_NUM_BARRIERS
	.align		4
        /*0020*/ 	.byte	0x02, 0x4c
        /*0022*/ 	.byte	0x01
	.zero		1


	//----- nvinfo : EIATTR_MERCURY_ISA_VERSION
	.align		4
        /*0024*/ 	.byte	0x03, 0x5f
        /*0026*/ 	.short	0x0101


	//----- nvinfo : EIATTR_COOP_GROUP_MASK_REGIDS
	.align		4
        /*0028*/ 	.byte	0x04, 0x29
        /*002a*/ 	.short	(.L_740 - .L_739)


	//   ....[0]....
.L_739:
        /*002c*/ 	.word	0xffffffff


	//   ....[1]....
        /*0030*/ 	.word	0xffffffff


	//   ....[2]....
        /*0034*/ 	.word	0xffffffff


	//   ....[3]....
        /*0038*/ 	.word	0xffffffff


	//   ....[4]....
        /*003c*/ 	.word	0xffffffff


	//   ....[5]....
        /*0040*/ 	.word	0xffffffff


	//   ....[6]....
        /*0044*/ 	.word	0xffffffff


	//   ....[7]....
        /*0048*/ 	.word	0xffffffff


	//   ....[8]....
        /*004c*/ 	.word	0xffffffff


	//   ....[9]....
        /*0050*/ 	.word	0xffffffff


	//   ....[10]....
        /*0054*/ 	.word	0xffffffff


	//   ....[11]....
        /*0058*/ 	.word	0xffffffff


	//   ....[12]....
        /*005c*/ 	.word	0xffffffff


	//   ....[13]....
        /*0060*/ 	.word	0xffffffff


	//   ....[14]....
        /*0064*/ 	.word	0xffffffff


	//   ....[15]....
        /*0068*/ 	.word	0xffffffff


	//   ....[16]....
        /*006c*/ 	.word	0xffffffff


	//   ....[17]....
        /*0070*/ 	.word	0xffffffff


	//----- nvinfo : EIATTR_COOP_GROUP_INSTR_OFFSETS
	.align		4
.L_740:
        /*0074*/ 	.byte	0x04, 0x28
        /*0076*/ 	.short	(.L_742 - .L_741)


	//   ....[0]....
.L_741:
        /*0078*/ 	.word	0x00018a20


	//   ....[1]....
        /*007c*/ 	.word	0x00018a40


	//   ....[2]....
        /*0080*/ 	.word	0x00018a60


	//   ....[3]....
        /*0084*/ 	.word	0x00018a80


	//   ....[4]....
        /*0088*/ 	.word	0x00018aa0


	//   ....[5]....
        /*008c*/ 	.word	0x00018e10


	//   ....[6]....
        /*0090*/ 	.word	0x00018e30


	//   ....[7]....
        /*0094*/ 	.word	0x00018e60


	//   ....[8]....
        /*0098*/ 	.word	0x00018e80


	//   ....[9]....
        /*009c*/ 	.word	0x00018ec0


	//   ....[10]....
        /*00a0*/ 	.word	0x00018f40


	//   ....[11]....
        /*00a4*/ 	.word	0x00018f90


	//   ....[12]....
        /*00a8*/ 	.word	0x00018fa0


	//   ....[13]....
        /*00ac*/ 	.word	0x00018fb0


	//   ....[14]....
        /*00b0*/ 	.word	0x000190b0


	//   ....[15]....
        /*00b4*/ 	.word	0x000190c0


	//   ....[16]....
        /*00b8*/ 	.word	0x00019170


	//   ....[17]....
        /*00bc*/ 	.word	0x00019190


	//----- nvinfo : EIATTR_VRC_CTA_INIT_COUNT
	.align		4
.L_742:
        /*00c0*/ 	.byte	0x02, 0x4a
	.zero		1
	.zero		1


	//----- nvinfo : EIATTR_EXIT_INSTR_OFFSETS
	.align		4
        /*00c4*/ 	.byte	0x04, 0x1c
        /*00c6*/ 	.short	(.L_744 - .L_743)


	//   ....[0]....
.L_743:
        /*00c8*/ 	.word	0x000006b0


	//   ....[1]....
        /*00cc*/ 	.word	0x00019c30


	//----- nvinfo : EIATTR_MAX_THREADS
	.align		4
.L_744:
        /*00d0*/ 	.byte	0x04, 0x05
        /*00d2*/ 	.short	(.L_746 - .L_745)
.L_745:
        /*00d4*/ 	.word	0x00000080
        /*00d8*/ 	.word	0x00000001
        /*00dc*/ 	.word	0x00000001


	//----- nvinfo : EIATTR_CRS_STACK_SIZE
	.align		4
.L_746:
        /*00e0*/ 	.byte	0x04, 0x1e
        /*00e2*/ 	.short	(.L_748 - .L_747)
.L_747:
        /*00e4*/ 	.word	0x00000000


	//----- nvinfo : EIATTR_CBANK_PARAM_SIZE
	.align		4
.L_748:
        /*00e8*/ 	.byte	0x03, 0x19
        /*00ea*/ 	.short	0x00e8


	//----- nvinfo : EIATTR_PARAM_CBANK
	.align		4
        /*00ec*/ 	.byte	0x04, 0x0a
        /*00ee*/ 	.short	(.L_750 - .L_749)
	.align		4
.L_749:
        /*00f0*/ 	.word	index@(.nv.constant0._ZN10layer_norm31ln_parallel_residual_fwd_kernelINS_13Kernel_traitsI6__halfS2_S2_S2_fjLj3072ELj1ELj1ELj4ELj16ENS_18Kernel_traits_baseILj3072ES2_S2_S2_S2_fjLj128EEEEELb1ELb1ELb0EEEvNS_9FwdParamsE)
        /*00f4*/ 	.short	0x0380
        /*00f6*/ 	.short	0x00e8


	//----- nvinfo : EIATTR_SW_WAR
	.align		4
.L_750:
        /*00f8*/ 	.byte	0x04, 0x36
        /*00fa*/ 	.short	(.L_752 - .L_751)
.L_751:
        /*00fc*/ 	.word	0x00000008
.L_752:


//--------------------- .nv.info._ZN10layer_norm31ln_parallel_residual_fwd_kernelINS_13Kernel_traitsI6__halfS2_S2_S2_fjLj3072ELj1ELj1ELj4ELj16ENS_18Kernel_traits_baseILj3072ES2_S2_S2_S2_fjLj128EEEEELb1ELb1ELb1EEEvNS_9FwdParamsE --------------------------
	.section	.nv.info._ZN10layer_norm31ln_parallel_residual_fwd_kernelINS_13Kernel_traitsI6__halfS2_S2_S2_fjLj3072ELj1ELj1ELj4ELj16ENS_18Kernel_traits_baseILj3072ES2_S2_S2_S2_fjLj128EEEEELb1ELb1ELb1EEEvNS_9FwdParamsE,"",@"SHT_CUDA_INFO"
	.sectionflags	@""
	.align	4


	//----- nvinfo : EIATTR_CUDA_API_VERSION
	.align		4
        /*0000*/ 	.byte	0x04, 0x37
        /*0002*/ 	.short	(.L_754 - .L_753)
.L_753:
        /*0004*/ 	.word	0x00000082


	//----- nvinfo : EIATTR_KPARAM_INFO
	.align		4
.L_754:
        /*0008*/ 	.byte	0x04, 0x17
        /*000a*/ 	.short	(.L_756 - .L_755)
.L_755:
        /*000c*/ 	.word	0x00000000
        /*0010*/ 	.short	0x0000
        /*0012*/ 	.short	0x0000
        /*0014*/ 	.byte	0x00, 0xf0, 0xa1, 0x03


	//----- nvinfo : EIATTR_SPARSE_MMA_MASK
	.align		4
.L_756:
        /*0018*/ 	.byte	0x03, 0x50
        /*001a*/ 	.short	0x0000


	//----- nvinfo : EIATTR_MAXREG_COUNT
	.align		4
        /*001c*/ 	.byte	0x03, 0x1b
        /*001e*/ 	.short	0x00ff


	//----- nvinfo : EIATTR_NUM_BARRIERS
	.align		4
        /*0020*/ 	.byte	0x02, 0x4c
        /*0022*/ 	.byte	0x01
	.zero		1


	//----- nvinfo : EIATTR_MERCURY_ISA_VERSION
	.align		4
        /*0024*/ 	.byte	0x03, 0x5f
        /*0026*/ 	.short	0x0101


	//----- nvinfo : EIATTR_COOP_GROUP_MASK_REGIDS
	.align		4
        /*0028*/ 	.byte	0x04, 0x29
        /*002a*/ 	.short	(.L_758 - .L_757)


	//   ....[0]....
.L_757:
        /*002c*/ 	.word	0xffffffff


	//   ....[1]....
        /*0030*/ 	.word	0xffffffff


	//   ....[2]....
        /*0034*/ 	.word	0xffffffff


	//   ....[3]....
        /*0038*/ 	.word	0xffffffff


	//   ....[4]....
        /*003c*/ 	.word	0xffffffff


	//   ....[5]....
        /*0040*/ 	.word	0xffffffff


	//   ....[6]....
        /*0044*/ 	.word	0xffffffff


	//   ....[7]....
        /*0048*/ 	.word	0xffffffff


	//   ....[8]....
        /*004c*/ 	.word	0xffffffff


	//   ....[9]....
        /*0050*/ 	.word	0xffffffff


	//   ....[10]....
        /*0054*/ 	.word	0xffffffff


	//   ....[11]....
        /*0058*/ 	.word	0xffffffff


	//   ....[12]....
        /*005c*/ 	.word	0xffffffff


	//   ....[13]....
        /*0060*/ 	.word	0xffffffff


	//   ....[14]....
        /*0064*/ 	.word	0xffffffff


	//   ....[15]....
        /*0068*/ 	.word	0xffffffff


	//   ....[16]....
        /*006c*/ 	.word	0xffffffff


	//   ....[17]....
        /*0070*/ 	.word	0xffffffff


	//----- nvinfo : EIATTR_COOP_GROUP_INSTR_OFFSETS
	.align		4
.L_758:
        /*0074*/ 	.byte	0x04, 0x28
        /*0076*/ 	.short	(.L_760 - .L_759)


	//   ....[0]....
.L_759:
        /*0078*/ 	.word	0x00017220


	//   ....[1]....
        /*007c*/ 	.word	0x00017240


	//   ....[2]....
        /*0080*/ 	.word	0x00017260


	//   ....[3]....
        /*0084*/ 	.word	0x00017280


	//   ....[4]....
        /*0088*/ 	.word	0x000172a0


	//   ....[5]....
        /*008c*/ 	.word	0x000175d0


	//   ....[6]....
        /*0090*/ 	.word	0x000175f0


	//   ....[7]....
        /*0094*/ 	.word	0x00017610


	//   ....[8]....
        /*0098*/ 	.word	0x00017640


	//   ....[9]....
        /*009c*/ 	.word	0x00017660


	//   ....[10]....
        /*00a0*/ 	.word	0x000176e0


	//   ....[11]....
        /*00a4*/ 	.word	0x00017750


	//   ....[12]....
        /*00a8*/ 	.word	0x00017780


	//   ....[13]....
        /*00ac*/ 	.word	0x000177b0


	//   ....[14]....
        /*00b0*/ 	.word	0x00017840


	//   ....[15]....
        /*00b4*/ 	.word	0x00017870


	//   ....[16]....
        /*00b8*/ 	.word	0x00017910


	//   ....[17]....
        /*00bc*/ 	.word	0x00017940


	//----- nvinfo : EIATTR_VRC_CTA_INIT_COUNT
	.align		4
.L_760:
        /*00c0*/ 	.byte	0x02, 0x4a
	.zero		1
	.zero		1


	//----- nvinfo : EIATTR_EXIT_INSTR_OFFSETS
	.align		4
        /*00c4*/ 	.byte	0x04, 0x1c
        /*00c6*/ 	.short	(.L_762 - .L_761)


	//   ....[0]....
.L_761:
        /*00c8*/ 	.word	0x000001f0


	//   ....[1]....
        /*00cc*/ 	.word	0x00018000


	//----- nvinfo : EIATTR_MAX_THREADS
	.align		4
.L_762:
        /*00d0*/ 	.byte	0x04, 0x05
        /*00d2*/ 	.short	(.L_764 - .L_763)
.L_763:
        /*00d4*/ 	.word	0x00000080
        /*00d8*/ 	.word	0x00000001
        /*00dc*/ 	.word	0x00000001


	//----- nvinfo : EIATTR_CBANK_PARAM_SIZE
	.align		4
.L_764:
        /*00e0*/ 	.byte	0x03, 0x19
        /*00e2*/ 	.short	0x00e8


	//----- nvinfo : EIATTR_PARAM_CBANK
	.align		4
        /*00e4*/ 	.byte	0x04, 0x0a
        /*00e6*/ 	.short	(.L_766 - .L_765)
	.align		4
.L_765:
        /*00e8*/ 	.word	index@(.nv.constant0._ZN10layer_norm31ln_parallel_residual_fwd_kernelINS_13Kernel_traitsI6__halfS2_S2_S2_fjLj3072ELj1ELj1ELj4ELj16ENS_18Kernel_traits_baseILj3072ES2_S2_S2_S2_fjLj128EEEEELb1ELb1ELb1EEEvNS_9FwdParamsE)
        /*00ec*/ 	.short	0x0380
        /*00ee*/ 	.short	0x00e8


	//----- nvinfo : EIATTR_SW_WAR
	.align		4
.L_766:
        /*00f0*/ 	.byte	0x04, 0x36
        /*00f2*/ 	.short	(.L_768 - .L_767)
.L_767:
        /*00f4*/ 	.word	0x00000008
.L_768:


//--------------------- .nv.info._ZN10layer_norm31ln_parallel_residual_fwd_kernelINS_13Kernel_traitsIf13__nv_bfloat16S2_S2_fjLj3072ELj1ELj1ELj4ELj16ENS_18Kernel_traits_baseILj3072EfS2_S2_S2_fjLj128EEEEELb0ELb0ELb0EEEvNS_9FwdParamsE --------------------------
	.section	.nv.info._ZN10layer_norm31ln_parallel_residual_fwd_kernelINS_13Kernel_traitsIf13__nv_bfloat16S2_S2_fjLj3072ELj1ELj1ELj4ELj16ENS_18Kernel_traits_baseILj3072EfS2_S2_S2_fjLj128EEEEELb0ELb0ELb0EEEvNS_9FwdParamsE,"",@"SHT_CUDA_INFO"
	.sectionflags	@""
	.align	4


	//----- nvinfo : EIATTR_CUDA_API_VERSION
	.align		4
        /*0000*/ 	.byte	0x04, 0x37
        /*0002*/ 	.short	(.L_770 - .L_769)
.L_769:
        /*0004*/ 	.word	0x00000082


	//----- nvinfo : EIATTR_KPARAM_INFO
	.align		4
.L_770:
        /*0008*/ 	.byte	0x04, 0x17
        /*000a*/ 	.short	(.L_772 - .L_771)
.L_771:
        /*000c*/ 	.word	0x00000000
        /*0010*/ 	.short	0x0000
        /*0012*/ 	.short	0x0000
        /*0014*/ 	.byte	0x00, 0xf0, 0xa1, 0x03


	//----- nvinfo : EIATTR_SPARSE_MMA_MASK
	.align		4
.L_772:
        /*0018*/ 	.byte	0x03, 0x50
        /*001a*/ 	.short	0x0000


	//----- nvinfo : EIATTR_MAXREG_COUNT
	.align		4
        /*001c*/ 	.byte	0x03, 0x1b
        /*001e*/ 	.short	0x00ff


	//----- nvinfo : EIATTR_NUM_BARRIERS
	.align		4
        /*0020*/ 	.byte	0x02, 0x4c
        /*0022*/ 	.byte	0x01
	.zero		1


	//----- nvinfo : EIATTR_MERCURY_ISA_VERSION
	.align		4
        /*0024*/ 	.byte	0x03, 0x5f
        /*0026*/ 	.short	0x0101


	//----- nvinfo : EIATTR_COOP_GROUP_MASK_REGIDS
	.align		4
        /*0028*/ 	.byte	0x04, 0x29
        /*002a*/ 	.short	(.L_774 - .L_773)


	//   ....[0]....
.L_773:
        /*002c*/ 	.word	0xffffffff


	//   ....[1]....
        /*0030*/ 	.word	0xffffffff


	//   ....[2]....
        /*0034*/ 	.word	0xffffffff


	//   ....[3]....
        /*0038*/ 	.word	0xffffffff


	//   ....[4]....
        /*003c*/ 	.word	0xffffffff


	//   ....[5]....
        /*0040*/ 	.word	0xffffffff


	//   ....[6]....
        /*0044*/ 	.word	0xffffffff


	//   ....[7]....
        /*0048*/ 	.word	0xffffffff


	//   ....[8]....
        /*004c*/ 	.word	0xffffffff


	//   ....[9]....
        /*0050*/ 	.word	0xffffffff


	//   ....[10]....
        /*0054*/ 	.word	0xffffffff


	//   ....[11]....
        /*0058*/ 	.word	0xffffffff


	//   ....[12]....
        /*005c*/ 	.word	0xffffffff


	//   ....[13]....
        /*0060*/ 	.word	0xffffffff


	//   ....[14]....
        /*0064*/ 	.word	0xffffffff


	//   ....[15]....
        /*0068*/ 	.word	0xffffffff


	//   ....[16]....
        /*006c*/ 	.word	0xffffffff


	//   ....[17]....
        /*0070*/ 	.word	0xffffffff


	//----- nvinfo : EIATTR_COOP_GROUP_INSTR_OFFSETS
	.align		4
.L_774:
        /*0074*/ 	.byte	0x04, 0x28
        /*0076*/ 	.short	(.L_776 - .L_775)


	//   ....[0]....
.L_775:
        /*0078*/ 	.word	0x00003560


	//   ....[1]....
        /*007c*/ 	.word	0x00003580


	//   ....[2]....
        /*0080*/ 	.word	0x000035a0


	//   ....[3]....
        /*0084*/ 	.word	0x000035c0


	//   ....[4]....
        /*0088*/ 	.word	0x000035e0


	//   ....[5]....
        /*008c*/ 	.word	0x00003940


	//   ....[6]....
        /*0090*/ 	.word	0x000039a0


	//   ....[7]....
        /*0094*/ 	.word	0x00003a00


	//   ....[8]....
        /*0098*/ 	.word	0x00003a20


	//   ....[9]....
        /*009c*/ 	.word	0x00003a40


	//   ....[10]....
        /*00a0*/ 	.word	0x00003b40


	//   ....[11]....
        /*00a4*/ 	.word	0x00003ba0


	//   ....[12]....
        /*00a8*/ 	.word	0x00003bf0


	//   ....[13]....
        /*00ac*/ 	.word	0x00003c10


	//   ....[14]....
        /*00b0*/ 	.word	0x00003ca0


	//   ....[15]....
        /*00b4*/ 	.word	0x00003cd0


	//   ....[16]....
        /*00b8*/ 	.word	0x00003d70


	//   ....[17]....
        /*00bc*/ 	.word	0x00003da0


	//----- nvinfo : EIATTR_VRC_CTA_INIT_COUNT
	.align		4
.L_776:
        /*00c0*/ 	.byte	0x02, 0x4a
	.zero		1
	.zero		1


	//----- nvinfo : EIATTR_EXIT_INSTR_OFFSETS
	.align		4
        /*00c4*/ 	.byte	0x04, 0x1c
        /*00c6*/ 	.short	(.L_778 - .L_777)


	//   ....[0]....
.L_777:
        /*00c8*/ 	.word	0x00001200


	//   ....[1]....
        /*00cc*/ 	.word	0x000047f0


	//----- nvinfo : EIATTR_MAX_THREADS
	.align		4
.L_778:
        /*00d0*/ 	.byte	0x04, 0x05
        /*00d2*/ 	.short	(.L_780 - .L_779)
.L_779:
        /*00d4*/ 	.word	0x00000080
        /*00d8*/ 	.word	0x00000001
        /*00dc*/ 	.word	0x00000001


	//----- nvinfo : EIATTR_CRS_STACK_SIZE
	.align		4
.L_780:
        /*00e0*/ 	.byte	0x04, 0x1e
        /*00e2*/ 	.short	(.L_782 - .L_781)
.L_781:
        /*00e4*/ 	.word	0x00000000


	//----- nvinfo : EIATTR_CBANK_PARAM_SIZE
	.align		4
.L_782:
        /*00e8*/ 	.byte	0x03, 0x19
        /*00ea*/ 	.short	0x00e8


	//----- nvinfo : EIATTR_PARAM_CBANK
	.align		4
        /*00ec*/ 	.byte	0x04, 0x0a
        /*00ee*/ 	.short	(.L_784 - .L_783)
	.align		4
.L_783:
        /*00f0*/ 	.word	index@(.nv.constant0._ZN10layer_norm31ln_parallel_residual_fwd_kernelINS_13Kernel_traitsIf13__nv_bfloat16S2_S2_fjLj3072ELj1ELj1ELj4ELj16ENS_18Kernel_traits_baseILj3072EfS2_S2_S2_fjLj128EEEEELb0ELb0ELb0EEEvNS_9FwdParamsE)
        /*00f4*/ 	.short	0x0380
        /*00f6*/ 	.short	0x00e8


	//----- nvinfo : EIATTR_SW_WAR
	.align		4
.L_784:
        /*00f8*/ 	.byte	0x04, 0x36
        /*00fa*/ 	.short	(.L_786 - .L_785)
.L_785:
        /*00fc*/ 	.word	0x00000008
.L_786:


//--------------------- .nv.info._ZN10layer_norm31ln_parallel_residual_fwd_kernelINS_13Kernel_traitsIf13__nv_bfloat16S2_S2_fjLj3072ELj1ELj1ELj4ELj16ENS_18Kernel_traits_baseILj3072EfS2_S2_S2_fjLj128EEEEELb0ELb0ELb1EEEvNS_9FwdParamsE --------------------------
	.section	.nv.info._ZN10layer_norm31ln_parallel_residual_fwd_kernelINS_13Kernel_traitsIf13__nv_bfloat16S2_S2_fjLj3072ELj1ELj1ELj4ELj16ENS_18Kernel_traits_baseILj3072EfS2_S2_S2_fjLj128EEEEELb0ELb0ELb1EEEvNS_9FwdParamsE,"",@"SHT_CUDA_INFO"
	.sectionflags	@""
	.align	4


	//----- nvinfo : EIATTR_CUDA_API_VERSION
	.align		4
        /*0000*/ 	.byte	0x04, 0x37
        /*0002*/ 	.short	(.L_788 - .L_787)
.L_787:
        /*0004*/ 	.word	0x00000082


	//----- nvinfo : EIATTR_KPARAM_INFO
	.align		4
.L_788:
        /*0008*/ 	.byte	0x04, 0x17
        /*000a*/ 	.short	(.L_790 - .L_789)
.L_789:
        /*000c*/ 	.word	0x00000000
        /*0010*/ 	.short	0x0000
        /*0012*/ 	.short	0x0000
        /*0014*/ 	.byte	0x00, 0xf0, 0xa1, 0x03


	//----- nvinfo : EIATTR_SPARSE_MMA_MASK
	.align		4
.L_790:
        /*0018*/ 	.byte	0x03, 0x50
        /*001a*/ 	.short	0x0000


	//----- nvinfo : EIATTR_MAXREG_COUNT
	.align		4
        /*001c*/ 	.byte	0x03, 0x1b
        /*001e*/ 	.short	0x00ff


	//----- nvinfo : EIATTR_NUM_BARRIERS
	.align		4
        /*0020*/ 	.byte	0x02, 0x4c
        /*0022*/ 	.byte	0x01
	.zero		1


	//----- nvinfo : EIATTR_MERCURY_ISA_VERSION
	.align		4
        /*0024*/ 	.byte	0x03, 0x5f
        /*0026*/ 	.short	0x0101


	//----- nvinfo : EIATTR_COOP_GROUP_MASK_REGIDS
	.align		4
        /*0028*/ 	.byte	0x04, 0x29
        /*002a*/ 	.short	(.L_792 - .L_791)


	//   ....[0]....
.L_791:
        /*002c*/ 	.word	0xffffffff


	//   ....[1]....
        /*0030*/ 	.word	0xffffffff


	//   ....[2]....
        /*0034*/ 	.word	0xffffffff


	//   ....[3]....
        /*0038*/ 	.word	0xffffffff


	//   ....[4]....
        /*003c*/ 	.word	0xffffffff


	//   ....[5]....
        /*0040*/ 	.word	0xffffffff


	//   ....[6]....
        /*0044*/ 	.word	0xffffffff


	//   ....[7]....
        /*0048*/ 	.word	0xffffffff


	//   ....[8]....
        /*004c*/ 	.word	0xffffffff


	//   ....[9]....
        /*0050*/ 	.word	0xffffffff


	//   ....[10]....
        /*0054*/ 	.word	0xffffffff


	//   ....[11]....
        /*0058*/ 	.word	0xffffffff


	//   ....[12]....
        /*005c*/ 	.word	0xffffffff


	//   ....[13]....
        /*0060*/ 	.word	0xffffffff


	//   ....[14]....
        /*0064*/ 	.word	0xffffffff


	//   ....[15]....
        /*0068*/ 	.word	0xffffffff


	//   ....[16]....
        /*006c*/ 	.word	0xffffffff


	//   ....[17]....
        /*0070*/ 	.word	0xffffffff


	//----- nvinfo : EIATTR_COOP_GROUP_INSTR_OFFSETS
	.align		4
.L_792:
        /*0074*/ 	.byte	0x04, 0x28
        /*0076*/ 	.short	(.L_794 - .L_793)


	//   ....[0]....
.L_793:
        /*0078*/ 	.word	0x00002a10


	//   ....[1]....
        /*007c*/ 	.word	0x00002a30


	//   ....[2]....
        /*0080*/ 	.word	0x00002a50


	//   ....[3]....
        /*0084*/ 	.word	0x00002a70


	//   ....[4]....
        /*0088*/ 	.word	0x00002a90


	//   ....[5]....
        /*008c*/ 	.word	0x00002dc0


	//   ....[6]....
        /*0090*/ 	.word	0x00002de0


	//   ....[7]....
        /*0094*/ 	.word	0x00002e00


	//   ....[8]....
        /*0098*/ 	.word	0x00002e30


	//   ....[9]....
        /*009c*/ 	.word	0x00002e70


	//   ....[10]....
        /*00a0*/ 	.word	0x00002fc0


	//   ....[11]....
        /*00a4*/ 	.word	0x00003020


	//   ....[12]....
        /*00a8*/ 	.word	0x000030d0


	//   ....[13]....
        /*00ac*/ 	.word	0x000030e0


	//   ....[14]....
        /*00b0*/ 	.word	0x00003160


	//   ....[15]....
        /*00b4*/ 	.word	0x00003190


	//   ....[16]....
        /*00b8*/ 	.word	0x00003230


	//   ....[17]....
        /*00bc*/ 	.word	0x00003260


	//----- nvinfo : EIATTR_VRC_CTA_INIT_COUNT
	.align		4
.L_794:
        /*00c0*/ 	.byte	0x02, 0x4a
	.zero		1
	.zero		1


	//----- nvinfo : EIATTR_EXIT_INSTR_OFFSETS
	.align		4
        /*00c4*/ 	.byte	0x04, 0x1c
        /*00c6*/ 	.short	(.L_796 - .L_795)


	//   ....[0]....
.L_795:
        /*00c8*/ 	.word	0x000009f0


	//   ....[1]....
        /*00cc*/ 	.word	0x00003bc0


	//----- nvinfo : EIATTR_MAX_THREADS
	.align		4
.L_796:
        /*00d0*/ 	.byte	0x04, 0x05
        /*00d2*/ 	.short	(.L_798 - .L_797)
.L_797:
        /*00d4*/ 	.word	0x00000080
        /*00d8*/ 	.word	0x00000001
        /*00dc*/ 	.word	0x00000001


	//----- nvinfo : EIATTR_CRS_STACK_SIZE
	.align		4
.L_798:
        /*00e0*/ 	.byte	0x04, 0x1e
        /*00e2*/ 	.short	(.L_800 - .L_799)
.L_799:
        /*00e4*/ 	.word	0x00000000


	//----- nvinfo : EIATTR_CBANK_PARAM_SIZE
	.align		4
.L_800:
        /*00e8*/ 	.byte	0x03, 0x19
        /*00ea*/ 	.short	0x00e8


	//----- nvinfo : EIATTR_PARAM_CBANK
	.align		4
        /*00ec*/ 	.byte	0x04, 0x0a
        /*00ee*/ 	.short	(.L_802 - .L_801)
	.align		4
.L_801:
        /*00f0*/ 	.word	index@(.nv.constant0._ZN10layer_norm31ln_parallel_residual_fwd_kernelINS_13Kernel_traitsIf13__nv_bfloat16S2_S2_fjLj3072ELj1ELj1ELj4ELj16ENS_18Kernel_traits_baseILj3072EfS2_S2_S2_fjLj128EEEEELb0ELb0ELb1EEEvNS_9FwdParamsE)
        /*00f4*/ 	.short	0x0380
        /*00f6*/ 	.short	0x00e8


	//----- nvinfo : EIATTR_SW_WAR
	.align		4
.L_802:
        /*00f8*/ 	.byte	0x04, 0x36
        /*00fa*/ 	.short	(.L_804 - .L_803)
.L_803:
        /*00fc*/ 	.word	0x00000008
.L_804:


//--------------------- .nv.info._ZN10layer_norm31ln_parallel_residual_fwd_kernelINS_13Kernel_traitsIf13__nv_bfloat16S2_S2_fjLj3072ELj1ELj1ELj4ELj16ENS_18Kernel_traits_baseILj3072EfS2_S2_S2_fjLj128EEEEELb0ELb1ELb0EEEvNS_9FwdParamsE --------------------------
	.section	.nv.info._ZN10layer_norm31ln_parallel_residual_fwd_kernelINS_13Kernel_traitsIf13__nv_bfloat16S2_S2_fjLj3072ELj1ELj1ELj4ELj16ENS_18Kernel_traits_baseILj3072EfS2_S2_S2_fjLj128EEEEELb0ELb1ELb0EEEvNS_9FwdParamsE,"",@"SHT_CUDA_INFO"
	.sectionflags	@""
	.align	4


	//----- nvinfo : EIATTR_CUDA_API_VERSION
	.align		4
        /*0000*/ 	.byte	0x04, 0x37
        /*0002*/ 	.short	(.L_806 - .L_805)
.L_805:
        /*0004*/ 	.word	0x00000082


	//----- nvinfo : EIATTR_KPARAM_INFO
	.align		4
.L_806:
        /*0008*/ 	.byte	0x04, 0x17
        /*000a*/ 	.short	(.L_808 - .L_807)
.L_807:
        /*000c*/ 	.word	0x00000000
        /*0010*/ 	.short	0x0000
        /*0012*/ 	.short	0x0000
        /*0014*/ 	.byte	0x00, 0xf0, 0xa1, 0x03


	//----- nvinfo : EIATTR_SPARSE_MMA_MASK
	.align		4
.L_808:
        /*0018*/ 	.byte	0x03, 0x50
        /*001a*/ 	.short	0x0000


	//----- nvinfo : EIATTR_MAXREG_COUNT
	.align		4
        /*001c*/ 	.byte	0x03, 0x1b
        /*001e*/ 	.short	0x00ff


	//----- nvinfo : EIATTR_NUM_BARRIERS
	.align		4
        /*0020*/ 	.byte	0x02, 0x4c
        /*0022*/ 	.byte	0x01
	.zero		1


	//----- nvinfo : EIATTR_MERCURY_ISA_VERSION
	.align		4
        /*0024*/ 	.byte	0x03, 0x5f
        /*0026*/ 	.short	0x0101


	//----- nvinfo : EIATTR_COOP_GROUP_MASK_REGIDS
	.align		4
        /*0028*/ 	.byte	0x04, 0x29
        /*002a*/ 	.short	(.L_810 - .L_809)


	//   ....[0]....
.L_809:
        /*002c*/ 	.word	0xffffffff


	//   ....[1]....
        /*0030*/ 	.word	0xffffffff


	//   ....[2]....
        /*0034*/ 	.word	0xffffffff


	//   ....[3]....
        /*0038*/ 	.word	0xffffffff


	//   ....[4]....
        /*003c*/ 	.word	0xffffffff


	//   ....[5]....
        /*0040*/ 	.word	0xffffffff


	//   ....[6]....
        /*0044*/ 	.word	0xffffffff


	//   ....[7]....
        /*0048*/ 	.word	0xffffffff


	//   ....[8]....
        /*004c*/ 	.word	0xffffffff


	//   ....[9]....
        /*0050*/ 	.word	0xffffffff


	//   ....[10]....
        /*0054*/ 	.word	0xffffffff


	//   ....[11]....
        /*0058*/ 	.word	0xffffffff


	//   ....[12]....
        /*005c*/ 	.word	0xffffffff


	//   ....[13]....
        /*0060*/ 	.word	0xffffffff


	//   ....[14]....
        /*0064*/ 	.word	0xffffffff


	//   ....[15]....
        /*0068*/ 	.word	0xffffffff


	//   ....[16]....
        /*006c*/ 	.word	0xffffffff


	//   ....[17]....
        /*0070*/ 	.word	0xffffffff


	//----- nvinfo : EIATTR_COOP_GROUP_INSTR_OFFSETS
	.align		4
.L_810:
        /*0074*/ 	.byte	0x04, 0x28
        /*0076*/ 	.short	(.L_812 - .L_811)


	//   ....[0]....
.L_811:
        /*0078*/ 	.word	0x000028a0


	//   ....[1]....
        /*007c*/ 	.word	0x000028c0


	//   ....[2]....
        /*0080*/ 	.word	0x000028e0


	//   ....[3]....
        /*0084*/ 	.word	0x00002900


	//   ....[4]....
        /*0088*/ 	.word	0x00002920


	//   ....[5]....
        /*008c*/ 	.word	0x00002c80


	//   ....[6]....
        /*0090*/ 	.word	0x00002cb0


	//   ....[7]....
        /*0094*/ 	.word	0x00002ce0


	//   ....[8]....
        /*0098*/ 	.word	0x00002d20


	//   ....[9]....
        /*009c*/ 	.word	0x00002d50


	//   ....[10]....
        /*00a0*/ 	.word	0x00002d80


	//   ....[11]....
        /*00a4*/ 	.word	0x00002e00


	//   ....[12]....
        /*00a8*/ 	.word	0x00002e70


	//   ....[13]....
        /*00ac*/ 	.word	0x00002e80


	//   ....[14]....
        /*00b0*/ 	.word	0x00002f00


	//   ....[15]....
        /*00b4*/ 	.word	0x00002f30


	//   ....[16]....
        /*00b8*/ 	.word	0x00002fd0


	//   ....[17]....
        /*00bc*/ 	.word	0x00003000


	//----- nvinfo : EIATTR_VRC_CTA_INIT_COUNT
	.align		4
.L_812:
        /*00c0*/ 	.byte	0x02, 0x4a
	.zero		1
	.zero		1


	//----- nvinfo : EIATTR_EXIT_INSTR_OFFSETS
	.align		4
        /*00c4*/ 	.byte	0x04, 0x1c
        /*00c6*/ 	.short	(.L_814 - .L_813)


	//   ....[0]....
.L_813:
        /*00c8*/ 	.word	0x00000570


	//   ....[1]....
        /*00cc*/ 	.word	0x00003780


	//----- nvinfo : EIATTR_MAX_THREADS
	.align		4
.L_814:
        /*00d0*/ 	.byte	0x04, 0x05
        /*00d2*/ 	.short	(.L_816 - .L_815)
.L_815:
        /*00d4*/ 	.word	0x00000080
        /*00d8*/ 	.word	0x00000001
        /*00dc*/ 	.word	0x00000001


	//----- nvinfo : EIATTR_CRS_STACK_SIZE
	.align		4
.L_816:
        /*00e0*/ 	.byte	0x04, 0x1e
        /*00e2*/ 	.short	(.L_818 - .L_817)
.L_817:
        /*00e4*/ 	.word	0x00000000


	//----- nvinfo : EIATTR_CBANK_PARAM_SIZE
	.align		4
.L_818:
        /*00e8*/ 	.byte	0x03, 0x19
        /*00ea*/ 	.short	0x00e8


	//----- nvinfo : EIATTR_PARAM_CBANK
	.align		4
        /*00ec*/ 	.byte	0x04, 0x0a
        /*00ee*/ 	.short	(.L_820 - .L_819)
	.align		4
.L_819:
        /*00f0*/ 	.word	index@(.nv.constant0._ZN10layer_norm31ln_parallel_residual_fwd_kernelINS_13Kernel_traitsIf13__nv_bfloat16S2_S2_fjLj3072ELj1ELj1ELj4ELj16ENS_18Kernel_traits_baseILj3072EfS2_S2_S2_fjLj128EEEEELb0ELb1ELb0EEEvNS_9FwdParamsE)
        /*00f4*/ 	.short	0x0380
        /*00f6*/ 	.short	0x00e8


	//----- nvinfo : EIATTR_SW_WAR
	.align		4
.L_820:
        /*00f8*/ 	.byte	0x04, 0x36
        /*00fa*/ 	.short	(.L_822 - .L_821)
.L_821:
        /*00fc*/ 	.word	0x00000008
.L_822:


//--------------------- .nv.info._ZN10layer_norm31ln_parallel_residual_fwd_kernelINS_13Kernel_traitsIf13__nv_bfloat16S2_S2_fjLj3072ELj1ELj1ELj4ELj16ENS_18Kernel_traits_baseILj3072EfS2_S2_S2_fjLj128EEEEELb0ELb1ELb1EEEvNS_9FwdParamsE --------------------------
	.section	.nv.info._ZN10layer_norm31ln_parallel_residual_fwd_kernelINS_13Kernel_traitsIf13__nv_bfloat16S2_S2_fjLj3072ELj1ELj1ELj4ELj16ENS_18Kernel_traits_baseILj3072EfS2_S2_S2_fjLj128EEEEELb0ELb1ELb1EEEvNS_9FwdParamsE,"",@"SHT_CUDA_INFO"
	.sectionflags	@""
	.align	4


	//----- nvinfo : EIATTR_CUDA_API_VERSION
	.align		4
        /*0000*/ 	.byte	0x04, 0x37
        /*0002*/ 	.short	(.L_824 - .L_823)
.L_823:
        /*0004*/ 	.word	0x00000082


	//----- nvinfo : EIATTR_KPARAM_INFO
	.align		4
.L_824:
        /*0008*/ 	.byte	0x04, 0x17
        /*000a*/ 	.short	(.L_826 - .L_825)
.L_825:
        /*000c*/ 	.word	0x00000000
        /*0010*/ 	.short	0x0000
        /*0012*/ 	.short	0x0000
        /*0014*/ 	.byte	0x00, 0xf0, 0xa1, 0x03


	//----- nvinfo : EIATTR_SPARSE_MMA_MASK
	.align		4
.L_826:
        /*0018*/ 	.byte	0x03, 0x50
        /*001a*/ 	.short	0x0000


	//----- nvinfo : EIATTR_MAXREG_COUNT
	.align		4
        /*001c*/ 	.byte	0x03, 0x1b
        /*001e*/ 	.short	0x00ff


	//----- nvinfo : EIATTR_NUM_BARRIERS
	.align		4
        /*0020*/ 	.byte	0x02, 0x4c
        /*0022*/ 	.byte	0x01
	.zero		1


	//----- nvinfo : EIATTR_MERCURY_ISA_VERSION
	.align		4
        /*0024*/ 	.byte	0x03, 0x5f
        /*0026*/ 	.short	0x0101


	//----- nvinfo : EIATTR_COOP_GROUP_MASK_REGIDS
	.align		4
        /*0028*/ 	.byte	0x04, 0x29
        /*002a*/ 	.short	(.L_828 - .L_827)


	//   ....[0]....
.L_827:
        /*002c*/ 	.word	0xffffffff


	//   ....[1]....
        /*0030*/ 	.word	0xffffffff


	//   ....[2]....
        /*0034*/ 	.word	0xffffffff


	//   ....[3]....
        /*0038*/ 	.word	0xffffffff


	//   ....[4]....
        /*003c*/ 	.word	0xffffffff


	//   ....[5]....
        /*0040*/ 	.word	0xffffffff


	//   ....[6]....
        /*0044*/ 	.word	0xffffffff


	//   ....[7]....
        /*0048*/ 	.word	0xffffffff


	//   ....[8]....
        /*004c*/ 	.word	0xffffffff


	//   ....[9]....
        /*0050*/ 	.word	0xffffffff


	//   ....[10]....
        /*0054*/ 	.word	0xffffffff


	//   ....[11]....
        /*0058*/ 	.word	0xffffffff


	//   ....[12]....
        /*005c*/ 	.word	0xffffffff


	//   ....[13]....
        /*0060*/ 	.word	0xffffffff


	//   ....[14]....
        /*0064*/ 	.word	0xffffffff


	//   ....[15]....
        /*0068*/ 	.word	0xffffffff


	//   ....[16]....
        /*006c*/ 	.word	0xffffffff


	//   ....[17]....
        /*0070*/ 	.word	0xffffffff


	//----- nvinfo : EIATTR_COOP_GROUP_INSTR_OFFSETS
	.align		4
.L_828:
        /*0074*/ 	.byte	0x04, 0x28
        /*0076*/ 	.short	(.L_830 - .L_829)


	//   ....[0]....
.L_829:
        /*0078*/ 	.word	0x00002310


	//   ....[1]....
        /*007c*/ 	.word	0x00002330


	//   ....[2]....
        /*0080*/ 	.word	0x00002350


	//   ....[3]....
        /*0084*/ 	.word	0x00002370


	//   ....[4]....
        /*0088*/ 	.word	0x00002390


	//   ....[5]....
        /*008c*/ 	.word	0x000026c0


	//   ....[6]....
        /*0090*/ 	.word	0x000026f0


	//   ....[7]....
        /*0094*/ 	.word	0x00002710


	//   ....[8]....
        /*0098*/ 	.word	0x00002730


	//   ....[9]....
        /*009c*/ 	.word	0x00002770


	//   ....[10]....
        /*00a0*/ 	.word	0x00002800


	//   ....[11]....
        /*00a4*/ 	.word	0x00002860


	//   ....[12]....
        /*00a8*/ 	.word	0x00002890


	//   ....[13]....
        /*00ac*/ 	.word	0x000028b0


	//   ....[14]....
        /*00b0*/ 	.word	0x00002940


	//   ....[15]....
        /*00b4*/ 	.word	0x00002980


	//   ....[16]....
        /*00b8*/ 	.word	0x00002a20


	//   ....[17]....
        /*00bc*/ 	.word	0x00002a40


	//----- nvinfo : EIATTR_VRC_CTA_INIT_COUNT
	.align		4
.L_830:
        /*00c0*/ 	.byte	0x02, 0x4a
	.zero		1
	.zero		1


	//----- nvinfo : EIATTR_EXIT_INSTR_OFFSETS
	.align		4
        /*00c4*/ 	.byte	0x04, 0x1c
        /*00c6*/ 	.short	(.L_832 - .L_831)


	//   ....[0]....
.L_831:
        /*00c8*/ 	.word	0x00000310


	//   ....[1]....
        /*00cc*/ 	.word	0x00003100


	//----- nvinfo : EIATTR_MAX_THREADS
	.align		4
.L_832:
        /*00d0*/ 	.byte	0x04, 0x05
        /*00d2*/ 	.short	(.L_834 - .L_833)
.L_833:
        /*00d4*/ 	.word	0x00000080
        /*00d8*/ 	.word	0x00000001
        /*00dc*/ 	.word	0x00000001


	//----- nvinfo : EIATTR_CBANK_PARAM_SIZE
	.align		4
.L_834:
        /*00e0*/ 	.byte	0x03, 0x19
        /*00e2*/ 	.short	0x00e8


	//----- nvinfo : EIATTR_PARAM_CBANK
	.align		4
        /*00e4*/ 	.byte	0x04, 0x0a
        /*00e6*/ 	.short	(.L_836 - .L_835)
	.align		4
.L_835:
        /*00e8*/ 	.word	index@(.nv.constant0._ZN10layer_norm31ln_parallel_residual_fwd_kernelINS_13Kernel_traitsIf13__nv_bfloat16S2_S2_fjLj3072ELj1ELj1ELj4ELj16ENS_18Kernel_traits_baseILj3072EfS2_S2_S2_fjLj128EEEEELb0ELb1ELb1EEEvNS_9FwdParamsE)
        /*00ec*/ 	.short	0x0380
        /*00ee*/ 	.short	0x00e8


	//----- nvinfo : EIATTR_SW_WAR
	.align		4
.L_836:
        /*00f0*/ 	.byte	0x04, 0x36
        /*00f2*/ 	.short	(.L_838 - .L_837)
.L_837:
        /*00f4*/ 	.word	0x00000008
.L_838:


//--------------------- .nv.info._ZN10layer_norm31ln_parallel_residual_fwd_kernelINS_13Kernel_traitsIf13__nv_bfloat16S2_S2_fjLj3072ELj1ELj1ELj4ELj16ENS_18Kernel_traits_baseILj3072EfS2_S2_S2_fjLj128EEEEELb1ELb0ELb0EEEvNS_9FwdParamsE --------------------------
	.section	.nv.info._ZN10layer_norm31ln_parallel_residual_fwd_kernelINS_13Kernel_traitsIf13__nv_bfloat16S2_S2_fjLj3072ELj1ELj1ELj4ELj16ENS_18Kernel_traits_baseILj3072EfS2_S2_S2_fjLj128EEEEELb1ELb0ELb0EEEvNS_9FwdParamsE,"",@"SHT_CUDA_INFO"
	.sectionflags	@""
	.align	4


	//----- nvinfo : EIATTR_CUDA_API_VERSION
	.align		4
        /*0000*/ 	.byte	0x04, 0x37
        /*0002*/ 	.short	(.L_840 - .L_839)
.L_839:
        /*0004*/ 	.word	0x00000082


	//----- nvinfo : EIATTR_KPARAM_INFO
	.align		4
.L_840:
        /*0008*/ 	.byte	0x04, 0x17
        /*000a*/ 	.short	(.L_842 - .L_841)
.L_841:
        /*000c*/ 	.word	0x00000000
        /*0010*/ 	.short	0x0000
        /*0012*/ 	.short	0x0000
        /*0014*/ 	.byte	0x00, 0xf0, 0xa1, 0x03


	//----- nvinfo : EIATTR_SPARSE_MMA_MASK
	.align		4
.L_842:
        /*0018*/ 	.byte	0x03, 0x50
        /*001a*/ 	.short	0x0000


	//----- nvinfo : EIATTR_MAXREG_COUNT
	.align		4
        /*001c*/ 	.byte	0x03, 0x1b
        /*001e*/ 	.short	0x00ff


	//----- nvinfo : EIATTR_NUM_BARRIERS
	.align		4
        /*0020*/ 	.byte	0x02, 0x4c
        /*0022*/ 	.byte	0x01
	.zero		1


	//----- nvinfo : EIATTR_MERCURY_ISA_VERSION
	.align		4
        /*0024*/ 	.byte	0x03, 0x5f
        /*0026*/ 	.short	0x0101


	//----- nvinfo : EIATTR_COOP_GROUP_MASK_REGIDS
	.align		4
        /*0028*/ 	.byte	0x04, 0x29
        /*002a*/ 	.short	(.L_844 - .L_843)


	//   ....[0]....
.L_843:
        /*002c*/ 	.word	0xffffffff


	//   ....[1]....
        /*0030*/ 	.word	0xffffffff


	//   ....[2]....
        /*0034*/ 	.word	0xffffffff


	//   ....[3]....
        /*0038*/ 	.word	0xffffffff


	//   ....[4]....
        /*003c*/ 	.word	0xffffffff


	//   ....[5]....
        /*0040*/ 	.word	0xffffffff


	//   ....[6]....
        /*0044*/ 	.word	0xffffffff


	//   ....[7]....
        /*0048*/ 	.word	0xffffffff


	//   ....[8]....
        /*004c*/ 	.word	0xffffffff


	//   ....[9]....
        /*0050*/ 	.word	0xffffffff


	//   ....[10]....
        /*0054*/ 	.word	0xffffffff


	//   ....[11]....
        /*0058*/ 	.word	0xffffffff


	//   ....[12]....
        /*005c*/ 	.word	0xffffffff


	//   ....[13]....
        /*0060*/ 	.word	0xffffffff


	//   ....[14]....
        /*0064*/ 	.word	0xffffffff


	//   ....[15]....
        /*0068*/ 	.word	0xffffffff


	//   ....[16]....
        /*006c*/ 	.word	0xffffffff


	//   ....[17]....
        /*0070*/ 	.word	0xffffffff


	//----- nvinfo : EIATTR_COOP_GROUP_INSTR_OFFSETS
	.align		4
.L_844:
        /*0074*/ 	.byte	0x04, 0x28
        /*0076*/ 	.short	(.L_846 - .L_845)


	//   ....[0]....
.L_845:
        /*0078*/ 	.word	0x0001e810


	//   ....[1]....
        /*007c*/ 	.word	0x0001e830


	//   ....[2]....
        /*0080*/ 	.word	0x0001e850


	//   ....[3]....
        /*0084*/ 	.word	0x0001e870


	//   ....[4]....
        /*0088*/ 	.word	0x0001e890


	//   ....[5]....
        /*008c*/ 	.word	0x0001ebd0


	//   ....[6]....
        /*0090*/ 	.word	0x0001ebf0


	//   ....[7]....
        /*0094*/ 	.word	0x0001ec10


	//   ....[8]....
        /*0098*/ 	.word	0x0001ec40


	//   ....[9]....
        /*009c*/ 	.word	0x0001ec70


	//   ....[10]....
        /*00a0*/ 	.word	0x0001ee20


	//   ....[11]....
        /*00a4*/ 	.word	0x0001ee60


	//   ....[12]....
        /*00a8*/ 	.word	0x0001ee70


	//   ....[13]....
        /*00ac*/ 	.word	0x0001eeb0


	//   ....[14]....
        /*00b0*/ 	.word	0x0001ef90


	//   ....[15]....
        /*00b4*/ 	.word	0x0001efc0


	//   ....[16]....
        /*00b8*/ 	.word	0x0001f070


	//   ....[17]....
        /*00bc*/ 	.word	0x0001f0a0


	//----- nvinfo : EIATTR_VRC_CTA_INIT_COUNT
	.align		4
.L_846:
        /*00c0*/ 	.byte	0x02, 0x4a
	.zero		1
	.zero		1


	//----- nvinfo : EIATTR_EXIT_INSTR_OFFSETS
	.align		4
        /*00c4*/ 	.byte	0x04, 0x1c
        /*00c6*/ 	.short	(.L_848 - .L_847)


	//   ....[0]....
.L_847:
        /*00c8*/ 	.word	0x000013d0


	//   ....[1]....
        /*00cc*/ 	.word	0x0001faf0


	//----- nvinfo : EIATTR_MAX_THREADS
	.align		4
.L_848:
        /*00d0*/ 	.byte	0x04, 0x05
        /*00d2*/ 	.short	(.L_850 - .L_849)
.L_849:
        /*00d4*/ 	.word	0x00000080
        /*00d8*/ 	.word	0x00000001
        /*00dc*/ 	.word	0x00000001


	//----- nvinfo : EIATTR_CRS_STACK_SIZE
	.align		4
.L_850:
        /*00e0*/ 	.byte	0x04, 0x1e
        /*00e2*/ 	.short	(.L_852 - .L_851)
.L_851:
        /*00e4*/ 	.word	0x00000000


	//----- nvinfo : EIATTR_CBANK_PARAM_SIZE
	.align		4
.L_852:
        /*00e8*/ 	.byte	0x03, 0x19
        /*00ea*/ 	.short	0x00e8


	//----- nvinfo : EIATTR_PARAM_CBANK
	.align		4
        /*00ec*/ 	.byte	0x04, 0x0a
        /*00ee*/ 	.short	(.L_854 - .L_853)
	.align		4
.L_853:
        /*00f0*/ 	.word	index@(.nv.constant0._ZN10layer_norm31ln_parallel_residual_fwd_kernelINS_13Kernel_traitsIf13__nv_bfloat16S2_S2_fjLj3072ELj1ELj1ELj4ELj16ENS_18Kernel_traits_baseILj3072EfS2_S2_S2_fjLj128EEEEELb1ELb0ELb0EEEvNS_9FwdParamsE)
        /*00f4*/ 	.short	0x0380
        /*00f6*/ 	.short	0x00e8


	//----- nvinfo : EIATTR_SW_WAR
	.align		4
.L_854:
        /*00f8*/ 	.byte	0x04, 0x36
        /*00fa*/ 	.short	(.L_856 - .L_855)
.L_855:
        /*00fc*/ 	.word	0x00000008
.L_856:


//--------------------- .nv.info._ZN10layer_norm31ln_parallel_residual_fwd_kernelINS_13Kernel_traitsIf13__nv_bfloat16S2_S2_fjLj3072ELj1ELj1ELj4ELj16ENS_18Kernel_traits_baseILj3072EfS2_S2_S2_fjLj128EEEEELb1ELb0ELb1EEEvNS_9FwdParamsE --------------------------
	.section	.nv.info._ZN10layer_norm31ln_parallel_residual_fwd_kernelINS_13Kernel_traitsIf13__nv_bfloat16S2_S2_fjLj3072ELj1ELj1ELj4ELj16ENS_18Kernel_traits_baseILj3072EfS2_S2_S2_fjLj128EEEEELb1ELb0ELb1EEEvNS_9FwdParamsE,"",@"SHT_CUDA_INFO"
	.sectionflags	@""
	.align	4


	//----- nvinfo : EIATTR_CUDA_API_VERSION
	.align		4
        /*0000*/ 	.byte	0x04, 0x37
        /*0002*/ 	.short	(.L_858 - .L_857)
.L_857:
        /*0004*/ 	.word	0x00000082


	//----- nvinfo : EIATTR_KPARAM_INFO
	.align		4
.L_858:
        /*0008*/ 	.byte	0x04, 0x17
        /*000a*/ 	.short	(.L_860 - .L_859)
.L_859:
        /*000c*/ 	.word	0x00000000
        /*0010*/ 	.short	0x0000
        /*0012*/ 	.short	0x0000
        /*0014*/ 	.byte	0x00, 0xf0, 0xa1, 0x03


	//----- nvinfo : EIATTR_SPARSE_MMA_MASK
	.align		4
.L_860:
        /*0018*/ 	.byte	0x03, 0x50
        /*001a*/ 	.short	0x0000


	//----- nvinfo : EIATTR_MAXREG_COUNT
	.align		4
        /*001c*/ 	.byte	0x03, 0x1b
        /*001e*/ 	.short	0x00ff


	//----- nvinfo : EIATTR_NUM_BARRIERS
	.align		4
        /*0020*/ 	.byte	0x02, 0x4c
        /*0022*/ 	.byte	0x01
	.zero		1


	//----- nvinfo : EIATTR_MERCURY_ISA_VERSION
	.align		4
        /*0024*/ 	.byte	0x03, 0x5f
        /*0026*/ 	.short	0x0101


	//----- nvinfo : EIATTR_COOP_GROUP_MASK_REGIDS
	.align		4
        /*0028*/ 	.byte	0x04, 0x29
        /*002a*/ 	.short	(.L_862 - .L_861)


	//   ....[0]....
.L_861:
        /*002c*/ 	.word	0xffffffff


	//   ....[1]....
        /*0030*/ 	.word	0xffffffff


	//   ....[2]....
        /*0034*/ 	.word	0xffffffff


	//   ....[3]....
        /*0038*/ 	.word	0xffffffff


	//   ....[4]....
        /*003c*/ 	.word	0xffffffff


	//   ....[5]....
        /*0040*/ 	.word	0xffffffff


	//   ....[6]....
        /*0044*/ 	.word	0xffffffff


	//   ....[7]....
        /*0048*/ 	.word	0xffffffff


	//   ....[8]....
        /*004c*/ 	.word	0xffffffff


	//   ....[9]....
        /*0050*/ 	.word	0xffffffff


	//   ....[10]....
        /*0054*/ 	.word	0xffffffff


	//   ....[11]....
        /*0058*/ 	.word	0xffffffff


	//   ....[12]....
        /*005c*/ 	.word	0xffffffff


	//   ....[13]....
        /*0060*/ 	.word	0xffffffff


	//   ....[14]....
        /*0064*/ 	.word	0xffffffff


	//   ....[15]....
        /*0068*/ 	.word	0xffffffff


	//   ....[16]....
        /*006c*/ 	.word	0xffffffff


	//   ....[17]....
        /*0070*/ 	.word	0xffffffff


	//----- nvinfo : EIATTR_COOP_GROUP_INSTR_OFFSETS
	.align		4
.L_862:
        /*0074*/ 	.byte	0x04, 0x28
        /*0076*/ 	.short	(.L_864 - .L_863)


	//   ....[0]....
.L_863:
        /*0078*/ 	.word	0x00018900


	//   ....[1]....
        /*007c*/ 	.word	0x00018930


	//   ....[2]....
        /*0080*/ 	.word	0x00018950


	//   ....[3]....
        /*0084*/ 	.word	0x00018970


	//   ....[4]....
        /*0088*/ 	.word	0x00018990


	//   ....[5]....
        /*008c*/ 	.word	0x00018cd0


	//   ....[6]....
        /*0090*/ 	.word	0x00018cf0


	//   ....[7]....
        /*0094*/ 	.word	0x00018d10


	//   ....[8]....
        /*0098*/ 	.word	0x00018d30


	//   ....[9]....
        /*009c*/ 	.word	0x00018d60


	//   ....[10]....
        /*00a0*/ 	.word	0x00018f00


	//   ....[11]....
        /*00a4*/ 	.word	0x00018f40


	//   ....[12]....
        /*00a8*/ 	.word	0x00018f70


	//   ....[13]....
        /*00ac*/ 	.word	0x00018fb0


	//   ....[14]....
        /*00b0*/ 	.word	0x00019080


	//   ....[15]....
        /*00b4*/ 	.word	0x000190a0


	//   ....[16]....
        /*00b8*/ 	.word	0x00019140


	//   ....[17]....
        /*00bc*/ 	.word	0x00019170


	//----- nvinfo : EIATTR_VRC_CTA_INIT_COUNT
	.align		4
.L_864:
        /*00c0*/ 	.byte	0x02, 0x4a
	.zero		1
	.zero		1


	//----- nvinfo : EIATTR_EXIT_INSTR_OFFSETS
	.align		4
        /*00c4*/ 	.byte	0x04, 0x1c
        /*00c6*/ 	.short	(.L_866 - .L_865)


	//   ....[0]....
.L_865:
        /*00c8*/ 	.word	0x00000bb0


	//   ....[1]....
        /*00cc*/ 	.word	0x00019ae0


	//----- nvinfo : EIATTR_MAX_THREADS
	.align		4
.L_866:
        /*00d0*/ 	.byte	0x04, 0x05
        /*00d2*/ 	.short	(.L_868 - .L_867)
.L_867:
        /*00d4*/ 	.word	0x00000080
        /*00d8*/ 	.word	0x00000001
        /*00dc*/ 	.word	0x00000001


	//----- nvinfo : EIATTR_CRS_STACK_SIZE
	.align		4
.L_868:
        /*00e0*/ 	.byte	0x04, 0x1e
        /*00e2*/ 	.short	(.L_870 - .L_869)
.L_869:
        /*00e4*/ 	.word	0x00000000


	//----- nvinfo : EIATTR_CBANK_PARAM_SIZE
	.align		4
.L_870:
        /*00e8*/ 	.byte	0x03, 0x19
        /*00ea*/ 	.short	0x00e8


	//----- nvinfo : EIATTR_PARAM_CBANK
	.align		4
        /*00ec*/ 	.byte	0x04, 0x0a
        /*00ee*/ 	.short	(.L_872 - .L_871)
	.align		4
.L_871:
        /*00f0*/ 	.word	index@(.nv.constant0._ZN10layer_norm31ln_parallel_residual_fwd_kernelINS_13Kernel_traitsIf13__nv_bfloat16S2_S2_fjLj3072ELj1ELj1ELj4ELj16ENS_18Kernel_traits_baseILj3072EfS2_S2_S2_fjLj128EEEEELb1ELb0ELb1EEEvNS_9FwdParamsE)
        /*00f4*/ 	.short	0x0380
        /*00f6*/ 	.short	0x00e8


	//----- nvinfo : EIATTR_SW_WAR
	.align		4
.L_872:
        /*00f8*/ 	.byte	0x04, 0x36
        /*00fa*/ 	.short	(.L_874 - .L_873)
.L_873:
        /*00fc*/ 	.word	0x00000008
.L_874:


//--------------------- .nv.info._ZN10layer_norm31ln_parallel_residual_fwd_kernelINS_13Kernel_traitsIf13__nv_bfloat16S2_S2_fjLj3072ELj1ELj1ELj4ELj16ENS_18Kernel_traits_baseILj3072EfS2_S2_S2_fjLj128EEEEELb1ELb1ELb0EEEvNS_9FwdParamsE --------------------------
	.section	.nv.info._ZN10layer_norm31ln_parallel_residual_fwd_kernelINS_13Kernel_traitsIf13__nv_bfloat16S2_S2_fjLj3072ELj1ELj1ELj4ELj16ENS_18Kernel_traits_baseILj3072EfS2_S2_S2_fjLj128EEEEELb1ELb1ELb0EEEvNS_9FwdParamsE,"",@"SHT_CUDA_INFO"
	.sectionflags	@""
	.align	4


	//----- nvinfo : EIATTR_CUDA_API_VERSION
	.align		4
        /*0000*/ 	.byte	0x04, 0x37
        /*0002*/ 	.short	(.L_876 - .L_875)
.L_875:
        /*0004*/ 	.word	0x00000082


	//----- nvinfo : EIATTR_KPARAM_INFO
	.align		4
.L_876:
        /*0008*/ 	.byte	0x04, 0x17
        /*000a*/ 	.short	(.L_878 - .L_877)
.L_877:
        /*000c*/ 	.word	0x00000000
        /*0010*/ 	.short	0x0000
        /*0012*/ 	.short	0x0000
        /*0014*/ 	.byte	0x00, 0xf0, 0xa1, 0x03


	//----- nvinfo : EIATTR_SPARSE_MMA_MASK
	.align		4
.L_878:
        /*0018*/ 	.byte	0x03, 0x50
        /*001a*/ 	.short	0x0000


	//----- nvinfo : EIATTR_MAXREG_COUNT
	.align		4
        /*001c*/ 	.byte	0x03, 0x1b
        /*001e*/ 	.short	0x00ff


	//----- nvinfo : EIATTR_NUM_BARRIERS
	.align		4
        /*0020*/ 	.byte	0x02, 0x4c
        /*0022*/ 	.byte	0x01
	.zero		1


	//----- nvinfo : EIATTR_MERCURY_ISA_VERSION
	.align		4
        /*0024*/ 	.byte	0x03, 0x5f
        /*0026*/ 	.short	0x0101


	//----- nvinfo : EIATTR_COOP_GROUP_MASK_REGIDS
	.align		4
        /*0028*/ 	.byte	0x04, 0x29
        /*002a*/ 	.short	(.L_880 - .L_879)


	//   ....[0]....
.L_879:
        /*002c*/ 	.word	0xffffffff


	//   ....[1]....
        /*0030*/ 	.word	0xffffffff


	//   ....[2]....
        /*0034*/ 	.word	0xffffffff


	//   ....[3]....
        /*0038*/ 	.word	0xffffffff


	//   ....[4]....
        /*003c*/ 	.word	0xffffffff


	//   ....[5]....
        /*0040*/ 	.word	0xffffffff


	//   ....[6]....
        /*0044*/ 	.word	0xffffffff


	//   ....[7]....
        /*0048*/ 	.word	0xffffffff


	//   ....[8]....
        /*004c*/ 	.word	0xffffffff


	//   ....[9]....
        /*0050*/ 	.word	0xffffffff


	//   ....[10]....
        /*0054*/ 	.word	0xffffffff


	//   ....[11]....
        /*0058*/ 	.word	0xffffffff


	//   ....[12]....
        /*005c*/ 	.word	0xffffffff


	//   ....[13]....
        /*0060*/ 	.word	0xffffffff


	//   ....[14]....
        /*0064*/ 	.word	0xffffffff


	//   ....[15]....
        /*0068*/ 	.word	0xffffffff


	//   ....[16]....
        /*006c*/ 	.word	0xffffffff


	//   ....[17]....
        /*0070*/ 	.word	0xffffffff


	//----- nvinfo : EIATTR_COOP_GROUP_INSTR_OFFSETS
	.align		4
.L_880:
        /*0074*/ 	.byte	0x04, 0x28
        /*0076*/ 	.short	(.L_882 - .L_881)


	//   ....[0]....
.L_881:
        /*0078*/ 	.word	0x00018ed0


	//   ....[1]....
        /*007c*/ 	.word	0x00018ef0


	//   ....[2]....
        /*0080*/ 	.word	0x00018f10


	//   ....[3]....
        /*0084*/ 	.word	0x00018f30


	//   ....[4]....
        /*0088*/ 	.word	0x00018f50


	//   ....[5]....
        /*008c*/ 	.word	0x00019290


	//   ....[6]....
        /*0090*/ 	.word	0x000192f0


	//   ....[7]....
        /*0094*/ 	.word	0x00019310


	//   ....[8]....
        /*0098*/ 	.word	0x00019340


	//   ....[9]....
        /*009c*/ 	.word	0x00019360


	//   ....[10]....
        /*00a0*/ 	.word	0x00019380


	//   ....[11]....
        /*00a4*/ 	.word	0x00019430


	//   ....[12]....
        /*00a8*/ 	.word	0x00019490


	//   ....[13]....
        /*00ac*/ 	.word	0x000194a0


	//   ....[14]....
        /*00b0*/ 	.word	0x00019540


	//   ....[15]....
        /*00b4*/ 	.word	0x00019580


	//   ....[16]....
        /*00b8*/ 	.word	0x00019620


	//   ....[17]....
        /*00bc*/ 	.word	0x00019650


	//----- nvinfo : EIATTR_VRC_CTA_INIT_COUNT
	.align		4
.L_882:
        /*00c0*/ 	.byte	0x02, 0x4a
	.zero		1
	.zero		1


	//----- nvinfo : EIATTR_EXIT_INSTR_OFFSETS
	.align		4
        /*00c4*/ 	.byte	0x04, 0x1c
        /*00c6*/ 	.short	(.L_884 - .L_883)


	//   ....[0]....
.L_883:
        /*00c8*/ 	.word	0x00000780


	//   ....[1]....
        /*00cc*/ 	.word	0x00019df0


	//----- nvinfo : EIATTR_MAX_THREADS
	.align		4
.L_884:
        /*00d0*/ 	.byte	0x04, 0x05
        /*00d2*/ 	.short	(.L_886 - .L_885)
.L_885:
        /*00d4*/ 	.word	0x00000080
        /*00d8*/ 	.word	0x00000001
        /*00dc*/ 	.word	0x00000001


	//----- nvinfo : EIATTR_CRS_STACK_SIZE
	.align		4
.L_886:
        /*00e0*/ 	.byte	0x04, 0x1e
        /*00e2*/ 	.short	(.L_888 - .L_887)
.L_887:
        /*00e4*/ 	.word	0x00000000


	//----- nvinfo : EIATTR_CBANK_PARAM_SIZE
	.align		4
.L_888:
        /*00e8*/ 	.byte	0x03, 0x19
        /*00ea*/ 	.short	0x00e8


	//----- nvinfo : EIATTR_PARAM_CBANK
	.align		4
        /*00ec*/ 	.byte	0x04, 0x0a
        /*00ee*/ 	.short	(.L_890 - .L_889)
	.align		4
.L_889:
        /*00f0*/ 	.word	index@(.nv.constant0._ZN10layer_norm31ln_parallel_residual_fwd_kernelINS_13Kernel_traitsIf13__nv_bfloat16S2_S2_fjLj3072ELj1ELj1ELj4ELj16ENS_18Kernel_traits_baseILj3072EfS2_S2_S2_fjLj128EEEEELb1ELb1ELb0EEEvNS_9FwdParamsE)
        /*00f4*/ 	.short	0x0380
        /*00f6*/ 	.short	0x00e8


	//----- nvinfo : EIATTR_SW_WAR
	.align		4
.L_890:
        /*00f8*/ 	.byte	0x04, 0x36
        /*00fa*/ 	.short	(.L_892 - .L_891)
.L_891:
        /*00fc*/ 	.word	0x00000008
.L_892:


//--------------------- .nv.info._ZN10layer_norm31ln_parallel_residual_fwd_kernelINS_13Kernel_traitsIf13__nv_bfloat16S2_S2_fjLj3072ELj1ELj1ELj4ELj16ENS_18Kernel_traits_baseILj3072EfS2_S2_S2_fjLj128EEEEELb1ELb1ELb1EEEvNS_9FwdParamsE --------------------------
	.section	.nv.info._ZN10layer_norm31ln_parallel_residual_fwd_kernelINS_13Kernel_traitsIf13__nv_bfloat16S2_S2_fjLj3072ELj1ELj1ELj4ELj16ENS_18Kernel_traits_baseILj3072EfS2_S2_S2_fjLj128EEEEELb1ELb1ELb1EEEvNS_9FwdParamsE,"",@"SHT_CUDA_INFO"
	.sectionflags	@""
	.align	4


	//----- nvinfo : EIATTR_CUDA_API_VERSION
	.align		4
        /*0000*/ 	.byte	0x04, 0x37
        /*0002*/ 	.short	(.L_894 - .L_893)
.L_893:
        /*0004*/ 	.word	0x00000082


	//----- nvinfo : EIATTR_KPARAM_INFO
	.align		4
.L_894:
        /*0008*/ 	.byte	0x04, 0x17
        /*000a*/ 	.short	(.L_896 - .L_895)
.L_895:
        /*000c*/ 	.word	0x00000000
        /*0010*/ 	.short	0x0000
        /*0012*/ 	.short	0x0000
        /*0014*/ 	.byte	0x00, 0xf0, 0xa1, 0x03


	//----- nvinfo : EIATTR_SPARSE_MMA_MASK
	.align		4
.L_896:
        /*0018*/ 	.byte	0x03, 0x50
        /*001a*/ 	.short	0x0000


	//----- nvinfo : EIATTR_MAXREG_COUNT
	.align		4
        /*001c*/ 	.byte	0x03, 0x1b
        /*001e*/ 	.short	0x00ff


	//----- nvinfo : EIATTR_NUM_BARRIERS
	.align		4
        /*0020*/ 	.byte	0x02, 0x4c
        /*0022*/ 	.byte	0x01
	.zero		1


	//----- nvinfo : EIATTR_MERCURY_ISA_VERSION
	.align		4
        /*0024*/ 	.byte	0x03, 0x5f
        /*0026*/ 	.short	0x0101


	//----- nvinfo : EIATTR_COOP_GROUP_MASK_REGIDS
	.align		4
        /*0028*/ 	.byte	0x04, 0x29
        /*002a*/ 	.short	(.L_898 - .L_897)


	//   ....[0]....
.L_897:
        /*002c*/ 	.word	0xffffffff


	//   ....[1]....
        /*0030*/ 	.word	0xffffffff


	//   ....[2]....
        /*0034*/ 	.word	0xffffffff


	//   ....[3]....
        /*0038*/ 	.word	0xffffffff


	//   ....[4]....
        /*003c*/ 	.word	0xffffffff


	//   ....[5]....
        /*0040*/ 	.word	0xffffffff


	//   ....[6]....
        /*0044*/ 	.word	0xffffffff


	//   ....[7]....
        /*0048*/ 	.word	0xffffffff


	//   ....[8]....
        /*004c*/ 	.word	0xffffffff


	//   ....[9]....
        /*0050*/ 	.word	0xffffffff


	//   ....[10]....
        /*0054*/ 	.word	0xffffffff


	//   ....[11]....
        /*0058*/ 	.word	0xffffffff


	//   ....[12]....
        /*005c*/ 	.word	0xffffffff


	//   ....[13]....
        /*0060*/ 	.word	0xffffffff


	//   ....[14]....
        /*0064*/ 	.word	0xffffffff


	//   ....[15]....
        /*0068*/ 	.word	0xffffffff


	//   ....[16]....
        /*006c*/ 	.word	0xffffffff


	//   ....[17]....
        /*0070*/ 	.word	0xffffffff


	//----- nvinfo : EIATTR_COOP_GROUP_INSTR_OFFSETS
	.align		4
.L_898:
        /*0074*/ 	.byte	0x04, 0x28
        /*0076*/ 	.short	(.L_900 - .L_899)


	//   ....[0]....
.L_899:
        /*0078*/ 	.word	0x00017680


	//   ....[1]....
        /*007c*/ 	.word	0x000176a0


	//   ....[2]....
        /*0080*/ 	.word	0x000176c0


	//   ....[3]....
        /*0084*/ 	.word	0x000176e0


	//   ....[4]....
        /*0088*/ 	.word	0x00017700


	//   ....[5]....
        /*008c*/ 	.word	0x00017750


	//   ....[6]....
        /*0090*/ 	.word	0x00017a80


	//   ....[7]....
        /*0094*/ 	.word	0x00017aa0


	//   ....[8]....
        /*0098*/ 	.word	0x00017ac0


	//   ....[9]....
        /*009c*/ 	.word	0x00017af0


	//   ....[10]....
        /*00a0*/ 	.word	0x00017b20


	//   ....[11]....
        /*00a4*/ 	.word	0x00017ba0


	//   ....[12]....
        /*00a8*/ 	.word	0x00017c10


	//   ....[13]....
        /*00ac*/ 	.word	0x00017c20


	//   ....[14]....
        /*00b0*/ 	.word	0x00017cb0


	//   ....[15]....
        /*00b4*/ 	.word	0x00017ce0


	//   ....[16]....
        /*00b8*/ 	.word	0x00017d90


	//   ....[17]....
        /*00bc*/ 	.word	0x00017db0


	//----- nvinfo : EIATTR_VRC_CTA_INIT_COUNT
	.align		4
.L_900:
        /*00c0*/ 	.byte	0x02, 0x4a
	.zero		1
	.zero		1


	//----- nvinfo : EIATTR_EXIT_INSTR_OFFSETS
	.align		4
        /*00c4*/ 	.byte	0x04, 0x1c
        /*00c6*/ 	.short	(.L_902 - .L_901)


	//   ....[0]....
.L_901:
        /*00c8*/ 	.word	0x000003a0


	//   ....[1]....
        /*00cc*/ 	.word	0x00018460


	//----- nvinfo : EIATTR_MAX_THREADS
	.align		4
.L_902:
        /*00d0*/ 	.byte	0x04, 0x05
        /*00d2*/ 	.short	(.L_904 - .L_903)
.L_903:
        /*00d4*/ 	.word	0x00000080
        /*00d8*/ 	.word	0x00000001
        /*00dc*/ 	.word	0x00000001


	//----- nvinfo : EIATTR_CBANK_PARAM_SIZE
	.align		4
.L_904:
        /*00e0*/ 	.byte	0x03, 0x19
        /*00e2*/ 	.short	0x00e8


	//----- nvinfo : EIATTR_PARAM_CBANK
	.align		4
        /*00e4*/ 	.byte	0x04, 0x0a
        /*00e6*/ 	.short	(.L_906 - .L_905)
	.align		4
.L_905:
        /*00e8*/ 	.word	index@(.nv.constant0._ZN10layer_norm31ln_parallel_residual_fwd_kernelINS_13Kernel_traitsIf13__nv_bfloat16S2_S2_fjLj3072ELj1ELj1ELj4ELj16ENS_18Kernel_traits_baseILj3072EfS2_S2_S2_fjLj128EEEEELb1ELb1ELb1EEEvNS_9FwdParamsE)
        /*00ec*/ 	.short	0x0380
        /*00ee*/ 	.short	0x00e8


	//----- nvinfo : EIATTR_SW_WAR
	.align		4
.L_906:
        /*00f0*/ 	.byte	0x04, 0x36
        /*00f2*/ 	.short	(.L_908 - .L_907)
.L_907:
        /*00f4*/ 	.word	0x00000008
.L_908:


//--------------------- .nv.info._ZN10layer_norm31ln_parallel_residual_fwd_kernelINS_13Kernel_traitsI13__nv_bfloat16S2_fS2_fjLj3072ELj1ELj1ELj4ELj16ENS_18Kernel_traits_baseILj3072ES2_S2_fS2_fjLj128EEEEELb0ELb0ELb0EEEvNS_9FwdParamsE --------------------------
	.section	.nv.info._ZN10layer_norm31ln_parallel_residual_fwd_kernelINS_13Kernel_traitsI13__nv_bfloat16S2_fS2_fjLj3072ELj1ELj1ELj4ELj16ENS_18Kernel_traits_baseILj3072ES2_S2_fS2_fjLj128EEEEELb0ELb0ELb0EEEvNS_9FwdParamsE,"",@"SHT_CUDA_INFO"
	.sectionflags	@""
	.align	4


	//----- nvinfo : EIATTR_CUDA_API_VERSION
	.align		4
        /*0000*/ 	.byte	0x04, 0x37
        /*0002*/ 	.short	(.L_910 - .L_909)
.L_909:
        /*0004*/ 	.word	0x00000082


	//----- nvinfo : EIATTR_KPARAM_INFO
	.align		4
.L_910:
        /*0008*/ 	.byte	0x04, 0x17
        /*000a*/ 	.short	(.L_912 - .L_911)
.L_911:
        /*000c*/ 	.word	0x00000000
        /*0010*/ 	.short	0x0000
        /*0012*/ 	.short	0x0000
        /*0014*/ 	.byte	0x00, 0xf0, 0xa1, 0x03


	//----- nvinfo : EIATTR_SPARSE_MMA_MASK
	.align		4
.L_912:
        /*0018*/ 	.byte	0x03, 0x50
        /*001a*/ 	.short	0x0000


	//----- nvinfo : EIATTR_MAXREG_COUNT
	.align		4
        /*001c*/ 	.byte	0x03, 0x1b
        /*001e*/ 	.short	0x00ff


	//----- nvinfo : EIATTR_NUM_BARRIERS
	.align		4
        /*0020*/ 	.byte	0x02, 0x4c
        /*0022*/ 	.byte	0x01
	.zero		1


	//----- nvinfo : EIATTR_MERCURY_ISA_VERSION
	.align		4
        /*0024*/ 	.byte	0x03, 0x5f
        /*0026*/ 	.short	0x0101


	//----- nvinfo : EIATTR_COOP_GROUP_MASK_REGIDS
	.align		4
        /*0028*/ 	.byte	0x04, 0x29
        /*002a*/ 	.short	(.L_914 - .L_913)


	//   ....[0]....
.L_913:
        /*002c*/ 	.word	0xffffffff


	//   ....[1]....
        /*0030*/ 	.word	0xffffffff


	//   ....[2]....
        /*0034*/ 	.word	0xffffffff


	//   ....[3]....
        /*0038*/ 	.word	0xffffffff


	//   ....[4]....
        /*003c*/ 	.word	0xffffffff


	//   ....[5]....
        /*0040*/ 	.word	0xffffffff


	//   ....[6]....
        /*0044*/ 	.word	0xffffffff


	//   ....[7]....
        /*0048*/ 	.word	0xffffffff


	//   ....[8]....
        /*004c*/ 	.word	0xffffffff


	//   ....[9]....
        /*0050*/ 	.word	0xffffffff


	//   ....[10]....
        /*0054*/ 	.word	0xffffffff


	//   ....[11]....
        /*0058*/ 	.word	0xffffffff


	//   ....[12]....
        /*005c*/ 	.word	0xffffffff


	//   ....[13]....
        /*0060*/ 	.word	0xffffffff


	//   ....[14]....
        /*0064*/ 	.word	0xffffffff


	//   ....[15]....
        /*0068*/ 	.word	0xffffffff


	//   ....[16]....
        /*006c*/ 	.word	0xffffffff


	//   ....[17]....
        /*0070*/ 	.word	0xffffffff


	//----- nvinfo : EIATTR_COOP_GROUP_INSTR_OFFSETS
	.align		4
.L_914:
        /*0074*/ 	.byte	0x04, 0x28
        /*0076*/ 	.short	(.L_916 - .L_915)


	//   ....[0]....
.L_915:
        /*0078*/ 	.word	0x00002cb0


	//   ....[1]....
        /*007c*/ 	.word	0x00002cd0


	//   ....[2]....
        /*0080*/ 	.word	0x00002cf0


	//   ....[3]....
        /*0084*/ 	.word	0x00002d10


	//   ....[4]....
        /*0088*/ 	.word	0x00002d30


	//   ....[5]....
        /*008c*/ 	.word	0x00003090


	//   ....[6]....
        /*0090*/ 	.word	0x000030f0


	//   ....[7]....
        /*0094*/ 	.word	0x00003110


	//   ....[8]....
        /*0098*/ 	.word	0x00003150


	//   ....[9]....
        /*009c*/ 	.word	0x00003190


	//   ....[10]....
        /*00a0*/ 	.word	0x00003290


	//   ....[11]....
        /*00a4*/ 	.word	0x00003300


	//   ....[12]....
        /*00a8*/ 	.word	0x00003330


	//   ....[13]....
        /*00ac*/ 	.word	0x00003360


	//   ....[14]....
        /*00b0*/ 	.word	0x000033f0


	//   ....[15]....
        /*00b4*/ 	.word	0x00003420


	//   ....[16]....
        /*00b8*/ 	.word	0x000034c0


	//   ....[17]....
        /*00bc*/ 	.word	0x000034f0


	//----- nvinfo : EIATTR_VRC_CTA_INIT_COUNT
	.align		4
.L_916:
        /*00c0*/ 	.byte	0x02, 0x4a
	.zero		1
	.zero		1


	//----- nvinfo : EIATTR_EXIT_INSTR_OFFSETS
	.align		4
        /*00c4*/ 	.byte	0x04, 0x1c
        /*00c6*/ 	.short	(.L_918 - .L_917)


	//   ....[0]....
.L_917:
        /*00c8*/ 	.word	0x00000d10


	//   ....[1]....
        /*00cc*/ 	.word	0x00004540


	//----- nvinfo : EIATTR_MAX_THREADS
	.align		4
.L_918:
        /*00d0*/ 	.byte	0x04, 0x05
        /*00d2*/ 	.short	(.L_920 - .L_919)
.L_919:
        /*00d4*/ 	.word	0x00000080
        /*00d8*/ 	.word	0x00000001
        /*00dc*/ 	.word	0x00000001


	//----- nvinfo : EIATTR_CRS_STACK_SIZE
	.align		4
.L_920:
        /*00e0*/ 	.byte	0x04, 0x1e
        /*00e2*/ 	.short	(.L_922 - .L_921)
.L_921:
        /*00e4*/ 	.word	0x00000000


	//----- nvinfo : EIATTR_CBANK_PARAM_SIZE
	.align		4
.L_922:
        /*00e8*/ 	.byte	0x03, 0x19
        /*00ea*/ 	.short	0x00e8


	//----- nvinfo : EIATTR_PARAM_CBANK
	.align		4
        /*00ec*/ 	.byte	0x04, 0x0a
        /*00ee*/ 	.short	(.L_924 - .L_923)
	.align		4
.L_923:
        /*00f0*/ 	.word	index@(.nv.constant0._ZN10layer_norm31ln_parallel_residual_fwd_kernelINS_13Kernel_traitsI13__nv_bfloat16S2_fS2_fjLj3072ELj1ELj1ELj4ELj16ENS_18Kernel_traits_baseILj3072ES2_S2_fS2_fjLj128EEEEELb0ELb0ELb0EEEvNS_9FwdParamsE)
        /*00f4*/ 	.short	0x0380
        /*00f6*/ 	.short	0x00e8


	//----- nvinfo : EIATTR_SW_WAR
	.align		4
.L_924:
        /*00f8*/ 	.byte	0x04, 0x36
        /*00fa*/ 	.short	(.L_926 - .L_925)
.L_925:
        /*00fc*/ 	.word	0x00000008
.L_926:


//--------------------- .nv.info._ZN10layer_norm31ln_parallel_residual_fwd_kernelINS_13Kernel_traitsI13__nv_bfloat16S2_fS2_fjLj3072ELj1ELj1ELj4ELj16ENS_18Kernel_traits_baseILj3072ES2_S2_fS2_fjLj128EEEEELb0ELb0ELb1EEEvNS_9FwdParamsE --------------------------
	.section	.nv.info._ZN10layer_norm31ln_parallel_residual_fwd_kernelINS_13Kernel_traitsI13__nv_bfloat16S2_fS2_fjLj3072ELj1ELj1ELj4ELj16ENS_18Kernel_traits_baseILj3072ES2_S2_fS2_fjLj128EEEEELb0ELb0ELb1EEEvNS_9FwdParamsE,"",@"SHT_CUDA_INFO"
	.sectionflags	@""
	.align	4


	//----- nvinfo : EIATTR_CUDA_API_VERSION
	.align		4
        /*0000*/ 	.byte	0x04, 0x37
        /*0002*/ 	.short	(.L_928 - .L_927)
.L_927:
        /*0004*/ 	.word	0x00000082


	//----- nvinfo : EIATTR_KPARAM_INFO
	.align		4
.L_928:
        /*0008*/ 	.byte	0x04, 0x17
        /*000a*/ 	.short	(.L_930 - .L_929)
.L_929:
        /*000c*/ 	.word	0x00000000
        /*0010*/ 	.short	0x0000
        /*0012*/ 	.short	0x0000
        /*0014*/ 	.byte	0x00, 0xf0, 0xa1, 0x03


	//----- nvinfo : EIATTR_SPARSE_MMA_MASK
	.align		4
.L_930:
        /*0018*/ 	.byte	0x03, 0x50
        /*001a*/ 	.short	0x0000


	//----- nvinfo : EIATTR_MAXREG_COUNT
	.align		4
        /*001c*/ 	.byte	0x03, 0x1b
        /*001e*/ 	.short	0x00ff


	//----- nvinfo : EIATTR_NUM_BARRIERS
	.align		4
        /*0020*/ 	.byte	0x02, 0x4c
        /*0022*/ 	.byte	0x01
	.zero		1


	//----- nvinfo : EIATTR_MERCURY_ISA_VERSION
	.align		4
        /*0024*/ 	.byte	0x03, 0x5f
        /*0026*/ 	.short	0x0101


	//----- nvinfo : EIATTR_COOP_GROUP_MASK_REGIDS
	.align		4
        /*0028*/ 	.byte	0x04, 0x29
        /*002a*/ 	.short	(.L_932 - .L_931)


	//   ....[0]....
.L_931:
        /*002c*/ 	.word	0xffffffff


	//   ....[1]....
        /*0030*/ 	.word	0xffffffff


	//   ....[2]....
        /*0034*/ 	.word	0xffffffff


	//   ....[3]....
        /*0038*/ 	.word	0xffffffff


	//   ....[4]....
        /*003c*/ 	.word	0xffffffff


	//   ....[5]....
        /*0040*/ 	.word	0xffffffff


	//   ....[6]....
        /*0044*/ 	.word	0xffffffff


	//   ....[7]....
        /*0048*/ 	.word	0xffffffff


	//   ....[8]....
        /*004c*/ 	.word	0xffffffff


	//   ....[9]....
        /*0050*/ 	.word	0xffffffff


	//   ....[10]....
        /*0054*/ 	.word	0xffffffff


	//   ....[11]....
        /*0058*/ 	.word	0xffffffff


	//   ....[12]....
        /*005c*/ 	.word	0xffffffff


	//   ....[13]....
        /*0060*/ 	.word	0xffffffff


	//   ....[14]....
        /*0064*/ 	.word	0xffffffff


	//   ....[15]....
        /*0068*/ 	.word	0xffffffff


	//   ....[16]....
        /*006c*/ 	.word	0xffffffff


	//   ....[17]....
        /*0070*/ 	.word	0xffffffff


	//----- nvinfo : EIATTR_COOP_GROUP_INSTR_OFFSETS
	.align		4
.L_932:
        /*0074*/ 	.byte	0x04, 0x28
        /*0076*/ 	.short	(.L_934 - .L_933)


	//   ....[0]....
.L_933:
        /*0078*/ 	.word	0x00002290


	//   ....[1]....
        /*007c*/ 	.word	0x000022b0


	//   ....[2]....
        /*0080*/ 	.word	0x000022d0


	//   ....[3]....
        /*0084*/ 	.word	0x000022f0


	//   ....[4]....
        /*0088*/ 	.word	0x00002310


	//   ....[5]....
        /*008c*/ 	.word	0x00002640


	//   ....[6]....
        /*0090*/ 	.word	0x00002660


	//   ....[7]....
        /*0094*/ 	.word	0x00002680


	//   ....[8]....
        /*0098*/ 	.word	0x000026a0


	//   ....[9]....
        /*009c*/ 	.word	0x000026c0


	//   ....[10]....
        /*00a0*/ 	.word	0x00002890


	//   ....[11]....
        /*00a4*/ 	.word	0x00002900


	//   ....[12]....
        /*00a8*/ 	.word	0x000029a0


	//   ....[13]....
        /*00ac*/ 	.word	0x000029b0


	//   ....[14]....
        /*00b0*/ 	.word	0x00002a40


	//   ....[15]....
        /*00b4*/ 	.word	0x00002a90


	//   ....[16]....
        /*00b8*/ 	.word	0x00002b30


	//   ....[17]....
        /*00bc*/ 	.word	0x00002b70


	//----- nvinfo : EIATTR_VRC_CTA_INIT_COUNT
	.align		4
.L_934:
        /*00c0*/ 	.byte	0x02, 0x4a
	.zero		1
	.zero		1


	//----- nvinfo : EIATTR_EXIT_INSTR_OFFSETS
	.align		4
        /*00c4*/ 	.byte	0x04, 0x1c
        /*00c6*/ 	.short	(.L_936 - .L_935)


	//   ....[0]....
.L_935:
        /*00c8*/ 	.word	0x000005a0


	//   ....[1]....
        /*00cc*/ 	.word	0x00003a20


	//----- nvinfo : EIATTR_MAX_THREADS
	.align		4
.L_936:
        /*00d0*/ 	.byte	0x04, 0x05
        /*00d2*/ 	.short	(.L_938 - .L_937)
.L_937:
        /*00d4*/ 	.word	0x00000080
        /*00d8*/ 	.word	0x00000001
        /*00dc*/ 	.word	0x00000001


	//----- nvinfo : EIATTR_CRS_STACK_SIZE
	.align		4
.L_938:
        /*00e0*/ 	.byte	0x04, 0x1e
        /*00e2*/ 	.short	(.L_940 - .L_939)
.L_939:
        /*00e4*/ 	.word	0x00000000


	//----- nvinfo : EIATTR_CBANK_PARAM_SIZE
	.align		4
.L_940:
        /*00e8*/ 	.byte	0x03, 0x19
        /*00ea*/ 	.short	0x00e8


	//----- nvinfo : EIATTR_PARAM_CBANK
	.align		4
        /*00ec*/ 	.byte	0x04, 0x0a
        /*00ee*/ 	.short	(.L_942 - .L_941)
	.align		4
.L_941:
        /*00f0*/ 	.word	index@(.nv.constant0._ZN10layer_norm31ln_parallel_residual_fwd_kernelINS_13Kernel_traitsI13__nv_bfloat16S2_fS2_fjLj3072ELj1ELj1ELj4ELj16ENS_18Kernel_traits_baseILj3072ES2_S2_fS2_fjLj128EEEEELb0ELb0ELb1EEEvNS_9FwdParamsE)
        /*00f4*/ 	.short	0x0380
        /*00f6*/ 	.short	0x00e8


	//----- nvinfo : EIATTR_SW_WAR
	.align		4
.L_942:
        /*00f8*/ 	.byte	0x04, 0x36
        /*00fa*/ 	.short	(.L_944 - .L_943)
.L_943:
        /*00fc*/ 	.word	0x00000008
.L_944:


//--------------------- .nv.info._ZN10layer_norm31ln_parallel_residual_fwd_kernelINS_13Kernel_traitsI13__nv_bfloat16S2_fS2_fjLj3072ELj1ELj1ELj4ELj16ENS_18Kernel_traits_baseILj3072ES2_S2_fS2_fjLj128EEEEELb0ELb1ELb0EEEvNS_9FwdParamsE --------------------------
	.section	.nv.info._ZN10layer_norm31ln_parallel_residual_fwd_kernelINS_13Kernel_traitsI13__nv_bfloat16S2_fS2_fjLj3072ELj1ELj1ELj4ELj16ENS_18Kernel_traits_baseILj3072ES2_S2_fS2_fjLj128EEEEELb0ELb1ELb0EEEvNS_9FwdParamsE,"",@"SHT_CUDA_INFO"
	.sectionflags	@""
	.align	4


	//----- nvinfo : EIATTR_CUDA_API_VERSION
	.align		4
        /*0000*/ 	.byte	0x04, 0x37
        /*0002*/ 	.short	(.L_946 - .L_945)
.L_945:
        /*0004*/ 	.word	0x00000082


	//----- nvinfo : EIATTR_KPARAM_INFO
	.align		4
.L_946:
        /*0008*/ 	.byte	0x04, 0x17
        /*000a*/ 	.short	(.L_948 - .L_947)
.L_947:
        /*000c*/ 	.word	0x00000000
        /*0010*/ 	.short	0x0000
        /*0012*/ 	.short	0x0000
        /*0014*/ 	.byte	0x00, 0xf0, 0xa1, 0x03


	//----- nvinfo : EIATTR_SPARSE_MMA_MASK
	.align		4
.L_948:
        /*0018*/ 	.byte	0x03, 0x50
        /*001a*/ 	.short	0x0000


	//----- nvinfo : EIATTR_MAXREG_COUNT
	.align		4
        /*001c*/ 	.byte	0x03, 0x1b
        /*001e*/ 	.short	0x00ff


	//----- nvinfo : EIATTR_NUM_BARRIERS
	.align		4
        /*0020*/ 	.byte	0x02, 0x4c
        /*0022*/ 	.byte	0x01
	.zero		1


	//----- nvinfo : EIATTR_MERCURY_ISA_VERSION
	.align		4
        /*0024*/ 	.byte	0x03, 0x5f
        /*0026*/ 	.short	0x0101


	//----- nvinfo : EIATTR_COOP_GROUP_MASK_REGIDS
	.align		4
        /*0028*/ 	.byte	0x04, 0x29
        /*002a*/ 	.short	(.L_950 - .L_949)


	//   ....[0]....
.L_949:
        /*002c*/ 	.word	0xffffffff


	//   ....[1]....
        /*0030*/ 	.word	0xffffffff


	//   ....[2]....
        /*0034*/ 	.word	0xffffffff


	//   ....[3]....
        /*0038*/ 	.word	0xffffffff


	//   ....[4]....
        /*003c*/ 	.word	0xffffffff


	//   ....[5]....
        /*0040*/ 	.word	0xffffffff


	//   ....[6]....
        /*0044*/ 	.word	0xffffffff


	//   ....[7]....
        /*0048*/ 	.word	0xffffffff


	//   ....[8]....
        /*004c*/ 	.word	0xffffffff


	//   ....[9]....
        /*0050*/ 	.word	0xffffffff


	//   ....[10]....
        /*0054*/ 	.word	0xffffffff


	//   ....[11]....
        /*0058*/ 	.word	0xffffffff


	//   ....[12]....
        /*005c*/ 	.word	0xffffffff


	//   ....[13]....
        /*0060*/ 	.word	0xffffffff


	//   ....[14]....
        /*0064*/ 	.word	0xffffffff


	//   ....[15]....
        /*0068*/ 	.word	0xffffffff


	//   ....[16]....
        /*006c*/ 	.word	0xffffffff


	//   ....[17]....
        /*0070*/ 	.word	0xffffffff


	//----- nvinfo : EIATTR_COOP_GROUP_INSTR_OFFSETS
	.align		4
.L_950:
        /*0074*/ 	.byte	0x04, 0x28
        /*0076*/ 	.short	(.L_952 - .L_951)


	//   ....[0]....
.L_951:
        /*0078*/ 	.word	0x000022c0


	//   ....[1]....
        /*007c*/ 	.word	0x000022e0


	//   ....[2]....
        /*0080*/ 	.word	0x00002300


	//   ....[3]....
        /*0084*/ 	.word	0x00002320


	//   ....[4]....
        /*0088*/ 	.word	0x00002340


	//   ....[5]....
        /*008c*/ 	.word	0x000026a0


	//   ....[6]....
        /*0090*/ 	.word	0x000026c0


	//   ....[7]....
        /*0094*/ 	.word	0x000026f0


	//   ....[8]....
        /*0098*/ 	.word	0x00002710


	//   ....[9]....
        /*009c*/ 	.word	0x00002750


	//   ....[10]....
        /*00a0*/ 	.word	0x000027d0


	//   ....[11]....
        /*00a4*/ 	.word	0x00002830


	//   ....[12]....
        /*00a8*/ 	.word	0x00002870


	//   ....[13]....
        /*00ac*/ 	.word	0x00002890


	//   ....[14]....
        /*00b0*/ 	.word	0x00002920


	//   ....[15]....
        /*00b4*/ 	.word	0x00002960


	//   ....[16]....
        /*00b8*/ 	.word	0x00002a00


	//   ....[17]....
        /*00bc*/ 	.word	0x00002a30


	//----- nvinfo : EIATTR_VRC_CTA_INIT_COUNT
	.align		4
.L_952:
        /*00c0*/ 	.byte	0x02, 0x4a
	.zero		1
	.zero		1


	//----- nvinfo : EIATTR_EXIT_INSTR_OFFSETS
	.align		4
        /*00c4*/ 	.byte	0x04, 0x1c
        /*00c6*/ 	.short	(.L_954 - .L_953)


	//   ....[0]....
.L_953:
        /*00c8*/ 	.word	0x00000460


	//   ....[1]....
        /*00cc*/ 	.word	0x000034a0


	//----- nvinfo : EIATTR_MAX_THREADS
	.align		4
.L_954:
        /*00d0*/ 	.byte	0x04, 0x05
        /*00d2*/ 	.short	(.L_956 - .L_955)
.L_955:
        /*00d4*/ 	.word	0x00000080
        /*00d8*/ 	.word	0x00000001
        /*00dc*/ 	.word	0x00000001


	//----- nvinfo : EIATTR_CRS_STACK_SIZE
	.align		4
.L_956:
        /*00e0*/ 	.byte	0x04, 0x1e
        /*00e2*/ 	.short	(.L_958 - .L_957)
.L_957:
        /*00e4*/ 	.word	0x00000000


	//----- nvinfo : EIATTR_CBANK_PARAM_SIZE
	.align		4
.L_958:
        /*00e8*/ 	.byte	0x03, 0x19
        /*00ea*/ 	.short	0x00e8


	//----- nvinfo : EIATTR_PARAM_CBANK
	.align		4
        /*00ec*/ 	.byte	0x04, 0x0a
        /*00ee*/ 	.short	(.L_960 - .L_959)
	.align		4
.L_959:
        /*00f0*/ 	.word	index@(.nv.constant0._ZN10layer_norm31ln_parallel_residual_fwd_kernelINS_13Kernel_traitsI13__nv_bfloat16S2_fS2_fjLj3072ELj1ELj1ELj4ELj16ENS_18Kernel_traits_baseILj3072ES2_S2_fS2_fjLj128EEEEELb0ELb1ELb0EEEvNS_9FwdParamsE)
        /*00f4*/ 	.short	0x0380
        /*00f6*/ 	.short	0x00e8


	//----- nvinfo : EIATTR_SW_WAR
	.align		4
.L_960:
        /*00f8*/ 	.byte	0x04, 0x36
        /*00fa*/ 	.short	(.L_962 - .L_961)
.L_961:
        /*00fc*/ 	.word	0x00000008
.L_962:


//--------------------- .nv.info._ZN10layer_norm31ln_parallel_residual_fwd_kernelINS_13Kernel_traitsI13__nv_bfloat16S2_fS2_fjLj3072ELj1ELj1ELj4ELj16ENS_18Kernel_traits_baseILj3072ES2_S2_fS2_fjLj128EEEEELb0ELb1ELb1EEEvNS_9FwdParamsE --------------------------
	.section	.nv.info._ZN10layer_norm31ln_parallel_residual_fwd_kernelINS_13Kernel_traitsI13__nv_bfloat16S2_fS2_fjLj3072ELj1ELj1ELj4ELj16ENS_18Kernel_traits_baseILj3072ES2_S2_fS2_fjLj128EEEEELb0ELb1ELb1EEEvNS_9FwdParamsE,"",@"SHT_CUDA_INFO"
	.sectionflags	@""
	.align	4


	//----- nvinfo : EIATTR_CUDA_API_VERSION
	.align		4
        /*0000*/ 	.byte	0x04, 0x37
        /*0002*/ 	.short	(.L_964 - .L_963)
.L_963:
        /*0004*/ 	.word	0x00000082


	//----- nvinfo : EIATTR_KPARAM_INFO
	.align		4
.L_964:
        /*0008*/ 	.byte	0x04, 0x17
        /*000a*/ 	.short	(.L_966 - .L_965)
.L_965:
        /*000c*/ 	.word	0x00000000
        /*0010*/ 	.short	0x0000
        /*0012*/ 	.short	0x0000
        /*0014*/ 	.byte	0x00, 0xf0, 0xa1, 0x03


	//----- nvinfo : EIATTR_SPARSE_MMA_MASK
	.align		4
.L_966:
        /*0018*/ 	.byte	0x03, 0x50
        /*001a*/ 	.short	0x0000


	//----- nvinfo : EIATTR_MAXREG_COUNT
	.align		4
        /*001c*/ 	.byte	0x03, 0x1b
        /*001e*/ 	.short	0x00ff


	//----- nvinfo : EIATTR_NUM_BARRIERS
	.align		4
        /*0020*/ 	.byte	0x02, 0x4c
        /*0022*/ 	.byte	0x01
	.zero		1


	//----- nvinfo : EIATTR_MERCURY_ISA_VERSION
	.align		4
        /*0024*/ 	.byte	0x03, 0x5f
        /*0026*/ 	.short	0x0101


	//----- nvinfo : EIATTR_COOP_GROUP_MASK_REGIDS
	.align		4
        /*0028*/ 	.byte	0x04, 0x29
        /*002a*/ 	.short	(.L_968 - .L_967)


	//   ....[0]....
.L_967:
        /*002c*/ 	.word	0xffffffff


	//   ....[1]....
        /*0030*/ 	.word	0xffffffff


	//   ....[2]....
        /*0034*/ 	.word	0xffffffff


	//   ....[3]....
        /*0038*/ 	.word	0xffffffff


	//   ....[4]....
        /*003c*/ 	.word	0xffffffff


	//   ....[5]....
        /*0040*/ 	.word	0xffffffff


	//   ....[6]....
        /*0044*/ 	.word	0xffffffff


	//   ....[7]....
        /*0048*/ 	.word	0xffffffff


	//   ....[8]....
        /*004c*/ 	.word	0xffffffff


	//   ....[9]....
        /*0050*/ 	.word	0xffffffff


	//   ....[10]....
        /*0054*/ 	.word	0xffffffff


	//   ....[11]....
        /*0058*/ 	.word	0xffffffff


	//   ....[12]....
        /*005c*/ 	.word	0xffffffff


	//   ....[13]....
        /*0060*/ 	.word	0xffffffff


	//   ....[14]....
        /*0064*/ 	.word	0xffffffff


	//   ....[15]....
        /*0068*/ 	.word	0xffffffff


	//   ....[16]....
        /*006c*/ 	.word	0xffffffff


	//   ....[17]....
        /*0070*/ 	.word	0xffffffff


	//----- nvinfo : EIATTR_COOP_GROUP_INSTR_OFFSETS
	.align		4
.L_968:
        /*0074*/ 	.byte	0x04, 0x28
        /*0076*/ 	.short	(.L_970 - .L_969)


	//   ....[0]....
.L_969:
        /*0078*/ 	.word	0x000020a0


	//   ....[1]....
        /*007c*/ 	.word	0x000020c0


	//   ....[2]....
        /*0080*/ 	.word	0x000020e0


	//   ....[3]....
        /*0084*/ 	.word	0x00002100


	//   ....[4]....
        /*0088*/ 	.word	0x00002120


	//   ....[5]....
        /*008c*/ 	.word	0x00002450


	//   ....[6]....
        /*0090*/ 	.word	0x00002470


	//   ....[7]....
        /*0094*/ 	.word	0x00002490


	//   ....[8]....
        /*0098*/ 	.word	0x000024c0


	//   ....[9]....
        /*009c*/ 	.word	0x000024f0


	//   ....[10]....
        /*00a0*/ 	.word	0x00002690


	//   ....[11]....
        /*00a4*/ 	.word	0x000026c0


	//   ....[12]....
        /*00a8*/ 	.word	0x000026d0


	//   ....[13]....
        /*00ac*/ 	.word	0x00002710


	//   ....[14]....
        /*00b0*/ 	.word	0x000027e0


	//   ....[15]....
        /*00b4*/ 	.word	0x00002810


	//   ....[16]....
        /*00b8*/ 	.word	0x000028c0


	//   ....[17]....
        /*00bc*/ 	.word	0x000028e0


	//----- nvinfo : EIATTR_VRC_CTA_INIT_COUNT
	.align		4
.L_970:
        /*00c0*/ 	.byte	0x02, 0x4a
	.zero		1
	.zero		1


	//----- nvinfo : EIATTR_EXIT_INSTR_OFFSETS
	.align		4
        /*00c4*/ 	.byte	0x04, 0x1c
        /*00c6*/ 	.short	(.L_972 - .L_971)


	//   ....[0]....
.L_971:
        /*00c8*/ 	.word	0x00000180


	//   ....[1]....
        /*00cc*/ 	.word	0x00002fb0


	//----- nvinfo : EIATTR_MAX_THREADS
	.align		4
.L_972:
        /*00d0*/ 	.byte	0x04, 0x05
        /*00d2*/ 	.short	(.L_974 - .L_973)
.L_973:
        /*00d4*/ 	.word	0x00000080
        /*00d8*/ 	.word	0x00000001
        /*00dc*/ 	.word	0x00000001


	//----- nvinfo : EIATTR_CRS_STACK_SIZE
	.align		4
.L_974:
        /*00e0*/ 	.byte	0x04, 0x1e
        /*00e2*/ 	.short	(.L_976 - .L_975)
.L_975:
        /*00e4*/ 	.word	0x00000000


	//----- nvinfo : EIATTR_CBANK_PARAM_SIZE
	.align		4
.L_976:
        /*00e8*/ 	.byte	0x03, 0x19
        /*00ea*/ 	.short	0x00e8


	//----- nvinfo : EIATTR_PARAM_CBANK
	.align		4
        /*00ec*/ 	.byte	0x04, 0x0a
        /*00ee*/ 	.short	(.L_978 - .L_977)
	.align		4
.L_977:
        /*00f0*/ 	.word	index@(.nv.constant0._ZN10layer_norm31ln_parallel_residual_fwd_kernelINS_13Kernel_traitsI13__nv_bfloat16S2_fS2_fjLj3072ELj1ELj1ELj4ELj16ENS_18Kernel_traits_baseILj3072ES2_S2_fS2_fjLj128EEEEELb0ELb1ELb1EEEvNS_9FwdParamsE)
        /*00f4*/ 	.short	0x0380
        /*00f6*/ 	.short	0x00e8


	//----- nvinfo : EIATTR_SW_WAR
	.align		4
.L_978:
        /*00f8*/ 	.byte	0x04, 0x36
        /*00fa*/ 	.short	(.L_980 - .L_979)
.L_979:
        /*00fc*/ 	.word	0x00000008
.L_980:


//--------------------- .nv.info._ZN10layer_norm31ln_parallel_residual_fwd_kernelINS_13Kernel_traitsI13__nv_bfloat16S2_fS2_fjLj3072ELj1ELj1ELj4ELj16ENS_18Kernel_traits_baseILj3072ES2_S2_fS2_fjLj128EEEEELb1ELb0ELb0EEEvNS_9FwdParamsE --------------------------
	.section	.nv.info._ZN10layer_norm31ln_parallel_residual_fwd_kernelINS_13Kernel_traitsI13__nv_bfloat16S2_fS2_fjLj3072ELj1ELj1ELj4ELj16ENS_18Kernel_traits_baseILj3072ES2_S2_fS2_fjLj128EEEEELb1ELb0ELb0EEEvNS_9FwdParamsE,"",@"SHT_CUDA_INFO"
	.sectionflags	@""
	.align	4


	//----- nvinfo : EIATTR_CUDA_API_VERSION
	.align		4
        /*0000*/ 	.byte	0x04, 0x37
        /*0002*/ 	.short	(.L_982 - .L_981)
.L_981:
        /*0004*/ 	.word	0x00000082


	//----- nvinfo : EIATTR_KPARAM_INFO
	.align		4
.L_982:
        /*0008*/ 	.byte	0x04, 0x17
        /*000a*/ 	.short	(.L_984 - .L_983)
.L_983:
        /*000c*/ 	.word	0x00000000
        /*0010*/ 	.short	0x0000
        /*0012*/ 	.short	0x0000
        /*0014*/ 	.byte	0x00, 0xf0, 0xa1, 0x03


	//----- nvinfo : EIATTR_SPARSE_MMA_MASK
	.align		4
.L_984:
        /*0018*/ 	.byte	0x03, 0x50
        /*001a*/ 	.short	0x0000


	//----- nvinfo : EIATTR_MAXREG_COUNT
	.align		4
        /*001c*/ 	.byte	0x03, 0x1b
        /*001e*/ 	.short	0x00ff


	//----- nvinfo : EIATTR_NUM_BARRIERS
	.align		4
        /*0020*/ 	.byte	0x02, 0x4c
        /*0022*/ 	.byte	0x01
	.zero		1


	//----- nvinfo : EIATTR_MERCURY_ISA_VERSION
	.align		4
        /*0024*/ 	.byte	0x03, 0x5f
        /*0026*/ 	.short	0x0101


	//----- nvinfo : EIATTR_COOP_GROUP_MASK_REGIDS
	.align		4
        /*0028*/ 	.byte	0x04, 0x29
        /*002a*/ 	.short	(.L_986 - .L_985)


	//   ....[0]....
.L_985:
        /*002c*/ 	.word	0xffffffff


	//   ....[1]....
        /*0030*/ 	.word	0xffffffff


	//   ....[2]....
        /*0034*/ 	.word	0xffffffff


	//   ....[3]....
        /*0038*/ 	.word	0xffffffff


	//   ....[4]....
        /*003c*/ 	.word	0xffffffff


	//   ....[5]....
        /*0040*/ 	.word	0xffffffff


	//   ....[6]....
        /*0044*/ 	.word	0xffffffff


	//   ....[7]....
        /*0048*/ 	.word	0xffffffff


	//   ....[8]....
        /*004c*/ 	.word	0xffffffff


	//   ....[9]....
        /*0050*/ 	.word	0xffffffff


	//   ....[10]....
        /*0054*/ 	.word	0xffffffff


	//   ....[11]....
        /*0058*/ 	.word	0xffffffff


	//   ....[12]....
        /*005c*/ 	.word	0xffffffff


	//   ....[13]....
        /*0060*/ 	.word	0xffffffff


	//   ....[14]....
        /*0064*/ 	.word	0xffffffff


	//   ....[15]....
        /*0068*/ 	.word	0xffffffff


	//   ....[16]....
        /*006c*/ 	.word	0xffffffff


	//   ....[17]....
        /*0070*/ 	.word	0xffffffff


	//----- nvinfo : EIATTR_COOP_GROUP_INSTR_OFFSETS
	.align		4
.L_986:
        /*0074*/ 	.byte	0x04, 0x28
        /*0076*/ 	.short	(.L_988 - .L_987)


	//   ....[0]....
.L_987:
        /*0078*/ 	.word	0x0001de70


	//   ....[1]....
        /*007c*/ 	.word	0x0001de90


	//   ....[2]....
        /*0080*/ 	.word	0x0001deb0


	//   ....[3]....
        /*0084*/ 	.word	0x0001ded0


	//   ....[4]....
        /*0088*/ 	.word	0x0001def0


	//   ....[5]....
        /*008c*/ 	.word	0x0001e260


	//   ....[6]....
        /*0090*/ 	.word	0x0001e280


	//   ....[7]....
        /*0094*/ 	.word	0x0001e2a0


	//   ....[8]....
        /*0098*/ 	.word	0x0001e2c0


	//   ....[9]....
        /*009c*/ 	.word	0x0001e2e0


	//   ....[10]....
        /*00a0*/ 	.word	0x0001e460


	//   ....[11]....
        /*00a4*/ 	.word	0x0001e4a0


	//   ....[12]....
        /*00a8*/ 	.word	0x0001e4b0


	//   ....[13]....
        /*00ac*/ 	.word	0x0001e500


	//   ....[14]....
        /*00b0*/ 	.word	0x0001e5d0


	//   ....[15]....
        /*00b4*/ 	.word	0x0001e600


	//   ....[16]....
        /*00b8*/ 	.word	0x0001e6a0


	//   ....[17]....
        /*00bc*/ 	.word	0x0001e6d0


	//----- nvinfo : EIATTR_VRC_CTA_INIT_COUNT
	.align		4
.L_988:
        /*00c0*/ 	.byte	0x02, 0x4a
	.zero		1
	.zero		1


	//----- nvinfo : EIATTR_EXIT_INSTR_OFFSETS
	.align		4
        /*00c4*/ 	.byte	0x04, 0x1c
        /*00c6*/ 	.short	(.L_990 - .L_989)


	//   ....[0]....
.L_989:
        /*00c8*/ 	.word	0x00000ee0


	//   ....[1]....
        /*00cc*/ 	.word	0x0001f850


	//----- nvinfo : EIATTR_MAX_THREADS
	.align		4
.L_990:
        /*00d0*/ 	.byte	0x04, 0x05
        /*00d2*/ 	.short	(.L_992 - .L_991)
.L_991:
        /*00d4*/ 	.word	0x00000080
        /*00d8*/ 	.word	0x00000001
        /*00dc*/ 	.word	0x00000001


	//----- nvinfo : EIATTR_CRS_STACK_SIZE
	.align		4
.L_992:
        /*00e0*/ 	.byte	0x04, 0x1e
        /*00e2*/ 	.short	(.L_994 - .L_993)
.L_993:
        /*00e4*/ 	.word	0x00000000


	//----- nvinfo : EIATTR_CBANK_PARAM_SIZE
	.align		4
.L_994:
        /*00e8*/ 	.byte	0x03, 0x19
        /*00ea*/ 	.short	0x00e8


	//----- nvinfo : EIATTR_PARAM_CBANK
	.align		4
        /*00ec*/ 	.byte	0x04, 0x0a
        /*00ee*/ 	.short	(.L_996 - .L_995)
	.align		4
.L_995:
        /*00f0*/ 	.word	index@(.nv.constant0._ZN10layer_norm31ln_parallel_residual_fwd_kernelINS_13Kernel_traitsI13__nv_bfloat16S2_fS2_fjLj3072ELj1ELj1ELj4ELj16ENS_18Kernel_traits_baseILj3072ES2_S2_fS2_fjLj128EEEEELb1ELb0ELb0EEEvNS_9FwdParamsE)
        /*00f4*/ 	.short	0x0380
        /*00f6*/ 	.short	0x00e8


	//----- nvinfo : EIATTR_SW_WAR
	.align		4
.L_996:
        /*00f8*/ 	.byte	0x04, 0x36
        /*00fa*/ 	.short	(.L_998 - .L_997)
.L_997:
        /*00fc*/ 	.word	0x00000008
.L_998:


//--------------------- .nv.info._ZN10layer_norm31ln_parallel_residual_fwd_kernelINS_13Kernel_traitsI13__nv_bfloat16S2_fS2_fjLj3072ELj1ELj1ELj4ELj16ENS_18Kernel_traits_baseILj3072ES2_S2_fS2_fjLj128EEEEELb1ELb0ELb1EEEvNS_9FwdParamsE --------------------------
	.section	.nv.info._ZN10layer_norm31ln_parallel_residual_fwd_kernelINS_13Kernel_traitsI13__nv_bfloat16S2_fS2_fjLj3072ELj1ELj1ELj4ELj16ENS_18Kernel_traits_baseILj3072ES2_S2_fS2_fjLj128EEEEELb1ELb0ELb1EEEvNS_9FwdParamsE,"",@"SHT_CUDA_INFO"
	.sectionflags	@""
	.align	4


	//----- nvinfo : EIATTR_CUDA_API_VERSION
	.align		4
        /*0000*/ 	.byte	0x04, 0x37
        /*0002*/ 	.short	(.L_1000 - .L_999)
.L_999:
        /*0004*/ 	.word	0x00000082


	//----- nvinfo : EIATTR_KPARAM_INFO
	.align		4
.L_1000:
        /*0008*/ 	.byte	0x04, 0x17
        /*000a*/ 	.short	(.L_1002 - .L_1001)
.L_1001:
        /*000c*/ 	.word	0x00000000
        /*0010*/ 	.short	0x0000
        /*0012*/ 	.short	0x0000
        /*0014*/ 	.byte	0x00, 0xf0, 0xa1, 0x03


	//----- nvinfo : EIATTR_SPARSE_MMA_MASK
	.align		4
.L_1002:
        /*0018*/ 	.byte	0x03, 0x50
        /*001a*/ 	.short	0x0000


	//----- nvinfo : EIATTR_MAXREG_COUNT
	.align		4
        /*001c*/ 	.byte	0x03, 0x1b
        /*001e*/ 	.short	0x00ff


	//----- nvinfo : EIATTR_NUM_BARRIERS
	.align		4
        /*0020*/ 	.byte	0x02, 0x4c
        /*0022*/ 	.byte	0x01
	.zero		1


	//----- nvinfo : EIATTR_MERCURY_ISA_VERSION
	.align		4
        /*0024*/ 	.byte	0x03, 0x5f
        /*0026*/ 	.short	0x0101


	//----- nvinfo : EIATTR_COOP_GROUP_MASK_REGIDS
	.align		4
        /*0028*/ 	.byte	0x04, 0x29
        /*002a*/ 	.short	(.L_1004 - .L_1003)


	//   ....[0]....
.L_1003:
        /*002c*/ 	.word	0xffffffff


	//   ....[1]....
        /*0030*/ 	.word	0xffffffff


	//   ....[2]....
        /*0034*/ 	.word	0xffffffff


	//   ....[3]....
        /*0038*/ 	.word	0xffffffff


	//   ....[4]....
        /*003c*/ 	.word	0xffffffff


	//   ....[5]....
        /*0040*/ 	.word	0xffffffff


	//   ....[6]....
        /*0044*/ 	.word	0xffffffff


	//   ....[7]....
        /*0048*/ 	.word	0xffffffff


	//   ....[8]....
        /*004c*/ 	.word	0xffffffff


	//   ....[9]....
        /*0050*/ 	.word	0xffffffff


	//   ....[10]....
        /*0054*/ 	.word	0xffffffff


	//   ....[11]....
        /*0058*/ 	.word	0xffffffff


	//   ....[12]....
        /*005c*/ 	.word	0xffffffff


	//   ....[13]....
        /*0060*/ 	.word	0xffffffff


	//   ....[14]....
        /*0064*/ 	.word	0xffffffff


	//   ....[15]....
        /*0068*/ 	.word	0xffffffff


	//   ....[16]....
        /*006c*/ 	.word	0xffffffff


	//   ....[17]....
        /*0070*/ 	.word	0xffffffff


	//----- nvinfo : EIATTR_COOP_GROUP_INSTR_OFFSETS
	.align		4
.L_1004:
        /*0074*/ 	.byte	0x04, 0x28
        /*0076*/ 	.short	(.L_1006 - .L_1005)


	//   ....[0]....
.L_1005:
        /*0078*/ 	.word	0x00018a20


	//   ....[1]....
        /*007c*/ 	.word	0x00018a50


	//   ....[2]....
        /*0080*/ 	.word	0x00018a70


	//   ....[3]....
        /*0084*/ 	.word	0x00018a90


	//   ....[4]....
        /*0088*/ 	.word	0x00018ab0


	//   ....[5]....
        /*008c*/ 	.word	0x00018de0


	//   ....[6]....
        /*0090*/ 	.word	0x00018e00


	//   ....[7]....
        /*0094*/ 	.word	0x00018e30


	//   ....[8]....
        /*0098*/ 	.word	0x00018e50


	//   ....[9]....
        /*009c*/ 	.word	0x00018e80


	//   ....[10]....
        /*00a0*/ 	.word	0x00019020


	//   ....[11]....
        /*00a4*/ 	.word	0x00019060


	//   ....[12]....
        /*00a8*/ 	.word	0x000190a0


	//   ....[13]....
        /*00ac*/ 	.word	0x00019150


	//   ....[14]....
        /*00b0*/ 	.word	0x00019260


	//   ....[15]....
        /*00b4*/ 	.word	0x00019290


	//   ....[16]....
        /*00b8*/ 	.word	0x00019350


	//   ....[17]....
        /*00bc*/ 	.word	0x00019370


	//----- nvinfo : EIATTR_VRC_CTA_INIT_COUNT
	.align		4
.L_1006:
        /*00c0*/ 	.byte	0x02, 0x4a
	.zero		1
	.zero		1


	//----- nvinfo : EIATTR_EXIT_INSTR_OFFSETS
	.align		4
        /*00c4*/ 	.byte	0x04, 0x1c
        /*00c6*/ 	.short	(.L_1008 - .L_1007)


	//   ....[0]....
.L_1007:
        /*00c8*/ 	.word	0x00000940


	//   ....[1]....
        /*00cc*/ 	.word	0x0001a320


	//----- nvinfo : EIATTR_MAX_THREADS
	.align		4
.L_1008:
        /*00d0*/ 	.byte	0x04, 0x05
        /*00d2*/ 	.short	(.L_1010 - .L_1009)
.L_1009:
        /*00d4*/ 	.word	0x00000080
        /*00d8*/ 	.word	0x00000001
        /*00dc*/ 	.word	0x00000001


	//----- nvinfo : EIATTR_CRS_STACK_SIZE
	.align		4
.L_1010:
        /*00e0*/ 	.byte	0x04, 0x1e
        /*00e2*/ 	.short	(.L_1012 - .L_1011)
.L_1011:
        /*00e4*/ 	.word	0x00000000


	//----- nvinfo : EIATTR_CBANK_PARAM_SIZE
	.align		4
.L_1012:
        /*00e8*/ 	.byte	0x03, 0x19
        /*00ea*/ 	.short	0x00e8


	//----- nvinfo : EIATTR_PARAM_CBANK
	.align		4
        /*00ec*/ 	.byte	0x04, 0x0a
        /*00ee*/ 	.short	(.L_1014 - .L_1013)
	.align		4
.L_1013:
        /*00f0*/ 	.word	index@(.nv.constant0._ZN10layer_norm31ln_parallel_residual_fwd_kernelINS_13Kernel_traitsI13__nv_bfloat16S2_fS2_fjLj3072ELj1ELj1ELj4ELj16ENS_18Kernel_traits_baseILj3072ES2_S2_fS2_fjLj128EEEEELb1ELb0ELb1EEEvNS_9FwdParamsE)
        /*00f4*/ 	.short	0x0380
        /*00f6*/ 	.short	0x00e8


	//----- nvinfo : EIATTR_SW_WAR
	.align		4
.L_1014:
        /*00f8*/ 	.byte	0x04, 0x36
        /*00fa*/ 	.short	(.L_1016 - .L_1015)
.L_1015:
        /*00fc*/ 	.word	0x00000008
.L_1016:


//--------------------- .nv.info._ZN10layer_norm31ln_parallel_residual_fwd_kernelINS_13Kernel_traitsI13__nv_bfloat16S2_fS2_fjLj3072ELj1ELj1ELj4ELj16ENS_18Kernel_traits_baseILj3072ES2_S2_fS2_fjLj128EEEEELb1ELb1ELb0EEEvNS_9FwdParamsE --------------------------
	.section	.nv.info._ZN10layer_norm31ln_parallel_residual_fwd_kernelINS_13Kernel_traitsI13__nv_bfloat16S2_fS2_fjLj3072ELj1ELj1ELj4ELj16ENS_18Kernel_traits_baseILj3072ES2_S2_fS2_fjLj128EEEEELb1ELb1ELb0EEEvNS_9FwdParamsE,"",@"SHT_CUDA_INFO"
	.sectionflags	@""
	.align	4


	//----- nvinfo : EIATTR_CUDA_API_VERSION
	.align		4
        /*0000*/ 	.byte	0x04, 0x37
        /*0002*/ 	.short	(.L_1018 - .L_1017)
.L_1017:
        /*0004*/ 	.word	0x00000082


	//----- nvinfo : EIATTR_KPARAM_INFO
	.align		4
.L_1018:
        /*0008*/ 	.byte	0x04, 0x17
        /*000a*/ 	.short	(.L_1020 - .L_1019)
.L_1019:
        /*000c*/ 	.word	0x00000000
        /*0010*/ 	.short	0x0000
        /*0012*/ 	.short	0x0000
        /*0014*/ 	.byte	0x00, 0xf0, 0xa1, 0x03


	//----- nvinfo : EIATTR_SPARSE_MMA_MASK
	.align		4
.L_1020:
        /*0018*/ 	.byte	0x03, 0x50
        /*001a*/ 	.short	0x0000


	//----- nvinfo : EIATTR_MAXREG_COUNT
	.align		4
        /*001c*/ 	.byte	0x03, 0x1b
        /*001e*/ 	.short	0x00ff


	//----- nvinfo : EIATTR_NUM_BARRIERS
	.align		4
        /*0020*/ 	.byte	0x02, 0x4c
        /*0022*/ 	.byte	0x01
	.zero		1


	//----- nvinfo : EIATTR_MERCURY_ISA_VERSION
	.align		4
        /*0024*/ 	.byte	0x03, 0x5f
        /*0026*/ 	.short	0x0101


	//----- nvinfo : EIATTR_COOP_GROUP_MASK_REGIDS
	.align		4
        /*0028*/ 	.byte	0x04, 0x29
        /*002a*/ 	.short	(.L_1022 - .L_1021)


	//   ....[0]....
.L_1021:
        /*002c*/ 	.word	0xffffffff


	//   ....[1]....
        /*0030*/ 	.word	0xffffffff


	//   ....[2]....
        /*0034*/ 	.word	0xffffffff


	//   ....[3]....
        /*0038*/ 	.word	0xffffffff


	//   ....[4]....
        /*003c*/ 	.word	0xffffffff


	//   ....[5]....
        /*0040*/ 	.word	0xffffffff


	//   ....[6]....
        /*0044*/ 	.word	0xffffffff


	//   ....[7]....
        /*0048*/ 	.word	0xffffffff


	//   ....[8]....
        /*004c*/ 	.word	0xffffffff


	//   ....[9]....
        /*0050*/ 	.word	0xffffffff


	//   ....[10]....
        /*0054*/ 	.word	0xffffffff


	//   ....[11]....
        /*0058*/ 	.word	0xffffffff


	//   ....[12]....
        /*005c*/ 	.word	0xffffffff


	//   ....[13]....
        /*0060*/ 	.word	0xffffffff


	//   ....[14]....
        /*0064*/ 	.word	0xffffffff


	//   ....[15]....
        /*0068*/ 	.word	0xffffffff


	//   ....[16]....
        /*006c*/ 	.word	0xffffffff


	//   ....[17]....
        /*0070*/ 	.word	0xffffffff


	//----- nvinfo : EIATTR_COOP_GROUP_INSTR_OFFSETS
	.align		4
.L_1022:
        /*0074*/ 	.byte	0x04, 0x28
        /*0076*/ 	.short	(.L_1024 - .L_1023)


	//   ....[0]....
.L_1023:
        /*0078*/ 	.word	0x00018470


	//   ....[1]....
        /*007c*/ 	.word	0x00018490


	//   ....[2]....
        /*0080*/ 	.word	0x000184b0


	//   ....[3]....
        /*0084*/ 	.word	0x000184d0


	//   ....[4]....
        /*0088*/ 	.word	0x000184f0


	//   ....[5]....
        /*008c*/ 	.word	0x00018870


	//   ....[6]....
        /*0090*/ 	.word	0x00018890


	//   ....[7]....
        /*0094*/ 	.word	0x000188c0


	//   ....[8]....
        /*0098*/ 	.word	0x00018900


	//   ....[9]....
        /*009c*/ 	.word	0x00018920


	//   ....[10]....
        /*00a0*/ 	.word	0x00018930


	//   ....[11]....
        /*00a4*/ 	.word	0x000189f0


	//   ....[12]....
        /*00a8*/ 	.word	0x00018a00


	//   ....[13]....
        /*00ac*/ 	.word	0x00018a50


	//   ....[14]....
        /*00b0*/ 	.word	0x00018ab0


	//   ....[15]....
        /*00b4*/ 	.word	0x00018ac0


	//   ....[16]....
        /*00b8*/ 	.word	0x00018bb0


	//   ....[17]....
        /*00bc*/ 	.word	0x00018bc0


	//----- nvinfo : EIATTR_VRC_CTA_INIT_COUNT
	.align		4
.L_1024:
        /*00c0*/ 	.byte	0x02, 0x4a
	.zero		1
	.zero		1


	//----- nvinfo : EIATTR_EXIT_INSTR_OFFSETS
	.align		4
        /*00c4*/ 	.byte	0x04, 0x1c
        /*00c6*/ 	.short	(.L_1026 - .L_1025)


	//   ....[0]....
.L_1025:
        /*00c8*/ 	.word	0x000006b0


	//   ....[1]....
        /*00cc*/ 	.word	0x00019690


	//----- nvinfo : EIATTR_MAX_THREADS
	.align		4
.L_1026:
        /*00d0*/ 	.byte	0x04, 0x05
        /*00d2*/ 	.short	(.L_1028 - .L_1027)
.L_1027:
        /*00d4*/ 	.word	0x00000080
        /*00d8*/ 	.word	0x00000001
        /*00dc*/ 	.word	0x00000001


	//----- nvinfo : EIATTR_CRS_STACK_SIZE
	.align		4
.L_1028:
        /*00e0*/ 	.byte	0x04, 0x1e
        /*00e2*/ 	.short	(.L_1030 - .L_1029)
.L_1029:
        /*00e4*/ 	.word	0x00000000


	//----- nvinfo : EIATTR_CBANK_PARAM_SIZE
	.align		4
.L_1030:
        /*00e8*/ 	.byte	0x03, 0x19
        /*00ea*/ 	.short	0x00e8


	//----- nvinfo : EIATTR_PARAM_CBANK
	.align		4
        /*00ec*/ 	.byte	0x04, 0x0a
        /*00ee*/ 	.short	(.L_1032 - .L_1031)
	.align		4
.L_1031:
        /*00f0*/ 	.word	index@(.nv.constant0._ZN10layer_norm31ln_parallel_residual_fwd_kernelINS_13Kernel_traitsI13__nv_bfloat16S2_fS2_fjLj3072ELj1ELj1ELj4ELj16ENS_18Kernel_traits_baseILj3072ES2_S2_fS2_fjLj128EEEEELb1ELb1ELb0EEEvNS_9FwdParamsE)
        /*00f4*/ 	.short	0x0380
        /*00f6*/ 	.short	0x00e8


	//----- nvinfo : EIATTR_SW_WAR
	.align		4
.L_1032:
        /*00f8*/ 	.byte	0x04, 0x36
        /*00fa*/ 	.short	(.L_1034 - .L_1033)
.L_1033:
        /*00fc*/ 	.word	0x00000008
.L_1034:


//--------------------- .nv.info._ZN10layer_norm31ln_parallel_residual_fwd_kernelINS_13Kernel_traitsI13__nv_bfloat16S2_fS2_fjLj3072ELj1ELj1ELj4ELj16ENS_18Kernel_traits_baseILj3072ES2_S2_fS2_fjLj128EEEEELb1ELb1ELb1EEEvNS_9FwdParamsE --------------------------
	.section	.nv.info._ZN10layer_norm31ln_parallel_residual_fwd_kernelINS_13Kernel_traitsI13__nv_bfloat16S2_fS2_fjLj3072ELj1ELj1ELj4ELj16ENS_18Kernel_traits_baseILj3072ES2_S2_fS2_fjLj128EEEEELb1ELb1ELb1EEEvNS_9FwdParamsE,"",@"SHT_CUDA_INFO"
	.sectionflags	@""
	.align	4


	//----- nvinfo : EIATTR_CUDA_API_VERSION
	.align		4
        /*0000*/ 	.byte	0x04, 0x37
        /*0002*/ 	.short	(.L_1036 - .L_1035)
.L_1035:
        /*0004*/ 	.word	0x00000082


	//----- nvinfo : EIATTR_KPARAM_INFO
	.align		4
.L_1036:
        /*0008*/ 	.byte	0x04, 0x17
        /*000a*/ 	.short	(.L_1038 - .L_1037)
.L_1037:
        /*000c*/ 	.word	0x00000000
        /*0010*/ 	.short	0x0000
        /*0012*/ 	.short	0x0000
        /*0014*/ 	.byte	0x00, 0xf0, 0xa1, 0x03


	//----- nvinfo : EIATTR_SPARSE_MMA_MASK
	.align		4
.L_1038:
        /*0018*/ 	.byte	0x03, 0x50
        /*001a*/ 	.short	0x0000


	//----- nvinfo : EIATTR_MAXREG_COUNT
	.align		4
        /*001c*/ 	.byte	0x03, 0x1b
        /*001e*/ 	.short	0x00ff


	//----- nvinfo : EIATTR_NUM_BARRIERS
	.align		4
        /*0020*/ 	.byte	0x02, 0x4c
        /*0022*/ 	.byte	0x01
	.zero		1


	//----- nvinfo : EIATTR_MERCURY_ISA_VERSION
	.align		4
        /*0024*/ 	.byte	0x03, 0x5f
        /*0026*/ 	.short	0x0101


	//----- nvinfo : EIATTR_COOP_GROUP_MASK_REGIDS
	.align		4
        /*0028*/ 	.byte	0x04, 0x29
        /*002a*/ 	.short	(.L_1040 - .L_1039)


	//   ....[0]....
.L_1039:
        /*002c*/ 	.word	0xffffffff


	//   ....[1]....
        /*0030*/ 	.word	0xffffffff


	//   ....[2]....
        /*0034*/ 	.word	0xffffffff


	//   ....[3]....
        /*0038*/ 	.word	0xffffffff


	//   ....[4]....
        /*003c*/ 	.word	0xffffffff


	//   ....[5]....
        /*0040*/ 	.word	0xffffffff


	//   ....[6]....
        /*0044*/ 	.word	0xffffffff


	//   ....[7]....
        /*0048*/ 	.word	0xffffffff


	//   ....[8]....
        /*004c*/ 	.word	0xffffffff


	//   ....[9]....
        /*0050*/ 	.word	0xffffffff


	//   ....[10]....
        /*0054*/ 	.word	0xffffffff


	//   ....[11]....
        /*0058*/ 	.word	0xffffffff


	//   ....[12]....
        /*005c*/ 	.word	0xffffffff


	//   ....[13]....
        /*0060*/ 	.word	0xffffffff


	//   ....[14]....
        /*0064*/ 	.word	0xffffffff


	//   ....[15]....
        /*0068*/ 	.word	0xffffffff


	//   ....[16]....
        /*006c*/ 	.word	0xffffffff


	//   ....[17]....
        /*0070*/ 	.word	0xffffffff


	//----- nvinfo : EIATTR_COOP_GROUP_INSTR_OFFSETS
	.align		4
.L_1040:
        /*0074*/ 	.byte	0x04, 0x28
        /*0076*/ 	.short	(.L_1042 - .L_1041)


	//   ....[0]....
.L_1041:
        /*0078*/ 	.word	0x00016f70


	//   ....[1]....
        /*007c*/ 	.word	0x00016f90


	//   ....[2]....
        /*0080*/ 	.word	0x00016fb0


	//   ....[3]....
        /*0084*/ 	.word	0x00016fd0


	//   ....[4]....
        /*0088*/ 	.word	0x00016ff0


	//   ....[5]....
        /*008c*/ 	.word	0x00017320


	//   ....[6]....
        /*0090*/ 	.word	0x00017340


	//   ....[7]....
        /*0094*/ 	.word	0x00017370


	//   ....[8]....
        /*0098*/ 	.word	0x000173b0


	//   ....[9]....
        /*009c*/ 	.word	0x000173d0


	//   ....[10]....
        /*00a0*/ 	.word	0x00017440


	//   ....[11]....
        /*00a4*/ 	.word	0x000174a0


	//   ....[12]....
        /*00a8*/ 	.word	0x000174d0


	//   ....[13]....
        /*00ac*/ 	.word	0x000174f0


	//   ....[14]....
        /*00b0*/ 	.word	0x00017590


	//   ....[15]....
        /*00b4*/ 	.word	0x000175d0


	//   ....[16]....
        /*00b8*/ 	.word	0x00017660


	//   ....[17]....
        /*00bc*/ 	.word	0x00017680


	//----- nvinfo : EIATTR_VRC_CTA_INIT_COUNT
	.align		4
.L_1042:
        /*00c0*/ 	.byte	0x02, 0x4a
	.zero		1
	.zero		1


	//----- nvinfo : EIATTR_EXIT_INSTR_OFFSETS
	.align		4
        /*00c4*/ 	.byte	0x04, 0x1c
        /*00c6*/ 	.short	(.L_1044 - .L_1043)


	//   ....[0]....
.L_1043:
        /*00c8*/ 	.word	0x000001e0


	//   ....[1]....
        /*00cc*/ 	.word	0x00017d70


	//----- nvinfo : EIATTR_MAX_THREADS
	.align		4
.L_1044:
        /*00d0*/ 	.byte	0x04, 0x05
        /*00d2*/ 	.short	(.L_1046 - .L_1045)
.L_1045:
        /*00d4*/ 	.word	0x00000080
        /*00d8*/ 	.word	0x00000001
        /*00dc*/ 	.word	0x00000001


	//----- nvinfo : EIATTR_CBANK_PARAM_SIZE
	.align		4
.L_1046:
        /*00e0*/ 	.byte	0x03, 0x19
        /*00e2*/ 	.short	0x00e8


	//----- nvinfo : EIATTR_PARAM_CBANK
	.align		4
        /*00e4*/ 	.byte	0x04, 0x0a
        /*00e6*/ 	.short	(.L_1048 - .L_1047)
	.align		4
.L_1047:
        /*00e8*/ 	.word	index@(.nv.constant0._ZN10layer_norm31ln_parallel_residual_fwd_kernelINS_13Kernel_traitsI13__nv_bfloat16S2_fS2_fjLj3072ELj1ELj1ELj4ELj16ENS_18Kernel_traits_baseILj3072ES2_S2_fS2_fjLj128EEEEELb1ELb1ELb1EEEvNS_9FwdParamsE)
        /*00ec*/ 	.short	0x0380
        /*00ee*/ 	.short	0x00e8


	//----- nvinfo : EIATTR_SW_WAR
	.align		4
.L_1048:
        /*00f0*/ 	.byte	0x04, 0x36
        /*00f2*/ 	.short	(.L_1050 - .L_1049)
.L_1049:
        /*00f4*/ 	.word	0x00000008
.L_1050:


//--------------------- .nv.info._ZN10layer_norm31ln_parallel_residual_fwd_kernelINS_13Kernel_traitsIf13__nv_bfloat16fS2_fjLj3072ELj1ELj1ELj4ELj16ENS_18Kernel_traits_baseILj3072EfS2_fS2_fjLj128EEEEELb0ELb0ELb0EEEvNS_9FwdParamsE --------------------------
	.section	.nv.info._ZN10layer_norm31ln_parallel_residual_fwd_kernelINS_13Kernel_traitsIf13__nv_bfloat16fS2_fjLj3072ELj1ELj1ELj4ELj16ENS_18Kernel_traits_baseILj3072EfS2_fS2_fjLj128EEEEELb0ELb0ELb0EEEvNS_9FwdParamsE,"",@"SHT_CUDA_INFO"
	.sectionflags	@""
	.align	4


	//----- nvinfo : EIATTR_CUDA_API_VERSION
	.align		4
        /*0000*/ 	.byte	0x04, 0x37
        /*0002*/ 	.short	(.L_1052 - .L_1051)
.L_1051:
        /*0004*/ 	.word	0x00000082


	//----- nvinfo : EIATTR_KPARAM_INFO
	.align		4
.L_1052:
        /*0008*/ 	.byte	0x04, 0x17
        /*000a*/ 	.short	(.L_1054 - .L_1053)
.L_1053:
        /*000c*/ 	.word	0x00000000
        /*0010*/ 	.short	0x0000
        /*0012*/ 	.short	0x0000
        /*0014*/ 	.byte	0x00, 0xf0, 0xa1, 0x03


	//----- nvinfo : EIATTR_SPARSE_MMA_MASK
	.align		4
.L_1054:
        /*0018*/ 	.byte	0x03, 0x50
        /*001a*/ 	.short	0x0000


	//----- nvinfo : EIATTR_MAXREG_COUNT
	.align		4
        /*001c*/ 	.byte	0x03, 0x1b
        /*001e*/ 	.short	0x00ff


	//----- nvinfo : EIATTR_NUM_BARRIERS
	.align		4
        /*0020*/ 	.byte	0x02, 0x4c
        /*0022*/ 	.byte	0x01
	.zero		1


	//----- nvinfo : EIATTR_MERCURY_ISA_VERSION
	.align		4
        /*0024*/ 	.byte	0x03, 0x5f
        /*0026*/ 	.short	0x0101


	//----- nvinfo : EIATTR_COOP_GROUP_MASK_REGIDS
	.align		4
        /*0028*/ 	.byte	0x04, 0x29
        /*002a*/ 	.short	(.L_1056 - .L_1055)


	//   ....[0]....
.L_1055:
        /*002c*/ 	.word	0xffffffff


	//   ....[1]....
        /*0030*/ 	.word	0xffffffff


	//   ....[2]....
        /*0034*/ 	.word	0xffffffff


	//   ....[3]....
        /*0038*/ 	.word	0xffffffff


	//   ....[4]....
        /*003c*/ 	.word	0xffffffff


	//   ....[5]....
        /*0040*/ 	.word	0xffffffff


	//   ....[6]....
        /*0044*/ 	.word	0xffffffff


	//   ....[7]....
        /*0048*/ 	.word	0xffffffff


	//   ....[8]....
        /*004c*/ 	.word	0xffffffff


	//   ....[9]....
        /*0050*/ 	.word	0xffffffff


	//   ....[10]....
        /*0054*/ 	.word	0xffffffff


	//   ....[11]....
        /*0058*/ 	.word	0xffffffff


	//   ....[12]....
        /*005c*/ 	.word	0xffffffff


	//   ....[13]....
        /*0060*/ 	.word	0xffffffff


	//   ....[14]....
        /*0064*/ 	.word	0xffffffff


	//   ....[15]....
        /*0068*/ 	.word	0xffffffff


	//   ....[16]....
        /*006c*/ 	.word	0xffffffff


	//   ....[17]....
        /*0070*/ 	.word	0xffffffff


	//----- nvinfo : EIATTR_COOP_GROUP_INSTR_OFFSETS
	.align		4
.L_1056:
        /*0074*/ 	.byte	0x04, 0x28
        /*0076*/ 	.short	(.L_1058 - .L_1057)


	//   ....[0]....
.L_1057:
        /*0078*/ 	.word	0x00002e60


	//   ....[1]....
        /*007c*/ 	.word	0x00002e80


	//   ....[2]....
        /*0080*/ 	.word	0x00002ea0


	//   ....[3]....
        /*0084*/ 	.word	0x00002ec0


	//   ....[4]....
        /*0088*/ 	.word	0x00002ee0


	//   ....[5]....
        /*008c*/ 	.word	0x00003240


	//   ....[6]....
        /*0090*/ 	.word	0x000032a0


	//   ....[7]....
        /*0094*/ 	.word	0x00003300


	//   ....[8]....
        /*0098*/ 	.word	0x00003320


	//   ....[9]....
        /*009c*/ 	.word	0x00003340


	//   ....[10]....
        /*00a0*/ 	.word	0x00003440


	//   ....[11]....
        /*00a4*/ 	.word	0x000034a0


	//   ....[12]....
        /*00a8*/ 	.word	0x000034f0


	//   ....[13]....
        /*00ac*/ 	.word	0x00003510


	//   ....[14]....
        /*00b0*/ 	.word	0x000035a0


	//   ....[15]....
        /*00b4*/ 	.word	0x000035d0


	//   ....[16]....
        /*00b8*/ 	.word	0x00003670


	//   ....[17]....
        /*00bc*/ 	.word	0x000036a0


	//----- nvinfo : EIATTR_VRC_CTA_INIT_COUNT
	.align		4
.L_1058:
        /*00c0*/ 	.byte	0x02, 0x4a
	.zero		1
	.zero		1


	//----- nvinfo : EIATTR_EXIT_INSTR_OFFSETS
	.align		4
        /*00c4*/ 	.byte	0x04, 0x1c
        /*00c6*/ 	.short	(.L_1060 - .L_1059)


	//   ....[0]....
.L_1059:
        /*00c8*/ 	.word	0x000011c0


	//   ....[1]....
        /*00cc*/ 	.word	0x000040f0


	//----- nvinfo : EIATTR_MAX_THREADS
	.align		4
.L_1060:
        /*00d0*/ 	.byte	0x04, 0x05
        /*00d2*/ 	.short	(.L_1062 - .L_1061)
.L_1061:
        /*00d4*/ 	.word	0x00000080
        /*00d8*/ 	.word	0x00000001
        /*00dc*/ 	.word	0x00000001


	//----- nvinfo : EIATTR_CRS_STACK_SIZE
	.align		4
.L_1062:
        /*00e0*/ 	.byte	0x04, 0x1e
        /*00e2*/ 	.short	(.L_1064 - .L_1063)
.L_1063:
        /*00e4*/ 	.word	0x00000000


	//----- nvinfo : EIATTR_CBANK_PARAM_SIZE
	.align		4
.L_1064:
        /*00e8*/ 	.byte	0x03, 0x19
        /*00ea*/ 	.short	0x00e8


	//----- nvinfo : EIATTR_PARAM_CBANK
	.align		4
        /*00ec*/ 	.byte	0x04, 0x0a
        /*00ee*/ 	.short	(.L_1066 - .L_1065)
	.align		4
.L_1065:
        /*00f0*/ 	.word	index@(.nv.constant0._ZN10layer_norm31ln_parallel_residual_fwd_kernelINS_13Kernel_traitsIf13__nv_bfloat16fS2_fjLj3072ELj1ELj1ELj4ELj16ENS_18Kernel_traits_baseILj3072EfS2_fS2_fjLj128EEEEELb0ELb0ELb0EEEvNS_9FwdParamsE)
        /*00f4*/ 	.short	0x0380
        /*00f6*/ 	.short	0x00e8


	//----- nvinfo : EIATTR_SW_WAR
	.align		4
.L_1066:
        /*00f8*/ 	.byte	0x04, 0x36
        /*00fa*/ 	.short	(.L_1068 - .L_1067)
.L_1067:
        /*00fc*/ 	.word	0x00000008
.L_1068:


//--------------------- .nv.info._ZN10layer_norm31ln_parallel_residual_fwd_kernelINS_13Kernel_traitsIf13__nv_bfloat16fS2_fjLj3072ELj1ELj1ELj4ELj16ENS_18Kernel_traits_baseILj3072EfS2_fS2_fjLj128EEEEELb0ELb0ELb1EEEvNS_9FwdParamsE --------------------------
	.section	.nv.info._ZN10layer_norm31ln_parallel_residual_fwd_kernelINS_13Kernel_traitsIf13__nv_bfloat16fS2_fjLj3072ELj1ELj1ELj4ELj16ENS_18Kernel_traits_baseILj3072EfS2_fS2_fjLj128EEEEELb0ELb0ELb1EEEvNS_9FwdParamsE,"",@"SHT_CUDA_INFO"
	.sectionflags	@""
	.align	4


	//----- nvinfo : EIATTR_CUDA_API_VERSION
	.align		4
        /*0000*/ 	.byte	0x04, 0x37
        /*0002*/ 	.short	(.L_1070 - .L_1069)
.L_1069:
        /*0004*/ 	.word	0x00000082


	//----- nvinfo : EIATTR_KPARAM_INFO
	.align		4
.L_1070:
        /*0008*/ 	.byte	0x04, 0x17
        /*000a*/ 	.short	(.L_1072 - .L_1071)
.L_1071:
        /*000c*/ 	.word	0x00000000
        /*0010*/ 	.short	0x0000
        /*0012*/ 	.short	0x0000
        /*0014*/ 	.byte	0x00, 0xf0, 0xa1, 0x03


	//----- nvinfo : EIATTR_SPARSE_MMA_MASK
	.align		4
.L_1072:
        /*0018*/ 	.byte	0x03, 0x50
        /*001a*/ 	.short	0x0000


	//----- nvinfo : EIATTR_MAXREG_COUNT
	.align		4
        /*001c*/ 	.byte	0x03, 0x1b
        /*001e*/ 	.short	0x00ff


	//----- nvinfo : EIATTR_NUM_BARRIERS
	.align		4
        /*0020*/ 	.byte	0x02, 0x4c
        /*0022*/ 	.byte	0x01
	.zero		1


	//----- nvinfo : EIATTR_MERCURY_ISA_VERSION
	.align		4
        /*0024*/ 	.byte	0x03, 0x5f
        /*0026*/ 	.short	0x0101


	//----- nvinfo : EIATTR_COOP_GROUP_MASK_REGIDS
	.align		4
        /*0028*/ 	.byte	0x04, 0x29
        /*002a*/ 	.short	(.L_1074 - .L_1073)


	//   ....[0]....
.L_1073:
        /*002c*/ 	.word	0xffffffff


	//   ....[1]....
        /*0030*/ 	.word	0xffffffff


	//   ....[2]....
        /*0034*/ 	.word	0xffffffff


	//   ....[3]....
        /*0038*/ 	.word	0xffffffff


	//   ....[4]....
        /*003c*/ 	.word	0xffffffff


	//   ....[5]....
        /*0040*/ 	.word	0xffffffff


	//   ....[6]....
        /*0044*/ 	.word	0xffffffff


	//   ....[7]....
        /*0048*/ 	.word	0xffffffff


	//   ....[8]....
        /*004c*/ 	.word	0xffffffff


	//   ....[9]....
        /*0050*/ 	.word	0xffffffff


	//   ....[10]....
        /*0054*/ 	.word	0xffffffff


	//   ....[11]....
        /*0058*/ 	.word	0xffffffff


	//   ....[12]....
        /*005c*/ 	.word	0xffffffff


	//   ....[13]....
        /*0060*/ 	.word	0xffffffff


	//   ....[14]....
        /*0064*/ 	.word	0xffffffff


	//   ....[15]....
        /*0068*/ 	.word	0xffffffff


	//   ....[16]....
        /*006c*/ 	.word	0xffffffff


	//   ....[17]....
        /*0070*/ 	.word	0xffffffff


	//----- nvinfo : EIATTR_COOP_GROUP_INSTR_OFFSETS
	.align		4
.L_1074:
        /*0074*/ 	.byte	0x04, 0x28
        /*0076*/ 	.short	(.L_1076 - .L_1075)


	//   ....[0]....
.L_1075:
        /*0078*/ 	.word	0x000023a0


	//   ....[1]....
        /*007c*/ 	.word	0x000023c0


	//   ....[2]....
        /*0080*/ 	.word	0x000023e0


	//   ....[3]....
        /*0084*/ 	.word	0x00002400


	//   ....[4]....
        /*0088*/ 	.word	0x00002420


	//   ....[5]....
        /*008c*/ 	.word	0x00002750


	//   ....[6]....
        /*0090*/ 	.word	0x00002770


	//   ....[7]....
        /*0094*/ 	.word	0x00002790


	//   ....[8]....
        /*0098*/ 	.word	0x000027b0


	//   ....[9]....
        /*009c*/ 	.word	0x000027d0


	//   ....[10]....
        /*00a0*/ 	.word	0x00002920


	//   ....[11]....
        /*00a4*/ 	.word	0x00002980


	//   ....[12]....
        /*00a8*/ 	.word	0x00002a30


	//   ....[13]....
        /*00ac*/ 	.word	0x00002a40


	//   ....[14]....
        /*00b0*/ 	.word	0x00002ac0


	//   ....[15]....
        /*00b4*/ 	.word	0x00002af0


	//   ....[16]....
        /*00b8*/ 	.word	0x00002b90


	//   ....[17]....
        /*00bc*/ 	.word	0x00002bc0


	//----- nvinfo : EIATTR_VRC_CTA_INIT_COUNT
	.align		4
.L_1076:
        /*00c0*/ 	.byte	0x02, 0x4a
	.zero		1
	.zero		1


	//----- nvinfo : EIATTR_EXIT_INSTR_OFFSETS
	.align		4
        /*00c4*/ 	.byte	0x04, 0x1c
        /*00c6*/ 	.short	(.L_1078 - .L_1077)


	//   ....[0]....
.L_1077:
        /*00c8*/ 	.word	0x000009b0


	//   ....[1]....
        /*00cc*/ 	.word	0x00003520


	//----- nvinfo : EIATTR_MAX_THREADS
	.align		4
.L_1078:
        /*00d0*/ 	.byte	0x04, 0x05
        /*00d2*/ 	.short	(.L_1080 - .L_1079)
.L_1079:
        /*00d4*/ 	.word	0x00000080
        /*00d8*/ 	.word	0x00000001
        /*00dc*/ 	.word	0x00000001


	//----- nvinfo : EIATTR_CRS_STACK_SIZE
	.align		4
.L_1080:
        /*00e0*/ 	.byte	0x04, 0x1e
        /*00e2*/ 	.short	(.L_1082 - .L_1081)
.L_1081:
        /*00e4*/ 	.word	0x00000000


	//----- nvinfo : EIATTR_CBANK_PARAM_SIZE
	.align		4
.L_1082:
        /*00e8*/ 	.byte	0x03, 0x19
        /*00ea*/ 	.short	0x00e8


	//----- nvinfo : EIATTR_PARAM_CBANK
	.align		4
        /*00ec*/ 	.byte	0x04, 0x0a
        /*00ee*/ 	.short	(.L_1084 - .L_1083)
	.align		4
.L_1083:
        /*00f0*/ 	.word	index@(.nv.constant0._ZN10layer_norm31ln_parallel_residual_fwd_kernelINS_13Kernel_traitsIf13__nv_bfloat16fS2_fjLj3072ELj1ELj1ELj4ELj16ENS_18Kernel_traits_baseILj3072EfS2_fS2_fjLj128EEEEELb0ELb0ELb1EEEvNS_9FwdParamsE)
        /*00f4*/ 	.short	0x0380
        /*00f6*/ 	.short	0x00e8


	//----- nvinfo : EIATTR_SW_WAR
	.align		4
.L_1084:
        /*00f8*/ 	.byte	0x04, 0x36
        /*00fa*/ 	.short	(.L_1086 - .L_1085)
.L_1085:
        /*00fc*/ 	.word	0x00000008
.L_1086:


//--------------------- .nv.info._ZN10layer_norm31ln_parallel_residual_fwd_kernelINS_13Kernel_traitsIf13__nv_bfloat16fS2_fjLj3072ELj1ELj1ELj4ELj16ENS_18Kernel_traits_baseILj3072EfS2_fS2_fjLj128EEEEELb0ELb1ELb0EEEvNS_9FwdParamsE --------------------------
	.section	.nv.info._ZN10layer_norm31ln_parallel_residual_fwd_kernelINS_13Kernel_traitsIf13__nv_bfloat16fS2_fjLj3072ELj1ELj1ELj4ELj16ENS_18Kernel_traits_baseILj3072EfS2_fS2_fjLj128EEEEELb0ELb1ELb0EEEvNS_9FwdParamsE,"",@"SHT_CUDA_INFO"
	.sectionflags	@""
	.align	4


	//----- nvinfo : EIATTR_CUDA_API_VERSION
	.align		4
        /*0000*/ 	.byte	0x04, 0x37
        /*0002*/ 	.short	(.L_1088 - .L_1087)
.L_1087:
        /*0004*/ 	.word	0x00000082


	//----- nvinfo : EIATTR_KPARAM_INFO
	.align		4
.L_1088:
        /*0008*/ 	.byte	0x04, 0x17
        /*000a*/ 	.short	(.L_1090 - .L_1089)
.L_1089:
        /*000c*/ 	.word	0x00000000
        /*0010*/ 	.short	0x0000
        /*0012*/ 	.short	0x0000
        /*0014*/ 	.byte	0x00, 0xf0, 0xa1, 0x03


	//----- nvinfo : EIATTR_SPARSE_MMA_MASK
	.align		4
.L_1090:
        /*0018*/ 	.byte	0x03, 0x50
        /*001a*/ 	.short	0x0000


	//----- nvinfo : EIATTR_MAXREG_COUNT
	.align		4
        /*001c*/ 	.byte	0x03, 0x1b
        /*001e*/ 	.short	0x00ff


	//----- nvinfo : EIATTR_NUM_BARRIERS
	.align		4
        /*0020*/ 	.byte	0x02, 0x4c
        /*0022*/ 	.byte	0x01
	.zero		1


	//----- nvinfo : EIATTR_MERCURY_ISA_VERSION
	.align		4
        /*0024*/ 	.byte	0x03, 0x5f
        /*0026*/ 	.short	0x0101


	//----- nvinfo : EIATTR_COOP_GROUP_MASK_REGIDS
	.align		4
        /*0028*/ 	.byte	0x04, 0x29
        /*002a*/ 	.short	(.L_1092 - .L_1091)


	//   ....[0]....
.L_1091:
        /*002c*/ 	.word	0xffffffff


	//   ....[1]....
        /*0030*/ 	.word	0xffffffff


	//   ....[2]....
        /*0034*/ 	.word	0xffffffff


	//   ....[3]....
        /*0038*/ 	.word	0xffffffff


	//   ....[4]....
        /*003c*/ 	.word	0xffffffff


	//   ....[5]....
        /*0040*/ 	.word	0xffffffff


	//   ....[6]....
        /*0044*/ 	.word	0xffffffff


	//   ....[7]....
        /*0048*/ 	.word	0xffffffff


	//   ....[8]....
        /*004c*/ 	.word	0xffffffff


	//   ....[9]....
        /*0050*/ 	.word	0xffffffff


	//   ....[10]....
        /*0054*/ 	.word	0xffffffff


	//   ....[11]....
        /*0058*/ 	.word	0xffffffff


	//   ....[12]....
        /*005c*/ 	.word	0xffffffff


	//   ....[13]....
        /*0060*/ 	.word	0xffffffff


	//   ....[14]....
        /*0064*/ 	.word	0xffffffff


	//   ....[15]....
        /*0068*/ 	.word	0xffffffff


	//   ....[16]....
        /*006c*/ 	.word	0xffffffff


	//   ....[17]....
        /*0070*/ 	.word	0xffffffff


	//----- nvinfo : EIATTR_COOP_GROUP_INSTR_OFFSETS
	.align		4
.L_1092:
        /*0074*/ 	.byte	0x04, 0x28
        /*0076*/ 	.short	(.L_1094 - .L_1093)


	//   ....[0]....
.L_1093:
        /*0078*/ 	.word	0x00002210


	//   ....[1]....
        /*007c*/ 	.word	0x00002230


	//   ....[2]....
        /*0080*/ 	.word	0x00002250


	//   ....[3]....
        /*0084*/ 	.word	0x00002270


	//   ....[4]....
        /*0088*/ 	.word	0x00002290


	//   ....[5]....
        /*008c*/ 	.word	0x000025f0


	//   ....[6]....
        /*0090*/ 	.word	0x00002620


	//   ....[7]....
        /*0094*/ 	.word	0x00002650


	//   ....[8]....
        /*0098*/ 	.word	0x00002670


	//   ....[9]....
        /*009c*/ 	.word	0x000026a0


	//   ....[10]....
        /*00a0*/ 	.word	0x00002720


	//   ....[11]....
        /*00a4*/ 	.word	0x00002780


	//   ....[12]....
        /*00a8*/ 	.word	0x000027c0


	//   ....[13]....
        /*00ac*/ 	.word	0x000027e0


	//   ....[14]....
        /*00b0*/ 	.word	0x00002880


	//   ....[15]....
        /*00b4*/ 	.word	0x000028b0


	//   ....[16]....
        /*00b8*/ 	.word	0x00002950


	//   ....[17]....
        /*00bc*/ 	.word	0x00002980


	//----- nvinfo : EIATTR_VRC_CTA_INIT_COUNT
	.align		4
.L_1094:
        /*00c0*/ 	.byte	0x02, 0x4a
	.zero		1
	.zero		1


	//----- nvinfo : EIATTR_EXIT_INSTR_OFFSETS
	.align		4
        /*00c4*/ 	.byte	0x04, 0x1c
        /*00c6*/ 	.short	(.L_1096 - .L_1095)


	//   ....[0]....
.L_1095:
        /*00c8*/ 	.word	0x00000530


	//   ....[1]....
        /*00cc*/ 	.word	0x000030f0


	//----- nvinfo : EIATTR_MAX_THREADS
	.align		4
.L_1096:
        /*00d0*/ 	.byte	0x04, 0x05
        /*00d2*/ 	.short	(.L_1098 - .L_1097)
.L_1097:
        /*00d4*/ 	.word	0x00000080
        /*00d8*/ 	.word	0x00000001
        /*00dc*/ 	.word	0x00000001


	//----- nvinfo : EIATTR_CRS_STACK_SIZE
	.align		4
.L_1098:
        /*00e0*/ 	.byte	0x04, 0x1e
        /*00e2*/ 	.short	(.L_1100 - .L_1099)
.L_1099:
        /*00e4*/ 	.word	0x00000000


	//----- nvinfo : EIATTR_CBANK_PARAM_SIZE
	.align		4
.L_1100:
        /*00e8*/ 	.byte	0x03, 0x19
        /*00ea*/ 	.short	0x00e8


	//----- nvinfo : EIATTR_PARAM_CBANK
	.align		4
        /*00ec*/ 	.byte	0x04, 0x0a
        /*00ee*/ 	.short	(.L_1102 - .L_1101)
	.align		4
.L_1101:
        /*00f0*/ 	.word	index@(.nv.constant0._ZN10layer_norm31ln_parallel_residual_fwd_kernelINS_13Kernel_traitsIf13__nv_bfloat16fS2_fjLj3072ELj1ELj1ELj4ELj16ENS_18Kernel_traits_baseILj3072EfS2_fS2_fjLj128EEEEELb0ELb1ELb0EEEvNS_9FwdParamsE)
        /*00f4*/ 	.short	0x0380
        /*00f6*/ 	.short	0x00e8


	//----- nvinfo : EIATTR_SW_WAR
	.align		4
.L_1102:
        /*00f8*/ 	.byte	0x04, 0x36
        /*00fa*/ 	.short	(.L_1104 - .L_1103)
.L_1103:
        /*00fc*/ 	.word	0x00000008
.L_1104:


//--------------------- .nv.info._ZN10layer_norm31ln_parallel_residual_fwd_kernelINS_13Kernel_traitsIf13__nv_bfloat16fS2_fjLj3072ELj1ELj1ELj4ELj16ENS_18Kernel_traits_baseILj3072EfS2_fS2_fjLj128EEEEELb0ELb1ELb1EEEvNS_9FwdParamsE --------------------------
	.section	.nv.info._ZN10layer_norm31ln_parallel_residual_fwd_kernelINS_13Kernel_traitsIf13__nv_bfloat16fS2_fjLj3072ELj1ELj1ELj4ELj16ENS_18Kernel_traits_baseILj3072EfS2_fS2_fjLj128EEEEELb0ELb1ELb1EEEvNS_9FwdParamsE,"",@"SHT_CUDA_INFO"
	.sectionflags	@""
	.align	4


	//----- nvinfo : EIATTR_CUDA_API_VERSION
	.align		4
        /*0000*/ 	.byte	0x04, 0x37
        /*0002*/ 	.short	(.L_1106 - .L_1105)
.L_1105:
        /*0004*/ 	.word	0x00000082


	//----- nvinfo : EIATTR_KPARAM_INFO
	.align		4
.L_1106:
        /*0008*/ 	.byte	0x04, 0x17
        /*000a*/ 	.short	(.L_1108 - .L_1107)
.L_1107:
        /*000c*/ 	.word	0x00000000
        /*0010*/ 	.short	0x0000
        /*0012*/ 	.short	0x0000
        /*0014*/ 	.byte	0x00, 0xf0, 0xa1, 0x03


	//----- nvinfo : EIATTR_SPARSE_MMA_MASK
	.align		4
.L_1108:
        /*0018*/ 	.byte	0x03, 0x50
        /*001a*/ 	.short	0x0000


	//----- nvinfo : EIATTR_MAXREG_COUNT
	.align		4
        /*001c*/ 	.byte	0x03, 0x1b
        /*001e*/ 	.short	0x00ff


	//----- nvinfo : EIATTR_NUM_BARRIERS
	.align		4
        /*0020*/ 	.byte	0x02, 0x4c
        /*0022*/ 	.byte	0x01
	.zero		1


	//----- nvinfo : EIATTR_MERCURY_ISA_VERSION
	.align		4
        /*0024*/ 	.byte	0x03, 0x5f
        /*0026*/ 	.short	0x0101


	//----- nvinfo : EIATTR_COOP_GROUP_MASK_REGIDS
	.align		4
        /*0028*/ 	.byte	0x04, 0x29
        /*002a*/ 	.short	(.L_1110 - .L_1109)


	//   ....[0]....
.L_1109:
        /*002c*/ 	.word	0xffffffff


	//   ....[1]....
        /*0030*/ 	.word	0xffffffff


	//   ....[2]....
        /*0034*/ 	.word	0xffffffff


	//   ....[3]....
        /*0038*/ 	.word	0xffffffff


	//   ....[4]....
        /*003c*/ 	.word	0xffffffff


	//   ....[5]....
        /*0040*/ 	.word	0xffffffff


	//   ....[6]....
        /*0044*/ 	.word	0xffffffff


	//   ....[7]....
        /*0048*/ 	.word	0xffffffff


	//   ....[8]....
        /*004c*/ 	.word	0xffffffff


	//   ....[9]....
        /*0050*/ 	.word	0xffffffff


	//   ....[10]....
        /*0054*/ 	.word	0xffffffff


	//   ....[11]....
        /*0058*/ 	.word	0xffffffff


	//   ....[12]....
        /*005c*/ 	.word	0xffffffff


	//   ....[13]....
        /*0060*/ 	.word	0xffffffff


	//   ....[14]....
        /*0064*/ 	.word	0xffffffff


	//   ....[15]....
        /*0068*/ 	.word	0xffffffff


	//   ....[16]....
        /*006c*/ 	.word	0xffffffff


	//   ....[17]....
        /*0070*/ 	.word	0xffffffff


	//----- nvinfo : EIATTR_COOP_GROUP_INSTR_OFFSETS
	.align		4
.L_1110:
        /*0074*/ 	.byte	0x04, 0x28
        /*0076*/ 	.short	(.L_1112 - .L_1111)


	//   ....[0]....
.L_1111:
        /*0078*/ 	.word	0x00001d40


	//   ....[1]....
        /*007c*/ 	.word	0x00001d60


	//   ....[2]....
        /*0080*/ 	.word	0x00001d80


	//   ....[3]....
        /*0084*/ 	.word	0x00001da0


	//   ....[4]....
        /*0088*/ 	.word	0x00001dc0


	//   ....[5]....
        /*008c*/ 	.word	0x000020f0


	//   ....[6]....
        /*0090*/ 	.word	0x00002120


	//   ....[7]....
        /*0094*/ 	.word	0x00002150


	//   ....[8]....
        /*0098*/ 	.word	0x00002170


	//   ....[9]....
        /*009c*/ 	.word	0x00002190


	//   ....[10]....
        /*00a0*/ 	.word	0x00002330


	//   ....[11]....
        /*00a4*/ 	.word	0x00002360


	//   ....[12]....
        /*00a8*/ 	.word	0x00002370


	//   ....[13]....
        /*00ac*/ 	.word	0x000023b0


	//   ....[14]....
        /*00b0*/ 	.word	0x00002480


	//   ....[15]....
        /*00b4*/ 	.word	0x000024b0


	//   ....[16]....
        /*00b8*/ 	.word	0x00002550


	//   ....[17]....
        /*00bc*/ 	.word	0x00002580


	//----- nvinfo : EIATTR_VRC_CTA_INIT_COUNT
	.align		4
.L_1112:
        /*00c0*/ 	.byte	0x02, 0x4a
	.zero		1
	.zero		1


	//----- nvinfo : EIATTR_EXIT_INSTR_OFFSETS
	.align		4
        /*00c4*/ 	.byte	0x04, 0x1c
        /*00c6*/ 	.short	(.L_1114 - .L_1113)


	//   ....[0]....
.L_1113:
        /*00c8*/ 	.word	0x00000300


	//   ....[1]....
        /*00cc*/ 	.word	0x00002c50


	//----- nvinfo : EIATTR_MAX_THREADS
	.align		4
.L_1114:
        /*00d0*/ 	.byte	0x04, 0x05
        /*00d2*/ 	.short	(.L_1116 - .L_1115)
.L_1115:
        /*00d4*/ 	.word	0x00000080
        /*00d8*/ 	.word	0x00000001
        /*00dc*/ 	.word	0x00000001


	//----- nvinfo : EIATTR_CRS_STACK_SIZE
	.align		4
.L_1116:
        /*00e0*/ 	.byte	0x04, 0x1e
        /*00e2*/ 	.short	(.L_1118 - .L_1117)
.L_1117:
        /*00e4*/ 	.word	0x00000000


	//----- nvinfo : EIATTR_CBANK_PARAM_SIZE
	.align		4
.L_1118:
        /*00e8*/ 	.byte	0x03, 0x19
        /*00ea*/ 	.short	0x00e8


	//----- nvinfo : EIATTR_PARAM_CBANK
	.align		4
        /*00ec*/ 	.byte	0x04, 0x0a
        /*00ee*/ 	.short	(.L_1120 - .L_1119)
	.align		4
.L_1119:
        /*00f0*/ 	.word	index@(.nv.constant0._ZN10layer_norm31ln_parallel_residual_fwd_kernelINS_13Kernel_traitsIf13__nv_bfloat16fS2_fjLj3072ELj1ELj1ELj4ELj16ENS_18Kernel_traits_baseILj3072EfS2_fS2_fjLj128EEEEELb0ELb1ELb1EEEvNS_9FwdParamsE)
        /*00f4*/ 	.short	0x0380
        /*00f6*/ 	.short	0x00e8


	//----- nvinfo : EIATTR_SW_WAR
	.align		4
.L_1120:
        /*00f8*/ 	.byte	0x04, 0x36
        /*00fa*/ 	.short	(.L_1122 - .L_1121)
.L_1121:
        /*00fc*/ 	.word	0x00000008
.L_1122:


//--------------------- .nv.info._ZN10layer_norm31ln_parallel_residual_fwd_kernelINS_13Kernel_traitsIf13__nv_bfloat16fS2_fjLj3072ELj1ELj1ELj4ELj16ENS_18Kernel_traits_baseILj3072EfS2_fS2_fjLj128EEEEELb1ELb0ELb0EEEvNS_9FwdParamsE --------------------------
	.section	.nv.info._ZN10layer_norm31ln_parallel_residual_fwd_kernelINS_13Kernel_traitsIf13__nv_bfloat16fS2_fjLj3072ELj1ELj1ELj4ELj16ENS_18Kernel_traits_baseILj3072EfS2_fS2_fjLj128EEEEELb1ELb0ELb0EEEvNS_9FwdParamsE,"",@"SHT_CUDA_INFO"
	.sectionflags	@""
	.align	4


	//----- nvinfo : EIATTR_CUDA_API_VERSION
	.align		4
        /*0000*/ 	.byte	0x04, 0x37
        /*0002*/ 	.short	(.L_1124 - .L_1123)
.L_1123:
        /*0004*/ 	.word	0x00000082


	//----- nvinfo : EIATTR_KPARAM_INFO
	.align		4
.L_1124:
        /*0008*/ 	.byte	0x04, 0x17
        /*000a*/ 	.short	(.L_1126 - .L_1125)
.L_1125:
        /*000c*/ 	.word	0x00000000
        /*0010*/ 	.short	0x0000
        /*0012*/ 	.short	0x0000
        /*0014*/ 	.byte	0x00, 0xf0, 0xa1, 0x03


	//----- nvinfo : EIATTR_SPARSE_MMA_MASK
	.align		4
.L_1126:
        /*0018*/ 	.byte	0x03, 0x50
        /*001a*/ 	.short	0x0000


	//----- nvinfo : EIATTR_MAXREG_COUNT
	.align		4
        /*001c*/ 	.byte	0x03, 0x1b
        /*001e*/ 	.short	0x00ff


	//----- nvinfo : EIATTR_NUM_BARRIERS
	.align		4
        /*0020*/ 	.byte	0x02, 0x4c
        /*0022*/ 	.byte	0x01
	.zero		1


	//----- nvinfo : EIATTR_MERCURY_ISA_VERSION
	.align		4
        /*0024*/ 	.byte	0x03, 0x5f
        /*0026*/ 	.short	0x0101


	//----- nvinfo : EIATTR_COOP_GROUP_MASK_REGIDS
	.align		4
        /*0028*/ 	.byte	0x04, 0x29
        /*002a*/ 	.short	(.L_1128 - .L_1127)


	//   ....[0]....
.L_1127:
        /*002c*/ 	.word	0xffffffff


	//   ....[1]....
        /*0030*/ 	.word	0xffffffff


	//   ....[2]....
        /*0034*/ 	.word	0xffffffff


	//   ....[3]....
        /*0038*/ 	.word	0xffffffff


	//   ....[4]....
        /*003c*/ 	.word	0xffffffff


	//   ....[5]....
        /*0040*/ 	.word	0xffffffff


	//   ....[6]....
        /*0044*/ 	.word	0xffffffff


	//   ....[7]....
        /*0048*/ 	.word	0xffffffff


	//   ....[8]....
        /*004c*/ 	.word	0xffffffff


	//   ....[9]....
        /*0050*/ 	.word	0xffffffff


	//   ....[10]....
        /*0054*/ 	.word	0xffffffff


	//   ....[11]....
        /*0058*/ 	.word	0xffffffff


	//   ....[12]....
        /*005c*/ 	.word	0xffffffff


	//   ....[13]....
        /*0060*/ 	.word	0xffffffff


	//   ....[14]....
        /*0064*/ 	.word	0xffffffff


	//   ....[15]....
        /*0068*/ 	.word	0xffffffff


	//   ....[16]....
        /*006c*/ 	.word	0xffffffff


	//   ....[17]....
        /*0070*/ 	.word	0xffffffff


	//----- nvinfo : EIATTR_COOP_GROUP_INSTR_OFFSETS
	.align		4
.L_1128:
        /*0074*/ 	.byte	0x04, 0x28
        /*0076*/ 	.short	(.L_1130 - .L_1129)


	//   ....[0]....
.L_1129:
        /*0078*/ 	.word	0x0001e2e0


	//   ....[1]....
        /*007c*/ 	.word	0x0001e300


	//   ....[2]....
        /*0080*/ 	.word	0x0001e320


	//   ....[3]....
        /*0084*/ 	.word	0x0001e340


	//   ....[4]....
        /*0088*/ 	.word	0x0001e360


	//   ....[5]....
        /*008c*/ 	.word	0x0001e6a0


	//   ....[6]....
        /*0090*/ 	.word	0x0001e6c0


	//   ....[7]....
        /*0094*/ 	.word	0x0001e6e0


	//   ....[8]....
        /*0098*/ 	.word	0x0001e710


	//   ....[9]....
        /*009c*/ 	.word	0x0001e740


	//   ....[10]....
        /*00a0*/ 	.word	0x0001e8f0


	//   ....[11]....
        /*00a4*/ 	.word	0x0001e930


	//   ....[12]....
        /*00a8*/ 	.word	0x0001e940


	//   ....[13]....
        /*00ac*/ 	.word	0x0001e980


	//   ....[14]....
        /*00b0*/ 	.word	0x0001ea60


	//   ....[15]....
        /*00b4*/ 	.word	0x0001ea90


	//   ....[16]....
        /*00b8*/ 	.word	0x0001eb40


	//   ....[17]....
        /*00bc*/ 	.word	0x0001eb70


	//----- nvinfo : EIATTR_VRC_CTA_INIT_COUNT
	.align		4
.L_1130:
        /*00c0*/ 	.byte	0x02, 0x4a
	.zero		1
	.zero		1


	//----- nvinfo : EIATTR_EXIT_INSTR_OFFSETS
	.align		4
        /*00c4*/ 	.byte	0x04, 0x1c
        /*00c6*/ 	.short	(.L_1132 - .L_1131)


	//   ....[0]....
.L_1131:
        /*00c8*/ 	.word	0x000013d0


	//   ....[1]....
        /*00cc*/ 	.word	0x0001f5d0


	//----- nvinfo : EIATTR_MAX_THREADS
	.align		4
.L_1132:
        /*00d0*/ 	.byte	0x04, 0x05
        /*00d2*/ 	.short	(.L_1134 - .L_1133)
.L_1133:
        /*00d4*/ 	.word	0x00000080
        /*00d8*/ 	.word	0x00000001
        /*00dc*/ 	.word	0x00000001


	//----- nvinfo : EIATTR_CRS_STACK_SIZE
	.align		4
.L_1134:
        /*00e0*/ 	.byte	0x04, 0x1e
        /*00e2*/ 	.short	(.L_1136 - .L_1135)
.L_1135:
        /*00e4*/ 	.word	0x00000000


	//----- nvinfo : EIATTR_CBANK_PARAM_SIZE
	.align		4
.L_1136:
        /*00e8*/ 	.byte	0x03, 0x19
        /*00ea*/ 	.short	0x00e8


	//----- nvinfo : EIATTR_PARAM_CBANK
	.align		4
        /*00ec*/ 	.byte	0x04, 0x0a
        /*00ee*/ 	.short	(.L_1138 - .L_1137)
	.align		4
.L_1137:
        /*00f0*/ 	.word	index@(.nv.constant0._ZN10layer_norm31ln_parallel_residual_fwd_kernelINS_13Kernel_traitsIf13__nv_bfloat16fS2_fjLj3072ELj1ELj1ELj4ELj16ENS_18Kernel_traits_baseILj3072EfS2_fS2_fjLj128EEEEELb1ELb0ELb0EEEvNS_9FwdParamsE)
        /*00f4*/ 	.short	0x0380
        /*00f6*/ 	.short	0x00e8


	//----- nvinfo : EIATTR_SW_WAR
	.align		4
.L_1138:
        /*00f8*/ 	.byte	0x04, 0x36
        /*00fa*/ 	.short	(.L_1140 - .L_1139)
.L_1139:
        /*00fc*/ 	.word	0x00000008
.L_1140:


//--------------------- .nv.info._ZN10layer_norm31ln_parallel_residual_fwd_kernelINS_13Kernel_traitsIf13__nv_bfloat16fS2_fjLj3072ELj1ELj1ELj4ELj16ENS_18Kernel_traits_baseILj3072EfS2_fS2_fjLj128EEEEELb1ELb0ELb1EEEvNS_9FwdParamsE --------------------------
	.section	.nv.info._ZN10layer_norm31ln_parallel_residual_fwd_kernelINS_13Kernel_traitsIf13__nv_bfloat16fS2_fjLj3072ELj1ELj1ELj4ELj16ENS_18Kernel_traits_baseILj3072EfS2_fS2_fjLj128EEEEELb1ELb0ELb1EEEvNS_9FwdParamsE,"",@"SHT_CUDA_INFO"
	.sectionflags	@""
	.align	4


	//----- nvinfo : EIATTR_CUDA_API_VERSION
	.align		4
        /*0000*/ 	.byte	0x04, 0x37
        /*0002*/ 	.short	(.L_1142 - .L_1141)
.L_1141:
        /*0004*/ 	.word	0x00000082


	//----- nvinfo : EIATTR_KPARAM_INFO
	.align		4
.L_1142:
        /*0008*/ 	.byte	0x04, 0x17
        /*000a*/ 	.short	(.L_1144 - .L_1143)
.L_1143:
        /*000c*/ 	.word	0x00000000
        /*0010*/ 	.short	0x0000
        /*0012*/ 	.short	0x0000
        /*0014*/ 	.byte	0x00, 0xf0, 0xa1, 0x03


	//----- nvinfo : EIATTR_SPARSE_MMA_MASK
	.align		4
.L_1144:
        /*0018*/ 	.byte	0x03, 0x50
        /*001a*/ 	.short	0x0000


	//----- nvinfo : EIATTR_MAXREG_COUNT
	.align		4
        /*001c*/ 	.byte	0x03, 0x1b
        /*001e*/ 	.short	0x00ff


	//----- nvinfo : EIATTR_NUM_BARRIERS
	.align		4
        /*0020*/ 	.byte	0x02, 0x4c
        /*0022*/ 	.byte	0x01
	.zero		1


	//----- nvinfo : EIATTR_MERCURY_ISA_VERSION
	.align		4
        /*0024*/ 	.byte	0x03, 0x5f
        /*0026*/ 	.short	0x0101


	//----- nvinfo : EIATTR_COOP_GROUP_MASK_REGIDS
	.align		4
        /*0028*/ 	.byte	0x04, 0x29
        /*002a*/ 	.short	(.L_1146 - .L_1145)


	//   ....[0]....
.L_1145:
        /*002c*/ 	.word	0xffffffff


	//   ....[1]....
        /*0030*/ 	.word	0xffffffff


	//   ....[2]....
        /*0034*/ 	.word	0xffffffff


	//   ....[3]....
        /*0038*/ 	.word	0xffffffff


	//   ....[4]....
        /*003c*/ 	.word	0xffffffff


	//   ....[5]....
        /*0040*/ 	.word	0xffffffff


	//   ....[6]....
        /*0044*/ 	.word	0xffffffff


	//   ....[7]....
        /*0048*/ 	.word	0xffffffff


	//   ....[8]....
        /*004c*/ 	.word	0xffffffff


	//   ....[9]....
        /*0050*/ 	.word	0xffffffff


	//   ....[10]....
        /*0054*/ 	.word	0xffffffff


	//   ....[11]....
        /*0058*/ 	.word	0xffffffff


	//   ....[12]....
        /*005c*/ 	.word	0xffffffff


	//   ....[13]....
        /*0060*/ 	.word	0xffffffff


	//   ....[14]....
        /*0064*/ 	.word	0xffffffff


	//   ....[15]....
        /*0068*/ 	.word	0xffffffff


	//   ....[16]....
        /*006c*/ 	.word	0xffffffff


	//   ....[17]....
        /*0070*/ 	.word	0xffffffff


	//----- nvinfo : EIATTR_COOP_GROUP_INSTR_OFFSETS
	.align		4
.L_1146:
        /*0074*/ 	.byte	0x04, 0x28
        /*0076*/ 	.short	(.L_1148 - .L_1147)


	//   ....[0]....
.L_1147:
        /*0078*/ 	.word	0x00018ba0


	//   ....[1]....
        /*007c*/ 	.word	0x00018bc0


	//   ....[2]....
        /*0080*/ 	.word	0x00018be0


	//   ....[3]....
        /*0084*/ 	.word	0x00018c00


	//   ....[4]....
        /*0088*/ 	.word	0x00018c20


	//   ....[5]....
        /*008c*/ 	.word	0x00018f50


	//   ....[6]....
        /*0090*/ 	.word	0x00018f70


	//   ....[7]....
        /*0094*/ 	.word	0x00018f90


	//   ....[8]....
        /*0098*/ 	.word	0x00018fc0


	//   ....[9]....
        /*009c*/ 	.word	0x00018ff0


	//   ....[10]....
        /*00a0*/ 	.word	0x00019190


	//   ....[11]....
        /*00a4*/ 	.word	0x000191d0


	//   ....[12]....
        /*00a8*/ 	.word	0x00019240


	//   ....[13]....
        /*00ac*/ 	.word	0x00019270


	//   ....[14]....
        /*00b0*/ 	.word	0x00019300


	//   ....[15]....
        /*00b4*/ 	.word	0x00019320


	//   ....[16]....
        /*00b8*/ 	.word	0x000193f0


	//   ....[17]....
        /*00bc*/ 	.word	0x00019400


	//----- nvinfo : EIATTR_VRC_CTA_INIT_COUNT
	.align		4
.L_1148:
        /*00c0*/ 	.byte	0x02, 0x4a
	.zero		1
	.zero		1


	//----- nvinfo : EIATTR_EXIT_INSTR_OFFSETS
	.align		4
        /*00c4*/ 	.byte	0x04, 0x1c
        /*00c6*/ 	.short	(.L_1150 - .L_1149)


	//   ....[0]....
.L_1149:
        /*00c8*/ 	.word	0x00000bb0


	//   ....[1]....
        /*00cc*/ 	.word	0x00019d60


	//----- nvinfo : EIATTR_MAX_THREADS
	.align		4
.L_1150:
        /*00d0*/ 	.byte	0x04, 0x05
        /*00d2*/ 	.short	(.L_1152 - .L_1151)
.L_1151:
        /*00d4*/ 	.word	0x00000080
        /*00d8*/ 	.word	0x00000001
        /*00dc*/ 	.word	0x00000001


	//----- nvinfo : EIATTR_CRS_STACK_SIZE
	.align		4
.L_1152:
        /*00e0*/ 	.byte	0x04, 0x1e
        /*00e2*/ 	.short	(.L_1154 - .L_1153)
.L_1153:
        /*00e4*/ 	.word	0x00000000


	//----- nvinfo : EIATTR_CBANK_PARAM_SIZE
	.align		4
.L_1154:
        /*00e8*/ 	.byte	0x03, 0x19
        /*00ea*/ 	.short	0x00e8


	//----- nvinfo : EIATTR_PARAM_CBANK
	.align		4
        /*00ec*/ 	.byte	0x04, 0x0a
        /*00ee*/ 	.short	(.L_1156 - .L_1155)
	.align		4
.L_1155:
        /*00f0*/ 	.word	index@(.nv.constant0._ZN10layer_norm31ln_parallel_residual_fwd_kernelINS_13Kernel_traitsIf13__nv_bfloat16fS2_fjLj3072ELj1ELj1ELj4ELj16ENS_18Kernel_traits_baseILj3072EfS2_fS2_fjLj128EEEEELb1ELb0ELb1EEEvNS_9FwdParamsE)
        /*00f4*/ 	.short	0x0380
        /*00f6*/ 	.short	0x00e8


	//----- nvinfo : EIATTR_SW_WAR
	.align		4
.L_1156:
        /*00f8*/ 	.byte	0x04, 0x36
        /*00fa*/ 	.short	(.L_1158 - .L_1157)
.L_1157:
        /*00fc*/ 	.word	0x00000008
.L_1158:


//--------------------- .nv.info._ZN10layer_norm31ln_parallel_residual_fwd_kernelINS_13Kernel_traitsIf13__nv_bfloat16fS2_fjLj3072ELj1ELj1ELj4ELj16ENS_18Kernel_traits_baseILj3072EfS2_fS2_fjLj128EEEEELb1ELb1ELb0EEEvNS_9FwdParamsE --------------------------
	.section	.nv.info._ZN10layer_norm31ln_parallel_residual_fwd_kernelINS_13Kernel_traitsIf13__nv_bfloat16fS2_fjLj3072ELj1ELj1ELj4ELj16ENS_18Kernel_traits_baseILj3072EfS2_fS2_fjLj128EEEEELb1ELb1ELb0EEEvNS_9FwdParamsE,"",@"SHT_CUDA_INFO"
	.sectionflags	@""
	.align	4


	//----- nvinfo : EIATTR_CUDA_API_VERSION
	.align		4
        /*0000*/ 	.byte	0x04, 0x37
        /*0002*/ 	.short	(.L_1160 - .L_1159)
.L_1159:
        /*0004*/ 	.word	0x00000082


	//----- nvinfo : EIATTR_KPARAM_INFO
	.align		4
.L_1160:
        /*0008*/ 	.byte	0x04, 0x17
        /*000a*/ 	.short	(.L_1162 - .L_1161)
.L_1161:
        /*000c*/ 	.word	0x00000000
        /*0010*/ 	.short	0x0000
        /*0012*/ 	.short	0x0000
        /*0014*/ 	.byte	0x00, 0xf0, 0xa1, 0x03


	//----- nvinfo : EIATTR_SPARSE_MMA_MASK
	.align		4
.L_1162:
        /*0018*/ 	.byte	0x03, 0x50
        /*001a*/ 	.short	0x0000


	//----- nvinfo : EIATTR_MAXREG_COUNT
	.align		4
        /*001c*/ 	.byte	0x03, 0x1b
        /*001e*/ 	.short	0x00ff


	//----- nvinfo : EIATTR_NUM_BARRIERS
	.align		4
        /*0020*/ 	.byte	0x02, 0x4c
        /*0022*/ 	.byte	0x01
	.zero		1


	//----- nvinfo : EIATTR_MERCURY_ISA_VERSION
	.align		4
        /*0024*/ 	.byte	0x03, 0x5f
        /*0026*/ 	.short	0x0101


	//----- nvinfo : EIATTR_COOP_GROUP_MASK_REGIDS
	.align		4
        /*0028*/ 	.byte	0x04, 0x29
        /*002a*/ 	.short	(.L_1164 - .L_1163)


	//   ....[0]....
.L_1163:
        /*002c*/ 	.word	0xffffffff


	//   ....[1]....
        /*0030*/ 	.word	0xffffffff


	//   ....[2]....
        /*0034*/ 	.word	0xffffffff


	//   ....[3]....
        /*0038*/ 	.word	0xffffffff


	//   ....[4]....
        /*003c*/ 	.word	0xffffffff


	//   ....[5]....
        /*0040*/ 	.word	0xffffffff


	//   ....[6]....
        /*0044*/ 	.word	0xffffffff


	//   ....[7]....
        /*0048*/ 	.word	0xffffffff


	//   ....[8]....
        /*004c*/ 	.word	0xffffffff


	//   ....[9]....
        /*0050*/ 	.word	0xffffffff


	//   ....[10]....
        /*0054*/ 	.word	0xffffffff


	//   ....[11]....
        /*0058*/ 	.word	0xffffffff


	//   ....[12]....
        /*005c*/ 	.word	0xffffffff


	//   ....[13]....
        /*0060*/ 	.word	0xffffffff


	//   ....[14]....
        /*0064*/ 	.word	0xffffffff


	//   ....[15]....
        /*0068*/ 	.word	0xffffffff


	//   ....[16]....
        /*006c*/ 	.word	0xffffffff


	//   ....[17]....
        /*0070*/ 	.word	0xffffffff


	//----- nvinfo : EIATTR_COOP_GROUP_INSTR_OFFSETS
	.align		4
.L_1164:
        /*0074*/ 	.byte	0x04, 0x28
        /*0076*/ 	.short	(.L_1166 - .L_1165)


	//   ....[0]....
.L_1165:
        /*0078*/ 	.word	0x000183c0


	//   ....[1]....
        /*007c*/ 	.word	0x000183e0


	//   ....[2]....
        /*0080*/ 	.word	0x00018400


	//   ....[3]....
        /*0084*/ 	.word	0x00018420


	//   ....[4]....
        /*0088*/ 	.word	0x00018440


	//   ....[5]....
        /*008c*/ 	.word	0x000187c0


	//   ....[6]....
        /*0090*/ 	.word	0x000187e0


	//   ....[7]....
        /*0094*/ 	.word	0x00018810


	//   ....[8]....
        /*0098*/ 	.word	0x00018850


	//   ....[9]....
        /*009c*/ 	.word	0x00018870


	//   ....[10]....
        /*00a0*/ 	.word	0x00018880


	//   ....[11]....
        /*00a4*/ 	.word	0x00018940


	//   ....[12]....
        /*00a8*/ 	.word	0x00018950


	//   ....[13]....
        /*00ac*/ 	.word	0x000189a0


	//   ....[14]....
        /*00b0*/ 	.word	0x00018a00


	//   ....[15]....
        /*00b4*/ 	.word	0x00018a10


	//   ....[16]....
        /*00b8*/ 	.word	0x00018b00


	//   ....[17]....
        /*00bc*/ 	.word	0x00018b10


	//----- nvinfo : EIATTR_VRC_CTA_INIT_COUNT
	.align		4
.L_1166:
        /*00c0*/ 	.byte	0x02, 0x4a
	.zero		1
	.zero		1


	//----- nvinfo : EIATTR_EXIT_INSTR_OFFSETS
	.align		4
        /*00c4*/ 	.byte	0x04, 0x1c
        /*00c6*/ 	.short	(.L_1168 - .L_1167)


	//   ....[0]....
.L_1167:
        /*00c8*/ 	.word	0x00000780


	//   ....[1]....
        /*00cc*/ 	.word	0x000192e0


	//----- nvinfo : EIATTR_MAX_THREADS
	.align		4
.L_1168:
        /*00d0*/ 	.byte	0x04, 0x05
        /*00d2*/ 	.short	(.L_1170 - .L_1169)
.L_1169:
        /*00d4*/ 	.word	0x00000080
        /*00d8*/ 	.word	0x00000001
        /*00dc*/ 	.word	0x00000001


	//----- nvinfo : EIATTR_CRS_STACK_SIZE
	.align		4
.L_1170:
        /*00e0*/ 	.byte	0x04, 0x1e
        /*00e2*/ 	.short	(.L_1172 - .L_1171)
.L_1171:
        /*00e4*/ 	.word	0x00000000


	//----- nvinfo : EIATTR_CBANK_PARAM_SIZE
	.align		4
.L_1172:
        /*00e8*/ 	.byte	0x03, 0x19
        /*00ea*/ 	.short	0x00e8


	//----- nvinfo : EIATTR_PARAM_CBANK
	.align		4
        /*00ec*/ 	.byte	0x04, 0x0a
        /*00ee*/ 	.short	(.L_1174 - .L_1173)
	.align		4
.L_1173:
        /*00f0*/ 	.word	index@(.nv.constant0._ZN10layer_norm31ln_parallel_residual_fwd_kernelINS_13Kernel_traitsIf13__nv_bfloat16fS2_fjLj3072ELj1ELj1ELj4ELj16ENS_18Kernel_traits_baseILj3072EfS2_fS2_fjLj128EEEEELb1ELb1ELb0EEEvNS_9FwdParamsE)
        /*00f4*/ 	.short	0x0380
        /*00f6*/ 	.short	0x00e8


	//----- nvinfo : EIATTR_SW_WAR
	.align		4
.L_1174:
        /*00f8*/ 	.byte	0x04, 0x36
        /*00fa*/ 	.short	(.L_1176 - .L_1175)
.L_1175:
        /*00fc*/ 	.word	0x00000008
.L_1176:


//--------------------- .nv.info._ZN10layer_norm31ln_parallel_residual_fwd_kernelINS_13Kernel_traitsIf13__nv_bfloat16fS2_fjLj3072ELj1ELj1ELj4ELj16ENS_18Kernel_traits_baseILj3072EfS2_fS2_fjLj128EEEEELb1ELb1ELb1EEEvNS_9FwdParamsE --------------------------
	.section	.nv.info._ZN10layer_norm31ln_parallel_residual_fwd_kernelINS_13Kernel_traitsIf13__nv_bfloat16fS2_fjLj3072ELj1ELj1ELj4ELj16ENS_18Kernel_traits_baseILj3072EfS2_fS2_fjLj128EEEEELb1ELb1ELb1EEEvNS_9FwdParamsE,"",@"SHT_CUDA_INFO"
	.sectionflags	@""
	.align	4


	//----- nvinfo : EIATTR_CUDA_API_VERSION
	.align		4
        /*0000*/ 	.byte	0x04, 0x37
        /*0002*/ 	.short	(.L_1178 - .L_1177)
.L_1177:
        /*0004*/ 	.word	0x00000082


	//----- nvinfo : EIATTR_KPARAM_INFO
	.align		4
.L_1178:
        /*0008*/ 	.byte	0x04, 0x17
        /*000a*/ 	.short	(.L_1180 - .L_1179)
.L_1179:
        /*000c*/ 	.word	0x00000000
        /*0010*/ 	.short	0x0000
        /*0012*/ 	.short	0x0000
        /*0014*/ 	.byte	0x00, 0xf0, 0xa1, 0x03


	//----- nvinfo : EIATTR_SPARSE_MMA_MASK
	.align		4
.L_1180:
        /*0018*/ 	.byte	0x03, 0x50
        /*001a*/ 	.short	0x0000


	//----- nvinfo : EIATTR_MAXREG_COUNT
	.align		4
        /*001c*/ 	.byte	0x03, 0x1b
        /*001e*/ 	.short	0x00ff


	//----- nvinfo : EIATTR_NUM_BARRIERS
	.align		4
        /*0020*/ 	.byte	0x02, 0x4c
        /*0022*/ 	.byte	0x01
	.zero		1


	//----- nvinfo : EIATTR_MERCURY_ISA_VERSION
	.align		4
        /*0024*/ 	.byte	0x03, 0x5f
        /*0026*/ 	.short	0x0101


	//----- nvinfo : EIATTR_COOP_GROUP_MASK_REGIDS
	.align		4
        /*0028*/ 	.byte	0x04, 0x29
        /*002a*/ 	.short	(.L_1182 - .L_1181)


	//   ....[0]....
.L_1181:
        /*002c*/ 	.word	0xffffffff


	//   ....[1]....
        /*0030*/ 	.word	0xffffffff


	//   ....[2]....
        /*0034*/ 	.word	0xffffffff


	//   ....[3]....
        /*0038*/ 	.word	0xffffffff


	//   ....[4]....
        /*003c*/ 	.word	0xffffffff


	//   ....[5]....
        /*0040*/ 	.word	0xffffffff


	//   ....[6]....
        /*0044*/ 	.word	0xffffffff


	//   ....[7]....
        /*0048*/ 	.word	0xffffffff


	//   ....[8]....
        /*004c*/ 	.word	0xffffffff


	//   ....[9]....
        /*0050*/ 	.word	0xffffffff


	//   ....[10]....
        /*0054*/ 	.word	0xffffffff


	//   ....[11]....
        /*0058*/ 	.word	0xffffffff


	//   ....[12]....
        /*005c*/ 	.word	0xffffffff


	//   ....[13]....
        /*0060*/ 	.word	0xffffffff


	//   ....[14]....
        /*0064*/ 	.word	0xffffffff


	//   ....[15]....
        /*0068*/ 	.word	0xffffffff


	//   ....[16]....
        /*006c*/ 	.word	0xffffffff


	//   ....[17]....
        /*0070*/ 	.word	0xffffffff


	//----- nvinfo : EIATTR_COOP_GROUP_INSTR_OFFSETS
	.align		4
.L_1182:
        /*0074*/ 	.byte	0x04, 0x28
        /*0076*/ 	.short	(.L_1184 - .L_1183)


	//   ....[0]....
.L_1183:
        /*0078*/ 	.word	0x00016ac0


	//   ....[1]....
        /*007c*/ 	.word	0x00016c30


	//   ....[2]....
        /*0080*/ 	.word	0x00016c50


	//   ....[3]....
        /*0084*/ 	.word	0x00016c70


	//   ....[4]....
        /*0088*/ 	.word	0x00016c90


	//   ....[5]....
        /*008c*/ 	.word	0x00016cb0


	//   ....[6]....
        /*0090*/ 	.word	0x00016fe0


	//   ....[7]....
        /*0094*/ 	.word	0x00017000


	//   ....[8]....
        /*0098*/ 	.word	0x00017030


	//   ....[9]....
        /*009c*/ 	.word	0x00017050


	//   ....[10]....
        /*00a0*/ 	.word	0x00017090


	//   ....[11]....
        /*00a4*/ 	.word	0x00017120


	//   ....[12]....
        /*00a8*/ 	.word	0x00017190


	//   ....[13]....
        /*00ac*/ 	.word	0x000171a0


	//   ....[14]....
        /*00b0*/ 	.word	0x00017230


	//   ....[15]....
        /*00b4*/ 	.word	0x00017250


	//   ....[16]....
        /*00b8*/ 	.word	0x000172f0


	//   ....[17]....
        /*00bc*/ 	.word	0x00017310


	//----- nvinfo : EIATTR_VRC_CTA_INIT_COUNT
	.align		4
.L_1184:
        /*00c0*/ 	.byte	0x02, 0x4a
	.zero		1
	.zero		1


	//----- nvinfo : EIATTR_EXIT_INSTR_OFFSETS
	.align		4
        /*00c4*/ 	.byte	0x04, 0x1c
        /*00c6*/ 	.short	(.L_1186 - .L_1185)


	//   ....[0]....
.L_1185:
        /*00c8*/ 	.word	0x000003c0


	//   ....[1]....
        /*00cc*/ 	.word	0x00017a00


	//----- nvinfo : EIATTR_MAX_THREADS
	.align		4
.L_1186:
        /*00d0*/ 	.byte	0x04, 0x05
        /*00d2*/ 	.short	(.L_1188 - .L_1187)
.L_1187:
        /*00d4*/ 	.word	0x00000080
        /*00d8*/ 	.word	0x00000001
        /*00dc*/ 	.word	0x00000001


	//----- nvinfo : EIATTR_CBANK_PARAM_SIZE
	.align		4
.L_1188:
        /*00e0*/ 	.byte	0x03, 0x19
        /*00e2*/ 	.short	0x00e8


	//----- nvinfo : EIATTR_PARAM_CBANK
	.align		4
        /*00e4*/ 	.byte	0x04, 0x0a
        /*00e6*/ 	.short	(.L_1190 - .L_1189)
	.align		4
.L_1189:
        /*00e8*/ 	.word	index@(.nv.constant0._ZN10layer_norm31ln_parallel_residual_fwd_kernelINS_13Kernel_traitsIf13__nv_bfloat16fS2_fjLj3072ELj1ELj1ELj4ELj16ENS_18Kernel_traits_baseILj3072EfS2_fS2_fjLj128EEEEELb1ELb1ELb1EEEvNS_9FwdParamsE)
        /*00ec*/ 	.short	0x0380
        /*00ee*/ 	.short	0x00e8


	//----- nvinfo : EIATTR_SW_WAR
	.align		4
.L_1190:
        /*00f0*/ 	.byte	0x04, 0x36
        /*00f2*/ 	.short	(.L_1192 - .L_1191)
.L_1191:
        /*00f4*/ 	.word	0x00000008
.L_1192:


//--------------------- .nv.info._ZN10layer_norm31ln_parallel_residual_fwd_kernelINS_13Kernel_traitsIf6__halfS2_S2_fjLj3072ELj1ELj1ELj4ELj16ENS_18Kernel_traits_baseILj3072EfS2_S2_S2_fjLj128EEEEELb0ELb0ELb0EEEvNS_9FwdParamsE --------------------------
	.section	.nv.info._ZN10layer_norm31ln_parallel_residual_fwd_kernelINS_13Kernel_traitsIf6__halfS2_S2_fjLj3072ELj1ELj1ELj4ELj16ENS_18Kernel_traits_baseILj3072EfS2_S2_S2_fjLj128EEEEELb0ELb0ELb0EEEvNS_9FwdParamsE,"",@"SHT_CUDA_INFO"
	.sectionflags	@""
	.align	4


	//----- nvinfo : EIATTR_CUDA_API_VERSION
	.align		4
        /*0000*/ 	.byte	0x04, 0x37
        /*0002*/ 	.short	(.L_1194 - .L_1193)
.L_1193:
        /*0004*/ 	.word	0x00000082


	//----- nvinfo : EIATTR_KPARAM_INFO
	.align		4
.L_1194:
        /*0008*/ 	.byte	0x04, 0x17
        /*000a*/ 	.short	(.L_1196 - .L_1195)
.L_1195:
        /*000c*/ 	.word	0x00000000
        /*0010*/ 	.short	0x0000
        /*0012*/ 	.short	0x0000
        /*0014*/ 	.byte	0x00, 0xf0, 0xa1, 0x03


	//----- nvinfo : EIATTR_SPARSE_MMA_MASK
	.align		4
.L_1196:
        /*0018*/ 	.byte	0x03, 0x50
        /*001a*/ 	.short	0x0000


	//----- nvinfo : EIATTR_MAXREG_COUNT
	.align		4
        /*001c*/ 	.byte	0x03, 0x1b
        /*001e*/ 	.short	0x00ff


	//----- nvinfo : EIATTR_NUM_BARRIERS
	.align		4
        /*0020*/ 	.byte	0x02, 0x4c
        /*0022*/ 	.byte	0x01
	.zero		1


	//----- nvinfo : EIATTR_MERCURY_ISA_VERSION
	.align		4
        /*0024*/ 	.byte	0x03, 0x5f
        /*0026*/ 	.short	0x0101


	//----- nvinfo : EIATTR_COOP_GROUP_MASK_REGIDS
	.align		4
        /*0028*/ 	.byte	0x04, 0x29
        /*002a*/ 	.short	(.L_1198 - .L_1197)


	//   ....[0]....
.L_1197:
        /*002c*/ 	.word	0xffffffff


	//   ....[1]....
        /*0030*/ 	.word	0xffffffff


	//   ....[2]....
        /*0034*/ 	.word	0xffffffff


	//   ....[3]....
        /*0038*/ 	.word	0xffffffff


	//   ....[4]....
        /*003c*/ 	.word	0xffffffff


	//   ....[5]....
        /*0040*/ 	.word	0xffffffff


	//   ....[6]....
        /*0044*/ 	.word	0xffffffff


	//   ....[7]....
        /*0048*/ 	.word	0xffffffff


	//   ....[8]....
        /*004c*/ 	.word	0xffffffff


	//   ....[9]....
        /*0050*/ 	.word	0xffffffff


	//   ....[10]....
        /*0054*/ 	.word	0xffffffff


	//   ....[11]....
        /*0058*/ 	.word	0xffffffff


	//   ....[12]....
        /*005c*/ 	.word	0xffffffff


	//   ....[13]....
        /*0060*/ 	.word	0xffffffff


	//   ....[14]....
        /*0064*/ 	.word	0xffffffff


	//   ....[15]....
        /*0068*/ 	.word	0xffffffff


	//   ....[16]....
        /*006c*/ 	.word	0xffffffff


	//   ....[17]....
        /*0070*/ 	.word	0xffffffff


	//----- nvinfo : EIATTR_COOP_GROUP_INSTR_OFFSETS
	.align		4
.L_1198:
        /*0074*/ 	.byte	0x04, 0x28
        /*0076*/ 	.short	(.L_1200 - .L_1199)


	//   ....[0]....
.L_1199:
        /*0078*/ 	.word	0x00002f60


	//   ....[1]....
        /*007c*/ 	.word	0x00002f80


	//   ....[2]....
        /*0080*/ 	.word	0x00002fa0


	//   ....[3]....
        /*0084*/ 	.word	0x00002fc0


	//   ....[4]....
        /*0088*/ 	.word	0x00002fe0


	//   ....[5]....
        /*008c*/ 	.word	0x00003340


	//   ....[6]....
        /*0090*/ 	.word	0x000033a0


	//   ....[7]....
        /*0094*/ 	.word	0x000033c0


	//   ....[8]....
        /*0098*/ 	.word	0x00003400


	//   ....[9]....
        /*009c*/ 	.word	0x00003440


	//   ....[10]....
        /*00a0*/ 	.word	0x00003540


	//   ....[11]....
        /*00a4*/ 	.word	0x000035a0


	//   ....[12]....
        /*00a8*/ 	.word	0x000035f0


	//   ....[13]....
        /*00ac*/ 	.word	0x00003610


	//   ....[14]....
        /*00b0*/ 	.word	0x000036a0


	//   ....[15]....
        /*00b4*/ 	.word	0x000036d0


	//   ....[16]....
        /*00b8*/ 	.word	0x00003770


	//   ....[17]....
        /*00bc*/ 	.word	0x000037a0


	//----- nvinfo : EIATTR_VRC_CTA_INIT_COUNT
	.align		4
.L_1200:
        /*00c0*/ 	.byte	0x02, 0x4a
	.zero		1
	.zero		1


	//----- nvinfo : EIATTR_EXIT_INSTR_OFFSETS
	.align		4
        /*00c4*/ 	.byte	0x04, 0x1c
        /*00c6*/ 	.short	(.L_1202 - .L_1201)


	//   ....[0]....
.L_1201:
        /*00c8*/ 	.word	0x00001200


	//   ....[1]....
        /*00cc*/ 	.word	0x000041f0


	//----- nvinfo : EIATTR_MAX_THREADS
	.align		4
.L_1202:
        /*00d0*/ 	.byte	0x04, 0x05
        /*00d2*/ 	.short	(.L_1204 - .L_1203)
.L_1203:
        /*00d4*/ 	.word	0x00000080
        /*00d8*/ 	.word	0x00000001
        /*00dc*/ 	.word	0x00000001


	//----- nvinfo : EIATTR_CRS_STACK_SIZE
	.align		4
.L_1204:
        /*00e0*/ 	.byte	0x04, 0x1e
        /*00e2*/ 	.short	(.L_1206 - .L_1205)
.L_1205:
        /*00e4*/ 	.word	0x00000000


	//----- nvinfo : EIATTR_CBANK_PARAM_SIZE
	.align		4
.L_1206:
        /*00e8*/ 	.byte	0x03, 0x19
        /*00ea*/ 	.short	0x00e8


	//----- nvinfo : EIATTR_PARAM_CBANK
	.align		4
        /*00ec*/ 	.byte	0x04, 0x0a
        /*00ee*/ 	.short	(.L_1208 - .L_1207)
	.align		4
.L_1207:
        /*00f0*/ 	.word	index@(.nv.constant0._ZN10layer_norm31ln_parallel_residual_fwd_kernelINS_13Kernel_traitsIf6__halfS2_S2_fjLj3072ELj1ELj1ELj4ELj16ENS_18Kernel_traits_baseILj3072EfS2_S2_S2_fjLj128EEEEELb0ELb0ELb0EEEvNS_9FwdParamsE)
        /*00f4*/ 	.short	0x0380
        /*00f6*/ 	.short	0x00e8


	//----- nvinfo : EIATTR_SW_WAR
	.align		4
.L_1208:
        /*00f8*/ 	.byte	0x04, 0x36
        /*00fa*/ 	.short	(.L_1210 - .L_1209)
.L_1209:
        /*00fc*/ 	.word	0x00000008
.L_1210:


//--------------------- .nv.info._ZN10layer_norm31ln_parallel_residual_fwd_kernelINS_13Kernel_traitsIf6__halfS2_S2_fjLj3072ELj1ELj1ELj4ELj16ENS_18Kernel_traits_baseILj3072EfS2_S2_S2_fjLj128EEEEELb0ELb0ELb1EEEvNS_9FwdParamsE --------------------------
	.section	.nv.info._ZN10layer_norm31ln_parallel_residual_fwd_kernelINS_13Kernel_traitsIf6__halfS2_S2_fjLj3072ELj1ELj1ELj4ELj16ENS_18Kernel_traits_baseILj3072EfS2_S2_S2_fjLj128EEEEELb0ELb0ELb1EEEvNS_9FwdParamsE,"",@"SHT_CUDA_INFO"
	.sectionflags	@""
	.align	4


	//----- nvinfo : EIATTR_CUDA_API_VERSION
	.align		4
        /*0000*/ 	.byte	0x04, 0x37
        /*0002*/ 	.short	(.L_1212 - .L_1211)
.L_1211:
        /*0004*/ 	.word	0x00000082


	//----- nvinfo : EIATTR_KPARAM_INFO
	.align		4
.L_1212:
        /*0008*/ 	.byte	0x04, 0x17
        /*000a*/ 	.short	(.L_1214 - .L_1213)
.L_1213:
        /*000c*/ 	.word	0x00000000
        /*0010*/ 	.short	0x0000
        /*0012*/ 	.short	0x0000
        /*0014*/ 	.byte	0x00, 0xf0, 0xa1, 0x03


	//----- nvinfo : EIATTR_SPARSE_MMA_MASK
	.align		4
.L_1214:
        /*0018*/ 	.byte	0x03, 0x50
        /*001a*/ 	.short	0x0000


	//----- nvinfo : EIATTR_MAXREG_COUNT
	.align		4
        /*001c*/ 	.byte	0x03, 0x1b
        /*001e*/ 	.short	0x00ff


	//----- nvinfo : EIATTR_NUM_BARRIERS
	.align		4
        /*0020*/ 	.byte	0x02, 0x4c
        /*0022*/ 	.byte	0x01
	.zero		1


	//----- nvinfo : EIATTR_MERCURY_ISA_VERSION
	.align		4
        /*0024*/ 	.byte	0x03, 0x5f
        /*0026*/ 	.short	0x0101


	//----- nvinfo : EIATTR_COOP_GROUP_MASK_REGIDS
	.align		4
        /*0028*/ 	.byte	0x04, 0x29
        /*002a*/ 	.short	(.L_1216 - .L_1215)


	//   ....[0]....
.L_1215:
        /*002c*/ 	.word	0xffffffff


	//   ....[1]....
        /*0030*/ 	.word	0xffffffff


	//   ....[2]....
        /*0034*/ 	.word	0xffffffff


	//   ....[3]....
        /*0038*/ 	.word	0xffffffff


	//   ....[4]....
        /*003c*/ 	.word	0xffffffff


	//   ....[5]....
        /*0040*/ 	.word	0xffffffff


	//   ....[6]....
        /*0044*/ 	.word	0xffffffff


	//   ....[7]....
        /*0048*/ 	.word	0xffffffff


	//   ....[8]....
        /*004c*/ 	.word	0xffffffff


	//   ....[9]....
        /*0050*/ 	.word	0xffffffff


	//   ....[10]....
        /*0054*/ 	.word	0xffffffff


	//   ....[11]....
        /*0058*/ 	.word	0xffffffff


	//   ....[12]....
        /*005c*/ 	.word	0xffffffff


	//   ....[13]....
        /*0060*/ 	.word	0xffffffff


	//   ....[14]....
        /*0064*/ 	.word	0xffffffff


	//   ....[15]....
        /*0068*/ 	.word	0xffffffff


	//   ....[16]....
        /*006c*/ 	.word	0xffffffff


	//   ....[17]....
        /*0070*/ 	.word	0xffffffff


	//----- nvinfo : EIATTR_COOP_GROUP_INSTR_OFFSETS
	.align		4
.L_1216:
        /*0074*/ 	.byte	0x04, 0x28
        /*0076*/ 	.short	(.L_1218 - .L_1217)


	//   ....[0]....
.L_1217:
        /*0078*/ 	.word	0x00002460


	//   ....[1]....
        /*007c*/ 	.word	0x00002480


	//   ....[2]....
        /*0080*/ 	.word	0x000024a0


	//   ....[3]....
        /*0084*/ 	.word	0x000024c0


	//   ....[4]....
        /*0088*/ 	.word	0x000024e0


	//   ....[5]....
        /*008c*/ 	.word	0x00002810


	//   ....[6]....
        /*0090*/ 	.word	0x00002830


	//   ....[7]....
        /*0094*/ 	.word	0x00002850


	//   ....[8]....
        /*0098*/ 	.word	0x00002880


	//   ....[9]....
        /*009c*/ 	.word	0x000028c0


	//   ....[10]....
        /*00a0*/ 	.word	0x00002a40


	//   ....[11]....
        /*00a4*/ 	.word	0x00002ac0


	//   ....[12]....
        /*00a8*/ 	.word	0x00002ae0


	//   ....[13]....
        /*00ac*/ 	.word	0x00002af0


	//   ....[14]....
        /*00b0*/ 	.word	0x00002bb0


	//   ....[15]....
        /*00b4*/ 	.word	0x00002bf0


	//   ....[16]....
        /*00b8*/ 	.word	0x00002c80


	//   ....[17]....
        /*00bc*/ 	.word	0x00002cb0


	//----- nvinfo : EIATTR_VRC_CTA_INIT_COUNT
	.align		4
.L_1218:
        /*00c0*/ 	.byte	0x02, 0x4a
	.zero		1
	.zero		1


	//----- nvinfo : EIATTR_EXIT_INSTR_OFFSETS
	.align		4
        /*00c4*/ 	.byte	0x04, 0x1c
        /*00c6*/ 	.short	(.L_1220 - .L_1219)


	//   ....[0]....
.L_1219:
        /*00c8*/ 	.word	0x000009f0


	//   ....[1]....
        /*00cc*/ 	.word	0x00003610


	//----- nvinfo : EIATTR_MAX_THREADS
	.align		4
.L_1220:
        /*00d0*/ 	.byte	0x04, 0x05
        /*00d2*/ 	.short	(.L_1222 - .L_1221)
.L_1221:
        /*00d4*/ 	.word	0x00000080
        /*00d8*/ 	.word	0x00000001
        /*00dc*/ 	.word	0x00000001


	//----- nvinfo : EIATTR_CRS_STACK_SIZE
	.align		4
.L_1222:
        /*00e0*/ 	.byte	0x04, 0x1e
        /*00e2*/ 	.short	(.L_1224 - .L_1223)
.L_1223:
        /*00e4*/ 	.word	0x00000000


	//----- nvinfo : EIATTR_CBANK_PARAM_SIZE
	.align		4
.L_1224:
        /*00e8*/ 	.byte	0x03, 0x19
        /*00ea*/ 	.short	0x00e8


	//----- nvinfo : EIATTR_PARAM_CBANK
	.align		4
        /*00ec*/ 	.byte	0x04, 0x0a
        /*00ee*/ 	.short	(.L_1226 - .L_1225)
	.align		4
.L_1225:
        /*00f0*/ 	.word	index@(.nv.constant0._ZN10layer_norm31ln_parallel_residual_fwd_kernelINS_13Kernel_traitsIf6__halfS2_S2_fjLj3072ELj1ELj1ELj4ELj16ENS_18Kernel_traits_baseILj3072EfS2_S2_S2_fjLj128EEEEELb0ELb0ELb1EEEvNS_9FwdParamsE)
        /*00f4*/ 	.short	0x0380
        /*00f6*/ 	.short	0x00e8


	//----- nvinfo : EIATTR_SW_WAR
	.align		4
.L_1226:
        /*00f8*/ 	.byte	0x04, 0x36
        /*00fa*/ 	.short	(.L_1228 - .L_1227)
.L_1227:
        /*00fc*/ 	.word	0x00000008
.L_1228:


//--------------------- .nv.info._ZN10layer_norm31ln_parallel_residual_fwd_kernelINS_13Kernel_traitsIf6__halfS2_S2_fjLj3072ELj1ELj1ELj4ELj16ENS_18Kernel_traits_baseILj3072EfS2_S2_S2_fjLj128EEEEELb0ELb1ELb0EEEvNS_9FwdParamsE --------------------------
	.section	.nv.info._ZN10layer_norm31ln_parallel_residual_fwd_kernelINS_13Kernel_traitsIf6__halfS2_S2_fjLj3072ELj1ELj1ELj4ELj16ENS_18Kernel_traits_baseILj3072EfS2_S2_S2_fjLj128EEEEELb0ELb1ELb0EEEvNS_9FwdParamsE,"",@"SHT_CUDA_INFO"
	.sectionflags	@""
	.align	4


	//----- nvinfo : EIATTR_CUDA_API_VERSION
	.align		4
        /*0000*/ 	.byte	0x04, 0x37
        /*0002*/ 	.short	(.L_1230 - .L_1229)
.L_1229:
        /*0004*/ 	.word	0x00000082


	//----- nvinfo : EIATTR_KPARAM_INFO
	.align		4
.L_1230:
        /*0008*/ 	.byte	0x04, 0x17
        /*000a*/ 	.short	(.L_1232 - .L_1231)
.L_1231:
        /*000c*/ 	.word	0x00000000
        /*0010*/ 	.short	0x0000
        /*0012*/ 	.short	0x0000
        /*0014*/ 	.byte	0x00, 0xf0, 0xa1, 0x03


	//----- nvinfo : EIATTR_SPARSE_MMA_MASK
	.align		4
.L_1232:
        /*0018*/ 	.byte	0x03, 0x50
        /*001a*/ 	.short	0x0000


	//----- nvinfo : EIATTR_MAXREG_COUNT
	.align		4
        /*001c*/ 	.byte	0x03, 0x1b
        /*001e*/ 	.short	0x00ff


	//----- nvinfo : EIATTR_NUM_BARRIERS
	.align		4
        /*0020*/ 	.byte	0x02, 0x4c
        /*0022*/ 	.byte	0x01
	.zero		1


	//----- nvinfo : EIATTR_MERCURY_ISA_VERSION
	.align		4
        /*0024*/ 	.byte	0x03, 0x5f
        /*0026*/ 	.short	0x0101


	//----- nvinfo : EIATTR_COOP_GROUP_MASK_REGIDS
	.align		4
        /*0028*/ 	.byte	0x04, 0x29
        /*002a*/ 	.short	(.L_1234 - .L_1233)


	//   ....[0]....
.L_1233:
        /*002c*/ 	.word	0xffffffff


	//   ....[1]....
        /*0030*/ 	.word	0xffffffff


	//   ....[2]....
        /*0034*/ 	.word	0xffffffff


	//   ....[3]....
        /*0038*/ 	.word	0xffffffff


	//   ....[4]....
        /*003c*/ 	.word	0xffffffff


	//   ....[5]....
        /*0040*/ 	.word	0xffffffff


	//   ....[6]....
        /*0044*/ 	.word	0xffffffff


	//   ....[7]....
        /*0048*/ 	.word	0xffffffff


	//   ....[8]....
        /*004c*/ 	.word	0xffffffff


	//   ....[9]....
        /*0050*/ 	.word	0xffffffff


	//   ....[10]....
        /*0054*/ 	.word	0xffffffff


	//   ....[11]....
        /*0058*/ 	.word	0xffffffff


	//   ....[12]....
        /*005c*/ 	.word	0xffffffff


	//   ....[13]....
        /*0060*/ 	.word	0xffffffff


	//   ....[14]....
        /*0064*/ 	.word	0xffffffff


	//   ....[15]....
        /*0068*/ 	.word	0xffffffff


	//   ....[16]....
        /*006c*/ 	.word	0xffffffff


	//   ....[17]....
        /*0070*/ 	.word	0xffffffff


	//----- nvinfo : EIATTR_COOP_GROUP_INSTR_OFFSETS
	.align		4
.L_1234:
        /*0074*/ 	.byte	0x04, 0x28
        /*0076*/ 	.short	(.L_1236 - .L_1235)


	//   ....[0]....
.L_1235:
        /*0078*/ 	.word	0x00002310


	//   ....[1]....
        /*007c*/ 	.word	0x00002330


	//   ....[2]....
        /*0080*/ 	.word	0x00002350


	//   ....[3]....
        /*0084*/ 	.word	0x00002370


	//   ....[4]....
        /*0088*/ 	.word	0x00002390


	//   ....[5]....
        /*008c*/ 	.word	0x00002700


	//   ....[6]....
        /*0090*/ 	.word	0x00002720


	//   ....[7]....
        /*0094*/ 	.word	0x00002750


	//   ....[8]....
        /*0098*/ 	.word	0x00002770


	//   ....[9]....
        /*009c*/ 	.word	0x000027b0


	//   ....[10]....
        /*00a0*/ 	.word	0x00002820


	//   ....[11]....
        /*00a4*/ 	.word	0x00002890


	//   ....[12]....
        /*00a8*/ 	.word	0x000028d0


	//   ....[13]....
        /*00ac*/ 	.word	0x000028f0


	//   ....[14]....
        /*00b0*/ 	.word	0x00002980


	//   ....[15]....
        /*00b4*/ 	.word	0x000029b0


	//   ....[16]....
        /*00b8*/ 	.word	0x00002a50


	//   ....[17]....
        /*00bc*/ 	.word	0x00002a80


	//----- nvinfo : EIATTR_VRC_CTA_INIT_COUNT
	.align		4
.L_1236:
        /*00c0*/ 	.byte	0x02, 0x4a
	.zero		1
	.zero		1


	//----- nvinfo : EIATTR_EXIT_INSTR_OFFSETS
	.align		4
        /*00c4*/ 	.byte	0x04, 0x1c
        /*00c6*/ 	.short	(.L_1238 - .L_1237)


	//   ....[0]....
.L_1237:
        /*00c8*/ 	.word	0x00000570


	//   ....[1]....
        /*00cc*/ 	.word	0x000031f0


	//----- nvinfo : EIATTR_MAX_THREADS
	.align		4
.L_1238:
        /*00d0*/ 	.byte	0x04, 0x05
        /*00d2*/ 	.short	(.L_1240 - .L_1239)
.L_1239:
        /*00d4*/ 	.word	0x00000080
        /*00d8*/ 	.word	0x00000001
        /*00dc*/ 	.word	0x00000001


	//----- nvinfo : EIATTR_CRS_STACK_SIZE
	.align		4
.L_1240:
        /*00e0*/ 	.byte	0x04, 0x1e
        /*00e2*/ 	.short	(.L_1242 - .L_1241)
.L_1241:
        /*00e4*/ 	.word	0x00000000


	//----- nvinfo : EIATTR_CBANK_PARAM_SIZE
	.align		4
.L_1242:
        /*00e8*/ 	.byte	0x03, 0x19
        /*00ea*/ 	.short	0x00e8


	//----- nvinfo : EIATTR_PARAM_CBANK
	.align		4
        /*00ec*/ 	.byte	0x04, 0x0a
        /*00ee*/ 	.short	(.L_1244 - .L_1243)
	.align		4
.L_1243:
        /*00f0*/ 	.word	index@(.nv.constant0._ZN10layer_norm31ln_parallel_residual_fwd_kernelINS_13Kernel_traitsIf6__halfS2_S2_fjLj3072ELj1ELj1ELj4ELj16ENS_18Kernel_traits_baseILj3072EfS2_S2_S2_fjLj128EEEEELb0ELb1ELb0EEEvNS_9FwdParamsE)
        /*00f4*/ 	.short	0x0380
        /*00f6*/ 	.short	0x00e8


	//----- nvinfo : EIATTR_SW_WAR
	.align		4
.L_1244:
        /*00f8*/ 	.byte	0x04, 0x36
        /*00fa*/ 	.short	(.L_1246 - .L_1245)
.L_1245:
        /*00fc*/ 	.word	0x00000008
.L_1246:


//--------------------- .nv.info._ZN10layer_norm31ln_parallel_residual_fwd_kernelINS_13Kernel_traitsIf6__halfS2_S2_fjLj3072ELj1ELj1ELj4ELj16ENS_18Kernel_traits_baseILj3072EfS2_S2_S2_fjLj128EEEEELb0ELb1ELb1EEEvNS_9FwdParamsE --------------------------
	.section	.nv.info._ZN10layer_norm31ln_parallel_residual_fwd_kernelINS_13Kernel_traitsIf6__halfS2_S2_fjLj3072ELj1ELj1ELj4ELj16ENS_18Kernel_traits_baseILj3072EfS2_S2_S2_fjLj128EEEEELb0ELb1ELb1EEEvNS_9FwdParamsE,"",@"SHT_CUDA_INFO"
	.sectionflags	@""
	.align	4


	//----- nvinfo : EIATTR_CUDA_API_VERSION
	.align		4
        /*0000*/ 	.byte	0x04, 0x37
        /*0002*/ 	.short	(.L_1248 - .L_1247)
.L_1247:
        /*0004*/ 	.word	0x00000082


	//----- nvinfo : EIATTR_KPARAM_INFO
	.align		4
.L_1248:
        /*0008*/ 	.byte	0x04, 0x17
        /*000a*/ 	.short	(.L_1250 - .L_1249)
.L_1249:
        /*000c*/ 	.word	0x00000000
        /*0010*/ 	.short	0x0000
        /*0012*/ 	.short	0x0000
        /*0014*/ 	.byte	0x00, 0xf0, 0xa1, 0x03


	//----- nvinfo : EIATTR_SPARSE_MMA_MASK
	.align		4
.L_1250:
        /*0018*/ 	.byte	0x03, 0x50
        /*001a*/ 	.short	0x0000


	//----- nvinfo : EIATTR_MAXREG_COUNT
	.align		4
        /*001c*/ 	.byte	0x03, 0x1b
        /*001e*/ 	.short	0x00ff


	//----- nvinfo : EIATTR_NUM_BARRIERS
	.align		4
        /*0020*/ 	.byte	0x02, 0x4c
        /*0022*/ 	.byte	0x01
	.zero		1


	//----- nvinfo : EIATTR_MERCURY_ISA_VERSION
	.align		4
        /*0024*/ 	.byte	0x03, 0x5f
        /*0026*/ 	.short	0x0101


	//----- nvinfo : EIATTR_COOP_GROUP_MASK_REGIDS
	.align		4
        /*0028*/ 	.byte	0x04, 0x29
        /*002a*/ 	.short	(.L_1252 - .L_1251)


	//   ....[0]....
.L_1251:
        /*002c*/ 	.word	0xffffffff


	//   ....[1]....
        /*0030*/ 	.word	0xffffffff


	//   ....[2]....
        /*0034*/ 	.word	0xffffffff


	//   ....[3]....
        /*0038*/ 	.word	0xffffffff


	//   ....[4]....
        /*003c*/ 	.word	0xffffffff


	//   ....[5]....
        /*0040*/ 	.word	0xffffffff


	//   ....[6]....
        /*0044*/ 	.word	0xffffffff


	//   ....[7]....
        /*0048*/ 	.word	0xffffffff


	//   ....[8]....
        /*004c*/ 	.word	0xffffffff


	//   ....[9]....
        /*0050*/ 	.word	0xffffffff


	//   ....[10]....
        /*0054*/ 	.word	0xffffffff


	//   ....[11]....
        /*0058*/ 	.word	0xffffffff


	//   ....[12]....
        /*005c*/ 	.word	0xffffffff


	//   ....[13]....
        /*0060*/ 	.word	0xffffffff


	//   ....[14]....
        /*0064*/ 	.word	0xffffffff


	//   ....[15]....
        /*0068*/ 	.word	0xffffffff


	//   ....[16]....
        /*006c*/ 	.word	0xffffffff


	//   ....[17]....
        /*0070*/ 	.word	0xffffffff


	//----- nvinfo : EIATTR_COOP_GROUP_INSTR_OFFSETS
	.align		4
.L_1252:
        /*0074*/ 	.byte	0x04, 0x28
        /*0076*/ 	.short	(.L_1254 - .L_1253)


	//   ....[0]....
.L_1253:
        /*0078*/ 	.word	0x00001e20


	//   ....[1]....
        /*007c*/ 	.word	0x00001e40


	//   ....[2]....
        /*0080*/ 	.word	0x00001e60


	//   ....[3]....
        /*0084*/ 	.word	0x00001e80


	//   ....[4]....
        /*0088*/ 	.word	0x00001ea0


	//   ....[5]....
        /*008c*/ 	.word	0x000021d0


	//   ....[6]....
        /*0090*/ 	.word	0x00002200


	//   ....[7]....
        /*0094*/ 	.word	0x00002220


	//   ....[8]....
        /*0098*/ 	.word	0x00002240


	//   ....[9]....
        /*009c*/ 	.word	0x00002280


	//   ....[10]....
        /*00a0*/ 	.word	0x00002310


	//   ....[11]....
        /*00a4*/ 	.word	0x00002370


	//   ....[12]....
        /*00a8*/ 	.word	0x000023a0


	//   ....[13]....
        /*00ac*/ 	.word	0x000023c0


	//   ....[14]....
        /*00b0*/ 	.word	0x00002450


	//   ....[15]....
        /*00b4*/ 	.word	0x00002490


	//   ....[16]....
        /*00b8*/ 	.word	0x00002530


	//   ....[17]....
        /*00bc*/ 	.word	0x00002550


	//----- nvinfo : EIATTR_VRC_CTA_INIT_COUNT
	.align		4
.L_1254:
        /*00c0*/ 	.byte	0x02, 0x4a
	.zero		1
	.zero		1


	//----- nvinfo : EIATTR_EXIT_INSTR_OFFSETS
	.align		4
        /*00c4*/ 	.byte	0x04, 0x1c
        /*00c6*/ 	.short	(.L_1256 - .L_1255)


	//   ....[0]....
.L_1255:
        /*00c8*/ 	.word	0x00000310


	//   ....[1]....
        /*00cc*/ 	.word	0x00002c10


	//----- nvinfo : EIATTR_MAX_THREADS
	.align		4
.L_1256:
        /*00d0*/ 	.byte	0x04, 0x05
        /*00d2*/ 	.short	(.L_1258 - .L_1257)
.L_1257:
        /*00d4*/ 	.word	0x00000080
        /*00d8*/ 	.word	0x00000001
        /*00dc*/ 	.word	0x00000001


	//----- nvinfo : EIATTR_CBANK_PARAM_SIZE
	.align		4
.L_1258:
        /*00e0*/ 	.byte	0x03, 0x19
        /*00e2*/ 	.short	0x00e8


	//----- nvinfo : EIATTR_PARAM_CBANK
	.align		4
        /*00e4*/ 	.byte	0x04, 0x0a
        /*00e6*/ 	.short	(.L_1260 - .L_1259)
	.align		4
.L_1259:
        /*00e8*/ 	.word	index@(.nv.constant0._ZN10layer_norm31ln_parallel_residual_fwd_kernelINS_13Kernel_traitsIf6__halfS2_S2_fjLj3072ELj1ELj1ELj4ELj16ENS_18Kernel_traits_baseILj3072EfS2_S2_S2_fjLj128EEEEELb0ELb1ELb1EEEvNS_9FwdParamsE)
        /*00ec*/ 	.short	0x0380
        /*00ee*/ 	.short	0x00e8


	//----- nvinfo : EIATTR_SW_WAR
	.align		4
.L_1260:
        /*00f0*/ 	.byte	0x04, 0x36
        /*00f2*/ 	.short	(.L_1262 - .L_1261)
.L_1261:
        /*00f4*/ 	.word	0x00000008
.L_1262:


//--------------------- .nv.info._ZN10layer_norm31ln_parallel_residual_fwd_kernelINS_13Kernel_traitsIf6__halfS2_S2_fjLj3072ELj1ELj1ELj4ELj16ENS_18Kernel_traits_baseILj3072EfS2_S2_S2_fjLj128EEEEELb1ELb0ELb0EEEvNS_9FwdParamsE --------------------------
	.section	.nv.info._ZN10layer_norm31ln_parallel_residual_fwd_kernelINS_13Kernel_traitsIf6__halfS2_S2_fjLj3072ELj1ELj1ELj4ELj16ENS_18Kernel_traits_baseILj3072EfS2_S2_S2_fjLj128EEEEELb1ELb0ELb0EEEvNS_9FwdParamsE,"",@"SHT_CUDA_INFO"
	.sectionflags	@""
	.align	4


	//----- nvinfo : EIATTR_CUDA_API_VERSION
	.align		4
        /*0000*/ 	.byte	0x04, 0x37
        /*0002*/ 	.short	(.L_1264 - .L_1263)
.L_1263:
        /*0004*/ 	.word	0x00000082


	//----- nvinfo : EIATTR_KPARAM_INFO
	.align		4
.L_1264:
        /*0008*/ 	.byte	0x04, 0x17
        /*000a*/ 	.short	(.L_1266 - .L_1265)
.L_1265:
        /*000c*/ 	.word	0x00000000
        /*0010*/ 	.short	0x0000
        /*0012*/ 	.short	0x0000
        /*0014*/ 	.byte	0x00, 0xf0, 0xa1, 0x03


	//----- nvinfo : EIATTR_SPARSE_MMA_MASK
	.align		4
.L_1266:
        /*0018*/ 	.byte	0x03, 0x50
        /*001a*/ 	.short	0x0000


	//----- nvinfo : EIATTR_MAXREG_COUNT
	.align		4
        /*001c*/ 	.byte	0x03, 0x1b
        /*001e*/ 	.short	0x00ff


	//----- nvinfo : EIATTR_NUM_BARRIERS
	.align		4
        /*0020*/ 	.byte	0x02, 0x4c
        /*0022*/ 	.byte	0x01
	.zero		1


	//----- nvinfo : EIATTR_MERCURY_ISA_VERSION
	.align		4
        /*0024*/ 	.byte	0x03, 0x5f
        /*0026*/ 	.short	0x0101


	//----- nvinfo : EIATTR_COOP_GROUP_MASK_REGIDS
	.align		4
        /*0028*/ 	.byte	0x04, 0x29
        /*002a*/ 	.short	(.L_1268 - .L_1267)


	//   ....[0]....
.L_1267:
        /*002c*/ 	.word	0xffffffff


	//   ....[1]....
        /*0030*/ 	.word	0xffffffff


	//   ....[2]....
        /*0034*/ 	.word	0xffffffff


	//   ....[3]....
        /*0038*/ 	.word	0xffffffff


	//   ....[4]....
        /*003c*/ 	.word	0xffffffff


	//   ....[5]....
        /*0040*/ 	.word	0xffffffff


	//   ....[6]....
        /*0044*/ 	.word	0xffffffff


	//   ....[7]....
        /*0048*/ 	.word	0xffffffff


	//   ....[8]....
        /*004c*/ 	.word	0xffffffff


	//   ....[9]....
        /*0050*/ 	.word	0xffffffff


	//   ....[10]....
        /*0054*/ 	.word	0xffffffff


	//   ....[11]....
        /*0058*/ 	.word	0xffffffff


	//   ....[12]....
        /*005c*/ 	.word	0xffffffff


	//   ....[13]....
        /*0060*/ 	.word	0xffffffff


	//   ....[14]....
        /*0064*/ 	.word	0xffffffff


	//   ....[15]....
        /*0068*/ 	.word	0xffffffff


	//   ....[16]....
        /*006c*/ 	.word	0xffffffff


	//   ....[17]....
        /*0070*/ 	.word	0xffffffff


	//----- nvinfo : EIATTR_COOP_GROUP_INSTR_OFFSETS
	.align		4
.L_1268:
        /*0074*/ 	.byte	0x04, 0x28
        /*0076*/ 	.short	(.L_1270 - .L_1269)


	//   ....[0]....
.L_1269:
        /*0078*/ 	.word	0x0001e450


	//   ....[1]....
        /*007c*/ 	.word	0x0001e470


	//   ....[2]....
        /*0080*/ 	.word	0x0001e490


	//   ....[3]....
        /*0084*/ 	.word	0x0001e4b0


	//   ....[4]....
        /*0088*/ 	.word	0x0001e4d0


	//   ....[5]....
        /*008c*/ 	.word	0x0001e810


	//   ....[6]....
        /*0090*/ 	.word	0x0001e830


	//   ....[7]....
        /*0094*/ 	.word	0x0001e850


	//   ....[8]....
        /*0098*/ 	.word	0x0001e880


	//   ....[9]....
        /*009c*/ 	.word	0x0001e8b0


	//   ....[10]....
        /*00a0*/ 	.word	0x0001ea60


	//   ....[11]....
        /*00a4*/ 	.word	0x0001eaa0


	//   ....[12]....
        /*00a8*/ 	.word	0x0001eab0


	//   ....[13]....
        /*00ac*/ 	.word	0x0001eaf0


	//   ....[14]....
        /*00b0*/ 	.word	0x0001ebd0


	//   ....[15]....
        /*00b4*/ 	.word	0x0001ec00


	//   ....[16]....
        /*00b8*/ 	.word	0x0001ecb0


	//   ....[17]....
        /*00bc*/ 	.word	0x0001ece0


	//----- nvinfo : EIATTR_VRC_CTA_INIT_COUNT
	.align		4
.L_1270:
        /*00c0*/ 	.byte	0x02, 0x4a
	.zero		1
	.zero		1


	//----- nvinfo : EIATTR_EXIT_INSTR_OFFSETS
	.align		4
        /*00c4*/ 	.byte	0x04, 0x1c
        /*00c6*/ 	.short	(.L_1272 - .L_1271)


	//   ....[0]....
.L_1271:
        /*00c8*/ 	.word	0x000013d0


	//   ....[1]....
        /*00cc*/ 	.word	0x0001f730


	//----- nvinfo : EIATTR_MAX_THREADS
	.align		4
.L_1272:
        /*00d0*/ 	.byte	0x04, 0x05
        /*00d2*/ 	.short	(.L_1274 - .L_1273)
.L_1273:
        /*00d4*/ 	.word	0x00000080
        /*00d8*/ 	.word	0x00000001
        /*00dc*/ 	.word	0x00000001


	//----- nvinfo : EIATTR_CRS_STACK_SIZE
	.align		4
.L_1274:
        /*00e0*/ 	.byte	0x04, 0x1e
        /*00e2*/ 	.short	(.L_1276 - .L_1275)
.L_1275:
        /*00e4*/ 	.word	0x00000000


	//----- nvinfo : EIATTR_CBANK_PARAM_SIZE
	.align		4
.L_1276:
        /*00e8*/ 	.byte	0x03, 0x19
        /*00ea*/ 	.short	0x00e8


	//----- nvinfo : EIATTR_PARAM_CBANK
	.align		4
        /*00ec*/ 	.byte	0x04, 0x0a
        /*00ee*/ 	.short	(.L_1278 - .L_1277)
	.align		4
.L_1277:
        /*00f0*/ 	.word	index@(.nv.constant0._ZN10layer_norm31ln_parallel_residual_fwd_kernelINS_13Kernel_traitsIf6__halfS2_S2_fjLj3072ELj1ELj1ELj4ELj16ENS_18Kernel_traits_baseILj3072EfS2_S2_S2_fjLj128EEEEELb1ELb0ELb0EEEvNS_9FwdParamsE)
        /*00f4*/ 	.short	0x0380
        /*00f6*/ 	.short	0x00e8


	//----- nvinfo : EIATTR_SW_WAR
	.align		4
.L_1278:
        /*00f8*/ 	.byte	0x04, 0x36
        /*00fa*/ 	.short	(.L_1280 - .L_1279)
.L_1279:
        /*00fc*/ 	.word	0x00000008
.L_1280:


//--------------------- .nv.info._ZN10layer_norm31ln_parallel_residual_fwd_kernelINS_13Kernel_traitsIf6__halfS2_S2_fjLj3072ELj1ELj1ELj4ELj16ENS_18Kernel_traits_baseILj3072EfS2_S2_S2_fjLj128EEEEELb1ELb0ELb1EEEvNS_9FwdParamsE --------------------------
	.section	.nv.info._ZN10layer_norm31ln_parallel_residual_fwd_kernelINS_13Kernel_traitsIf6__halfS2_S2_fjLj3072ELj1ELj1ELj4ELj16ENS_18Kernel_traits_baseILj3072EfS2_S2_S2_fjLj128EEEEELb1ELb0ELb1EEEvNS_9FwdParamsE,"",@"SHT_CUDA_INFO"
	.sectionflags	@""
	.align	4


	//----- nvinfo : EIATTR_CUDA_API_VERSION
	.align		4
        /*0000*/ 	.byte	0x04, 0x37
        /*0002*/ 	.short	(.L_1282 - .L_1281)
.L_1281:
        /*0004*/ 	.word	0x00000082


	//----- nvinfo : EIATTR_KPARAM_INFO
	.align		4
.L_1282:
        /*0008*/ 	.byte	0x04, 0x17
        /*000a*/ 	.short	(.L_1284 - .L_1283)
.L_1283:
        /*000c*/ 	.word	0x00000000
        /*0010*/ 	.short	0x0000
        /*0012*/ 	.short	0x0000
        /*0014*/ 	.byte	0x00, 0xf0, 0xa1, 0x03


	//----- nvinfo : EIATTR_SPARSE_MMA_MASK
	.align		4
.L_1284:
        /*0018*/ 	.byte	0x03, 0x50
        /*001a*/ 	.short	0x0000


	//----- nvinfo : EIATTR_MAXREG_COUNT
	.align		4
        /*001c*/ 	.byte	0x03, 0x1b
        /*001e*/ 	.short	0x00ff


	//----- nvinfo : EIATTR_NUM_BARRIERS
	.align		4
        /*0020*/ 	.byte	0x02, 0x4c
        /*0022*/ 	.byte	0x01
	.zero		1


	//----- nvinfo : EIATTR_MERCURY_ISA_VERSION
	.align		4
        /*0024*/ 	.byte	0x03, 0x5f
        /*0026*/ 	.short	0x0101


	//----- nvinfo : EIATTR_COOP_GROUP_MASK_REGIDS
	.align		4
        /*0028*/ 	.byte	0x04, 0x29
        /*002a*/ 	.short	(.L_1286 - .L_1285)


	//   ....[0]....
.L_1285:
        /*002c*/ 	.word	0xffffffff


	//   ....[1]....
        /*0030*/ 	.word	0xffffffff


	//   ....[2]....
        /*0034*/ 	.word	0xffffffff


	//   ....[3]....
        /*0038*/ 	.word	0xffffffff


	//   ....[4]....
        /*003c*/ 	.word	0xffffffff


	//   ....[5]....
        /*0040*/ 	.word	0xffffffff


	//   ....[6]....
        /*0044*/ 	.word	0xffffffff


	//   ....[7]....
        /*0048*/ 	.word	0xffffffff


	//   ....[8]....
        /*004c*/ 	.word	0xffffffff


	//   ....[9]....
        /*0050*/ 	.word	0xffffffff


	//   ....[10]....
        /*0054*/ 	.word	0xffffffff


	//   ....[11]....
        /*0058*/ 	.word	0xffffffff


	//   ....[12]....
        /*005c*/ 	.word	0xffffffff


	//   ....[13]....
        /*0060*/ 	.word	0xffffffff


	//   ....[14]....
        /*0064*/ 	.word	0xffffffff


	//   ....[15]....
        /*0068*/ 	.word	0xffffffff


	//   ....[16]....
        /*006c*/ 	.word	0xffffffff


	//   ....[17]....
        /*0070*/ 	.word	0xffffffff


	//----- nvinfo : EIATTR_COOP_GROUP_INSTR_OFFSETS
	.align		4
.L_1286:
        /*0074*/ 	.byte	0x04, 0x28
        /*0076*/ 	.short	(.L_1288 - .L_1287)


	//   ....[0]....
.L_1287:
        /*0078*/ 	.word	0x00018540


	//   ....[1]....
        /*007c*/ 	.word	0x00018570


	//   ....[2]....
        /*0080*/ 	.word	0x00018590


	//   ....[3]....
        /*0084*/ 	.word	0x000185b0


	//   ....[4]....
        /*0088*/ 	.word	0x000185d0


	//   ....[5]....
        /*008c*/ 	.word	0x00018910


	//   ....[6]....
        /*0090*/ 	.word	0x00018930


	//   ....[7]....
        /*0094*/ 	.word	0x00018950


	//   ....[8]....
        /*0098*/ 	.word	0x00018970


	//   ....[9]....
        /*009c*/ 	.word	0x000189a0


	//   ....[10]....
        /*00a0*/ 	.word	0x00018b40


	//   ....[11]....
        /*00a4*/ 	.word	0x00018b80


	//   ....[12]....
        /*00a8*/ 	.word	0x00018bb0


	//   ....[13]....
        /*00ac*/ 	.word	0x00018bf0


	//   ....[14]....
        /*00b0*/ 	.word	0x00018cb0


	//   ....[15]....
        /*00b4*/ 	.word	0x00018ce0


	//   ....[16]....
        /*00b8*/ 	.word	0x00018d80


	//   ....[17]....
        /*00bc*/ 	.word	0x00018db0


	//----- nvinfo : EIATTR_VRC_CTA_INIT_COUNT
	.align		4
.L_1288:
        /*00c0*/ 	.byte	0x02, 0x4a
	.zero		1
	.zero		1


	//----- nvinfo : EIATTR_EXIT_INSTR_OFFSETS
	.align		4
        /*00c4*/ 	.byte	0x04, 0x1c
        /*00c6*/ 	.short	(.L_1290 - .L_1289)


	//   ....[0]....
.L_1289:
        /*00c8*/ 	.word	0x00000bb0


	//   ....[1]....
        /*00cc*/ 	.word	0x00019720


	//----- nvinfo : EIATTR_MAX_THREADS
	.align		4
.L_1290:
        /*00d0*/ 	.byte	0x04, 0x05
        /*00d2*/ 	.short	(.L_1292 - .L_1291)
.L_1291:
        /*00d4*/ 	.word	0x00000080
        /*00d8*/ 	.word	0x00000001
        /*00dc*/ 	.word	0x00000001


	//----- nvinfo : EIATTR_CRS_STACK_SIZE
	.align		4
.L_1292:
        /*00e0*/ 	.byte	0x04, 0x1e
        /*00e2*/ 	.short	(.L_1294 - .L_1293)
.L_1293:
        /*00e4*/ 	.word	0x00000000


	//----- nvinfo : EIATTR_CBANK_PARAM_SIZE
	.align		4
.L_1294:
        /*00e8*/ 	.byte	0x03, 0x19
        /*00ea*/ 	.short	0x00e8


	//----- nvinfo : EIATTR_PARAM_CBANK
	.align		4
        /*00ec*/ 	.byte	0x04, 0x0a
        /*00ee*/ 	.short	(.L_1296 - .L_1295)
	.align		4
.L_1295:
        /*00f0*/ 	.word	index@(.nv.constant0._ZN10layer_norm31ln_parallel_residual_fwd_kernelINS_13Kernel_traitsIf6__halfS2_S2_fjLj3072ELj1ELj1ELj4ELj16ENS_18Kernel_traits_baseILj3072EfS2_S2_S2_fjLj128EEEEELb1ELb0ELb1EEEvNS_9FwdParamsE)
        /*00f4*/ 	.short	0x0380
        /*00f6*/ 	.short	0x00e8


	//----- nvinfo : EIATTR_SW_WAR
	.align		4
.L_1296:
        /*00f8*/ 	.byte	0x04, 0x36
        /*00fa*/ 	.short	(.L_1298 - .L_1297)
.L_1297:
        /*00fc*/ 	.word	0x00000008
.L_1298:


//--------------------- .nv.info._ZN10layer_norm31ln_parallel_residual_fwd_kernelINS_13Kernel_traitsIf6__halfS2_S2_fjLj3072ELj1ELj1ELj4ELj16ENS_18Kernel_traits_baseILj3072EfS2_S2_S2_fjLj128EEEEELb1ELb1ELb0EEEvNS_9FwdParamsE --------------------------
	.section	.nv.info._ZN10layer_norm31ln_parallel_residual_fwd_kernelINS_13Kernel_traitsIf6__halfS2_S2_fjLj3072ELj1ELj1ELj4ELj16ENS_18Kernel_traits_baseILj3072EfS2_S2_S2_fjLj128EEEEELb1ELb1ELb0EEEvNS_9FwdParamsE,"",@"SHT_CUDA_INFO"
	.sectionflags	@""
	.align	4


	//----- nvinfo : EIATTR_CUDA_API_VERSION
	.align		4
        /*0000*/ 	.byte	0x04, 0x37
        /*0002*/ 	.short	(.L_1300 - .L_1299)
.L_1299:
        /*0004*/ 	.word	0x00000082


	//----- nvinfo : EIATTR_KPARAM_INFO
	.align		4
.L_1300:
        /*0008*/ 	.byte	0x04, 0x17
        /*000a*/ 	.short	(.L_1302 - .L_1301)
.L_1301:
        /*000c*/ 	.word	0x00000000
        /*0010*/ 	.short	0x0000
        /*0012*/ 	.short	0x0000
        /*0014*/ 	.byte	0x00, 0xf0, 0xa1, 0x03


	//----- nvinfo : EIATTR_SPARSE_MMA_MASK
	.align		4
.L_1302:
        /*0018*/ 	.byte	0x03, 0x50
        /*001a*/ 	.short	0x0000


	//----- nvinfo : EIATTR_MAXREG_COUNT
	.align		4
        /*001c*/ 	.byte	0x03, 0x1b
        /*001e*/ 	.short	0x00ff


	//----- nvinfo : EIATTR_NUM_BARRIERS
	.align		4
        /*0020*/ 	.byte	0x02, 0x4c
        /*0022*/ 	.byte	0x01
	.zero		1


	//----- nvinfo : EIATTR_MERCURY_ISA_VERSION
	.align		4
        /*0024*/ 	.byte	0x03, 0x5f
        /*0026*/ 	.short	0x0101


	//----- nvinfo : EIATTR_COOP_GROUP_MASK_REGIDS
	.align		4
        /*0028*/ 	.byte	0x04, 0x29
        /*002a*/ 	.short	(.L_1304 - .L_1303)


	//   ....[0]....
.L_1303:
        /*002c*/ 	.word	0xffffffff


	//   ....[1]....
        /*0030*/ 	.word	0xffffffff


	//   ....[2]....
        /*0034*/ 	.word	0xffffffff


	//   ....[3]....
        /*0038*/ 	.word	0xffffffff


	//   ....[4]....
        /*003c*/ 	.word	0xffffffff


	//   ....[5]....
        /*0040*/ 	.word	0xffffffff


	//   ....[6]....
        /*0044*/ 	.word	0xffffffff


	//   ....[7]....
        /*0048*/ 	.word	0xffffffff


	//   ....[8]....
        /*004c*/ 	.word	0xffffffff


	//   ....[9]....
        /*0050*/ 	.word	0xffffffff


	//   ....[10]....
        /*0054*/ 	.word	0xffffffff


	//   ....[11]....
        /*0058*/ 	.word	0xffffffff


	//   ....[12]....
        /*005c*/ 	.word	0xffffffff


	//   ....[13]....
        /*0060*/ 	.word	0xffffffff


	//   ....[14]....
        /*0064*/ 	.word	0xffffffff


	//   ....[15]....
        /*0068*/ 	.word	0xffffffff


	//   ....[16]....
        /*006c*/ 	.word	0xffffffff


	//   ....[17]....
        /*0070*/ 	.word	0xffffffff


	//----- nvinfo : EIATTR_COOP_GROUP_INSTR_OFFSETS
	.align		4
.L_1304:
        /*0074*/ 	.byte	0x04, 0x28
        /*0076*/ 	.short	(.L_1306 - .L_1305)


	//   ....[0]....
.L_1305:
        /*0078*/ 	.word	0x00018a40


	//   ....[1]....
        /*007c*/ 	.word	0x00018a60


	//   ....[2]....
        /*0080*/ 	.word	0x00018a80


	//   ....[3]....
        /*0084*/ 	.word	0x00018aa0


	//   ....[4]....
        /*0088*/ 	.word	0x00018ac0


	//   ....[5]....
        /*008c*/ 	.word	0x00018e00


	//   ....[6]....
        /*0090*/ 	.word	0x00018e60


	//   ....[7]....
        /*0094*/ 	.word	0x00018e80


	//   ....[8]....
        /*0098*/ 	.word	0x00018eb0


	//   ....[9]....
        /*009c*/ 	.word	0x00018ed0


	//   ....[10]....
        /*00a0*/ 	.word	0x00018ef0


	//   ....[11]....
        /*00a4*/ 	.word	0x00018fa0


	//   ....[12]....
        /*00a8*/ 	.word	0x00019000


	//   ....[13]....
        /*00ac*/ 	.word	0x00019010


	//   ....[14]....
        /*00b0*/ 	.word	0x000190b0


	//   ....[15]....
        /*00b4*/ 	.word	0x000190f0


	//   ....[16]....
        /*00b8*/ 	.word	0x00019190


	//   ....[17]....
        /*00bc*/ 	.word	0x000191c0


	//----- nvinfo : EIATTR_VRC_CTA_INIT_COUNT
	.align		4
.L_1306:
        /*00c0*/ 	.byte	0x02, 0x4a
	.zero		1
	.zero		1


	//----- nvinfo : EIATTR_EXIT_INSTR_OFFSETS
	.align		4
        /*00c4*/ 	.byte	0x04, 0x1c
        /*00c6*/ 	.short	(.L_1308 - .L_1307)


	//   ....[0]....
.L_1307:
        /*00c8*/ 	.word	0x00000780


	//   ....[1]....
        /*00cc*/ 	.word	0x00019960


	//----- nvinfo : EIATTR_MAX_THREADS
	.align		4
.L_1308:
        /*00d0*/ 	.byte	0x04, 0x05
        /*00d2*/ 	.short	(.L_1310 - .L_1309)
.L_1309:
        /*00d4*/ 	.word	0x00000080
        /*00d8*/ 	.word	0x00000001
        /*00dc*/ 	.word	0x00000001


	//----- nvinfo : EIATTR_CRS_STACK_SIZE
	.align		4
.L_1310:
        /*00e0*/ 	.byte	0x04, 0x1e
        /*00e2*/ 	.short	(.L_1312 - .L_1311)
.L_1311:
        /*00e4*/ 	.word	0x00000000


	//----- nvinfo : EIATTR_CBANK_PARAM_SIZE
	.align		4
.L_1312:
        /*00e8*/ 	.byte	0x03, 0x19
        /*00ea*/ 	.short	0x00e8


	//----- nvinfo : EIATTR_PARAM_CBANK
	.align		4
        /*00ec*/ 	.byte	0x04, 0x0a
        /*00ee*/ 	.short	(.L_1314 - .L_1313)
	.align		4
.L_1313:
        /*00f0*/ 	.word	index@(.nv.constant0._ZN10layer_norm31ln_parallel_residual_fwd_kernelINS_13Kernel_traitsIf6__halfS2_S2_fjLj3072ELj1ELj1ELj4ELj16ENS_18Kernel_traits_baseILj3072EfS2_S2_S2_fjLj128EEEEELb1ELb1ELb0EEEvNS_9FwdParamsE)
        /*00f4*/ 	.short	0x0380
        /*00f6*/ 	.short	0x00e8


	//----- nvinfo : EIATTR_SW_WAR
	.align		4
.L_1314:
        /*00f8*/ 	.byte	0x04, 0x36
        /*00fa*/ 	.short	(.L_1316 - .L_1315)
.L_1315:
        /*00fc*/ 	.word	0x00000008
.L_1316:


//--------------------- .nv.info._ZN10layer_norm31ln_parallel_residual_fwd_kernelINS_13Kernel_traitsIf6__halfS2_S2_fjLj3072ELj1ELj1ELj4ELj16ENS_18Kernel_traits_baseILj3072EfS2_S2_S2_fjLj128EEEEELb1ELb1ELb1EEEvNS_9FwdParamsE --------------------------
	.section	.nv.info._ZN10layer_norm31ln_parallel_residual_fwd_kernelINS_13Kernel_traitsIf6__halfS2_S2_fjLj3072ELj1ELj1ELj4ELj16ENS_18Kernel_traits_baseILj3072EfS2_S2_S2_fjLj128EEEEELb1ELb1ELb1EEEvNS_9FwdParamsE,"",@"SHT_CUDA_INFO"
	.sectionflags	@""
	.align	4


	//----- nvinfo : EIATTR_CUDA_API_VERSION
	.align		4
        /*0000*/ 	.byte	0x04, 0x37
        /*0002*/ 	.short	(.L_1318 - .L_1317)
.L_1317:
        /*0004*/ 	.word	0x00000082


	//----- nvinfo : EIATTR_KPARAM_INFO
	.align		4
.L_1318:
        /*0008*/ 	.byte	0x04, 0x17
        /*000a*/ 	.short	(.L_1320 - .L_1319)
.L_1319:
        /*000c*/ 	.word	0x00000000
        /*0010*/ 	.short	0x0000
        /*0012*/ 	.short	0x0000
        /*0014*/ 	.byte	0x00, 0xf0, 0xa1, 0x03


	//----- nvinfo : EIATTR_SPARSE_MMA_MASK
	.align		4
.L_1320:
        /*0018*/ 	.byte	0x03, 0x50
        /*001a*/ 	.short	0x0000


	//----- nvinfo : EIATTR_MAXREG_COUNT
	.align		4
        /*001c*/ 	.byte	0x03, 0x1b
        /*001e*/ 	.short	0x00ff


	//----- nvinfo : EIATTR_NUM_BARRIERS
	.align		4
        /*0020*/ 	.byte	0x02, 0x4c
        /*0022*/ 	.byte	0x01
	.zero		1


	//----- nvinfo : EIATTR_MERCURY_ISA_VERSION
	.align		4
        /*0024*/ 	.byte	0x03, 0x5f
        /*0026*/ 	.short	0x0101


	//----- nvinfo : EIATTR_COOP_GROUP_MASK_REGIDS
	.align		4
        /*0028*/ 	.byte	0x04, 0x29
        /*002a*/ 	.short	(.L_1322 - .L_1321)


	//   ....[0]....
.L_1321:
        /*002c*/ 	.word	0xffffffff


	//   ....[1]....
        /*0030*/ 	.word	0xffffffff


	//   ....[2]....
        /*0034*/ 	.word	0xffffffff


	//   ....[3]....
        /*0038*/ 	.word	0xffffffff


	//   ....[4]....
        /*003c*/ 	.word	0xffffffff


	//   ....[5]....
        /*0040*/ 	.word	0xffffffff


	//   ....[6]....
        /*0044*/ 	.word	0xffffffff


	//   ....[7]....
        /*0048*/ 	.word	0xffffffff


	//   ....[8]....
        /*004c*/ 	.word	0xffffffff


	//   ....[9]....
        /*0050*/ 	.word	0xffffffff


	//   ....[10]....
        /*0054*/ 	.word	0xffffffff


	//   ....[11]....
        /*0058*/ 	.word	0xffffffff


	//   ....[12]....
        /*005c*/ 	.word	0xffffffff


	//   ....[13]....
        /*0060*/ 	.word	0xffffffff


	//   ....[14]....
        /*0064*/ 	.word	0xffffffff


	//   ....[15]....
        /*0068*/ 	.word	0xffffffff


	//   ....[16]....
        /*006c*/ 	.word	0xffffffff


	//   ....[17]....
        /*0070*/ 	.word	0xffffffff


	//----- nvinfo : EIATTR_COOP_GROUP_INSTR_OFFSETS
	.align		4
.L_1322:
        /*0074*/ 	.byte	0x04, 0x28
        /*0076*/ 	.short	(.L_1324 - .L_1323)


	//   ....[0]....
.L_1323:
        /*0078*/ 	.word	0x000172b0


	//   ....[1]....
        /*007c*/ 	.word	0x000172d0


	//   ....[2]....
        /*0080*/ 	.word	0x000172f0


	//   ....[3]....
        /*0084*/ 	.word	0x00017310


	//   ....[4]....
        /*0088*/ 	.word	0x00017330


	//   ....[5]....
        /*008c*/ 	.word	0x00017660


	//   ....[6]....
        /*0090*/ 	.word	0x00017680


	//   ....[7]....
        /*0094*/ 	.word	0x000176a0


	//   ....[8]....
        /*0098*/ 	.word	0x000176d0


	//   ....[9]....
        /*009c*/ 	.word	0x000176f0


	//   ....[10]....
        /*00a0*/ 	.word	0x00017780


	//   ....[11]....
        /*00a4*/ 	.word	0x000177f0


	//   ....[12]....
        /*00a8*/ 	.word	0x00017820


	//   ....[13]....
        /*00ac*/ 	.word	0x00017850


	//   ....[14]....
        /*00b0*/ 	.word	0x000178e0


	//   ....[15]....
        /*00b4*/ 	.word	0x00017920


	//   ....[16]....
        /*00b8*/ 	.word	0x000179b0


	//   ....[17]....
        /*00bc*/ 	.word	0x000179e0


	//----- nvinfo : EIATTR_VRC_CTA_INIT_COUNT
	.align		4
.L_1324:
        /*00c0*/ 	.byte	0x02, 0x4a
	.zero		1
	.zero		1


	//----- nvinfo : EIATTR_EXIT_INSTR_OFFSETS
	.align		4
        /*00c4*/ 	.byte	0x04, 0x1c
        /*00c6*/ 	.short	(.L_1326 - .L_1325)


	//   ....[0]....
.L_1325:
        /*00c8*/ 	.word	0x000003a0


	//   ....[1]....
        /*00cc*/ 	.word	0x00018090


	//----- nvinfo : EIATTR_MAX_THREADS
	.align		4
.L_1326:
        /*00d0*/ 	.byte	0x04, 0x05
        /*00d2*/ 	.short	(.L_1328 - .L_1327)
.L_1327:
        /*00d4*/ 	.word	0x00000080
        /*00d8*/ 	.word	0x00000001
        /*00dc*/ 	.word	0x00000001


	//----- nvinfo : EIATTR_CBANK_PARAM_SIZE
	.align		4
.L_1328:
        /*00e0*/ 	.byte	0x03, 0x19
        /*00e2*/ 	.short	0x00e8


	//----- nvinfo : EIATTR_PARAM_CBANK
	.align		4
        /*00e4*/ 	.byte	0x04, 0x0a
        /*00e6*/ 	.short	(.L_1330 - .L_1329)
	.align		4
.L_1329:
        /*00e8*/ 	.word	index@(.nv.constant0._ZN10layer_norm31ln_parallel_residual_fwd_kernelINS_13Kernel_traitsIf6__halfS2_S2_fjLj3072ELj1ELj1ELj4ELj16ENS_18Kernel_traits_baseILj3072EfS2_S2_S2_fjLj128EEEEELb1ELb1ELb1EEEvNS_9FwdParamsE)
        /*00ec*/ 	.short	0x0380
        /*00ee*/ 	.short	0x00e8


	//----- nvinfo : EIATTR_SW_WAR
	.align		4
.L_1330:
        /*00f0*/ 	.byte	0x04, 0x36
        /*00f2*/ 	.short	(.L_1332 - .L_1331)
.L_1331:
        /*00f4*/ 	.word	0x00000008
.L_1332:


//--------------------- .nv.info._ZN10layer_norm31ln_parallel_residual_fwd_kernelINS_13Kernel_traitsI6__halfS2_fS2_fjLj3072ELj1ELj1ELj4ELj16ENS_18Kernel_traits_baseILj3072ES2_S2_fS2_fjLj128EEEEELb0ELb0ELb0EEEvNS_9FwdParamsE --------------------------
	.section	.nv.info._ZN10layer_norm31ln_parallel_residual_fwd_kernelINS_13Kernel_traitsI6__halfS2_fS2_fjLj3072ELj1ELj1ELj4ELj16ENS_18Kernel_traits_baseILj3072ES2_S2_fS2_fjLj128EEEEELb0ELb0ELb0EEEvNS_9FwdParamsE,"",@"SHT_CUDA_INFO"
	.sectionflags	@""
	.align	4


	//----- nvinfo : EIATTR_CUDA_API_VERSION
	.align		4
        /*0000*/ 	.byte	0x04, 0x37
        /*0002*/ 	.short	(.L_1334 - .L_1333)
.L_1333:
        /*0004*/ 	.word	0x00000082


	//----- nvinfo : EIATTR_KPARAM_INFO
	.align		4
.L_1334:
        /*0008*/ 	.byte	0x04, 0x17
        /*000a*/ 	.short	(.L_1336 - .L_1335)
.L_1335:
        /*000c*/ 	.word	0x00000000
        /*0010*/ 	.short	0x0000
        /*0012*/ 	.short	0x0000
        /*0014*/ 	.byte	0x00, 0xf0, 0xa1, 0x03


	//----- nvinfo : EIATTR_SPARSE_MMA_MASK
	.align		4
.L_1336:
        /*0018*/ 	.byte	0x03, 0x50
        /*001a*/ 	.short	0x0000


	//----- nvinfo : EIATTR_MAXREG_COUNT
	.align		4
        /*001c*/ 	.byte	0x03, 0x1b
        /*001e*/ 	.short	0x00ff


	//----- nvinfo : EIATTR_NUM_BARRIERS
	.align		4
        /*0020*/ 	.byte	0x02, 0x4c
        /*0022*/ 	.byte	0x01
	.zero		1


	//----- nvinfo : EIATTR_MERCURY_ISA_VERSION
	.align		4
        /*0024*/ 	.byte	0x03, 0x5f
        /*0026*/ 	.short	0x0101


	//----- nvinfo : EIATTR_COOP_GROUP_MASK_REGIDS
	.align		4
        /*0028*/ 	.byte	0x04, 0x29
        /*002a*/ 	.short	(.L_1338 - .L_1337)


	//   ....[0]....
.L_1337:
        /*002c*/ 	.word	0xffffffff


	//   ....[1]....
        /*0030*/ 	.word	0xffffffff


	//   ....[2]....
        /*0034*/ 	.word	0xffffffff


	//   ....[3]....
        /*0038*/ 	.word	0xffffffff


	//   ....[4]....
        /*003c*/ 	.word	0xffffffff


	//   ....[5]....
        /*0040*/ 	.word	0xffffffff


	//   ....[6]....
        /*0044*/ 	.word	0xffffffff


	//   ....[7]....
        /*0048*/ 	.word	0xffffffff


	//   ....[8]....
        /*004c*/ 	.word	0xffffffff


	//   ....[9]....
        /*0050*/ 	.word	0xffffffff


	//   ....[10]....
        /*0054*/ 	.word	0xffffffff


	//   ....[11]....
        /*0058*/ 	.word	0xffffffff


	//   ....[12]....
        /*005c*/ 	.word	0xffffffff


	//   ....[13]....
        /*0060*/ 	.word	0xffffffff


	//   ....[14]....
        /*0064*/ 	.word	0xffffffff


	//   ....[15]....
        /*0068*/ 	.word	0xffffffff


	//   ....[16]....
        /*006c*/ 	.word	0xffffffff


	//   ....[17]....
        /*0070*/ 	.word	0xffffffff


	//----- nvinfo : EIATTR_COOP_GROUP_INSTR_OFFSETS
	.align		4
.L_1338:
        /*0074*/ 	.byte	0x04, 0x28
        /*0076*/ 	.short	(.L_1340 - .L_1339)


	//   ....[0]....
.L_1339:
        /*0078*/ 	.word	0x00002530


	//   ....[1]....
        /*007c*/ 	.word	0x00002550


	//   ....[2]....
        /*0080*/ 	.word	0x00002570


	//   ....[3]....
        /*0084*/ 	.word	0x00002590


	//   ....[4]....
        /*0088*/ 	.word	0x000025b0


	//   ....[5]....
        /*008c*/ 	.word	0x00002910


	//   ....[6]....
        /*0090*/ 	.word	0x00002970


	//   ....[7]....
        /*0094*/ 	.word	0x000029c0


	//   ....[8]....
        /*0098*/ 	.word	0x000029e0


	//   ....[9]....
        /*009c*/ 	.word	0x00002a10


	//   ....[10]....
        /*00a0*/ 	.word	0x00002b10


	//   ....[11]....
        /*00a4*/ 	.word	0x00002b70


	//   ....[12]....
        /*00a8*/ 	.word	0x00002bc0


	//   ....[13]....
        /*00ac*/ 	.word	0x00002be0


	//   ....[14]....
        /*00b0*/ 	.word	0x00002c70


	//   ....[15]....
        /*00b4*/ 	.word	0x00002ca0


	//   ....[16]....
        /*00b8*/ 	.word	0x00002d40


	//   ....[17]....
        /*00bc*/ 	.word	0x00002d70


	//----- nvinfo : EIATTR_VRC_CTA_INIT_COUNT
	.align		4
.L_1340:
        /*00c0*/ 	.byte	0x02, 0x4a
	.zero		1
	.zero		1


	//----- nvinfo : EIATTR_EXIT_INSTR_OFFSETS
	.align		4
        /*00c4*/ 	.byte	0x04, 0x1c
        /*00c6*/ 	.short	(.L_1342 - .L_1341)


	//   ....[0]....
.L_1341:
        /*00c8*/ 	.word	0x00000d10


	//   ....[1]....
        /*00cc*/ 	.word	0x00003dc0


	//----- nvinfo : EIATTR_MAX_THREADS
	.align		4
.L_1342:
        /*00d0*/ 	.byte	0x04, 0x05
        /*00d2*/ 	.short	(.L_1344 - .L_1343)
.L_1343:
        /*00d4*/ 	.word	0x00000080
        /*00d8*/ 	.word	0x00000001
        /*00dc*/ 	.word	0x00000001


	//----- nvinfo : EIATTR_CRS_STACK_SIZE
	.align		4
.L_1344:
        /*00e0*/ 	.byte	0x04, 0x1e
        /*00e2*/ 	.short	(.L_1346 - .L_1345)
.L_1345:
        /*00e4*/ 	.word	0x00000000


	//----- nvinfo : EIATTR_CBANK_PARAM_SIZE
	.align		4
.L_1346:
        /*00e8*/ 	.byte	0x03, 0x19
        /*00ea*/ 	.short	0x00e8


	//----- nvinfo : EIATTR_PARAM_CBANK
	.align		4
        /*00ec*/ 	.byte	0x04, 0x0a
        /*00ee*/ 	.short	(.L_1348 - .L_1347)
	.align		4
.L_1347:
        /*00f0*/ 	.word	index@(.nv.constant0._ZN10layer_norm31ln_parallel_residual_fwd_kernelINS_13Kernel_traitsI6__halfS2_fS2_fjLj3072ELj1ELj1ELj4ELj16ENS_18Kernel_traits_baseILj3072ES2_S2_fS2_fjLj128EEEEELb0ELb0ELb0EEEvNS_9FwdParamsE)
        /*00f4*/ 	.short	0x0380
        /*00f6*/ 	.short	0x00e8


	//----- nvinfo : EIATTR_SW_WAR
	.align		4
.L_1348:
        /*00f8*/ 	.byte	0x04, 0x36
        /*00fa*/ 	.short	(.L_1350 - .L_1349)
.L_1349:
        /*00fc*/ 	.word	0x00000008
.L_1350:


//--------------------- .nv.info._ZN10layer_norm31ln_parallel_residual_fwd_kernelINS_13Kernel_traitsI6__halfS2_fS2_fjLj3072ELj1ELj1ELj4ELj16ENS_18Kernel_traits_baseILj3072ES2_S2_fS2_fjLj128EEEEELb0ELb0ELb1EEEvNS_9FwdParamsE --------------------------
	.section	.nv.info._ZN10layer_norm31ln_parallel_residual_fwd_kernelINS_13Kernel_traitsI6__halfS2_fS2_fjLj3072ELj1ELj1ELj4ELj16ENS_18Kernel_traits_baseILj3072ES2_S2_fS2_fjLj128EEEEELb0ELb0ELb1EEEvNS_9FwdParamsE,"",@"SHT_CUDA_INFO"
	.sectionflags	@""
	.align	4


	//----- nvinfo : EIATTR_CUDA_API_VERSION
	.align		4
        /*0000*/ 	.byte	0x04, 0x37
        /*0002*/ 	.short	(.L_1352 - .L_1351)
.L_1351:
        /*0004*/ 	.word	0x00000082


	//----- nvinfo : EIATTR_KPARAM_INFO
	.align		4
.L_1352:
        /*0008*/ 	.byte	0x04, 0x17
        /*000a*/ 	.short	(.L_1354 - .L_1353)
.L_1353:
        /*000c*/ 	.word	0x00000000
        /*0010*/ 	.short	0x0000
        /*0012*/ 	.short	0x0000
        /*0014*/ 	.byte	0x00, 0xf0, 0xa1, 0x03


	//----- nvinfo : EIATTR_SPARSE_MMA_MASK
	.align		4
.L_1354:
        /*0018*/ 	.byte	0x03, 0x50
        /*001a*/ 	.short	0x0000


	//----- nvinfo : EIATTR_MAXREG_COUNT
	.align		4
        /*001c*/ 	.byte	0x03, 0x1b
        /*001e*/ 	.short	0x00ff


	//----- nvinfo : EIATTR_NUM_BARRIERS
	.align		4
        /*0020*/ 	.byte	0x02, 0x4c
        /*0022*/ 	.byte	0x01
	.zero		1


	//----- nvinfo : EIATTR_MERCURY_ISA_VERSION
	.align		4
        /*0024*/ 	.byte	0x03, 0x5f
        /*0026*/ 	.short	0x0101


	//----- nvinfo : EIATTR_COOP_GROUP_MASK_REGIDS
	.align		4
        /*0028*/ 	.byte	0x04, 0x29
        /*002a*/ 	.short	(.L_1356 - .L_1355)


	//   ....[0]....
.L_1355:
        /*002c*/ 	.word	0xffffffff


	//   ....[1]....
        /*0030*/ 	.word	0xffffffff


	//   ....[2]....
        /*0034*/ 	.word	0xffffffff


	//   ....[3]....
        /*0038*/ 	.word	0xffffffff


	//   ....[4]....
        /*003c*/ 	.word	0xffffffff


	//   ....[5]....
        /*0040*/ 	.word	0xffffffff


	//   ....[6]....
        /*0044*/ 	.word	0xffffffff


	//   ....[7]....
        /*0048*/ 	.word	0xffffffff


	//   ....[8]....
        /*004c*/ 	.word	0xffffffff


	//   ....[9]....
        /*0050*/ 	.word	0xffffffff


	//   ....[10]....
        /*0054*/ 	.word	0xffffffff


	//   ....[11]....
        /*0058*/ 	.word	0xffffffff


	//   ....[12]....
        /*005c*/ 	.word	0xffffffff


	//   ....[13]....
        /*0060*/ 	.word	0xffffffff


	//   ....[14]....
        /*0064*/ 	.word	0xffffffff


	//   ....[15]....
        /*0068*/ 	.word	0xffffffff


	//   ....[16]....
        /*006c*/ 	.word	0xffffffff


	//   ....[17]....
        /*0070*/ 	.word	0xffffffff


	//----- nvinfo : EIATTR_COOP_GROUP_INSTR_OFFSETS
	.align		4
.L_1356:
        /*0074*/ 	.byte	0x04, 0x28
        /*0076*/ 	.short	(.L_1358 - .L_1357)


	//   ....[0]....
.L_1357:
        /*0078*/ 	.word	0x00001cd0


	//   ....[1]....
        /*007c*/ 	.word	0x00001cf0


	//   ....[2]....
        /*0080*/ 	.word	0x00001d10


	//   ....[3]....
        /*0084*/ 	.word	0x00001d30


	//   ....[4]....
        /*0088*/ 	.word	0x00001d50


	//   ....[5]....
        /*008c*/ 	.word	0x00002080


	//   ....[6]....
        /*0090*/ 	.word	0x000020a0


	//   ....[7]....
        /*0094*/ 	.word	0x000020c0


	//   ....[8]....
        /*0098*/ 	.word	0x000020e0


	//   ....[9]....
        /*009c*/ 	.word	0x00002100


	//   ....[10]....
        /*00a0*/ 	.word	0x00002380


	//   ....[11]....
        /*00a4*/ 	.word	0x000023d0


	//   ....[12]....
        /*00a8*/ 	.word	0x000023f0


	//   ....[13]....
        /*00ac*/ 	.word	0x00002400


	//   ....[14]....
        /*00b0*/ 	.word	0x000024d0


	//   ....[15]....
        /*00b4*/ 	.word	0x00002500


	//   ....[16]....
        /*00b8*/ 	.word	0x000025a0


	//   ....[17]....
        /*00bc*/ 	.word	0x000025d0


	//----- nvinfo : EIATTR_VRC_CTA_INIT_COUNT
	.align		4
.L_1358:
        /*00c0*/ 	.byte	0x02, 0x4a
	.zero		1
	.zero		1


	//----- nvinfo : EIATTR_EXIT_INSTR_OFFSETS
	.align		4
        /*00c4*/ 	.byte	0x04, 0x1c
        /*00c6*/ 	.short	(.L_1360 - .L_1359)


	//   ....[0]....
.L_1359:
        /*00c8*/ 	.word	0x00000720


	//   ....[1]....
        /*00cc*/ 	.word	0x00003450


	//----- nvinfo : EIATTR_MAX_THREADS
	.align		4
.L_1360:
        /*00d0*/ 	.byte	0x04, 0x05
        /*00d2*/ 	.short	(.L_1362 - .L_1361)
.L_1361:
        /*00d4*/ 	.word	0x00000080
        /*00d8*/ 	.word	0x00000001
        /*00dc*/ 	.word	0x00000001


	//----- nvinfo : EIATTR_CRS_STACK_SIZE
	.align		4
.L_1362:
        /*00e0*/ 	.byte	0x04, 0x1e
        /*00e2*/ 	.short	(.L_1364 - .L_1363)
.L_1363:
        /*00e4*/ 	.word	0x00000000


	//----- nvinfo : EIATTR_CBANK_PARAM_SIZE
	.align		4
.L_1364:
        /*00e8*/ 	.byte	0x03, 0x19
        /*00ea*/ 	.short	0x00e8


	//----- nvinfo : EIATTR_PARAM_CBANK
	.align		4
        /*00ec*/ 	.byte	0x04, 0x0a
        /*00ee*/ 	.short	(.L_1366 - .L_1365)
	.align		4
.L_1365:
        /*00f0*/ 	.word	index@(.nv.constant0._ZN10layer_norm31ln_parallel_residual_fwd_kernelINS_13Kernel_traitsI6__halfS2_fS2_fjLj3072ELj1ELj1ELj4ELj16ENS_18Kernel_traits_baseILj3072ES2_S2_fS2_fjLj128EEEEELb0ELb0ELb1EEEvNS_9FwdParamsE)
        /*00f4*/ 	.short	0x0380
        /*00f6*/ 	.short	0x00e8


	//----- nvinfo : EIATTR_SW_WAR
	.align		4
.L_1366:
        /*00f8*/ 	.byte	0x04, 0x36
        /*00fa*/ 	.short	(.L_1368 - .L_1367)
.L_1367:
        /*00fc*/ 	.word	0x00000008
.L_1368:


//--------------------- .nv.info._ZN10layer_norm31ln_parallel_residual_fwd_kernelINS_13Kernel_traitsI6__halfS2_fS2_fjLj3072ELj1ELj1ELj4ELj16ENS_18Kernel_traits_baseILj3072ES2_S2_fS2_fjLj128EEEEELb0ELb1ELb0EEEvNS_9FwdParamsE --------------------------
	.section	.nv.info._ZN10layer_norm31ln_parallel_residual_fwd_kernelINS_13Kernel_traitsI6__halfS2_fS2_fjLj3072ELj1ELj1ELj4ELj16ENS_18Kernel_traits_baseILj3072ES2_S2_fS2_fjLj128EEEEELb0ELb1ELb0EEEvNS_9FwdParamsE,"",@"SHT_CUDA_INFO"
	.sectionflags	@""
	.align	4


	//----- nvinfo : EIATTR_CUDA_API_VERSION
	.align		4
        /*0000*/ 	.byte	0x04, 0x37
        /*0002*/ 	.short	(.L_1370 - .L_1369)
.L_1369:
        /*0004*/ 	.word	0x00000082


	//----- nvinfo : EIATTR_KPARAM_INFO
	.align		4
.L_1370:
        /*0008*/ 	.byte	0x04, 0x17
        /*000a*/ 	.short	(.L_1372 - .L_1371)
.L_1371:
        /*000c*/ 	.word	0x00000000
        /*0010*/ 	.short	0x0000
        /*0012*/ 	.short	0x0000
        /*0014*/ 	.byte	0x00, 0xf0, 0xa1, 0x03


	//----- nvinfo : EIATTR_SPARSE_MMA_MASK
	.align		4
.L_1372:
        /*0018*/ 	.byte	0x03, 0x50
        /*001a*/ 	.short	0x0000


	//----- nvinfo : EIATTR_MAXREG_COUNT
	.align		4
        /*001c*/ 	.byte	0x03, 0x1b
        /*001e*/ 	.short	0x00ff


	//----- nvinfo : EIATTR_NUM_BARRIERS
	.align		4
        /*0020*/ 	.byte	0x02, 0x4c
        /*0022*/ 	.byte	0x01
	.zero		1


	//----- nvinfo : EIATTR_MERCURY_ISA_VERSION
	.align		4
        /*0024*/ 	.byte	0x03, 0x5f
        /*0026*/ 	.short	0x0101


	//----- nvinfo : EIATTR_COOP_GROUP_MASK_REGIDS
	.align		4
        /*0028*/ 	.byte	0x04, 0x29
        /*002a*/ 	.short	(.L_1374 - .L_1373)


	//   ....[0]....
.L_1373:
        /*002c*/ 	.word	0xffffffff


	//   ....[1]....
        /*0030*/ 	.word	0xffffffff


	//   ....[2]....
        /*0034*/ 	.word	0xffffffff


	//   ....[3]....
        /*0038*/ 	.word	0xffffffff


	//   ....[4]....
        /*003c*/ 	.word	0xffffffff


	//   ....[5]....
        /*0040*/ 	.word	0xffffffff


	//   ....[6]....
        /*0044*/ 	.word	0xffffffff


	//   ....[7]....
        /*0048*/ 	.word	0xffffffff


	//   ....[8]....
        /*004c*/ 	.word	0xffffffff


	//   ....[9]....
        /*0050*/ 	.word	0xffffffff


	//   ....[10]....
        /*0054*/ 	.word	0xffffffff


	//   ....[11]....
        /*0058*/ 	.word	0xffffffff


	//   ....[12]....
        /*005c*/ 	.word	0xffffffff


	//   ....[13]....
        /*0060*/ 	.word	0xffffffff


	//   ....[14]....
        /*0064*/ 	.word	0xffffffff


	//   ....[15]....
        /*0068*/ 	.word	0xffffffff


	//   ....[16]....
        /*006c*/ 	.word	0xffffffff


	//   ....[17]....
        /*0070*/ 	.word	0xffffffff


	//----- nvinfo : EIATTR_COOP_GROUP_INSTR_OFFSETS
	.align		4
.L_1374:
        /*0074*/ 	.byte	0x04, 0x28
        /*0076*/ 	.short	(.L_1376 - .L_1375)


	//   ....[0]....
.L_1375:
        /*0078*/ 	.word	0x00001cc0


	//   ....[1]....
        /*007c*/ 	.word	0x00001ce0


	//   ....[2]....
        /*0080*/ 	.word	0x00001d00


	//   ....[3]....
        /*0084*/ 	.word	0x00001d20


	//   ....[4]....
        /*0088*/ 	.word	0x00001d40


	//   ....[5]....
        /*008c*/ 	.word	0x000020b0


	//   ....[6]....
        /*0090*/ 	.word	0x000020e0


	//   ....[7]....
        /*0094*/ 	.word	0x00002100


	//   ....[8]....
        /*0098*/ 	.word	0x00002120


	//   ....[9]....
        /*009c*/ 	.word	0x00002150


	//   ....[10]....
        /*00a0*/ 	.word	0x000021d0


	//   ....[11]....
        /*00a4*/ 	.word	0x00002230


	//   ....[12]....
        /*00a8*/ 	.word	0x00002260


	//   ....[13]....
        /*00ac*/ 	.word	0x00002280


	//   ....[14]....
        /*00b0*/ 	.word	0x00002320


	//   ....[15]....
        /*00b4*/ 	.word	0x00002350


	//   ....[16]....
        /*00b8*/ 	.word	0x000023f0


	//   ....[17]....
        /*00bc*/ 	.word	0x00002420


	//----- nvinfo : EIATTR_VRC_CTA_INIT_COUNT
	.align		4
.L_1376:
        /*00c0*/ 	.byte	0x02, 0x4a
	.zero		1
	.zero		1


	//----- nvinfo : EIATTR_EXIT_INSTR_OFFSETS
	.align		4
        /*00c4*/ 	.byte	0x04, 0x1c
        /*00c6*/ 	.short	(.L_1378 - .L_1377)


	//   ....[0]....
.L_1377:
        /*00c8*/ 	.word	0x00000460


	//   ....[1]....
        /*00cc*/ 	.word	0x00002ea0


	//----- nvinfo : EIATTR_MAX_THREADS
	.align		4
.L_1378:
        /*00d0*/ 	.byte	0x04, 0x05
        /*00d2*/ 	.short	(.L_1380 - .L_1379)
.L_1379:
        /*00d4*/ 	.word	0x00000080
        /*00d8*/ 	.word	0x00000001
        /*00dc*/ 	.word	0x00000001


	//----- nvinfo : EIATTR_CRS_STACK_SIZE
	.align		4
.L_1380:
        /*00e0*/ 	.byte	0x04, 0x1e
        /*00e2*/ 	.short	(.L_1382 - .L_1381)
.L_1381:
        /*00e4*/ 	.word	0x00000000


	//----- nvinfo : EIATTR_CBANK_PARAM_SIZE
	.align		4
.L_1382:
        /*00e8*/ 	.byte	0x03, 0x19
        /*00ea*/ 	.short	0x00e8


	//----- nvinfo : EIATTR_PARAM_CBANK
	.align		4
        /*00ec*/ 	.byte	0x04, 0x0a
        /*00ee*/ 	.short	(.L_1384 - .L_1383)
	.align		4
.L_1383:
        /*00f0*/ 	.word	index@(.nv.constant0._ZN10layer_norm31ln_parallel_residual_fwd_kernelINS_13Kernel_traitsI6__halfS2_fS2_fjLj3072ELj1ELj1ELj4ELj16ENS_18Kernel_traits_baseILj3072ES2_S2_fS2_fjLj128EEEEELb0ELb1ELb0EEEvNS_9FwdParamsE)
        /*00f4*/ 	.short	0x0380
        /*00f6*/ 	.short	0x00e8


	//----- nvinfo : EIATTR_SW_WAR
	.align		4
.L_1384:
        /*00f8*/ 	.byte	0x04, 0x36
        /*00fa*/ 	.short	(.L_1386 - .L_1385)
.L_1385:
        /*00fc*/ 	.word	0x00000008
.L_1386:


//--------------------- .nv.info._ZN10layer_norm31ln_parallel_residual_fwd_kernelINS_13Kernel_traitsI6__halfS2_fS2_fjLj3072ELj1ELj1ELj4ELj16ENS_18Kernel_traits_baseILj3072ES2_S2_fS2_fjLj128EEEEELb0ELb1ELb1EEEvNS_9FwdParamsE --------------------------
	.section	.nv.info._ZN10layer_norm31ln_parallel_residual_fwd_kernelINS_13Kernel_traitsI6__halfS2_fS2_fjLj3072ELj1ELj1ELj4ELj16ENS_18Kernel_traits_baseILj3072ES2_S2_fS2_fjLj128EEEEELb0ELb1ELb1EEEvNS_9FwdParamsE,"",@"SHT_CUDA_INFO"
	.sectionflags	@""
	.align	4


	//----- nvinfo : EIATTR_CUDA_API_VERSION
	.align		4
        /*0000*/ 	.byte	0x04, 0x37
        /*0002*/ 	.short	(.L_1388 - .L_1387)
.L_1387:
        /*0004*/ 	.word	0x00000082


	//----- nvinfo : EIATTR_KPARAM_INFO
	.align		4
.L_1388:
        /*0008*/ 	.byte	0x04, 0x17
        /*000a*/ 	.short	(.L_1390 - .L_1389)
.L_1389:
        /*000c*/ 	.word	0x00000000
        /*0010*/ 	.short	0x0000
        /*0012*/ 	.short	0x0000
        /*0014*/ 	.byte	0x00, 0xf0, 0xa1, 0x03


	//----- nvinfo : EIATTR_SPARSE_MMA_MASK
	.align		4
.L_1390:
        /*0018*/ 	.byte	0x03, 0x50
        /*001a*/ 	.short	0x0000


	//----- nvinfo : EIATTR_MAXREG_COUNT
	.align		4
        /*001c*/ 	.byte	0x03, 0x1b
        /*001e*/ 	.short	0x00ff


	//----- nvinfo : EIATTR_NUM_BARRIERS
	.align		4
        /*0020*/ 	.byte	0x02, 0x4c
        /*0022*/ 	.byte	0x01
	.zero		1


	//----- nvinfo : EIATTR_MERCURY_ISA_VERSION
	.align		4
        /*0024*/ 	.byte	0x03, 0x5f
        /*0026*/ 	.short	0x0101


	//----- nvinfo : EIATTR_COOP_GROUP_MASK_REGIDS
	.align		4
        /*0028*/ 	.byte	0x04, 0x29
        /*002a*/ 	.short	(.L_1392 - .L_1391)


	//   ....[0]....
.L_1391:
        /*002c*/ 	.word	0xffffffff


	//   ....[1]....
        /*0030*/ 	.word	0xffffffff


	//   ....[2]....
        /*0034*/ 	.word	0xffffffff


	//   ....[3]....
        /*0038*/ 	.word	0xffffffff


	//   ....[4]....
        /*003c*/ 	.word	0xffffffff


	//   ....[5]....
        /*0040*/ 	.word	0xffffffff


	//   ....[6]....
        /*0044*/ 	.word	0xffffffff


	//   ....[7]....
        /*0048*/ 	.word	0xffffffff


	//   ....[8]....
        /*004c*/ 	.word	0xffffffff


	//   ....[9]....
        /*0050*/ 	.word	0xffffffff


	//   ....[10]....
        /*0054*/ 	.word	0xffffffff


	//   ....[11]....
        /*0058*/ 	.word	0xffffffff


	//   ....[12]....
        /*005c*/ 	.word	0xffffffff


	//   ....[13]....
        /*0060*/ 	.word	0xffffffff


	//   ....[14]....
        /*0064*/ 	.word	0xffffffff


	//   ....[15]....
        /*0068*/ 	.word	0xffffffff


	//   ....[16]....
        /*006c*/ 	.word	0xffffffff


	//   ....[17]....
        /*0070*/ 	.word	0xffffffff


	//----- nvinfo : EIATTR_COOP_GROUP_INSTR_OFFSETS
	.align		4
.L_1392:
        /*0074*/ 	.byte	0x04, 0x28
        /*0076*/ 	.short	(.L_1394 - .L_1393)


	//   ....[0]....
.L_1393:
        /*0078*/ 	.word	0x00001aa0


	//   ....[1]....
        /*007c*/ 	.word	0x00001ac0


	//   ....[2]....
        /*0080*/ 	.word	0x00001ae0


	//   ....[3]....
        /*0084*/ 	.word	0x00001b00


	//   ....[4]....
        /*0088*/ 	.word	0x00001b20


	//   ....[5]....
        /*008c*/ 	.word	0x00001e50


	//   ....[6]....
        /*0090*/ 	.word	0x00001e70


	//   ....[7]....
        /*0094*/ 	.word	0x00001ea0


	//   ....[8]....
        /*0098*/ 	.word	0x00001ed0


	//   ....[9]....
        /*009c*/ 	.word	0x00001ef0


	//   ....[10]....
        /*00a0*/ 	.word	0x00002090


	//   ....[11]....
        /*00a4*/ 	.word	0x000020c0


	//   ....[12]....
        /*00a8*/ 	.word	0x000020d0


	//   ....[13]....
        /*00ac*/ 	.word	0x00002110


	//   ....[14]....
        /*00b0*/ 	.word	0x000021e0


	//   ....[15]....
        /*00b4*/ 	.word	0x00002210


	//   ....[16]....
        /*00b8*/ 	.word	0x000022c0


	//   ....[17]....
        /*00bc*/ 	.word	0x000022e0


	//----- nvinfo : EIATTR_VRC_CTA_INIT_COUNT
	.align		4
.L_1394:
        /*00c0*/ 	.byte	0x02, 0x4a
	.zero		1
	.zero		1


	//----- nvinfo : EIATTR_EXIT_INSTR_OFFSETS
	.align		4
        /*00c4*/ 	.byte	0x04, 0x1c
        /*00c6*/ 	.short	(.L_1396 - .L_1395)


	//   ....[0]....
.L_1395:
        /*00c8*/ 	.word	0x00000180


	//   ....[1]....
        /*00cc*/ 	.word	0x000029b0


	//----- nvinfo : EIATTR_MAX_THREADS
	.align		4
.L_1396:
        /*00d0*/ 	.byte	0x04, 0x05
        /*00d2*/ 	.short	(.L_1398 - .L_1397)
.L_1397:
        /*00d4*/ 	.word	0x00000080
        /*00d8*/ 	.word	0x00000001
        /*00dc*/ 	.word	0x00000001


	//----- nvinfo : EIATTR_CRS_STACK_SIZE
	.align		4
.L_1398:
        /*00e0*/ 	.byte	0x04, 0x1e
        /*00e2*/ 	.short	(.L_1400 - .L_1399)
.L_1399:
        /*00e4*/ 	.word	0x00000000


	//----- nvinfo : EIATTR_CBANK_PARAM_SIZE
	.align		4
.L_1400:
        /*00e8*/ 	.byte	0x03, 0x19
        /*00ea*/ 	.short	0x00e8


	//----- nvinfo : EIATTR_PARAM_CBANK
	.align		4
        /*00ec*/ 	.byte	0x04, 0x0a
        /*00ee*/ 	.short	(.L_1402 - .L_1401)
	.align		4
.L_1401:
        /*00f0*/ 	.word	index@(.nv.constant0._ZN10layer_norm31ln_parallel_residual_fwd_kernelINS_13Kernel_traitsI6__halfS2_fS2_fjLj3072ELj1ELj1ELj4ELj16ENS_18Kernel_traits_baseILj3072ES2_S2_fS2_fjLj128EEEEELb0ELb1ELb1EEEvNS_9FwdParamsE)
        /*00f4*/ 	.short	0x0380
        /*00f6*/ 	.short	0x00e8


	//----- nvinfo : EIATTR_SW_WAR
	.align		4
.L_1402:
        /*00f8*/ 	.byte	0x04, 0x36
        /*00fa*/ 	.short	(.L_1404 - .L_1403)
.L_1403:
        /*00fc*/ 	.word	0x00000008
.L_1404:


//--------------------- .nv.info._ZN10layer_norm31ln_parallel_residual_fwd_kernelINS_13Kernel_traitsI6__halfS2_fS2_fjLj3072ELj1ELj1ELj4ELj16ENS_18Kernel_traits_baseILj3072ES2_S2_fS2_fjLj128EEEEELb1ELb0ELb0EEEvNS_9FwdParamsE --------------------------
	.section	.nv.info._ZN10layer_norm31ln_parallel_residual_fwd_kernelINS_13Kernel_traitsI6__halfS2_fS2_fjLj3072ELj1ELj1ELj4ELj16ENS_18Kernel_traits_baseILj3072ES2_S2_fS2_fjLj128EEEEELb1ELb0ELb0EEEvNS_9FwdParamsE,"",@"SHT_CUDA_INFO"
	.sectionflags	@""
	.align	4


	//----- nvinfo : EIATTR_CUDA_API_VERSION
	.align		4
        /*0000*/ 	.byte	0x04, 0x37
        /*0002*/ 	.short	(.L_1406 - .L_1405)
.L_1405:
        /*0004*/ 	.word	0x00000082


	//----- nvinfo : EIATTR_KPARAM_INFO
	.align		4
.L_1406:
        /*0008*/ 	.byte	0x04, 0x17
        /*000a*/ 	.short	(.L_1408 - .L_1407)
.L_1407:
        /*000c*/ 	.word	0x00000000
        /*0010*/ 	.short	0x0000
        /*0012*/ 	.short	0x0000
        /*0014*/ 	.byte	0x00, 0xf0, 0xa1, 0x03


	//----- nvinfo : EIATTR_SPARSE_MMA_MASK
	.align		4
.L_1408:
        /*0018*/ 	.byte	0x03, 0x50
        /*001a*/ 	.short	0x0000


	//----- nvinfo : EIATTR_MAXREG_COUNT
	.align		4
        /*001c*/ 	.byte	0x03, 0x1b
        /*001e*/ 	.short	0x00ff


	//----- nvinfo : EIATTR_NUM_BARRIERS
	.align		4
        /*0020*/ 	.byte	0x02, 0x4c
        /*0022*/ 	.byte	0x01
	.zero		1


	//----- nvinfo : EIATTR_ANNOTATIONS
	.align		4
        /*0024*/ 	.byte	0x04, 0x55
        /*0026*/ 	.short	(.L_1410 - .L_1409)


	//   ....[0]....
.L_1409:
        /*0028*/ 	.word	0x00000001
        /*002c*/ 	.byte	0x90, 0x14, 0x00, 0x00, 0x01, 0x00, 0x00, 0x00, 0xd0, 0xd8, 0x01, 0x00


	//----- nvinfo : EIATTR_MERCURY_ISA_VERSION
	.align		4
.L_1410:
        /*0038*/ 	.byte	0x03, 0x5f
        /*003a*/ 	.short	0x0101


	//----- nvinfo : EIATTR_COOP_GROUP_MASK_REGIDS
	.align		4
        /*003c*/ 	.byte	0x04, 0x29
        /*003e*/ 	.short	(.L_1412 - .L_1411)


	//   ....[0]....
.L_1411:
        /*0040*/ 	.word	0xffffffff


	//   ....[1]....
        /*0044*/ 	.word	0xffffffff


	//   ....[2]....
        /*0048*/ 	.word	0xffffffff


	//   ....[3]....
        /*004c*/ 	.word	0xffffffff


	//   ....[4]....
        /*0050*/ 	.word	0xffffffff


	//   ....[5]....
        /*0054*/ 	.word	0xffffffff


	//   ....[6]....
        /*0058*/ 	.word	0xffffffff


	//   ....[7]....
        /*005c*/ 	.word	0xffffffff


	//   ....[8]....
        /*0060*/ 	.word	0xffffffff


	//   ....[9]....
        /*0064*/ 	.word	0xffffffff


	//   ....[10]....
        /*0068*/ 	.word	0xffffffff


	//   ....[11]....
        /*006c*/ 	.word	0xffffffff


	//   ....[12]....
        /*0070*/ 	.word	0xffffffff


	//   ....[13]....
        /*0074*/ 	.word	0xffffffff


	//   ....[14]....
        /*0078*/ 	.word	0xffffffff


	//   ....[15]....
        /*007c*/ 	.word	0xffffffff


	//   ....[16]....
        /*0080*/ 	.word	0xffffffff


	//   ....[17]....
        /*0084*/ 	.word	0xffffffff


	//----- nvinfo : EIATTR_COOP_GROUP_INSTR_OFFSETS
	.align		4
.L_1412:
        /*0088*/ 	.byte	0x04, 0x28
        /*008a*/ 	.short	(.L_1414 - .L_1413)


	//   ....[0]....
.L_1413:
        /*008c*/ 	.word	0x0001dae0


	//   ....[1]....
        /*0090*/ 	.word	0x0001db00


	//   ....[2]....
        /*0094*/ 	.word	0x0001db20


	//   ....[3]....
        /*0098*/ 	.word	0x0001db40


	//   ....[4]....
        /*009c*/ 	.word	0x0001db60


	//   ....[5]....
        /*00a0*/ 	.word	0x0001dec0


	//   ....[6]....
        /*00a4*/ 	.word	0x0001dee0


	//   ....[7]....
        /*00a8*/ 	.word	0x0001df00


	//   ....[8]....
        /*00ac*/ 	.word	0x0001df20


	//   ....[9]....
        /*00b0*/ 	.word	0x0001df40


	//   ....[10]....
        /*00b4*/ 	.word	0x0001e0c0


	//   ....[11]....
        /*00b8*/ 	.word	0x0001e100


	//   ....[12]....
        /*00bc*/ 	.word	0x0001e120


	//   ....[13]....
        /*00c0*/ 	.word	0x0001e160


	//   ....[14]....
        /*00c4*/ 	.word	0x0001e220


	//   ....[15]....
        /*00c8*/ 	.word	0x0001e240


	//   ....[16]....
        /*00cc*/ 	.word	0x0001e300


	//   ....[17]....
        /*00d0*/ 	.word	0x0001e330


	//----- nvinfo : EIATTR_VRC_CTA_INIT_COUNT
	.align		4
.L_1414:
        /*00d4*/ 	.byte	0x02, 0x4a
	.zero		1
	.zero		1


	//----- nvinfo : EIATTR_EXIT_INSTR_OFFSETS
	.align		4
        /*00d8*/ 	.byte	0x04, 0x1c
        /*00da*/ 	.short	(.L_1416 - .L_1415)


	//   ....[0]....
.L_1415:
        /*00dc*/ 	.word	0x00000ef0


	//   ....[1]....
        /*00e0*/ 	.word	0x0001f3b0


	//----- nvinfo : EIATTR_MAX_THREADS
	.align		4
.L_1416:
        /*00e4*/ 	.byte	0x04, 0x05
        /*00e6*/ 	.short	(.L_1418 - .L_1417)
.L_1417:
        /*00e8*/ 	.word	0x00000080
        /*00ec*/ 	.word	0x00000001
        /*00f0*/ 	.word	0x00000001


	//----- nvinfo : EIATTR_CRS_STACK_SIZE
	.align		4
.L_1418:
        /*00f4*/ 	.byte	0x04, 0x1e
        /*00f6*/ 	.short	(.L_1420 - .L_1419)
.L_1419:
        /*00f8*/ 	.word	0x00000000


	//----- nvinfo : EIATTR_CBANK_PARAM_SIZE
	.align		4
.L_1420:
        /*00fc*/ 	.byte	0x03, 0x19
        /*00fe*/ 	.short	0x00e8


	//----- nvinfo : EIATTR_PARAM_CBANK
	.align		4
        /*0100*/ 	.byte	0x04, 0x0a
        /*0102*/ 	.short	(.L_1422 - .L_1421)
	.align		4
.L_1421:
        /*0104*/ 	.word	index@(.nv.constant0._ZN10layer_norm31ln_parallel_residual_fwd_kernelINS_13Kernel_traitsI6__halfS2_fS2_fjLj3072ELj1ELj1ELj4ELj16ENS_18Kernel_traits_baseILj3072ES2_S2_fS2_fjLj128EEEEELb1ELb0ELb0EEEvNS_9FwdParamsE)
        /*0108*/ 	.short	0x0380
        /*010a*/ 	.short	0x00e8


	//----- nvinfo : EIATTR_SW_WAR
	.align		4
.L_1422:
        /*010c*/ 	.byte	0x04, 0x36
        /*010e*/ 	.short	(.L_1424 - .L_1423)
.L_1423:
        /*0110*/ 	.word	0x00000008
.L_1424:


//--------------------- .nv.info._ZN10layer_norm31ln_parallel_residual_fwd_kernelINS_13Kernel_traitsI6__halfS2_fS2_fjLj3072ELj1ELj1ELj4ELj16ENS_18Kernel_traits_baseILj3072ES2_S2_fS2_fjLj128EEEEELb1ELb0ELb1EEEvNS_9FwdParamsE --------------------------
	.section	.nv.info._ZN10layer_norm31ln_parallel_residual_fwd_kernelINS_13Kernel_traitsI6__halfS2_fS2_fjLj3072ELj1ELj1ELj4ELj16ENS_18Kernel_traits_baseILj3072ES2_S2_fS2_fjLj128EEEEELb1ELb0ELb1EEEvNS_9FwdParamsE,"",@"SHT_CUDA_INFO"
	.sectionflags	@""
	.align	4


	//----- nvinfo : EIATTR_CUDA_API_VERSION
	.align		4
        /*0000*/ 	.byte	0x04, 0x37
        /*0002*/ 	.short	(.L_1426 - .L_1425)
.L_1425:
        /*0004*/ 	.word	0x00000082


	//----- nvinfo : EIATTR_KPARAM_INFO
	.align		4
.L_1426:
        /*0008*/ 	.byte	0x04, 0x17
        /*000a*/ 	.short	(.L_1428 - .L_1427)
.L_1427:
        /*000c*/ 	.word	0x00000000
        /*0010*/ 	.short	0x0000
        /*0012*/ 	.short	0x0000
        /*0014*/ 	.byte	0x00, 0xf0, 0xa1, 0x03


	//----- nvinfo : EIATTR_SPARSE_MMA_MASK
	.align		4
.L_1428:
        /*0018*/ 	.byte	0x03, 0x50
        /*001a*/ 	.short	0x0000


	//----- nvinfo : EIATTR_MAXREG_COUNT
	.align		4
        /*001c*/ 	.byte	0x03, 0x1b
        /*001e*/ 	.short	0x00ff


	//----- nvinfo : EIATTR_NUM_BARRIERS
	.align		4
        /*0020*/ 	.byte	0x02, 0x4c
        /*0022*/ 	.byte	0x01
	.zero		1


	//----- nvinfo : EIATTR_MERCURY_ISA_VERSION
	.align		4
        /*0024*/ 	.byte	0x03, 0x5f
        /*0026*/ 	.short	0x0101


	//----- nvinfo : EIATTR_COOP_GROUP_MASK_REGIDS
	.align		4
        /*0028*/ 	.byte	0x04, 0x29
        /*002a*/ 	.short	(.L_1430 - .L_1429)


	//   ....[0]....
.L_1429:
        /*002c*/ 	.word	0xffffffff


	//   ....[1]....
        /*0030*/ 	.word	0xffffffff


	//   ....[2]....
        /*0034*/ 	.word	0xffffffff


	//   ....[3]....
        /*0038*/ 	.word	0xffffffff


	//   ....[4]....
        /*003c*/ 	.word	0xffffffff


	//   ....[5]....
        /*0040*/ 	.word	0xffffffff


	//   ....[6]....
        /*0044*/ 	.word	0xffffffff


	//   ....[7]....
        /*0048*/ 	.word	0xffffffff


	//   ....[8]....
        /*004c*/ 	.word	0xffffffff


	//   ....[9]....
        /*0050*/ 	.word	0xffffffff


	//   ....[10]....
        /*0054*/ 	.word	0xffffffff


	//   ....[11]....
        /*0058*/ 	.word	0xffffffff


	//   ....[12]....
        /*005c*/ 	.word	0xffffffff


	//   ....[13]....
        /*0060*/ 	.word	0xffffffff


	//   ....[14]....
        /*0064*/ 	.word	0xffffffff


	//   ....[15]....
        /*0068*/ 	.word	0xffffffff


	//   ....[16]....
        /*006c*/ 	.word	0xffffffff


	//   ....[17]....
        /*0070*/ 	.word	0xffffffff


	//----- nvinfo : EIATTR_COOP_GROUP_INSTR_OFFSETS
	.align		4
.L_1430:
        /*0074*/ 	.byte	0x04, 0x28
        /*0076*/ 	.short	(.L_1432 - .L_1431)


	//   ....[0]....
.L_1431:
        /*0078*/ 	.word	0x00018680


	//   ....[1]....
        /*007c*/ 	.word	0x000186b0


	//   ....[2]....
        /*0080*/ 	.word	0x000186d0


	//   ....[3]....
        /*0084*/ 	.word	0x000186f0


	//   ....[4]....
        /*0088*/ 	.word	0x00018710


	//   ....[5]....
        /*008c*/ 	.word	0x00018a40


	//   ....[6]....
        /*0090*/ 	.word	0x00018a60


	//   ....[7]....
        /*0094*/ 	.word	0x00018a90


	//   ....[8]....
        /*0098*/ 	.word	0x00018ab0


	//   ....[9]....
        /*009c*/ 	.word	0x00018ae0


	//   ....[10]....
        /*00a0*/ 	.word	0x00018c80


	//   ....[11]....
        /*00a4*/ 	.word	0x00018cc0


	//   ....[12]....
        /*00a8*/ 	.word	0x00018d00


	//   ....[13]....
        /*00ac*/ 	.word	0x00018d60


	//   ....[14]....
        /*00b0*/ 	.word	0x00018e20


	//   ....[15]....
        /*00b4*/ 	.word	0x00018e50


	//   ....[16]....
        /*00b8*/ 	.word	0x00018f00


	//   ....[17]....
        /*00bc*/ 	.word	0x00018f30


	//----- nvinfo : EIATTR_VRC_CTA_INIT_COUNT
	.align		4
.L_1432:
        /*00c0*/ 	.byte	0x02, 0x4a
	.zero		1
	.zero		1


	//----- nvinfo : EIATTR_EXIT_INSTR_OFFSETS
	.align		4
        /*00c4*/ 	.byte	0x04, 0x1c
        /*00c6*/ 	.short	(.L_1434 - .L_1433)


	//   ....[0]....
.L_1433:
        /*00c8*/ 	.word	0x00000940


	//   ....[1]....
        /*00cc*/ 	.word	0x00019e60


	//----- nvinfo : EIATTR_MAX_THREADS
	.align		4
.L_1434:
        /*00d0*/ 	.byte	0x04, 0x05
        /*00d2*/ 	.short	(.L_1436 - .L_1435)
.L_1435:
        /*00d4*/ 	.word	0x00000080
        /*00d8*/ 	.word	0x00000001
        /*00dc*/ 	.word	0x00000001


	//----- nvinfo : EIATTR_CRS_STACK_SIZE
	.align		4
.L_1436:
        /*00e0*/ 	.byte	0x04, 0x1e
        /*00e2*/ 	.short	(.L_1438 - .L_1437)
.L_1437:
        /*00e4*/ 	.word	0x00000000


	//----- nvinfo : EIATTR_CBANK_PARAM_SIZE
	.align		4
.L_1438:
        /*00e8*/ 	.byte	0x03, 0x19
        /*00ea*/ 	.short	0x00e8


	//----- nvinfo : EIATTR_PARAM_CBANK
	.align		4
        /*00ec*/ 	.byte	0x04, 0x0a
        /*00ee*/ 	.short	(.L_1440 - .L_1439)
	.align		4
.L_1439:
        /*00f0*/ 	.word	index@(.nv.constant0._ZN10layer_norm31ln_parallel_residual_fwd_kernelINS_13Kernel_traitsI6__halfS2_fS2_fjLj3072ELj1ELj1ELj4ELj16ENS_18Kernel_traits_baseILj3072ES2_S2_fS2_fjLj128EEEEELb1ELb0ELb1EEEvNS_9FwdParamsE)
        /*00f4*/ 	.short	0x0380
        /*00f6*/ 	.short	0x00e8


	//----- nvinfo : EIATTR_SW_WAR
	.align		4
.L_1440:
        /*00f8*/ 	.byte	0x04, 0x36
        /*00fa*/ 	.short	(.L_1442 - .L_1441)
.L_1441:
        /*00fc*/ 	.word	0x00000008
.L_1442:


//--------------------- .nv.info._ZN10layer_norm31ln_parallel_residual_fwd_kernelINS_13Kernel_traitsI6__halfS2_fS2_fjLj3072ELj1ELj1ELj4ELj16ENS_18Kernel_traits_baseILj3072ES2_S2_fS2_fjLj128EEEEELb1ELb1ELb0EEEvNS_9FwdParamsE --------------------------
	.section	.nv.info._ZN10layer_norm31ln_parallel_residual_fwd_kernelINS_13Kernel_traitsI6__halfS2_fS2_fjLj3072ELj1ELj1ELj4ELj16ENS_18Kernel_traits_baseILj3072ES2_S2_fS2_fjLj128EEEEELb1ELb1ELb0EEEvNS_9FwdParamsE,"",@"SHT_CUDA_INFO"
	.sectionflags	@""
	.align	4


	//----- nvinfo : EIATTR_CUDA_API_VERSION
	.align		4
        /*0000*/ 	.byte	0x04, 0x37
        /*0002*/ 	.short	(.L_1444 - .L_1443)
.L_1443:
        /*0004*/ 	.word	0x00000082


	//----- nvinfo : EIATTR_KPARAM_INFO
	.align		4
.L_1444:
        /*0008*/ 	.byte	0x04, 0x17
        /*000a*/ 	.short	(.L_1446 - .L_1445)
.L_1445:
        /*000c*/ 	.word	0x00000000
        /*0010*/ 	.short	0x0000
        /*0012*/ 	.short	0x0000
        /*0014*/ 	.byte	0x00, 0xf0, 0xa1, 0x03


	//----- nvinfo : EIATTR_SPARSE_MMA_MASK
	.align		4
.L_1446:
        /*0018*/ 	.byte	0x03, 0x50
        /*001a*/ 	.short	0x0000


	//----- nvinfo : EIATTR_MAXREG_COUNT
	.align		4
        /*001c*/ 	.byte	0x03, 0x1b
        /*001e*/ 	.short	0x00ff


	//----- nvinfo : EIATTR_NUM_BARRIERS
	.align		4
        /*0020*/ 	.byte	0x02, 0x4c
        /*0022*/ 	.byte	0x01
	.zero		1


	//----- nvinfo : EIATTR_MERCURY_ISA_VERSION
	.align		4
        /*0024*/ 	.byte	0x03, 0x5f
        /*0026*/ 	.short	0x0101


	//----- nvinfo : EIATTR_COOP_GROUP_MASK_REGIDS
	.align		4
        /*0028*/ 	.byte	0x04, 0x29
        /*002a*/ 	.short	(.L_1448 - .L_1447)


	//   ....[0]....
.L_1447:
        /*002c*/ 	.word	0xffffffff


	//   ....[1]....
        /*0030*/ 	.word	0xffffffff


	//   ....[2]....
        /*0034*/ 	.word	0xffffffff


	//   ....[3]....
        /*0038*/ 	.word	0xffffffff


	//   ....[4]....
        /*003c*/ 	.word	0xffffffff


	//   ....[5]....
        /*0040*/ 	.word	0xffffffff


	//   ....[6]....
        /*0044*/ 	.word	0xffffffff


	//   ....[7]....
        /*0048*/ 	.word	0xffffffff


	//   ....[8]....
        /*004c*/ 	.word	0xffffffff


	//   ....[9]....
        /*0050*/ 	.word	0xffffffff


	//   ....[10]....
        /*0054*/ 	.word	0xffffffff


	//   ....[11]....
        /*0058*/ 	.word	0xffffffff


	//   ....[12]....
        /*005c*/ 	.word	0xffffffff


	//   ....[13]....
        /*0060*/ 	.word	0xffffffff


	//   ....[14]....
        /*0064*/ 	.word	0xffffffff


	//   ....[15]....
        /*0068*/ 	.word	0xffffffff


	//   ....[16]....
        /*006c*/ 	.word	0xffffffff


	//   ....[17]....
        /*0070*/ 	.word	0xffffffff


	//----- nvinfo : EIATTR_COOP_GROUP_INSTR_OFFSETS
	.align		4
.L_1448:
        /*0074*/ 	.byte	0x04, 0x28
        /*0076*/ 	.short	(.L_1450 - .L_1449)


	//   ....[0]....
.L_1449:
        /*0078*/ 	.word	0x00017d20


	//   ....[1]....
        /*007c*/ 	.word	0x00017d40


	//   ....[2]....
        /*0080*/ 	.word	0x00017d60


	//   ....[3]....
        /*0084*/ 	.word	0x00017d80


	//   ....[4]....
        /*0088*/ 	.word	0x00017da0


	//   ....[5]....
        /*008c*/ 	.word	0x00018110


	//   ....[6]....
        /*0090*/ 	.word	0x00018140


	//   ....[7]....
        /*0094*/ 	.word	0x00018160


	//   ....[8]....
        /*0098*/ 	.word	0x000181a0


	//   ....[9]....
        /*009c*/ 	.word	0x000181c0


	//   ....[10]....
        /*00a0*/ 	.word	0x00018240


	//   ....[11]....
        /*00a4*/ 	.word	0x000182b0


	//   ....[12]....
        /*00a8*/ 	.word	0x000182e0


	//   ....[13]....
        /*00ac*/ 	.word	0x00018310


	//   ....[14]....
        /*00b0*/ 	.word	0x000183a0


	//   ....[15]....
        /*00b4*/ 	.word	0x000183d0


	//   ....[16]....
        /*00b8*/ 	.word	0x00018470


	//   ....[17]....
        /*00bc*/ 	.word	0x00018490


	//----- nvinfo : EIATTR_VRC_CTA_INIT_COUNT
	.align		4
.L_1450:
        /*00c0*/ 	.byte	0x02, 0x4a
	.zero		1
	.zero		1


	//----- nvinfo : EIATTR_EXIT_INSTR_OFFSETS
	.align		4
        /*00c4*/ 	.byte	0x04, 0x1c
        /*00c6*/ 	.short	(.L_1452 - .L_1451)


	//   ....[0]....
.L_1451:
        /*00c8*/ 	.word	0x000006b0


	//   ....[1]....
        /*00cc*/ 	.word	0x00018f60


	//----- nvinfo : EIATTR_MAX_THREADS
	.align		4
.L_1452:
        /*00d0*/ 	.byte	0x04, 0x05
        /*00d2*/ 	.short	(.L_1454 - .L_1453)
.L_1453:
        /*00d4*/ 	.word	0x00000080
        /*00d8*/ 	.word	0x00000001
        /*00dc*/ 	.word	0x00000001


	//----- nvinfo : EIATTR_CRS_STACK_SIZE
	.align		4
.L_1454:
        /*00e0*/ 	.byte	0x04, 0x1e
        /*00e2*/ 	.short	(.L_1456 - .L_1455)
.L_1455:
        /*00e4*/ 	.word	0x00000000


	//----- nvinfo : EIATTR_CBANK_PARAM_SIZE
	.align		4
.L_1456:
        /*00e8*/ 	.byte	0x03, 0x19
        /*00ea*/ 	.short	0x00e8


	//----- nvinfo : EIATTR_PARAM_CBANK
	.align		4
        /*00ec*/ 	.byte	0x04, 0x0a
        /*00ee*/ 	.short	(.L_1458 - .L_1457)
	.align		4
.L_1457:
        /*00f0*/ 	.word	index@(.nv.constant0._ZN10layer_norm31ln_parallel_residual_fwd_kernelINS_13Kernel_traitsI6__halfS2_fS2_fjLj3072ELj1ELj1ELj4ELj16ENS_18Kernel_traits_baseILj3072ES2_S2_fS2_fjLj128EEEEELb1ELb1ELb0EEEvNS_9FwdParamsE)
        /*00f4*/ 	.short	0x0380
        /*00f6*/ 	.short	0x00e8


	//----- nvinfo : EIATTR_SW_WAR
	.align		4
.L_1458:
        /*00f8*/ 	.byte	0x04, 0x36
        /*00fa*/ 	.short	(.L_1460 - .L_1459)
.L_1459:
        /*00fc*/ 	.word	0x00000008
.L_1460:


//--------------------- .nv.info._ZN10layer_norm31ln_parallel_residual_fwd_kernelINS_13Kernel_traitsI6__halfS2_fS2_fjLj3072ELj1ELj1ELj4ELj16ENS_18Kernel_traits_baseILj3072ES2_S2_fS2_fjLj128EEEEELb1ELb1ELb1EEEvNS_9FwdParamsE --------------------------
	.section	.nv.info._ZN10layer_norm31ln_parallel_residual_fwd_kernelINS_13Kernel_traitsI6__halfS2_fS2_fjLj3072ELj1ELj1ELj4ELj16ENS_18Kernel_traits_baseILj3072ES2_S2_fS2_fjLj128EEEEELb1ELb1ELb1EEEvNS_9FwdParamsE,"",@"SHT_CUDA_INFO"
	.sectionflags	@""
	.align	4


	//----- nvinfo : EIATTR_CUDA_API_VERSION
	.align		4
        /*0000*/ 	.byte	0x04, 0x37
        /*0002*/ 	.short	(.L_1462 - .L_1461)
.L_1461:
        /*0004*/ 	.word	0x00000082


	//----- nvinfo : EIATTR_KPARAM_INFO
	.align		4
.L_1462:
        /*0008*/ 	.byte	0x04, 0x17
        /*000a*/ 	.short	(.L_1464 - .L_1463)
.L_1463:
        /*000c*/ 	.word	0x00000000
        /*0010*/ 	.short	0x0000
        /*0012*/ 	.short	0x0000
        /*0014*/ 	.byte	0x00, 0xf0, 0xa1, 0x03


	//----- nvinfo : EIATTR_SPARSE_MMA_MASK
	.align		4
.L_1464:
        /*0018*/ 	.byte	0x03, 0x50
        /*001a*/ 	.short	0x0000


	//----- nvinfo : EIATTR_MAXREG_COUNT
	.align		4
        /*001c*/ 	.byte	0x03, 0x1b
        /*001e*/ 	.short	0x00ff


	//----- nvinfo : EIATTR_NUM_BARRIERS
	.align		4
        /*0020*/ 	.byte	0x02, 0x4c
        /*0022*/ 	.byte	0x01
	.zero		1


	//----- nvinfo : EIATTR_MERCURY_ISA_VERSION
	.align		4
        /*0024*/ 	.byte	0x03, 0x5f
        /*0026*/ 	.short	0x0101


	//----- nvinfo : EIATTR_COOP_GROUP_MASK_REGIDS
	.align		4
        /*0028*/ 	.byte	0x04, 0x29
        /*002a*/ 	.short	(.L_1466 - .L_1465)


	//   ....[0]....
.L_1465:
        /*002c*/ 	.word	0xffffffff


	//   ....[1]....
        /*0030*/ 	.word	0xffffffff


	//   ....[2]....
        /*0034*/ 	.word	0xffffffff


	//   ....[3]....
        /*0038*/ 	.word	0xffffffff


	//   ....[4]....
        /*003c*/ 	.word	0xffffffff


	//   ....[5]....
        /*0040*/ 	.word	0xffffffff


	//   ....[6]....
        /*0044*/ 	.word	0xffffffff


	//   ....[7]....
        /*0048*/ 	.word	0xffffffff


	//   ....[8]....
        /*004c*/ 	.word	0xffffffff


	//   ....[9]....
        /*0050*/ 	.word	0xffffffff


	//   ....[10]....
        /*0054*/ 	.word	0xffffffff


	//   ....[11]....
        /*0058*/ 	.word	0xffffffff


	//   ....[12]....
        /*005c*/ 	.word	0xffffffff


	//   ....[13]....
        /*0060*/ 	.word	0xffffffff


	//   ....[14]....
        /*0064*/ 	.word	0xffffffff


	//   ....[15]....
        /*0068*/ 	.word	0xffffffff


	//   ....[16]....
        /*006c*/ 	.word	0xffffffff


	//   ....[17]....
        /*0070*/ 	.word	0xffffffff


	//----- nvinfo : EIATTR_COOP_GROUP_INSTR_OFFSETS
	.align		4
.L_1466:
        /*0074*/ 	.byte	0x04, 0x28
        /*0076*/ 	.short	(.L_1468 - .L_1467)


	//   ....[0]....
.L_1467:
        /*0078*/ 	.word	0x00016c60


	//   ....[1]....
        /*007c*/ 	.word	0x00016c80


	//   ....[2]....
        /*0080*/ 	.word	0x00016ca0


	//   ....[3]....
        /*0084*/ 	.word	0x00016cc0


	//   ....[4]....
        /*0088*/ 	.word	0x00016ce0


	//   ....[5]....
        /*008c*/ 	.word	0x00017010


	//   ....[6]....
        /*0090*/ 	.word	0x00017030


	//   ....[7]....
        /*0094*/ 	.word	0x00017060


	//   ....[8]....
        /*0098*/ 	.word	0x000170a0


	//   ....[9]....
        /*009c*/ 	.word	0x000170c0


	//   ....[10]....
        /*00a0*/ 	.word	0x00017130


	//   ....[11]....
        /*00a4*/ 	.word	0x00017190


	//   ....[12]....
        /*00a8*/ 	.word	0x000171c0


	//   ....[13]....
        /*00ac*/ 	.word	0x000171e0


	//   ....[14]....
        /*00b0*/ 	.word	0x00017280


	//   ....[15]....
        /*00b4*/ 	.word	0x000172c0


	//   ....[16]....
        /*00b8*/ 	.word	0x00017350


	//   ....[17]....
        /*00bc*/ 	.word	0x00017370


	//----- nvinfo : EIATTR_VRC_CTA_INIT_COUNT
	.align		4
.L_1468:
        /*00c0*/ 	.byte	0x02, 0x4a
	.zero		1
	.zero		1


	//----- nvinfo : EIATTR_EXIT_INSTR_OFFSETS
	.align		4
        /*00c4*/ 	.byte	0x04, 0x1c
        /*00c6*/ 	.short	(.L_1470 - .L_1469)


	//   ....[0]....
.L_1469:
        /*00c8*/ 	.word	0x000001e0


	//   ....[1]....
        /*00cc*/ 	.word	0x00017a60


	//----- nvinfo : EIATTR_MAX_THREADS
	.align		4
.L_1470:
        /*00d0*/ 	.byte	0x04, 0x05
        /*00d2*/ 	.short	(.L_1472 - .L_1471)
.L_1471:
        /*00d4*/ 	.word	0x00000080
        /*00d8*/ 	.word	0x00000001
        /*00dc*/ 	.word	0x00000001


	//----- nvinfo : EIATTR_CBANK_PARAM_SIZE
	.align		4
.L_1472:
        /*00e0*/ 	.byte	0x03, 0x19
        /*00e2*/ 	.short	0x00e8


	//----- nvinfo : EIATTR_PARAM_CBANK
	.align		4
        /*00e4*/ 	.byte	0x04, 0x0a
        /*00e6*/ 	.short	(.L_1474 - .L_1473)
	.align		4
.L_1473:
        /*00e8*/ 	.word	index@(.nv.constant0._ZN10layer_norm31ln_parallel_residual_fwd_kernelINS_13Kernel_traitsI6__halfS2_fS2_fjLj3072ELj1ELj1ELj4ELj16ENS_18Kernel_traits_baseILj3072ES2_S2_fS2_fjLj128EEEEELb1ELb1ELb1EEEvNS_9FwdParamsE)
        /*00ec*/ 	.short	0x0380
        /*00ee*/ 	.short	0x00e8


	//----- nvinfo : EIATTR_SW_WAR
	.align		4
.L_1474:
        /*00f0*/ 	.byte	0x04, 0x36
        /*00f2*/ 	.short	(.L_1476 - .L_1475)
.L_1475:
        /*00f4*/ 	.word	0x00000008
.L_1476:


//--------------------- .nv.info._ZN10layer_norm31ln_parallel_residual_fwd_kernelINS_13Kernel_traitsIf6__halffS2_fjLj3072ELj1ELj1ELj4ELj16ENS_18Kernel_traits_baseILj3072EfS2_fS2_fjLj128EEEEELb0ELb0ELb0EEEvNS_9FwdParamsE --------------------------
	.section	.nv.info._ZN10layer_norm31ln_parallel_residual_fwd_kernelINS_13Kernel_traitsIf6__halffS2_fjLj3072ELj1ELj1ELj4ELj16ENS_18Kernel_traits_baseILj3072EfS2_fS2_fjLj128EEEEELb0ELb0ELb0EEEvNS_9FwdParamsE,"",@"SHT_CUDA_INFO"
	.sectionflags	@""
	.align	4


	//----- nvinfo : EIATTR_CUDA_API_VERSION
	.align		4
        /*0000*/ 	.byte	0x04, 0x37
        /*0002*/ 	.short	(.L_1478 - .L_1477)
.L_1477:
        /*0004*/ 	.word	0x00000082


	//----- nvinfo : EIATTR_KPARAM_INFO
	.align		4
.L_1478:
        /*0008*/ 	.byte	0x04, 0x17
        /*000a*/ 	.short	(.L_1480 - .L_1479)
.L_1479:
        /*000c*/ 	.word	0x00000000
        /*0010*/ 	.short	0x0000
        /*0012*/ 	.short	0x0000
        /*0014*/ 	.byte	0x00, 0xf0, 0xa1, 0x03


	//----- nvinfo : EIATTR_SPARSE_MMA_MASK
	.align		4
.L_1480:
        /*0018*/ 	.byte	0x03, 0x50
        /*001a*/ 	.short	0x0000


	//----- nvinfo : EIATTR_MAXREG_COUNT
	.align		4
        /*001c*/ 	.byte	0x03, 0x1b
        /*001e*/ 	.short	0x00ff


	//----- nvinfo : EIATTR_NUM_BARRIERS
	.align		4
        /*0020*/ 	.byte	0x02, 0x4c
        /*0022*/ 	.byte	0x01
	.zero		1


	//----- nvinfo : EIATTR_MERCURY_ISA_VERSION
	.align		4
        /*0024*/ 	.byte	0x03, 0x5f
        /*0026*/ 	.short	0x0101


	//----- nvinfo : EIATTR_COOP_GROUP_MASK_REGIDS
	.align		4
        /*0028*/ 	.byte	0x04, 0x29
        /*002a*/ 	.short	(.L_1482 - .L_1481)


	//   ....[0]....
.L_1481:
        /*002c*/ 	.word	0xffffffff


	//   ....[1]....
        /*0030*/ 	.word	0xffffffff


	//   ....[2]....
        /*0034*/ 	.word	0xffffffff


	//   ....[3]....
        /*0038*/ 	.word	0xffffffff


	//   ....[4]....
        /*003c*/ 	.word	0xffffffff


	//   ....[5]....
        /*0040*/ 	.word	0xffffffff


	//   ....[6]....
        /*0044*/ 	.word	0xffffffff


	//   ....[7]....
        /*0048*/ 	.word	0xffffffff


	//   ....[8]....
        /*004c*/ 	.word	0xffffffff


	//   ....[9]....
        /*0050*/ 	.word	0xffffffff


	//   ....[10]....
        /*0054*/ 	.word	0xffffffff


	//   ....[11]....
        /*0058*/ 	.word	0xffffffff


	//   ....[12]....
        /*005c*/ 	.word	0xffffffff


	//   ....[13]....
        /*0060*/ 	.word	0xffffffff


	//   ....[14]....
        /*0064*/ 	.word	0xffffffff


	//   ....[15]....
        /*0068*/ 	.word	0xffffffff


	//   ....[16]....
        /*006c*/ 	.word	0xffffffff


	//   ....[17]....
        /*0070*/ 	.word	0xffffffff


	//----- nvinfo : EIATTR_COOP_GROUP_INSTR_OFFSETS
	.align		4
.L_1482:
        /*0074*/ 	.byte	0x04, 0x28
        /*0076*/ 	.short	(.L_1484 - .L_1483)


	//   ....[0]....
.L_1483:
        /*0078*/ 	.word	0x000029e0


	//   ....[1]....
        /*007c*/ 	.word	0x00002a00


	//   ....[2]....
        /*0080*/ 	.word	0x00002a20


	//   ....[3]....
        /*0084*/ 	.word	0x00002a40


	//   ....[4]....
        /*0088*/ 	.word	0x00002a60


	//   ....[5]....
        /*008c*/ 	.word	0x00002dc0


	//   ....[6]....
        /*0090*/ 	.word	0x00002e20


	//   ....[7]....
        /*0094*/ 	.word	0x00002e80


	//   ....[8]....
        /*0098*/ 	.word	0x00002ea0


	//   ....[9]....
        /*009c*/ 	.word	0x00002ec0


	//   ....[10]....
        /*00a0*/ 	.word	0x00002fc0


	//   ....[11]....
        /*00a4*/ 	.word	0x00003020


	//   ....[12]....
        /*00a8*/ 	.word	0x00003070


	//   ....[13]....
        /*00ac*/ 	.word	0x00003090


	//   ....[14]....
        /*00b0*/ 	.word	0x00003120


	//   ....[15]....
        /*00b4*/ 	.word	0x00003150


	//   ....[16]....
        /*00b8*/ 	.word	0x000031f0


	//   ....[17]....
        /*00bc*/ 	.word	0x00003220


	//----- nvinfo : EIATTR_VRC_CTA_INIT_COUNT
	.align		4
.L_1484:
        /*00c0*/ 	.byte	0x02, 0x4a
	.zero		1
	.zero		1


	//----- nvinfo : EIATTR_EXIT_INSTR_OFFSETS
	.align		4
        /*00c4*/ 	.byte	0x04, 0x1c
        /*00c6*/ 	.short	(.L_1486 - .L_1485)


	//   ....[0]....
.L_1485:
        /*00c8*/ 	.word	0x000011c0


	//   ....[1]....
        /*00cc*/ 	.word	0x00003c70


	//----- nvinfo : EIATTR_MAX_THREADS
	.align		4
.L_1486:
        /*00d0*/ 	.byte	0x04, 0x05
        /*00d2*/ 	.short	(.L_1488 - .L_1487)
.L_1487:
        /*00d4*/ 	.word	0x00000080
        /*00d8*/ 	.word	0x00000001
        /*00dc*/ 	.word	0x00000001


	//----- nvinfo : EIATTR_CRS_STACK_SIZE
	.align		4
.L_1488:
        /*00e0*/ 	.byte	0x04, 0x1e
        /*00e2*/ 	.short	(.L_1490 - .L_1489)
.L_1489:
        /*00e4*/ 	.word	0x00000000


	//----- nvinfo : EIATTR_CBANK_PARAM_SIZE
	.align		4
.L_1490:
        /*00e8*/ 	.byte	0x03, 0x19
        /*00ea*/ 	.short	0x00e8


	//----- nvinfo : EIATTR_PARAM_CBANK
	.align		4
        /*00ec*/ 	.byte	0x04, 0x0a
        /*00ee*/ 	.short	(.L_1492 - .L_1491)
	.align		4
.L_1491:
        /*00f0*/ 	.word	index@(.nv.constant0._ZN10layer_norm31ln_parallel_residual_fwd_kernelINS_13Kernel_traitsIf6__halffS2_fjLj3072ELj1ELj1ELj4ELj16ENS_18Kernel_traits_baseILj3072EfS2_fS2_fjLj128EEEEELb0ELb0ELb0EEEvNS_9FwdParamsE)
        /*00f4*/ 	.short	0x0380
        /*00f6*/ 	.short	0x00e8


	//----- nvinfo : EIATTR_SW_WAR
	.align		4
.L_1492:
        /*00f8*/ 	.byte	0x04, 0x36
        /*00fa*/ 	.short	(.L_1494 - .L_1493)
.L_1493:
        /*00fc*/ 	.word	0x00000008
.L_1494:


//--------------------- .nv.info._ZN10layer_norm31ln_parallel_residual_fwd_kernelINS_13Kernel_traitsIf6__halffS2_fjLj3072ELj1ELj1ELj4ELj16ENS_18Kernel_traits_baseILj3072EfS2_fS2_fjLj128EEEEELb0ELb0ELb1EEEvNS_9FwdParamsE --------------------------
	.section	.nv.info._ZN10layer_norm31ln_parallel_residual_fwd_kernelINS_13Kernel_traitsIf6__halffS2_fjLj3072ELj1ELj1ELj4ELj16ENS_18Kernel_traits_baseILj3072EfS2_fS2_fjLj128EEEEELb0ELb0ELb1EEEvNS_9FwdParamsE,"",@"SHT_CUDA_INFO"
	.sectionflags	@""
	.align	4


	//----- nvinfo : EIATTR_CUDA_API_VERSION
	.align		4
        /*0000*/ 	.byte	0x04, 0x37
        /*0002*/ 	.short	(.L_1496 - .L_1495)
.L_1495:
        /*0004*/ 	.word	0x00000082


	//----- nvinfo : EIATTR_KPARAM_INFO
	.align		4
.L_1496:
        /*0008*/ 	.byte	0x04, 0x17
        /*000a*/ 	.short	(.L_1498 - .L_1497)
.L_1497:
        /*000c*/ 	.word	0x00000000
        /*0010*/ 	.short	0x0000
        /*0012*/ 	.short	0x0000
        /*0014*/ 	.byte	0x00, 0xf0, 0xa1, 0x03


	//----- nvinfo : EIATTR_SPARSE_MMA_MASK
	.align		4
.L_1498:
        /*0018*/ 	.byte	0x03, 0x50
        /*001a*/ 	.short	0x0000


	//----- nvinfo : EIATTR_MAXREG_COUNT
	.align		4
        /*001c*/ 	.byte	0x03, 0x1b
        /*001e*/ 	.short	0x00ff


	//----- nvinfo : EIATTR_NUM_BARRIERS
	.align		4
        /*0020*/ 	.byte	0x02, 0x4c
        /*0022*/ 	.byte	0x01
	.zero		1


	//----- nvinfo : EIATTR_MERCURY_ISA_VERSION
	.align		4
        /*0024*/ 	.byte	0x03, 0x5f
        /*0026*/ 	.short	0x0101


	//----- nvinfo : EIATTR_COOP_GROUP_MASK_REGIDS
	.align		4
        /*0028*/ 	.byte	0x04, 0x29
        /*002a*/ 	.short	(.L_1500 - .L_1499)


	//   ....[0]....
.L_1499:
        /*002c*/ 	.word	0xffffffff


	//   ....[1]....
        /*0030*/ 	.word	0xffffffff


	//   ....[2]....
        /*0034*/ 	.word	0xffffffff


	//   ....[3]....
        /*0038*/ 	.word	0xffffffff


	//   ....[4]....
        /*003c*/ 	.word	0xffffffff


	//   ....[5]....
        /*0040*/ 	.word	0xffffffff


	//   ....[6]....
        /*0044*/ 	.word	0xffffffff


	//   ....[7]....
        /*0048*/ 	.word	0xffffffff


	//   ....[8]....
        /*004c*/ 	.word	0xffffffff


	//   ....[9]....
        /*0050*/ 	.word	0xffffffff


	//   ....[10]....
        /*0054*/ 	.word	0xffffffff


	//   ....[11]....
        /*0058*/ 	.word	0xffffffff


	//   ....[12]....
        /*005c*/ 	.word	0xffffffff


	//   ....[13]....
        /*0060*/ 	.word	0xffffffff


	//   ....[14]....
        /*0064*/ 	.word	0xffffffff


	//   ....[15]....
        /*0068*/ 	.word	0xffffffff


	//   ....[16]....
        /*006c*/ 	.word	0xffffffff


	//   ....[17]....
        /*0070*/ 	.word	0xffffffff


	//----- nvinfo : EIATTR_COOP_GROUP_INSTR_OFFSETS
	.align		4
.L_1500:
        /*0074*/ 	.byte	0x04, 0x28
        /*0076*/ 	.short	(.L_1502 - .L_1501)


	//   ....[0]....
.L_1501:
        /*0078*/ 	.word	0x00001f60


	//   ....[1]....
        /*007c*/ 	.word	0x00001f80


	//   ....[2]....
        /*0080*/ 	.word	0x00001fa0


	//   ....[3]....
        /*0084*/ 	.word	0x00001fc0


	//   ....[4]....
        /*0088*/ 	.word	0x00001fe0


	//   ....[5]....
        /*008c*/ 	.word	0x00002310


	//   ....[6]....
        /*0090*/ 	.word	0x00002330


	//   ....[7]....
        /*0094*/ 	.word	0x00002350


	//   ....[8]....
        /*0098*/ 	.word	0x00002370


	//   ....[9]....
        /*009c*/ 	.word	0x00002390


	//   ....[10]....
        /*00a0*/ 	.word	0x000024e0


	//   ....[11]....
        /*00a4*/ 	.word	0x00002540


	//   ....[12]....
        /*00a8*/ 	.word	0x000025f0


	//   ....[13]....
        /*00ac*/ 	.word	0x00002600


	//   ....[14]....
        /*00b0*/ 	.word	0x00002680


	//   ....[15]....
        /*00b4*/ 	.word	0x000026b0


	//   ....[16]....
        /*00b8*/ 	.word	0x00002750


	//   ....[17]....
        /*00bc*/ 	.word	0x00002780


	//----- nvinfo : EIATTR_VRC_CTA_INIT_COUNT
	.align		4
.L_1502:
        /*00c0*/ 	.byte	0x02, 0x4a
	.zero		1
	.zero		1


	//----- nvinfo : EIATTR_EXIT_INSTR_OFFSETS
	.align		4
        /*00c4*/ 	.byte	0x04, 0x1c
        /*00c6*/ 	.short	(.L_1504 - .L_1503)


	//   ....[0]....
.L_1503:
        /*00c8*/ 	.word	0x000009b0


	//   ....[1]....
        /*00cc*/ 	.word	0x000030e0


	//----- nvinfo : EIATTR_MAX_THREADS
	.align		4
.L_1504:
        /*00d0*/ 	.byte	0x04, 0x05
        /*00d2*/ 	.short	(.L_1506 - .L_1505)
.L_1505:
        /*00d4*/ 	.word	0x00000080
        /*00d8*/ 	.word	0x00000001
        /*00dc*/ 	.word	0x00000001


	//----- nvinfo : EIATTR_CRS_STACK_SIZE
	.align		4
.L_1506:
        /*00e0*/ 	.byte	0x04, 0x1e
        /*00e2*/ 	.short	(.L_1508 - .L_1507)
.L_1507:
        /*00e4*/ 	.word	0x00000000


	//----- nvinfo : EIATTR_CBANK_PARAM_SIZE
	.align		4
.L_1508:
        /*00e8*/ 	.byte	0x03, 0x19
        /*00ea*/ 	.short	0x00e8


	//----- nvinfo : EIATTR_PARAM_CBANK
	.align		4
        /*00ec*/ 	.byte	0x04, 0x0a
        /*00ee*/ 	.short	(.L_1510 - .L_1509)
	.align		4
.L_1509:
        /*00f0*/ 	.word	index@(.nv.constant0._ZN10layer_norm31ln_parallel_residual_fwd_kernelINS_13Kernel_traitsIf6__halffS2_fjLj3072ELj1ELj1ELj4ELj16ENS_18Kernel_traits_baseILj3072EfS2_fS2_fjLj128EEEEELb0ELb0ELb1EEEvNS_9FwdParamsE)
        /*00f4*/ 	.short	0x0380
        /*00f6*/ 	.short	0x00e8


	//----- nvinfo : EIATTR_SW_WAR
	.align		4
.L_1510:
        /*00f8*/ 	.byte	0x04, 0x36
        /*00fa*/ 	.short	(.L_1512 - .L_1511)
.L_1511:
        /*00fc*/ 	.word	0x00000008
.L_1512:


//--------------------- .nv.info._ZN10layer_norm31ln_parallel_residual_fwd_kernelINS_13Kernel_traitsIf6__halffS2_fjLj3072ELj1ELj1ELj4ELj16ENS_18Kernel_traits_baseILj3072EfS2_fS2_fjLj128EEEEELb0ELb1ELb0EEEvNS_9FwdParamsE --------------------------
	.section	.nv.info._ZN10layer_norm31ln_parallel_residual_fwd_kernelINS_13Kernel_traitsIf6__halffS2_fjLj3072ELj1ELj1ELj4ELj16ENS_18Kernel_traits_baseILj3072EfS2_fS2_fjLj128EEEEELb0ELb1ELb0EEEvNS_9FwdParamsE,"",@"SHT_CUDA_INFO"
	.sectionflags	@""
	.align	4


	//----- nvinfo : EIATTR_CUDA_API_VERSION
	.align		4
        /*0000*/ 	.byte	0x04, 0x37
        /*0002*/ 	.short	(.L_1514 - .L_1513)
.L_1513:
        /*0004*/ 	.word	0x00000082


	//----- nvinfo : EIATTR_KPARAM_INFO
	.align		4
.L_1514:
        /*0008*/ 	.byte	0x04, 0x17
        /*000a*/ 	.short	(.L_1516 - .L_1515)
.L_1515:
        /*000c*/ 	.word	0x00000000
        /*0010*/ 	.short	0x0000
        /*0012*/ 	.short	0x0000
        /*0014*/ 	.byte	0x00, 0xf0, 0xa1, 0x03


	//----- nvinfo : EIATTR_SPARSE_MMA_MASK
	.align		4
.L_1516:
        /*0018*/ 	.byte	0x03, 0x50
        /*001a*/ 	.short	0x0000


	//----- nvinfo : EIATTR_MAXREG_COUNT
	.align		4
        /*001c*/ 	.byte	0x03, 0x1b
        /*001e*/ 	.short	0x00ff


	//----- nvinfo : EIATTR_NUM_BARRIERS
	.align		4
        /*0020*/ 	.byte	0x02, 0x4c
        /*0022*/ 	.byte	0x01
	.zero		1


	//----- nvinfo : EIATTR_MERCURY_ISA_VERSION
	.align		4
        /*0024*/ 	.byte	0x03, 0x5f
        /*0026*/ 	.short	0x0101


	//----- nvinfo : EIATTR_COOP_GROUP_MASK_REGIDS
	.align		4
        /*0028*/ 	.byte	0x04, 0x29
        /*002a*/ 	.short	(.L_1518 - .L_1517)


	//   ....[0]....
.L_1517:
        /*002c*/ 	.word	0xffffffff


	//   ....[1]....
        /*0030*/ 	.word	0xffffffff


	//   ....[2]....
        /*0034*/ 	.word	0xffffffff


	//   ....[3]....
        /*0038*/ 	.word	0xffffffff


	//   ....[4]....
        /*003c*/ 	.word	0xffffffff


	//   ....[5]....
        /*0040*/ 	.word	0xffffffff


	//   ....[6]....
        /*0044*/ 	.word	0xffffffff


	//   ....[7]....
        /*0048*/ 	.word	0xffffffff


	//   ....[8]....
        /*004c*/ 	.word	0xffffffff


	//   ....[9]....
        /*0050*/ 	.word	0xffffffff


	//   ....[10]....
        /*0054*/ 	.word	0xffffffff


	//   ....[11]....
        /*0058*/ 	.word	0xffffffff


	//   ....[12]....
        /*005c*/ 	.word	0xffffffff


	//   ....[13]....
        /*0060*/ 	.word	0xffffffff


	//   ....[14]....
        /*0064*/ 	.word	0xffffffff


	//   ....[15]....
        /*0068*/ 	.word	0xffffffff


	//   ....[16]....
        /*006c*/ 	.word	0xffffffff


	//   ....[17]....
        /*0070*/ 	.word	0xffffffff


	//----- nvinfo : EIATTR_COOP_GROUP_INSTR_OFFSETS
	.align		4
.L_1518:
        /*0074*/ 	.byte	0x04, 0x28
        /*0076*/ 	.short	(.L_1520 - .L_1519)


	//   ....[0]....
.L_1519:
        /*0078*/ 	.word	0x00001d90


	//   ....[1]....
        /*007c*/ 	.word	0x00001db0


	//   ....[2]....
        /*0080*/ 	.word	0x00001dd0


	//   ....[3]....
        /*0084*/ 	.word	0x00001df0


	//   ....[4]....
        /*0088*/ 	.word	0x00001e10


	//   ....[5]....
        /*008c*/ 	.word	0x00002170


	//   ....[6]....
        /*0090*/ 	.word	0x000021a0


	//   ....[7]....
        /*0094*/ 	.word	0x000021d0


	//   ....[8]....
        /*0098*/ 	.word	0x000021f0


	//   ....[9]....
        /*009c*/ 	.word	0x00002220


	//   ....[10]....
        /*00a0*/ 	.word	0x000022a0


	//   ....[11]....
        /*00a4*/ 	.word	0x00002300


	//   ....[12]....
        /*00a8*/ 	.word	0x00002340


	//   ....[13]....
        /*00ac*/ 	.word	0x00002360


	//   ....[14]....
        /*00b0*/ 	.word	0x00002400


	//   ....[15]....
        /*00b4*/ 	.word	0x00002430


	//   ....[16]....
        /*00b8*/ 	.word	0x000024d0


	//   ....[17]....
        /*00bc*/ 	.word	0x00002500


	//----- nvinfo : EIATTR_VRC_CTA_INIT_COUNT
	.align		4
.L_1520:
        /*00c0*/ 	.byte	0x02, 0x4a
	.zero		1
	.zero		1


	//----- nvinfo : EIATTR_EXIT_INSTR_OFFSETS
	.align		4
        /*00c4*/ 	.byte	0x04, 0x1c
        /*00c6*/ 	.short	(.L_1522 - .L_1521)


	//   ....[0]....
.L_1521:
        /*00c8*/ 	.word	0x00000530


	//   ....[1]....
        /*00cc*/ 	.word	0x00002c70


	//----- nvinfo : EIATTR_MAX_THREADS
	.align		4
.L_1522:
        /*00d0*/ 	.byte	0x04, 0x05
        /*00d2*/ 	.short	(.L_1524 - .L_1523)
.L_1523:
        /*00d4*/ 	.word	0x00000080
        /*00d8*/ 	.word	0x00000001
        /*00dc*/ 	.word	0x00000001


	//----- nvinfo : EIATTR_CRS_STACK_SIZE
	.align		4
.L_1524:
        /*00e0*/ 	.byte	0x04, 0x1e
        /*00e2*/ 	.short	(.L_1526 - .L_1525)
.L_1525:
        /*00e4*/ 	.word	0x00000000


	//----- nvinfo : EIATTR_CBANK_PARAM_SIZE
	.align		4
.L_1526:
        /*00e8*/ 	.byte	0x03, 0x19
        /*00ea*/ 	.short	0x00e8


	//----- nvinfo : EIATTR_PARAM_CBANK
	.align		4
        /*00ec*/ 	.byte	0x04, 0x0a
        /*00ee*/ 	.short	(.L_1528 - .L_1527)
	.align		4
.L_1527:
        /*00f0*/ 	.word	index@(.nv.constant0._ZN10layer_norm31ln_parallel_residual_fwd_kernelINS_13Kernel_traitsIf6__halffS2_fjLj3072ELj1ELj1ELj4ELj16ENS_18Kernel_traits_baseILj3072EfS2_fS2_fjLj128EEEEELb0ELb1ELb0EEEvNS_9FwdParamsE)
        /*00f4*/ 	.short	0x0380
        /*00f6*/ 	.short	0x00e8


	//----- nvinfo : EIATTR_SW_WAR
	.align		4
.L_1528:
        /*00f8*/ 	.byte	0x04, 0x36
        /*00fa*/ 	.short	(.L_1530 - .L_1529)
.L_1529:
        /*00fc*/ 	.word	0x00000008
.L_1530:


//--------------------- .nv.info._ZN10layer_norm31ln_parallel_residual_fwd_kernelINS_13Kernel_traitsIf6__halffS2_fjLj3072ELj1ELj1ELj4ELj16ENS_18Kernel_traits_baseILj3072EfS2_fS2_fjLj128EEEEELb0ELb1ELb1EEEvNS_9FwdParamsE --------------------------
	.section	.nv.info._ZN10layer_norm31ln_parallel_residual_fwd_kernelINS_13Kernel_traitsIf6__halffS2_fjLj3072ELj1ELj1ELj4ELj16ENS_18Kernel_traits_baseILj3072EfS2_fS2_fjLj128EEEEELb0ELb1ELb1EEEvNS_9FwdParamsE,"",@"SHT_CUDA_INFO"
	.sectionflags	@""
	.align	4


	//----- nvinfo : EIATTR_CUDA_API_VERSION
	.align		4
        /*0000*/ 	.byte	0x04, 0x37
        /*0002*/ 	.short	(.L_1532 - .L_1531)
.L_1531:
        /*0004*/ 	.word	0x00000082


	//----- nvinfo : EIATTR_KPARAM_INFO
	.align		4
.L_1532:
        /*0008*/ 	.byte	0x04, 0x17
        /*000a*/ 	.short	(.L_1534 - .L_1533)
.L_1533:
        /*000c*/ 	.word	0x00000000
        /*0010*/ 	.short	0x0000
        /*0012*/ 	.short	0x0000
        /*0014*/ 	.byte	0x00, 0xf0, 0xa1, 0x03


	//----- nvinfo : EIATTR_SPARSE_MMA_MASK
	.align		4
.L_1534:
        /*0018*/ 	.byte	0x03, 0x50
        /*001a*/ 	.short	0x0000


	//----- nvinfo : EIATTR_MAXREG_COUNT
	.align		4
        /*001c*/ 	.byte	0x03, 0x1b
        /*001e*/ 	.short	0x00ff


	//----- nvinfo : EIATTR_NUM_BARRIERS
	.align		4
        /*0020*/ 	.byte	0x02, 0x4c
        /*0022*/ 	.byte	0x01
	.zero		1


	//----- nvinfo : EIATTR_MERCURY_ISA_VERSION
	.align		4
        /*0024*/ 	.byte	0x03, 0x5f
        /*0026*/ 	.short	0x0101


	//----- nvinfo : EIATTR_COOP_GROUP_MASK_REGIDS
	.align		4
        /*0028*/ 	.byte	0x04, 0x29
        /*002a*/ 	.short	(.L_1536 - .L_1535)


	//   ....[0]....
.L_1535:
        /*002c*/ 	.word	0xffffffff


	//   ....[1]....
        /*0030*/ 	.word	0xffffffff


	//   ....[2]....
        /*0034*/ 	.word	0xffffffff


	//   ....[3]....
        /*0038*/ 	.word	0xffffffff


	//   ....[4]....
        /*003c*/ 	.word	0xffffffff


	//   ....[5]....
        /*0040*/ 	.word	0xffffffff


	//   ....[6]....
        /*0044*/ 	.word	0xffffffff


	//   ....[7]....
        /*0048*/ 	.word	0xffffffff


	//   ....[8]....
        /*004c*/ 	.word	0xffffffff


	//   ....[9]....
        /*0050*/ 	.word	0xffffffff


	//   ....[10]....
        /*0054*/ 	.word	0xffffffff


	//   ....[11]....
        /*0058*/ 	.word	0xffffffff


	//   ....[12]....
        /*005c*/ 	.word	0xffffffff


	//   ....[13]....
        /*0060*/ 	.word	0xffffffff


	//   ....[14]....
        /*0064*/ 	.word	0xffffffff


	//   ....[15]....
        /*0068*/ 	.word	0xffffffff


	//   ....[16]....
        /*006c*/ 	.word	0xffffffff


	//   ....[17]....
        /*0070*/ 	.word	0xffffffff


	//----- nvinfo : EIATTR_COOP_GROUP_INSTR_OFFSETS
	.align		4
.L_1536:
        /*0074*/ 	.byte	0x04, 0x28
        /*0076*/ 	.short	(.L_1538 - .L_1537)


	//   ....[0]....
.L_1537:
        /*0078*/ 	.word	0x000018c0


	//   ....[1]....
        /*007c*/ 	.word	0x000018e0


	//   ....[2]....
        /*0080*/ 	.word	0x00001900


	//   ....[3]....
        /*0084*/ 	.word	0x00001920


	//   ....[4]....
        /*0088*/ 	.word	0x00001940


	//   ....[5]....
        /*008c*/ 	.word	0x00001c70


	//   ....[6]....
        /*0090*/ 	.word	0x00001ca0


	//   ....[7]....
        /*0094*/ 	.word	0x00001cd0


	//   ....[8]....
        /*0098*/ 	.word	0x00001cf0


	//   ....[9]....
        /*009c*/ 	.word	0x00001d10


	//   ....[10]....
        /*00a0*/ 	.word	0x00001eb0


	//   ....[11]....
        /*00a4*/ 	.word	0x00001ee0


	//   ....[12]....
        /*00a8*/ 	.word	0x00001ef0


	//   ....[13]....
        /*00ac*/ 	.word	0x00001f30


	//   ....[14]....
        /*00b0*/ 	.word	0x00002000


	//   ....[15]....
        /*00b4*/ 	.word	0x00002030


	//   ....[16]....
        /*00b8*/ 	.word	0x000020d0


	//   ....[17]....
        /*00bc*/ 	.word	0x00002100


	//----- nvinfo : EIATTR_VRC_CTA_INIT_COUNT
	.align		4
.L_1538:
        /*00c0*/ 	.byte	0x02, 0x4a
	.zero		1
	.zero		1


	//----- nvinfo : EIATTR_EXIT_INSTR_OFFSETS
	.align		4
        /*00c4*/ 	.byte	0x04, 0x1c
        /*00c6*/ 	.short	(.L_1540 - .L_1539)


	//   ....[0]....
.L_1539:
        /*00c8*/ 	.word	0x00000300


	//   ....[1]....
        /*00cc*/ 	.word	0x000027d0


	//----- nvinfo : EIATTR_MAX_THREADS
	.align		4
.L_1540:
        /*00d0*/ 	.byte	0x04, 0x05
        /*00d2*/ 	.short	(.L_1542 - .L_1541)
.L_1541:
        /*00d4*/ 	.word	0x00000080
        /*00d8*/ 	.word	0x00000001
        /*00dc*/ 	.word	0x00000001


	//----- nvinfo : EIATTR_CRS_STACK_SIZE
	.align		4
.L_1542:
        /*00e0*/ 	.byte	0x04, 0x1e
        /*00e2*/ 	.short	(.L_1544 - .L_1543)
.L_1543:
        /*00e4*/ 	.word	0x00000000


	//----- nvinfo : EIATTR_CBANK_PARAM_SIZE
	.align		4
.L_1544:
        /*00e8*/ 	.byte	0x03, 0x19
        /*00ea*/ 	.short	0x00e8


	//----- nvinfo : EIATTR_PARAM_CBANK
	.align		4
        /*00ec*/ 	.byte	0x04, 0x0a
        /*00ee*/ 	.short	(.L_1546 - .L_1545)
	.align		4
.L_1545:
        /*00f0*/ 	.word	index@(.nv.constant0._ZN10layer_norm31ln_parallel_residual_fwd_kernelINS_13Kernel_traitsIf6__halffS2_fjLj3072ELj1ELj1ELj4ELj16ENS_18Kernel_traits_baseILj3072EfS2_fS2_fjLj128EEEEELb0ELb1ELb1EEEvNS_9FwdParamsE)
        /*00f4*/ 	.short	0x0380
        /*00f6*/ 	.short	0x00e8


	//----- nvinfo : EIATTR_SW_WAR
	.align		4
.L_1546:
        /*00f8*/ 	.byte	0x04, 0x36
        /*00fa*/ 	.short	(.L_1548 - .L_1547)
.L_1547:
        /*00fc*/ 	.word	0x00000008
.L_1548:


//--------------------- .nv.info._ZN10layer_norm31ln_parallel_residual_fwd_kernelINS_13Kernel_traitsIf6__halffS2_fjLj3072ELj1ELj1ELj4ELj16ENS_18Kernel_traits_baseILj3072EfS2_fS2_fjLj128EEEEELb1ELb0ELb0EEEvNS_9FwdParamsE --------------------------
	.section	.nv.info._ZN10layer_norm31ln_parallel_residual_fwd_kernelINS_13Kernel_traitsIf6__halffS2_fjLj3072ELj1ELj1ELj4ELj16ENS_18Kernel_traits_baseILj3072EfS2_fS2_fjLj128EEEEELb1ELb0ELb0EEEvNS_9FwdParamsE,"",@"SHT_CUDA_INFO"
	.sectionflags	@""
	.align	4


	//----- nvinfo : EIATTR_CUDA_API_VERSION
	.align		4
        /*0000*/ 	.byte	0x04, 0x37
        /*0002*/ 	.short	(.L_1550 - .L_1549)
.L_1549:
        /*0004*/ 	.word	0x00000082


	//----- nvinfo : EIATTR_KPARAM_INFO
	.align		4
.L_1550:
        /*0008*/ 	.byte	0x04, 0x17
        /*000a*/ 	.short	(.L_1552 - .L_1551)
.L_1551:
        /*000c*/ 	.word	0x00000000
        /*0010*/ 	.short	0x0000
        /*0012*/ 	.short	0x0000
        /*0014*/ 	.byte	0x00, 0xf0, 0xa1, 0x03


	//----- nvinfo : EIATTR_SPARSE_MMA_MASK
	.align		4
.L_1552:
        /*0018*/ 	.byte	0x03, 0x50
        /*001a*/ 	.short	0x0000


	//----- nvinfo : EIATTR_MAXREG_COUNT
	.align		4
        /*001c*/ 	.byte	0x03, 0x1b
        /*001e*/ 	.short	0x00ff


	//----- nvinfo : EIATTR_NUM_BARRIERS
	.align		4
        /*0020*/ 	.byte	0x02, 0x4c
        /*0022*/ 	.byte	0x01
	.zero		1


	//----- nvinfo : EIATTR_MERCURY_ISA_VERSION
	.align		4
        /*0024*/ 	.byte	0x03, 0x5f
        /*0026*/ 	.short	0x0101


	//----- nvinfo : EIATTR_COOP_GROUP_MASK_REGIDS
	.align		4
        /*0028*/ 	.byte	0x04, 0x29
        /*002a*/ 	.short	(.L_1554 - .L_1553)


	//   ....[0]....
.L_1553:
        /*002c*/ 	.word	0xffffffff


	//   ....[1]....
        /*0030*/ 	.word	0xffffffff


	//   ....[2]....
        /*0034*/ 	.word	0xffffffff


	//   ....[3]....
        /*0038*/ 	.word	0xffffffff


	//   ....[4]....
        /*003c*/ 	.word	0xffffffff


	//   ....[5]....
        /*0040*/ 	.word	0xffffffff


	//   ....[6]....
        /*0044*/ 	.word	0xffffffff


	//   ....[7]....
        /*0048*/ 	.word	0xffffffff


	//   ....[8]....
        /*004c*/ 	.word	0xffffffff


	//   ....[9]....
        /*0050*/ 	.word	0xffffffff


	//   ....[10]....
        /*0054*/ 	.word	0xffffffff


	//   ....[11]....
        /*0058*/ 	.word	0xffffffff


	//   ....[12]....
        /*005c*/ 	.word	0xffffffff


	//   ....[13]....
        /*0060*/ 	.word	0xffffffff


	//   ....[14]....
        /*0064*/ 	.word	0xffffffff


	//   ....[15]....
        /*0068*/ 	.word	0xffffffff


	//   ....[16]....
        /*006c*/ 	.word	0xffffffff


	//   ....[17]....
        /*0070*/ 	.word	0xffffffff


	//----- nvinfo : EIATTR_COOP_GROUP_INSTR_OFFSETS
	.align		4
.L_1554:
        /*0074*/ 	.byte	0x04, 0x28
        /*0076*/ 	.short	(.L_1556 - .L_1555)


	//   ....[0]....
.L_1555:
        /*0078*/ 	.word	0x0001e0a0


	//   ....[1]....
        /*007c*/ 	.word	0x0001e0c0


	//   ....[2]....
        /*0080*/ 	.word	0x0001e0e0


	//   ....[3]....
        /*0084*/ 	.word	0x0001e100


	//   ....[4]....
        /*0088*/ 	.word	0x0001e120


	//   ....[5]....
        /*008c*/ 	.word	0x0001e460


	//   ....[6]....
        /*0090*/ 	.word	0x0001e480


	//   ....[7]....
        /*0094*/ 	.word	0x0001e4a0


	//   ....[8]....
        /*0098*/ 	.word	0x0001e4d0


	//   ....[9]....
        /*009c*/ 	.word	0x0001e500


	//   ....[10]....
        /*00a0*/ 	.word	0x0001e6b0


	//   ....[11]....
        /*00a4*/ 	.word	0x0001e6f0


	//   ....[12]....
        /*00a8*/ 	.word	0x0001e700


	//   ....[13]....
        /*00ac*/ 	.word	0x0001e740


	//   ....[14]....
        /*00b0*/ 	.word	0x0001e820


	//   ....[15]....
        /*00b4*/ 	.word	0x0001e850


	//   ....[16]....
        /*00b8*/ 	.word	0x0001e900


	//   ....[17]....
        /*00bc*/ 	.word	0x0001e930


	//----- nvinfo : EIATTR_VRC_CTA_INIT_COUNT
	.align		4
.L_1556:
        /*00c0*/ 	.byte	0x02, 0x4a
	.zero		1
	.zero		1


	//----- nvinfo : EIATTR_EXIT_INSTR_OFFSETS
	.align		4
        /*00c4*/ 	.byte	0x04, 0x1c
        /*00c6*/ 	.short	(.L_1558 - .L_1557)


	//   ....[0]....
.L_1557:
        /*00c8*/ 	.word	0x000013d0


	//   ....[1]....
        /*00cc*/ 	.word	0x0001f390


	//----- nvinfo : EIATTR_MAX_THREADS
	.align		4
.L_1558:
        /*00d0*/ 	.byte	0x04, 0x05
        /*00d2*/ 	.short	(.L_1560 - .L_1559)
.L_1559:
        /*00d4*/ 	.word	0x00000080
        /*00d8*/ 	.word	0x00000001
        /*00dc*/ 	.word	0x00000001


	//----- nvinfo : EIATTR_CRS_STACK_SIZE
	.align		4
.L_1560:
        /*00e0*/ 	.byte	0x04, 0x1e
        /*00e2*/ 	.short	(.L_1562 - .L_1561)
.L_1561:
        /*00e4*/ 	.word	0x00000000


	//----- nvinfo : EIATTR_CBANK_PARAM_SIZE
	.align		4
.L_1562:
        /*00e8*/ 	.byte	0x03, 0x19
        /*00ea*/ 	.short	0x00e8


	//----- nvinfo : EIATTR_PARAM_CBANK
	.align		4
        /*00ec*/ 	.byte	0x04, 0x0a
        /*00ee*/ 	.short	(.L_1564 - .L_1563)
	.align		4
.L_1563:
        /*00f0*/ 	.word	index@(.nv.constant0._ZN10layer_norm31ln_parallel_residual_fwd_kernelINS_13Kernel_traitsIf6__halffS2_fjLj3072ELj1ELj1ELj4ELj16ENS_18Kernel_traits_baseILj3072EfS2_fS2_fjLj128EEEEELb1ELb0ELb0EEEvNS_9FwdParamsE)
        /*00f4*/ 	.short	0x0380
        /*00f6*/ 	.short	0x00e8


	//----- nvinfo : EIATTR_SW_WAR
	.align		4
.L_1564:
        /*00f8*/ 	.byte	0x04, 0x36
        /*00fa*/ 	.short	(.L_1566 - .L_1565)
.L_1565:
        /*00fc*/ 	.word	0x00000008
.L_1566:


//--------------------- .nv.info._ZN10layer_norm31ln_parallel_residual_fwd_kernelINS_13Kernel_traitsIf6__halffS2_fjLj3072ELj1ELj1ELj4ELj16ENS_18Kernel_traits_baseILj3072EfS2_fS2_fjLj128EEEEELb1ELb0ELb1EEEvNS_9FwdParamsE --------------------------
	.section	.nv.info._ZN10layer_norm31ln_parallel_residual_fwd_kernelINS_13Kernel_traitsIf6__halffS2_fjLj3072ELj1ELj1ELj4ELj16ENS_18Kernel_traits_baseILj3072EfS2_fS2_fjLj128EEEEELb1ELb0ELb1EEEvNS_9FwdParamsE,"",@"SHT_CUDA_INFO"
	.sectionflags	@""
	.align	4


	//----- nvinfo : EIATTR_CUDA_API_VERSION
	.align		4
        /*0000*/ 	.byte	0x04, 0x37
        /*0002*/ 	.short	(.L_1568 - .L_1567)
.L_1567:
        /*0004*/ 	.word	0x00000082


	//----- nvinfo : EIATTR_KPARAM_INFO
	.align		4
.L_1568:
        /*0008*/ 	.byte	0x04, 0x17
        /*000a*/ 	.short	(.L_1570 - .L_1569)
.L_1569:
        /*000c*/ 	.word	0x00000000
        /*0010*/ 	.short	0x0000
        /*0012*/ 	.short	0x0000
        /*0014*/ 	.byte	0x00, 0xf0, 0xa1, 0x03


	//----- nvinfo : EIATTR_SPARSE_MMA_MASK
	.align		4
.L_1570:
        /*0018*/ 	.byte	0x03, 0x50
        /*001a*/ 	.short	0x0000


	//----- nvinfo : EIATTR_MAXREG_COUNT
	.align		4
        /*001c*/ 	.byte	0x03, 0x1b
        /*001e*/ 	.short	0x00ff


	//----- nvinfo : EIATTR_NUM_BARRIERS
	.align		4
        /*0020*/ 	.byte	0x02, 0x4c
        /*0022*/ 	.byte	0x01
	.zero		1


	//----- nvinfo : EIATTR_MERCURY_ISA_VERSION
	.align		4
        /*0024*/ 	.byte	0x03, 0x5f
        /*0026*/ 	.short	0x0101


	//----- nvinfo : EIATTR_COOP_GROUP_MASK_REGIDS
	.align		4
        /*0028*/ 	.byte	0x04, 0x29
        /*002a*/ 	.short	(.L_1572 - .L_1571)


	//   ....[0]....
.L_1571:
        /*002c*/ 	.word	0xffffffff


	//   ....[1]....
        /*0030*/ 	.word	0xffffffff


	//   ....[2]....
        /*0034*/ 	.word	0xffffffff


	//   ....[3]....
        /*0038*/ 	.word	0xffffffff


	//   ....[4]....
        /*003c*/ 	.word	0xffffffff


	//   ....[5]....
        /*0040*/ 	.word	0xffffffff


	//   ....[6]....
        /*0044*/ 	.word	0xffffffff


	//   ....[7]....
        /*0048*/ 	.word	0xffffffff


	//   ....[8]....
        /*004c*/ 	.word	0xffffffff


	//   ....[9]....
        /*0050*/ 	.word	0xffffffff


	//   ....[10]....
        /*0054*/ 	.word	0xffffffff


	//   ....[11]....
        /*0058*/ 	.word	0xffffffff


	//   ....[12]....
        /*005c*/ 	.word	0xffffffff


	//   ....[13]....
        /*0060*/ 	.word	0xffffffff


	//   ....[14]....
        /*0064*/ 	.word	0xffffffff


	//   ....[15]....
        /*0068*/ 	.word	0xffffffff


	//   ....[16]....
        /*006c*/ 	.word	0xffffffff


	//   ....[17]....
        /*0070*/ 	.word	0xffffffff


	//----- nvinfo : EIATTR_COOP_GROUP_INSTR_OFFSETS
	.align		4
.L_1572:
        /*0074*/ 	.byte	0x04, 0x28
        /*0076*/ 	.short	(.L_1574 - .L_1573)


	//   ....[0]....
.L_1573:
        /*0078*/ 	.word	0x00018910


	//   ....[1]....
        /*007c*/ 	.word	0x00018930


	//   ....[2]....
        /*0080*/ 	.word	0x00018950


	//   ....[3]....
        /*0084*/ 	.word	0x00018970


	//   ....[4]....
        /*0088*/ 	.word	0x00018990


	//   ....[5]....
        /*008c*/ 	.word	0x00018cc0


	//   ....[6]....
        /*0090*/ 	.word	0x00018ce0


	//   ....[7]....
        /*0094*/ 	.word	0x00018d00


	//   ....[8]....
        /*0098*/ 	.word	0x00018d30


	//   ....[9]....
        /*009c*/ 	.word	0x00018d60


	//   ....[10]....
        /*00a0*/ 	.word	0x00018f00


	//   ....[11]....
        /*00a4*/ 	.word	0x00018f40


	//   ....[12]....
        /*00a8*/ 	.word	0x00018fb0


	//   ....[13]....
        /*00ac*/ 	.word	0x00018fe0


	//   ....[14]....
        /*00b0*/ 	.word	0x00019070


	//   ....[15]....
        /*00b4*/ 	.word	0x00019090


	//   ....[16]....
        /*00b8*/ 	.word	0x00019150


	//   ....[17]....
        /*00bc*/ 	.word	0x00019170


	//----- nvinfo : EIATTR_VRC_CTA_INIT_COUNT
	.align		4
.L_1574:
        /*00c0*/ 	.byte	0x02, 0x4a
	.zero		1
	.zero		1


	//----- nvinfo : EIATTR_EXIT_INSTR_OFFSETS
	.align		4
        /*00c4*/ 	.byte	0x04, 0x1c
        /*00c6*/ 	.short	(.L_1576 - .L_1575)


	//   ....[0]....
.L_1575:
        /*00c8*/ 	.word	0x00000bb0


	//   ....[1]....
        /*00cc*/ 	.word	0x00019ad0


	//----- nvinfo : EIATTR_MAX_THREADS
	.align		4
.L_1576:
        /*00d0*/ 	.byte	0x04, 0x05
        /*00d2*/ 	.short	(.L_1578 - .L_1577)
.L_1577:
        /*00d4*/ 	.word	0x00000080
        /*00d8*/ 	.word	0x00000001
        /*00dc*/ 	.word	0x00000001


	//----- nvinfo : EIATTR_CRS_STACK_SIZE
	.align		4
.L_1578:
        /*00e0*/ 	.byte	0x04, 0x1e
        /*00e2*/ 	.short	(.L_1580 - .L_1579)
.L_1579:
        /*00e4*/ 	.word	0x00000000


	//----- nvinfo : EIATTR_CBANK_PARAM_SIZE
	.align		4
.L_1580:
        /*00e8*/ 	.byte	0x03, 0x19
        /*00ea*/ 	.short	0x00e8


	//----- nvinfo : EIATTR_PARAM_CBANK
	.align		4
        /*00ec*/ 	.byte	0x04, 0x0a
        /*00ee*/ 	.short	(.L_1582 - .L_1581)
	.align		4
.L_1581:
        /*00f0*/ 	.word	index@(.nv.constant0._ZN10layer_norm31ln_parallel_residual_fwd_kernelINS_13Kernel_traitsIf6__halffS2_fjLj3072ELj1ELj1ELj4ELj16ENS_18Kernel_traits_baseILj3072EfS2_fS2_fjLj128EEEEELb1ELb0ELb1EEEvNS_9FwdParamsE)
        /*00f4*/ 	.short	0x0380
        /*00f6*/ 	.short	0x00e8


	//----- nvinfo : EIATTR_SW_WAR
	.align		4
.L_1582:
        /*00f8*/ 	.byte	0x04, 0x36
        /*00fa*/ 	.short	(.L_1584 - .L_1583)
.L_1583:
        /*00fc*/ 	.word	0x00000008
.L_1584:


//--------------------- .nv.info._ZN10layer_norm31ln_parallel_residual_fwd_kernelINS_13Kernel_traitsIf6__halffS2_fjLj3072ELj1ELj1ELj4ELj16ENS_18Kernel_traits_baseILj3072EfS2_fS2_fjLj128EEEEELb1ELb1ELb0EEEvNS_9FwdParamsE --------------------------
	.section	.nv.info._ZN10layer_norm31ln_parallel_residual_fwd_kernelINS_13Kernel_traitsIf6__halffS2_fjLj3072ELj1ELj1ELj4ELj16ENS_18Kernel_traits_baseILj3072EfS2_fS2_fjLj128EEEEELb1ELb1ELb0EEEvNS_9FwdParamsE,"",@"SHT_CUDA_INFO"
	.sectionflags	@""
	.align	4


	//----- nvinfo : EIATTR_CUDA_API_VERSION
	.align		4
        /*0000*/ 	.byte	0x04, 0x37
        /*0002*/ 	.short	(.L_1586 - .L_1585)
.L_1585:
        /*0004*/ 	.word	0x00000082


	//----- nvinfo : EIATTR_KPARAM_INFO
	.align		4
.L_1586:
        /*0008*/ 	.byte	0x04, 0x17
        /*000a*/ 	.short	(.L_1588 - .L_1587)
.L_1587:
        /*000c*/ 	.word	0x00000000
        /*0010*/ 	.short	0x0000
        /*0012*/ 	.short	0x0000
        /*0014*/ 	.byte	0x00, 0xf0, 0xa1, 0x03


	//----- nvinfo : EIATTR_SPARSE_MMA_MASK
	.align		4
.L_1588:
        /*0018*/ 	.byte	0x03, 0x50
        /*001a*/ 	.short	0x0000


	//----- nvinfo : EIATTR_MAXREG_COUNT
	.align		4
        /*001c*/ 	.byte	0x03, 0x1b
        /*001e*/ 	.short	0x00ff


	//----- nvinfo : EIATTR_NUM_BARRIERS
	.align		4
        /*0020*/ 	.byte	0x02, 0x4c
        /*0022*/ 	.byte	0x01
	.zero		1


	//----- nvinfo : EIATTR_MERCURY_ISA_VERSION
	.align		4
        /*0024*/ 	.byte	0x03, 0x5f
        /*0026*/ 	.short	0x0101


	//----- nvinfo : EIATTR_COOP_GROUP_MASK_REGIDS
	.align		4
        /*0028*/ 	.byte	0x04, 0x29
        /*002a*/ 	.short	(.L_1590 - .L_1589)


	//   ....[0]....
.L_1589:
        /*002c*/ 	.word	0xffffffff


	//   ....[1]....
        /*0030*/ 	.word	0xffffffff


	//   ....[2]....
        /*0034*/ 	.word	0xffffffff


	//   ....[3]....
        /*0038*/ 	.word	0xffffffff


	//   ....[4]....
        /*003c*/ 	.word	0xffffffff


	//   ....[5]....
        /*0040*/ 	.word	0xffffffff


	//   ....[6]....
        /*0044*/ 	.word	0xffffffff


	//   ....[7]....
        /*0048*/ 	.word	0xffffffff


	//   ....[8]....
        /*004c*/ 	.word	0xffffffff


	//   ....[9]....
        /*0050*/ 	.word	0xffffffff


	//   ....[10]....
        /*0054*/ 	.word	0xffffffff


	//   ....[11]....
        /*0058*/ 	.word	0xffffffff


	//   ....[12]....
        /*005c*/ 	.word	0xffffffff


	//   ....[13]....
        /*0060*/ 	.word	0xffffffff


	//   ....[14]....
        /*0064*/ 	.word	0xffffffff


	//   ....[15]....
        /*0068*/ 	.word	0xffffffff


	//   ....[16]....
        /*006c*/ 	.word	0xffffffff


	//   ....[17]....
        /*0070*/ 	.word	0xffffffff


	//----- nvinfo : EIATTR_COOP_GROUP_INSTR_OFFSETS
	.align		4
.L_1590:
        /*0074*/ 	.byte	0x04, 0x28
        /*0076*/ 	.short	(.L_1592 - .L_1591)


	//   ....[0]....
.L_1591:
        /*0078*/ 	.word	0x00018180


	//   ....[1]....
        /*007c*/ 	.word	0x000181a0


	//   ....[2]....
        /*0080*/ 	.word	0x000181c0


	//   ....[3]....
        /*0084*/ 	.word	0x000181e0


	//   ....[4]....
        /*0088*/ 	.word	0x00018200


	//   ....[5]....
        /*008c*/ 	.word	0x00018580


	//   ....[6]....
        /*0090*/ 	.word	0x000185a0


	//   ....[7]....
        /*0094*/ 	.word	0x000185d0


	//   ....[8]....
        /*0098*/ 	.word	0x00018610


	//   ....[9]....
        /*009c*/ 	.word	0x00018630


	//   ....[10]....
        /*00a0*/ 	.word	0x00018640


	//   ....[11]....
        /*00a4*/ 	.word	0x00018700


	//   ....[12]....
        /*00a8*/ 	.word	0x00018710


	//   ....[13]....
        /*00ac*/ 	.word	0x00018760


	//   ....[14]....
        /*00b0*/ 	.word	0x000187c0


	//   ....[15]....
        /*00b4*/ 	.word	0x000187d0


	//   ....[16]....
        /*00b8*/ 	.word	0x000188c0


	//   ....[17]....
        /*00bc*/ 	.word	0x000188d0


	//----- nvinfo : EIATTR_VRC_CTA_INIT_COUNT
	.align		4
.L_1592:
        /*00c0*/ 	.byte	0x02, 0x4a
	.zero		1
	.zero		1


	//----- nvinfo : EIATTR_EXIT_INSTR_OFFSETS
	.align		4
        /*00c4*/ 	.byte	0x04, 0x1c
        /*00c6*/ 	.short	(.L_1594 - .L_1593)


	//   ....[0]....
.L_1593:
        /*00c8*/ 	.word	0x00000780


	//   ....[1]....
        /*00cc*/ 	.word	0x000190a0


	//----- nvinfo : EIATTR_MAX_THREADS
	.align		4
.L_1594:
        /*00d0*/ 	.byte	0x04, 0x05
        /*00d2*/ 	.short	(.L_1596 - .L_1595)
.L_1595:
        /*00d4*/ 	.word	0x00000080
        /*00d8*/ 	.word	0x00000001
        /*00dc*/ 	.word	0x00000001


	//----- nvinfo : EIATTR_CRS_STACK_SIZE
	.align		4
.L_1596:
        /*00e0*/ 	.byte	0x04, 0x1e
        /*00e2*/ 	.short	(.L_1598 - .L_1597)
.L_1597:
        /*00e4*/ 	.word	0x00000000


	//----- nvinfo : EIATTR_CBANK_PARAM_SIZE
	.align		4
.L_1598:
        /*00e8*/ 	.byte	0x03, 0x19
        /*00ea*/ 	.short	0x00e8


	//----- nvinfo : EIATTR_PARAM_CBANK
	.align		4
        /*00ec*/ 	.byte	0x04, 0x0a
        /*00ee*/ 	.short	(.L_1600 - .L_1599)
	.align		4
.L_1599:
        /*00f0*/ 	.word	index@(.nv.constant0._ZN10layer_norm31ln_parallel_residual_fwd_kernelINS_13Kernel_traitsIf6__halffS2_fjLj3072ELj1ELj1ELj4ELj16ENS_18Kernel_traits_baseILj3072EfS2_fS2_fjLj128EEEEELb1ELb1ELb0EEEvNS_9FwdParamsE)
        /*00f4*/ 	.short	0x0380
        /*00f6*/ 	.short	0x00e8


	//----- nvinfo : EIATTR_SW_WAR
	.align		4
.L_1600:
        /*00f8*/ 	.byte	0x04, 0x36
        /*00fa*/ 	.short	(.L_1602 - .L_1601)
.L_1601:
        /*00fc*/ 	.word	0x00000008
.L_1602:


//--------------------- .nv.info._ZN10layer_norm31ln_parallel_residual_fwd_kernelINS_13Kernel_traitsIf6__halffS2_fjLj3072ELj1ELj1ELj4ELj16ENS_18Kernel_traits_baseILj3072EfS2_fS2_fjLj128EEEEELb1ELb1ELb1EEEvNS_9FwdParamsE --------------------------
	.section	.nv.info._ZN10layer_norm31ln_parallel_residual_fwd_kernelINS_13Kernel_traitsIf6__halffS2_fjLj3072ELj1ELj1ELj4ELj16ENS_18Kernel_traits_baseILj3072EfS2_fS2_fjLj128EEEEELb1ELb1ELb1EEEvNS_9FwdParamsE,"",@"SHT_CUDA_INFO"
	.sectionflags	@""
	.align	4


	//----- nvinfo : EIATTR_CUDA_API_VERSION
	.align		4
        /*0000*/ 	.byte	0x04, 0x37
        /*0002*/ 	.short	(.L_1604 - .L_1603)
.L_1603:
        /*0004*/ 	.word	0x00000082


	//----- nvinfo : EIATTR_KPARAM_INFO
	.align		4
.L_1604:
        /*0008*/ 	.byte	0x04, 0x17
        /*000a*/ 	.short	(.L_1606 - .L_1605)
.L_1605:
        /*000c*/ 	.word	0x00000000
        /*0010*/ 	.short	0x0000
        /*0012*/ 	.short	0x0000
        /*0014*/ 	.byte	0x00, 0xf0, 0xa1, 0x03


	//----- nvinfo : EIATTR_SPARSE_MMA_MASK
	.align		4
.L_1606:
        /*0018*/ 	.byte	0x03, 0x50
        /*001a*/ 	.short	0x0000


	//----- nvinfo : EIATTR_MAXREG_COUNT
	.align		4
        /*001c*/ 	.byte	0x03, 0x1b
        /*001e*/ 	.short	0x00ff


	//----- nvinfo : EIATTR_NUM_BARRIERS
	.align		4
        /*0020*/ 	.byte	0x02, 0x4c
        /*0022*/ 	.byte	0x01
	.zero		1


	//----- nvinfo : EIATTR_MERCURY_ISA_VERSION
	.align		4
        /*0024*/ 	.byte	0x03, 0x5f
        /*0026*/ 	.short	0x0101


	//----- nvinfo : EIATTR_COOP_GROUP_MASK_REGIDS
	.align		4
        /*0028*/ 	.byte	0x04, 0x29
        /*002a*/ 	.short	(.L_1608 - .L_1607)


	//   ....[0]....
.L_1607:
        /*002c*/ 	.word	0xffffffff


	//   ....[1]....
        /*0030*/ 	.word	0xffffffff


	//   ....[2]....
        /*0034*/ 	.word	0xffffffff


	//   ....[3]....
        /*0038*/ 	.word	0xffffffff


	//   ....[4]....
        /*003c*/ 	.word	0xffffffff


	//   ....[5]....
        /*0040*/ 	.word	0xffffffff


	//   ....[6]....
        /*0044*/ 	.word	0xffffffff


	//   ....[7]....
        /*0048*/ 	.word	0xffffffff


	//   ....[8]....
        /*004c*/ 	.word	0xffffffff


	//   ....[9]....
        /*0050*/ 	.word	0xffffffff


	//   ....[10]....
        /*0054*/ 	.word	0xffffffff


	//   ....[11]....
        /*0058*/ 	.word	0xffffffff


	//   ....[12]....
        /*005c*/ 	.word	0xffffffff


	//   ....[13]....
        /*0060*/ 	.word	0xffffffff


	//   ....[14]....
        /*0064*/ 	.word	0xffffffff


	//   ....[15]....
        /*0068*/ 	.word	0xffffffff


	//   ....[16]....
        /*006c*/ 	.word	0xffffffff


	//   ....[17]....
        /*0070*/ 	.word	0xffffffff


	//----- nvinfo : EIATTR_COOP_GROUP_INSTR_OFFSETS
	.align		4
.L_1608:
        /*0074*/ 	.byte	0x04, 0x28
        /*0076*/ 	.short	(.L_1610 - .L_1609)


	//   ....[0]....
.L_1609:
        /*0078*/ 	.word	0x00016880


	//   ....[1]....
        /*007c*/ 	.word	0x000169f0


	//   ....[2]....
        /*0080*/ 	.word	0x00016a10


	//   ....[3]....
        /*0084*/ 	.word	0x00016a30


	//   ....[4]....
        /*0088*/ 	.word	0x00016a50


	//   ....[5]....
        /*008c*/ 	.word	0x00016a70


	//   ....[6]....
        /*0090*/ 	.word	0x00016da0


	//   ....[7]....
        /*0094*/ 	.word	0x00016dc0


	//   ....[8]....
        /*0098*/ 	.word	0x00016df0


	//   ....[9]....
        /*009c*/ 	.word	0x00016e10


	//   ....[10]....
        /*00a0*/ 	.word	0x00016e50


	//   ....[11]....
        /*00a4*/ 	.word	0x00016ee0


	//   ....[12]....
        /*00a8*/ 	.word	0x00016f50


	//   ....[13]....
        /*00ac*/ 	.word	0x00016f60


	//   ....[14]....
        /*00b0*/ 	.word	0x00016ff0


	//   ....[15]....
        /*00b4*/ 	.word	0x00017010


	//   ....[16]....
        /*00b8*/ 	.word	0x000170b0


	//   ....[17]....
        /*00bc*/ 	.word	0x000170d0


	//----- nvinfo : EIATTR_VRC_CTA_INIT_COUNT
	.align		4
.L_1610:
        /*00c0*/ 	.byte	0x02, 0x4a
	.zero		1
	.zero		1


	//----- nvinfo : EIATTR_EXIT_INSTR_OFFSETS
	.align		4
        /*00c4*/ 	.byte	0x04, 0x1c
        /*00c6*/ 	.short	(.L_1612 - .L_1611)


	//   ....[0]....
.L_1611:
        /*00c8*/ 	.word	0x000003c0


	//   ....[1]....
        /*00cc*/ 	.word	0x000177c0


	//----- nvinfo : EIATTR_MAX_THREADS
	.align		4
.L_1612:
        /*00d0*/ 	.byte	0x04, 0x05
        /*00d2*/ 	.short	(.L_1614 - .L_1613)
.L_1613:
        /*00d4*/ 	.word	0x00000080
        /*00d8*/ 	.word	0x00000001
        /*00dc*/ 	.word	0x00000001


	//----- nvinfo : EIATTR_CBANK_PARAM_SIZE
	.align		4
.L_1614:
        /*00e0*/ 	.byte	0x03, 0x19
        /*00e2*/ 	.short	0x00e8


	//----- nvinfo : EIATTR_PARAM_CBANK
	.align		4
        /*00e4*/ 	.byte	0x04, 0x0a
        /*00e6*/ 	.short	(.L_1616 - .L_1615)
	.align		4
.L_1615:
        /*00e8*/ 	.word	index@(.nv.constant0._ZN10layer_norm31ln_parallel_residual_fwd_kernelINS_13Kernel_traitsIf6__halffS2_fjLj3072ELj1ELj1ELj4ELj16ENS_18Kernel_traits_baseILj3072EfS2_fS2_fjLj128EEEEELb1ELb1ELb1EEEvNS_9FwdParamsE)
        /*00ec*/ 	.short	0x0380
        /*00ee*/ 	.short	0x00e8


	//----- nvinfo : EIATTR_SW_WAR
	.align		4
.L_1616:
        /*00f0*/ 	.byte	0x04, 0x36
        /*00f2*/ 	.short	(.L_1618 - .L_1617)
.L_1617:
        /*00f4*/ 	.word	0x00000008
.L_1618:


//--------------------- .nv.info._ZN10layer_norm31ln_parallel_residual_fwd_kernelINS_13Kernel_traitsI6__halfffffjLj3072ELj1ELj1ELj4ELj16ENS_18Kernel_traits_baseILj3072ES2_ffffjLj128EEEEELb0ELb0ELb0EEEvNS_9FwdParamsE --------------------------
	.section	.nv.info._ZN10layer_norm31ln_parallel_residual_fwd_kernelINS_13Kernel_traitsI6__halfffffjLj3072ELj1ELj1ELj4ELj16ENS_18Kernel_traits_baseILj3072ES2_ffffjLj128EEEEELb0ELb0ELb0EEEvNS_9FwdParamsE,"",@"SHT_CUDA_INFO"
	.sectionflags	@""
	.align	4


	//----- nvinfo : EIATTR_CUDA_API_VERSION
	.align		4
        /*0000*/ 	.byte	0x04, 0x37
        /*0002*/ 	.short	(.L_1620 - .L_1619)
.L_1619:
        /*0004*/ 	.word	0x00000082


	//----- nvinfo : EIATTR_KPARAM_INFO
	.align		4
.L_1620:
        /*0008*/ 	.byte	0x04, 0x17
        /*000a*/ 	.short	(.L_1622 - .L_1621)
.L_1621:
        /*000c*/ 	.word	0x00000000
        /*0010*/ 	.short	0x0000
        /*0012*/ 	.short	0x0000
        /*0014*/ 	.byte	0x00, 0xf0, 0xa1, 0x03


	//----- nvinfo : EIATTR_SPARSE_MMA_MASK
	.align		4
.L_1622:
        /*0018*/ 	.byte	0x03, 0x50
        /*001a*/ 	.short	0x0000


	//----- nvinfo : EIATTR_MAXREG_COUNT
	.align		4
        /*001c*/ 	.byte	0x03, 0x1b
        /*001e*/ 	.short	0x00ff


	//----- nvinfo : EIATTR_NUM_BARRIERS
	.align		4
        /*0020*/ 	.byte	0x02, 0x4c
        /*0022*/ 	.byte	0x01
	.zero		1


	//----- nvinfo : EIATTR_MERCURY_ISA_VERSION
	.align		4
        /*0024*/ 	.byte	0x03, 0x5f
        /*0026*/ 	.short	0x0101


	//----- nvinfo : EIATTR_COOP_GROUP_MASK_REGIDS
	.align		4
        /*0028*/ 	.byte	0x04, 0x29
        /*002a*/ 	.short	(.L_1624 - .L_1623)


	//   ....[0]....
.L_1623:
        /*002c*/ 	.word	0xffffffff


	//   ....[1]....
        /*0030*/ 	.word	0xffffffff


	//   ....[2]....
        /*0034*/ 	.word	0xffffffff


	//   ....[3]....
        /*0038*/ 	.word	0xffffffff


	//   ....[4]....
        /*003c*/ 	.word	0xffffffff


	//   ....[5]....
        /*0040*/ 	.word	0xffffffff


	//   ....[6]....
        /*0044*/ 	.word	0xffffffff


	//   ....[7]....
        /*0048*/ 	.word	0xffffffff


	//   ....[8]....
        /*004c*/ 	.word	0xffffffff


	//   ....[9]....
        /*0050*/ 	.word	0xffffffff


	//   ....[10]....
        /*0054*/ 	.word	0xffffffff


	//   ....[11]....
        /*0058*/ 	.word	0xffffffff


	//   ....[12]....
        /*005c*/ 	.word	0xffffffff


	//   ....[13]....
        /*0060*/ 	.word	0xffffffff


	//   ....[14]....
        /*0064*/ 	.word	0xffffffff


	//   ....[15]....
        /*0068*/ 	.word	0xffffffff


	//   ....[16]....
        /*006c*/ 	.word	0xffffffff


	//   ....[17]....
        /*0070*/ 	.word	0xffffffff


	//----- nvinfo : EIATTR_COOP_GROUP_INSTR_OFFSETS
	.align		4
.L_1624:
        /*0074*/ 	.byte	0x04, 0x28
        /*0076*/ 	.short	(.L_1626 - .L_1625)


	//   ....[0]....
.L_1625:
        /*0078*/ 	.word	0x000037e0


	//   ....[1]....
        /*007c*/ 	.word	0x00003800


	//   ....[2]....
        /*0080*/ 	.word	0x00003820


	//   ....[3]....
        /*0084*/ 	.word	0x00003840


	//   ....[4]....
        /*0088*/ 	.word	0x00003860


	//   ....[5]....
        /*008c*/ 	.word	0x00003c10


	//   ....[6]....
        /*0090*/ 	.word	0x00003c30


	//   ....[7]....
        /*0094*/ 	.word	0x00003c50


	//   ....[8]....
        /*0098*/ 	.word	0x00003c70


	//   ....[9]....
        /*009c*/ 	.word	0x00003c90


	//   ....[10]....
        /*00a0*/ 	.word	0x00003e10


	//   ....[11]....
        /*00a4*/ 	.word	0x00003e50


	//   ....[12]....
        /*00a8*/ 	.word	0x00003e90


	//   ....[13]....
        /*00ac*/ 	.word	0x00003ee0


	//   ....[14]....
        /*00b0*/ 	.word	0x00003f40


	//   ....[15]....
        /*00b4*/ 	.word	0x00003fa0


	//   ....[16]....
        /*00b8*/ 	.word	0x00004010


	//   ....[17]....
        /*00bc*/ 	.word	0x00004060


	//----- nvinfo : EIATTR_VRC_CTA_INIT_COUNT
	.align		4
.L_1626:
        /*00c0*/ 	.byte	0x02, 0x4a
	.zero		1
	.zero		1


	//----- nvinfo : EIATTR_EXIT_INSTR_OFFSETS
	.align		4
        /*00c4*/ 	.byte	0x04, 0x1c
        /*00c6*/ 	.short	(.L_1628 - .L_1627)


	//   ....[0]....
.L_1627:
        /*00c8*/ 	.word	0x00001520


	//   ....[1]....
        /*00cc*/ 	.word	0x00005150


	//----- nvinfo : EIATTR_MAX_THREADS
	.align		4
.L_1628:
        /*00d0*/ 	.byte	0x04, 0x05
        /*00d2*/ 	.short	(.L_1630 - .L_1629)
.L_1629:
        /*00d4*/ 	.word	0x00000080
        /*00d8*/ 	.word	0x00000001
        /*00dc*/ 	.word	0x00000001


	//----- nvinfo : EIATTR_CRS_STACK_SIZE
	.align		4
.L_1630:
        /*00e0*/ 	.byte	0x04, 0x1e
        /*00e2*/ 	.short	(.L_1632 - .L_1631)
.L_1631:
        /*00e4*/ 	.word	0x00000000


	//----- nvinfo : EIATTR_CBANK_PARAM_SIZE
	.align		4
.L_1632:
        /*00e8*/ 	.byte	0x03, 0x19
        /*00ea*/ 	.short	0x00e8


	//----- nvinfo : EIATTR_PARAM_CBANK
	.align		4
        /*00ec*/ 	.byte	0x04, 0x0a
        /*00ee*/ 	.short	(.L_1634 - .L_1633)
	.align		4
.L_1633:
        /*00f0*/ 	.word	index@(.nv.constant0._ZN10layer_norm31ln_parallel_residual_fwd_kernelINS_13Kernel_traitsI6__halfffffjLj3072ELj1ELj1ELj4ELj16ENS_18Kernel_traits_baseILj3072ES2_ffffjLj128EEEEELb0ELb0ELb0EEEvNS_9FwdParamsE)
        /*00f4*/ 	.short	0x0380
        /*00f6*/ 	.short	0x00e8


	//----- nvinfo : EIATTR_SW_WAR
	.align		4
.L_1634:
        /*00f8*/ 	.byte	0x04, 0x36
        /*00fa*/ 	.short	(.L_1636 - .L_1635)
.L_1635:
        /*00fc*/ 	.word	0x00000008
.L_1636:


//--------------------- .nv.info._ZN10layer_norm31ln_parallel_residual_fwd_kernelINS_13Kernel_traitsI6__halfffffjLj3072ELj1ELj1ELj4ELj16ENS_18Kernel_traits_baseILj3072ES2_ffffjLj128EEEEELb0ELb0ELb1EEEvNS_9FwdParamsE --------------------------
	.section	.nv.info._ZN10layer_norm31ln_parallel_residual_fwd_kernelINS_13Kernel_traitsI6__halfffffjLj3072ELj1ELj1ELj4ELj16ENS_18Kernel_traits_baseILj3072ES2_ffffjLj128EEEEELb0ELb0ELb1EEEvNS_9FwdParamsE,"",@"SHT_CUDA_INFO"
	.sectionflags	@""
	.align	4


	//----- nvinfo : EIATTR_CUDA_API_VERSION
	.align		4
        /*0000*/ 	.byte	0x04, 0x37
        /*0002*/ 	.short	(.L_1638 - .L_1637)
.L_1637:
        /*0004*/ 	.word	0x00000082


	//----- nvinfo : EIATTR_KPARAM_INFO
	.align		4
.L_1638:
        /*0008*/ 	.byte	0x04, 0x17
        /*000a*/ 	.short	(.L_1640 - .L_1639)
.L_1639:
        /*000c*/ 	.word	0x00000000
        /*0010*/ 	.short	0x0000
        /*0012*/ 	.short	0x0000
        /*0014*/ 	.byte	0x00, 0xf0, 0xa1, 0x03


	//----- nvinfo : EIATTR_SPARSE_MMA_MASK
	.align		4
.L_1640:
        /*0018*/ 	.byte	0x03, 0x50
        /*001a*/ 	.short	0x0000


	//----- nvinfo : EIATTR_MAXREG_COUNT
	.align		4
        /*001c*/ 	.byte	0x03, 0x1b
        /*001e*/ 	.short	0x00ff


	//----- nvinfo : EIATTR_NUM_BARRIERS
	.align		4
        /*0020*/ 	.byte	0x02, 0x4c
        /*0022*/ 	.byte	0x01
	.zero		1


	//----- nvinfo : EIATTR_MERCURY_ISA_VERSION
	.align		4
        /*0024*/ 	.byte	0x03, 0x5f
        /*0026*/ 	.short	0x0101


	//----- nvinfo : EIATTR_COOP_GROUP_MASK_REGIDS
	.align		4
        /*0028*/ 	.byte	0x04, 0x29
        /*002a*/ 	.short	(.L_1642 - .L_1641)


	//   ....[0]....
.L_1641:
        /*002c*/ 	.word	0xffffffff


	//   ....[1]....
        /*0030*/ 	.word	0xffffffff


	//   ....[2]....
        /*0034*/ 	.word	0xffffffff


	//   ....[3]....
        /*0038*/ 	.word	0xffffffff


	//   ....[4]....
        /*003c*/ 	.word	0xffffffff


	//   ....[5]....
        /*0040*/ 	.word	0xffffffff


	//   ....[6]....
        /*0044*/ 	.word	0xffffffff


	//   ....[7]....
        /*0048*/ 	.word	0xffffffff


	//   ....[8]....
        /*004c*/ 	.word	0xffffffff


	//   ....[9]....
        /*0050*/ 	.word	0xffffffff


	//   ....[10]....
        /*0054*/ 	.word	0xffffffff


	//   ....[11]....
        /*0058*/ 	.word	0xffffffff


	//   ....[12]....
        /*005c*/ 	.word	0xffffffff


	//   ....[13]....
        /*0060*/ 	.word	0xffffffff


	//   ....[14]....
        /*0064*/ 	.word	0xffffffff


	//   ....[15]....
        /*0068*/ 	.word	0xffffffff


	//   ....[16]....
        /*006c*/ 	.word	0xffffffff


	//   ....[17]....
        /*0070*/ 	.word	0xffffffff


	//----- nvinfo : EIATTR_COOP_GROUP_INSTR_OFFSETS
	.align		4
.L_1642:
        /*0074*/ 	.byte	0x04, 0x28
        /*0076*/ 	.short	(.L_1644 - .L_1643)


	//   ....[0]....
.L_1643:
        /*0078*/ 	.word	0x000024c0


	//   ....[1]....
        /*007c*/ 	.word	0x000024e0


	//   ....[2]....
        /*0080*/ 	.word	0x00002500


	//   ....[3]....
        /*0084*/ 	.word	0x00002520


	//   ....[4]....
        /*0088*/ 	.word	0x00002540


	//   ....[5]....
        /*008c*/ 	.word	0x00002870


	//   ....[6]....
        /*0090*/ 	.word	0x00002890


	//   ....[7]....
        /*0094*/ 	.word	0x000028b0


	//   ....[8]....
        /*0098*/ 	.word	0x000028d0


	//   ....[9]....
        /*009c*/ 	.word	0x000028f0


	//   ....[10]....
        /*00a0*/ 	.word	0x00002a40


	//   ....[11]....
        /*00a4*/ 	.word	0x00002b00


	//   ....[12]....
        /*00a8*/ 	.word	0x00002b20


	//   ....[13]....
        /*00ac*/ 	.word	0x00002b30


	//   ....[14]....
        /*00b0*/ 	.word	0x00002be0


	//   ....[15]....
        /*00b4*/ 	.word	0x00002c30


	//   ....[16]....
        /*00b8*/ 	.word	0x00002ce0


	//   ....[17]....
        /*00bc*/ 	.word	0x00002d00


	//----- nvinfo : EIATTR_VRC_CTA_INIT_COUNT
	.align		4
.L_1644:
        /*00c0*/ 	.byte	0x02, 0x4a
	.zero		1
	.zero		1


	//----- nvinfo : EIATTR_EXIT_INSTR_OFFSETS
	.align		4
        /*00c4*/ 	.byte	0x04, 0x1c
        /*00c6*/ 	.short	(.L_1646 - .L_1645)


	//   ....[0]....
.L_1645:
        /*00c8*/ 	.word	0x00000930


	//   ....[1]....
        /*00cc*/ 	.word	0x00003b90


	//----- nvinfo : EIATTR_MAX_THREADS
	.align		4
.L_1646:
        /*00d0*/ 	.byte	0x04, 0x05
        /*00d2*/ 	.short	(.L_1648 - .L_1647)
.L_1647:
        /*00d4*/ 	.word	0x00000080
        /*00d8*/ 	.word	0x00000001
        /*00dc*/ 	.word	0x00000001


	//----- nvinfo : EIATTR_CRS_STACK_SIZE
	.align		4
.L_1648:
        /*00e0*/ 	.byte	0x04, 0x1e
        /*00e2*/ 	.short	(.L_1650 - .L_1649)
.L_1649:
        /*00e4*/ 	.word	0x00000000


	//----- nvinfo : EIATTR_CBANK_PARAM_SIZE
	.align		4
.L_1650:
        /*00e8*/ 	.byte	0x03, 0x19
        /*00ea*/ 	.short	0x00e8


	//----- nvinfo : EIATTR_PARAM_CBANK
	.align		4
        /*00ec*/ 	.byte	0x04, 0x0a
        /*00ee*/ 	.short	(.L_1652 - .L_1651)
	.align		4
.L_1651:
        /*00f0*/ 	.word	index@(.nv.constant0._ZN10layer_norm31ln_parallel_residual_fwd_kernelINS_13Kernel_traitsI6__halfffffjLj3072ELj1ELj1ELj4ELj16ENS_18Kernel_traits_baseILj3072ES2_ffffjLj128EEEEELb0ELb0ELb1EEEvNS_9FwdParamsE)
        /*00f4*/ 	.short	0x0380
        /*00f6*/ 	.short	0x00e8


	//----- nvinfo : EIATTR_SW_WAR
	.align		4
.L_1652:
        /*00f8*/ 	.byte	0x04, 0x36
        /*00fa*/ 	.short	(.L_1654 - .L_1653)
.L_1653:
        /*00fc*/ 	.word	0x00000008
.L_1654:


//--------------------- .nv.info._ZN10layer_norm31ln_parallel_residual_fwd_kernelINS_13Kernel_traitsI6__halfffffjLj3072ELj1ELj1ELj4ELj16ENS_18Kernel_traits_baseILj3072ES2_ffffjLj128EEEEELb0ELb1ELb0EEEvNS_9FwdParamsE --------------------------
	.section	.nv.info._ZN10layer_norm31ln_parallel_residual_fwd_kernelINS_13Kernel_traitsI6__halfffffjLj3072ELj1ELj1ELj4ELj16ENS_18Kernel_traits_baseILj3072ES2_ffffjLj128EEEEELb0ELb1ELb0EEEvNS_9FwdParamsE,"",@"SHT_CUDA_INFO"
	.sectionflags	@""
	.align	4


	//----- nvinfo : EIATTR_CUDA_API_VERSION
	.align		4
        /*0000*/ 	.byte	0x04, 0x37
        /*0002*/ 	.short	(.L_1656 - .L_1655)
.L_1655:
        /*0004*/ 	.word	0x00000082


	//----- nvinfo : EIATTR_KPARAM_INFO
	.align		4
.L_1656:
        /*0008*/ 	.byte	0x04, 0x17
        /*000a*/ 	.short	(.L_1658 - .L_1657)
.L_1657:
        /*000c*/ 	.word	0x00000000
        /*0010*/ 	.short	0x0000
        /*0012*/ 	.short	0x0000
        /*0014*/ 	.byte	0x00, 0xf0, 0xa1, 0x03


	//----- nvinfo : EIATTR_SPARSE_MMA_MASK
	.align		4
.L_1658:
        /*0018*/ 	.byte	0x03, 0x50
        /*001a*/ 	.short	0x0000


	//----- nvinfo : EIATTR_MAXREG_COUNT
	.align		4
        /*001c*/ 	.byte	0x03, 0x1b
        /*001e*/ 	.short	0x00ff


	//----- nvinfo : EIATTR_NUM_BARRIERS
	.align		4
        /*0020*/ 	.byte	0x02, 0x4c
        /*0022*/ 	.byte	0x01
	.zero		1


	//----- nvinfo : EIATTR_MERCURY_ISA_VERSION
	.align		4
        /*0024*/ 	.byte	0x03, 0x5f
        /*0026*/ 	.short	0x0101


	//----- nvinfo : EIATTR_COOP_GROUP_MASK_REGIDS
	.align		4
        /*0028*/ 	.byte	0x04, 0x29
        /*002a*/ 	.short	(.L_1660 - .L_1659)


	//   ....[0]....
.L_1659:
        /*002c*/ 	.word	0xffffffff


	//   ....[1]....
        /*0030*/ 	.word	0xffffffff


	//   ....[2]....
        /*0034*/ 	.word	0xffffffff


	//   ....[3]....
        /*0038*/ 	.word	0xffffffff


	//   ....[4]....
        /*003c*/ 	.word	0xffffffff


	//   ....[5]....
        /*0040*/ 	.word	0xffffffff


	//   ....[6]....
        /*0044*/ 	.word	0xffffffff


	//   ....[7]....
        /*0048*/ 	.word	0xffffffff


	//   ....[8]....
        /*004c*/ 	.word	0xffffffff


	//   ....[9]....
        /*0050*/ 	.word	0xffffffff


	//   ....[10]....
        /*0054*/ 	.word	0xffffffff


	//   ....[11]....
        /*0058*/ 	.word	0xffffffff


	//   ....[12]....
        /*005c*/ 	.word	0xffffffff


	//   ....[13]....
        /*0060*/ 	.word	0xffffffff


	//   ....[14]....
        /*0064*/ 	.word	0xffffffff


	//   ....[15]....
        /*0068*/ 	.word	0xffffffff


	//   ....[16]....
        /*006c*/ 	.word	0xffffffff


	//   ....[17]....
        /*0070*/ 	.word	0xffffffff


	//----- nvinfo : EIATTR_COOP_GROUP_INSTR_OFFSETS
	.align		4
.L_1660:
        /*0074*/ 	.byte	0x04, 0x28
        /*0076*/ 	.short	(.L_1662 - .L_1661)


	//   ....[0]....
.L_1661:
        /*0078*/ 	.word	0x00002500


	//   ....[1]....
        /*007c*/ 	.word	0x00002520


	//   ....[2]....
        /*0080*/ 	.word	0x00002540


	//   ....[3]....
        /*0084*/ 	.word	0x00002560


	//   ....[4]....
        /*0088*/ 	.word	0x00002590


	//   ....[5]....
        /*008c*/ 	.word	0x00002910


	//   ....[6]....
        /*0090*/ 	.word	0x00002940


	//   ....[7]....
        /*0094*/ 	.word	0x00002970


	//   ....[8]....
        /*0098*/ 	.word	0x000029a0


	//   ....[9]....
        /*009c*/ 	.word	0x000029c0


	//   ....[10]....
        /*00a0*/ 	.word	0x00002b50


	//   ....[11]....
        /*00a4*/ 	.word	0x00002b90


	//   ....[12]....
        /*00a8*/ 	.word	0x00002bd0


	//   ....[13]....
        /*00ac*/ 	.word	0x00002c20


	//   ....[14]....
        /*00b0*/ 	.word	0x00002c80


	//   ....[15]....
        /*00b4*/ 	.word	0x00002ce0


	//   ....[16]....
        /*00b8*/ 	.word	0x00002d50


	//   ....[17]....
        /*00bc*/ 	.word	0x00002da0


	//----- nvinfo : EIATTR_VRC_CTA_INIT_COUNT
	.align		4
.L_1662:
        /*00c0*/ 	.byte	0x02, 0x4a
	.zero		1
	.zero		1


	//----- nvinfo : EIATTR_EXIT_INSTR_OFFSETS
	.align		4
        /*00c4*/ 	.byte	0x04, 0x1c
        /*00c6*/ 	.short	(.L_1664 - .L_1663)


	//   ....[0]....
.L_1663:
        /*00c8*/ 	.word	0x00000690


	//   ....[1]....
        /*00cc*/ 	.word	0x00003860


	//----- nvinfo : EIATTR_MAX_THREADS
	.align		4
.L_1664:
        /*00d0*/ 	.byte	0x04, 0x05
        /*00d2*/ 	.short	(.L_1666 - .L_1665)
.L_1665:
        /*00d4*/ 	.word	0x00000080
        /*00d8*/ 	.word	0x00000001
        /*00dc*/ 	.word	0x00000001


	//----- nvinfo : EIATTR_CRS_STACK_SIZE
	.align		4
.L_1666:
        /*00e0*/ 	.byte	0x04, 0x1e
        /*00e2*/ 	.short	(.L_1668 - .L_1667)
.L_1667:
        /*00e4*/ 	.word	0x00000000


	//----- nvinfo : EIATTR_CBANK_PARAM_SIZE
	.align		4
.L_1668:
        /*00e8*/ 	.byte	0x03, 0x19
        /*00ea*/ 	.short	0x00e8


	//----- nvinfo : EIATTR_PARAM_CBANK
	.align		4
        /*00ec*/ 	.byte	0x04, 0x0a
        /*00ee*/ 	.short	(.L_1670 - .L_1669)
	.align		4
.L_1669:
        /*00f0*/ 	.word	index@(.nv.constant0._ZN10layer_norm31ln_parallel_residual_fwd_kernelINS_13Kernel_traitsI6__halfffffjLj3072ELj1ELj1ELj4ELj16ENS_18Kernel_traits_baseILj3072ES2_ffffjLj128EEEEELb0ELb1ELb0EEEvNS_9FwdParamsE)
        /*00f4*/ 	.short	0x0380
        /*00f6*/ 	.short	0x00e8


	//----- nvinfo : EIATTR_SW_WAR
	.align		4
.L_1670:
        /*00f8*/ 	.byte	0x04, 0x36
        /*00fa*/ 	.short	(.L_1672 - .L_1671)
.L_1671:
        /*00fc*/ 	.word	0x00000008
.L_1672:


//--------------------- .nv.info._ZN10layer_norm31ln_parallel_residual_fwd_kernelINS_13Kernel_traitsI6__halfffffjLj3072ELj1ELj1ELj4ELj16ENS_18Kernel_traits_baseILj3072ES2_ffffjLj128EEEEELb0ELb1ELb1EEEvNS_9FwdParamsE --------------------------
	.section	.nv.info._ZN10layer_norm31ln_parallel_residual_fwd_kernelINS_13Kernel_traitsI6__halfffffjLj3072ELj1ELj1ELj4ELj16ENS_18Kernel_traits_baseILj3072ES2_ffffjLj128EEEEELb0ELb1ELb1EEEvNS_9FwdParamsE,"",@"SHT_CUDA_INFO"
	.sectionflags	@""
	.align	4


	//----- nvinfo : EIATTR_CUDA_API_VERSION
	.align		4
        /*0000*/ 	.byte	0x04, 0x37
        /*0002*/ 	.short	(.L_1674 - .L_1673)
.L_1673:
        /*0004*/ 	.word	0x00000082


	//----- nvinfo : EIATTR_KPARAM_INFO
	.align		4
.L_1674:
        /*0008*/ 	.byte	0x04, 0x17
        /*000a*/ 	.short	(.L_1676 - .L_1675)
.L_1675:
        /*000c*/ 	.word	0x00000000
        /*0010*/ 	.short	0x0000
        /*0012*/ 	.short	0x0000
        /*0014*/ 	.byte	0x00, 0xf0, 0xa1, 0x03


	//----- nvinfo : EIATTR_SPARSE_MMA_MASK
	.align		4
.L_1676:
        /*0018*/ 	.byte	0x03, 0x50
        /*001a*/ 	.short	0x0000


	//----- nvinfo : EIATTR_MAXREG_COUNT
	.align		4
        /*001c*/ 	.byte	0x03, 0x1b
        /*001e*/ 	.short	0x00ff


	//----- nvinfo : EIATTR_NUM_BARRIERS
	.align		4
        /*0020*/ 	.byte	0x02, 0x4c
        /*0022*/ 	.byte	0x01
	.zero		1


	//----- nvinfo : EIATTR_MERCURY_ISA_VERSION
	.align		4
        /*0024*/ 	.byte	0x03, 0x5f
        /*0026*/ 	.short	0x0101


	//----- nvinfo : EIATTR_COOP_GROUP_MASK_REGIDS
	.align		4
        /*0028*/ 	.byte	0x04, 0x29
        /*002a*/ 	.short	(.L_1678 - .L_1677)


	//   ....[0]....
.L_1677:
        /*002c*/ 	.word	0xffffffff


	//   ....[1]....
        /*0030*/ 	.word	0xffffffff


	//   ....[2]....
        /*0034*/ 	.word	0xffffffff


	//   ....[3]....
        /*0038*/ 	.word	0xffffffff


	//   ....[4]....
        /*003c*/ 	.word	0xffffffff


	//   ....[5]....
        /*0040*/ 	.word	0xffffffff


	//   ....[6]....
        /*0044*/ 	.word	0xffffffff


	//   ....[7]....
        /*0048*/ 	.word	0xffffffff


	//   ....[8]....
        /*004c*/ 	.word	0xffffffff


	//   ....[9]....
        /*0050*/ 	.word	0xffffffff


	//   ....[10]....
        /*0054*/ 	.word	0xffffffff


	//   ....[11]....
        /*0058*/ 	.word	0xffffffff


	//   ....[12]....
        /*005c*/ 	.word	0xffffffff


	//   ....[13]....
        /*0060*/ 	.word	0xffffffff


	//   ....[14]....
        /*0064*/ 	.word	0xffffffff


	//   ....[15]....
        /*0068*/ 	.word	0xffffffff


	//   ....[16]....
        /*006c*/ 	.word	0xffffffff


	//   ....[17]....
        /*0070*/ 	.word	0xffffffff


	//----- nvinfo : EIATTR_COOP_GROUP_INSTR_OFFSETS
	.align		4
.L_1678:
        /*0074*/ 	.byte	0x04, 0x28
        /*0076*/ 	.short	(.L_1680 - .L_1679)


	//   ....[0]....
.L_1679:
        /*0078*/ 	.word	0x00001df0


	//   ....[1]....
        /*007c*/ 	.word	0x00001e10


	//   ....[2]....
        /*0080*/ 	.word	0x00001e30


	//   ....[3]....
        /*0084*/ 	.word	0x00001e50


	//   ....[4]....
        /*0088*/ 	.word	0x00001e70


	//   ....[5]....
        /*008c*/ 	.word	0x000021a0


	//   ....[6]....
        /*0090*/ 	.word	0x000021c0


	//   ....[7]....
        /*0094*/ 	.word	0x000021f0


	//   ....[8]....
        /*0098*/ 	.word	0x00002210


	//   ....[9]....
        /*009c*/ 	.word	0x00002260


	//   ....[10]....
        /*00a0*/ 	.word	0x00002300


	//   ....[11]....
        /*00a4*/ 	.word	0x00002360


	//   ....[12]....
        /*00a8*/ 	.word	0x000023a0


	//   ....[13]....
        /*00ac*/ 	.word	0x000023c0


	//   ....[14]....
        /*00b0*/ 	.word	0x00002450


	//   ....[15]....
        /*00b4*/ 	.word	0x00002480


	//   ....[16]....
        /*00b8*/ 	.word	0x00002520


	//   ....[17]....
        /*00bc*/ 	.word	0x00002550


	//----- nvinfo : EIATTR_VRC_CTA_INIT_COUNT
	.align		4
.L_1680:
        /*00c0*/ 	.byte	0x02, 0x4a
	.zero		1
	.zero		1


	//----- nvinfo : EIATTR_EXIT_INSTR_OFFSETS
	.align		4
        /*00c4*/ 	.byte	0x04, 0x1c
        /*00c6*/ 	.short	(.L_1682 - .L_1681)


	//   ....[0]....
.L_1681:
        /*00c8*/ 	.word	0x00000200


	//   ....[1]....
        /*00cc*/ 	.word	0x00002ba0


	//----- nvinfo : EIATTR_MAX_THREADS
	.align		4
.L_1682:
        /*00d0*/ 	.byte	0x04, 0x05
        /*00d2*/ 	.short	(.L_1684 - .L_1683)
.L_1683:
        /*00d4*/ 	.word	0x00000080
        /*00d8*/ 	.word	0x00000001
        /*00dc*/ 	.word	0x00000001


	//----- nvinfo : EIATTR_CBANK_PARAM_SIZE
	.align		4
.L_1684:
        /*00e0*/ 	.byte	0x03, 0x19
        /*00e2*/ 	.short	0x00e8


	//----- nvinfo : EIATTR_PARAM_CBANK
	.align		4
        /*00e4*/ 	.byte	0x04, 0x0a
        /*00e6*/ 	.short	(.L_1686 - .L_1685)
	.align		4
.L_1685:
        /*00e8*/ 	.word	index@(.nv.constant0._ZN10layer_norm31ln_parallel_residual_fwd_kernelINS_13Kernel_traitsI6__halfffffjLj3072ELj1ELj1ELj4ELj16ENS_18Kernel_traits_baseILj3072ES2_ffffjLj128EEEEELb0ELb1ELb1EEEvNS_9FwdParamsE)
        /*00ec*/ 	.short	0x0380
        /*00ee*/ 	.short	0x00e8


	//----- nvinfo : EIATTR_SW_WAR
	.align		4
.L_1686:
        /*00f0*/ 	.byte	0x04, 0x36
        /*00f2*/ 	.short	(.L_1688 - .L_1687)
.L_1687:
        /*00f4*/ 	.word	0x00000008
.L_1688:


//--------------------- .nv.info._ZN10layer_norm31ln_parallel_residual_fwd_kernelINS_13Kernel_traitsI6__halfffffjLj3072ELj1ELj1ELj4ELj16ENS_18Kernel_traits_baseILj3072ES2_ffffjLj128EEEEELb1ELb0ELb0EEEvNS_9FwdParamsE --------------------------
	.section	.nv.info._ZN10layer_norm31ln_parallel_residual_fwd_kernelINS_13Kernel_traitsI6__halfffffjLj3072ELj1ELj1ELj4ELj16ENS_18Kernel_traits_baseILj3072ES2_ffffjLj128EEEEELb1ELb0ELb0EEEvNS_9FwdParamsE,"",@"SHT_CUDA_INFO"
	.sectionflags	@""
	.align	4


	//----- nvinfo : EIATTR_CUDA_API_VERSION
	.align		4
        /*0000*/ 	.byte	0x04, 0x37
        /*0002*/ 	.short	(.L_1690 - .L_1689)
.L_1689:
        /*0004*/ 	.word	0x00000082


	//----- nvinfo : EIATTR_KPARAM_INFO
	.align		4
.L_1690:
        /*0008*/ 	.byte	0x04, 0x17
        /*000a*/ 	.short	(.L_1692 - .L_1691)
.L_1691:
        /*000c*/ 	.word	0x00000000
        /*0010*/ 	.short	0x0000
        /*0012*/ 	.short	0x0000
        /*0014*/ 	.byte	0x00, 0xf0, 0xa1, 0x03


	//----- nvinfo : EIATTR_SPARSE_MMA_MASK
	.align		4
.L_1692:
        /*0018*/ 	.byte	0x03, 0x50
        /*001a*/ 	.short	0x0000


	//----- nvinfo : EIATTR_MAXREG_COUNT
	.align		4
        /*001c*/ 	.byte	0x03, 0x1b
        /*001e*/ 	.short	0x00ff


	//----- nvinfo : EIATTR_NUM_BARRIERS
	.align		4
        /*0020*/ 	.byte	0x02, 0x4c
        /*0022*/ 	.byte	0x01
	.zero		1


	//----- nvinfo : EIATTR_ANNOTATIONS
	.align		4
        /*0024*/ 	.byte	0x04, 0x55
        /*0026*/ 	.short	(.L_1694 - .L_1693)


	//   ....[0]....
.L_1693:
        /*0028*/ 	.word	0x00000001
        /*002c*/ 	.byte	0xb0, 0x23, 0x00, 0x00, 0x01, 0x00, 0x00, 0x00, 0x70, 0xd2, 0x01, 0x00


	//----- nvinfo : EIATTR_MERCURY_ISA_VERSION
	.align		4
.L_1694:
        /*0038*/ 	.byte	0x03, 0x5f
        /*003a*/ 	.short	0x0101


	//----- nvinfo : EIATTR_COOP_GROUP_MASK_REGIDS
	.align		4
        /*003c*/ 	.byte	0x04, 0x29
        /*003e*/ 	.short	(.L_1696 - .L_1695)


	//   ....[0]....
.L_1695:
        /*0040*/ 	.word	0xffffffff


	//   ....[1]....
        /*0044*/ 	.word	0xffffffff


	//   ....[2]....
        /*0048*/ 	.word	0xffffffff


	//   ....[3]....
        /*004c*/ 	.word	0xffffffff


	//   ....[4]....
        /*0050*/ 	.word	0xffffffff


	//   ....[5]....
        /*0054*/ 	.word	0xffffffff


	//   ....[6]....
        /*0058*/ 	.word	0xffffffff


	//   ....[7]....
        /*005c*/ 	.word	0xffffffff


	//   ....[8]....
        /*0060*/ 	.word	0xffffffff


	//   ....[9]....
        /*0064*/ 	.word	0xffffffff


	//   ....[10]....
        /*0068*/ 	.word	0xffffffff


	//   ....[11]....
        /*006c*/ 	.word	0xffffffff


	//   ....[12]....
        /*0070*/ 	.word	0xffffffff


	//   ....[13]....
        /*0074*/ 	.word	0xffffffff


	//   ....[14]....
        /*0078*/ 	.word	0xffffffff


	//   ....[15]....
        /*007c*/ 	.word	0xffffffff


	//   ....[16]....
        /*0080*/ 	.word	0xffffffff


	//   ....[17]....
        /*0084*/ 	.word	0xffffffff


	//----- nvinfo : EIATTR_COOP_GROUP_INSTR_OFFSETS
	.align		4
.L_1696:
        /*0088*/ 	.byte	0x04, 0x28
        /*008a*/ 	.short	(.L_1698 - .L_1697)


	//   ....[0]....
.L_1697:
        /*008c*/ 	.word	0x0001d490


	//   ....[1]....
        /*0090*/ 	.word	0x0001d4b0


	//   ....[2]....
        /*0094*/ 	.word	0x0001d4d0


	//   ....[3]....
        /*0098*/ 	.word	0x0001d4f0


	//   ....[4]....
        /*009c*/ 	.word	0x0001d510


	//   ....[5]....
        /*00a0*/ 	.word	0x0001d860


	//   ....[6]....
        /*00a4*/ 	.word	0x0001d880


	//   ....[7]....
        /*00a8*/ 	.word	0x0001d8a0


	//   ....[8]....
        /*00ac*/ 	.word	0x0001d8c0


	//   ....[9]....
        /*00b0*/ 	.word	0x0001d8e0


	//   ....[10]....
        /*00b4*/ 	.word	0x0001da90


	//   ....[11]....
        /*00b8*/ 	.word	0x0001dad0


	//   ....[12]....
        /*00bc*/ 	.word	0x0001dae0


	//   ....[13]....
        /*00c0*/ 	.word	0x0001db90


	//   ....[14]....
        /*00c4*/ 	.word	0x0001dbe0


	//   ....[15]....
        /*00c8*/ 	.word	0x0001dbf0


	//   ....[16]....
        /*00cc*/ 	.word	0x0001dcd0


	//   ....[17]....
        /*00d0*/ 	.word	0x0001dcf0


	//----- nvinfo : EIATTR_VRC_CTA_INIT_COUNT
	.align		4
.L_1698:
        /*00d4*/ 	.byte	0x02, 0x4a
	.zero		1
	.zero		1


	//----- nvinfo : EIATTR_EXIT_INSTR_OFFSETS
	.align		4
        /*00d8*/ 	.byte	0x04, 0x1c
        /*00da*/ 	.short	(.L_1700 - .L_1699)


	//   ....[0]....
.L_1699:
        /*00dc*/ 	.word	0x000016f0


	//   ....[1]....
        /*00e0*/ 	.word	0x0001ee90


	//----- nvinfo : EIATTR_MAX_THREADS
	.align		4
.L_1700:
        /*00e4*/ 	.byte	0x04, 0x05
        /*00e6*/ 	.short	(.L_1702 - .L_1701)
.L_1701:
        /*00e8*/ 	.word	0x00000080
        /*00ec*/ 	.word	0x00000001
        /*00f0*/ 	.word	0x00000001


	//----- nvinfo : EIATTR_CRS_STACK_SIZE
	.align		4
.L_1702:
        /*00f4*/ 	.byte	0x04, 0x1e
        /*00f6*/ 	.short	(.L_1704 - .L_1703)
.L_1703:
        /*00f8*/ 	.word	0x00000000


	//----- nvinfo : EIATTR_CBANK_PARAM_SIZE
	.align		4
.L_1704:
        /*00fc*/ 	.byte	0x03, 0x19
        /*00fe*/ 	.short	0x00e8


	//----- nvinfo : EIATTR_PARAM_CBANK
	.align		4
        /*0100*/ 	.byte	0x04, 0x0a
        /*0102*/ 	.short	(.L_1706 - .L_1705)
	.align		4
.L_1705:
        /*0104*/ 	.word	index@(.nv.constant0._ZN10layer_norm31ln_parallel_residual_fwd_kernelINS_13Kernel_traitsI6__halfffffjLj3072ELj1ELj1ELj4ELj16ENS_18Kernel_traits_baseILj3072ES2_ffffjLj128EEEEELb1ELb0ELb0EEEvNS_9FwdParamsE)
        /*0108*/ 	.short	0x0380
        /*010a*/ 	.short	0x00e8


	//----- nvinfo : EIATTR_SW_WAR
	.align		4
.L_1706:
        /*010c*/ 	.byte	0x04, 0x36
        /*010e*/ 	.short	(.L_1708 - .L_1707)
.L_1707:
        /*0110*/ 	.word	0x00000008
.L_1708:


//--------------------- .nv.info._ZN10layer_norm31ln_parallel_residual_fwd_kernelINS_13Kernel_traitsI6__halfffffjLj3072ELj1ELj1ELj4ELj16ENS_18Kernel_traits_baseILj3072ES2_ffffjLj128EEEEELb1ELb0ELb1EEEvNS_9FwdParamsE --------------------------
	.section	.nv.info._ZN10layer_norm31ln_parallel_residual_fwd_kernelINS_13Kernel_traitsI6__halfffffjLj3072ELj1ELj1ELj4ELj16ENS_18Kernel_traits_baseILj3072ES2_ffffjLj128EEEEELb1ELb0ELb1EEEvNS_9FwdParamsE,"",@"SHT_CUDA_INFO"
	.sectionflags	@""
	.align	4


	//----- nvinfo : EIATTR_CUDA_API_VERSION
	.align		4
        /*0000*/ 	.byte	0x04, 0x37
        /*0002*/ 	.short	(.L_1710 - .L_1709)
.L_1709:
        /*0004*/ 	.word	0x00000082


	//----- nvinfo : EIATTR_KPARAM_INFO
	.align		4
.L_1710:
        /*0008*/ 	.byte	0x04, 0x17
        /*000a*/ 	.short	(.L_1712 - .L_1711)
.L_1711:
        /*000c*/ 	.word	0x00000000
        /*0010*/ 	.short	0x0000
        /*0012*/ 	.short	0x0000
        /*0014*/ 	.byte	0x00, 0xf0, 0xa1, 0x03


	//----- nvinfo : EIATTR_SPARSE_MMA_MASK
	.align		4
.L_1712:
        /*0018*/ 	.byte	0x03, 0x50
        /*001a*/ 	.short	0x0000


	//----- nvinfo : EIATTR_MAXREG_COUNT
	.align		4
        /*001c*/ 	.byte	0x03, 0x1b
        /*001e*/ 	.short	0x00ff


	//----- nvinfo : EIATTR_NUM_BARRIERS
	.align		4
        /*0020*/ 	.byte	0x02, 0x4c
        /*0022*/ 	.byte	0x01
	.zero		1


	//----- nvinfo : EIATTR_MERCURY_ISA_VERSION
	.align		4
        /*0024*/ 	.byte	0x03, 0x5f
        /*0026*/ 	.short	0x0101


	//----- nvinfo : EIATTR_COOP_GROUP_MASK_REGIDS
	.align		4
        /*0028*/ 	.byte	0x04, 0x29
        /*002a*/ 	.short	(.L_1714 - .L_1713)


	//   ....[0]....
.L_1713:
        /*002c*/ 	.word	0xffffffff


	//   ....[1]....
        /*0030*/ 	.word	0xffffffff


	//   ....[2]....
        /*0034*/ 	.word	0xffffffff


	//   ....[3]....
        /*0038*/ 	.word	0xffffffff


	//   ....[4]....
        /*003c*/ 	.word	0xffffffff


	//   ....[5]....
        /*0040*/ 	.word	0xffffffff


	//   ....[6]....
        /*0044*/ 	.word	0xffffffff


	//   ....[7]....
        /*0048*/ 	.word	0xffffffff


	//   ....[8]....
        /*004c*/ 	.word	0xffffffff


	//   ....[9]....
        /*0050*/ 	.word	0xffffffff


	//   ....[10]....
        /*0054*/ 	.word	0xffffffff


	//   ....[11]....
        /*0058*/ 	.word	0xffffffff


	//   ....[12]....
        /*005c*/ 	.word	0xffffffff


	//   ....[13]....
        /*0060*/ 	.word	0xffffffff


	//   ....[14]....
        /*0064*/ 	.word	0xffffffff


	//   ....[15]....
        /*0068*/ 	.word	0xffffffff


	//   ....[16]....
        /*006c*/ 	.word	0xffffffff


	//   ....[17]....
        /*0070*/ 	.word	0xffffffff


	//----- nvinfo : EIATTR_COOP_GROUP_INSTR_OFFSETS
	.align		4
.L_1714:
        /*0074*/ 	.byte	0x04, 0x28
        /*0076*/ 	.short	(.L_1716 - .L_1715)


	//   ....[0]....
.L_1715:
        /*0078*/ 	.word	0x000174c0


	//   ....[1]....
        /*007c*/ 	.word	0x00017500


	//   ....[2]....
        /*0080*/ 	.word	0x00017530


	//   ....[3]....
        /*0084*/ 	.word	0x00017550


	//   ....[4]....
        /*0088*/ 	.word	0x00017570


	//   ....[5]....
        /*008c*/ 	.word	0x000178a0


	//   ....[6]....
        /*0090*/ 	.word	0x000178c0


	//   ....[7]....
        /*0094*/ 	.word	0x000178e0


	//   ....[8]....
        /*0098*/ 	.word	0x00017900


	//   ....[9]....
        /*009c*/ 	.word	0x00017920


	//   ....[10]....
        /*00a0*/ 	.word	0x00017ad0


	//   ....[11]....
        /*00a4*/ 	.word	0x00017b10


	//   ....[12]....
        /*00a8*/ 	.word	0x00017bd0


	//   ....[13]....
        /*00ac*/ 	.word	0x00017c00


	//   ....[14]....
        /*00b0*/ 	.word	0x00017c30


	//   ....[15]....
        /*00b4*/ 	.word	0x00017c70


	//   ....[16]....
        /*00b8*/ 	.word	0x00017d30


	//   ....[17]....
        /*00bc*/ 	.word	0x00017d60


	//----- nvinfo : EIATTR_VRC_CTA_INIT_COUNT
	.align		4
.L_1716:
        /*00c0*/ 	.byte	0x02, 0x4a
	.zero		1
	.zero		1


	//----- nvinfo : EIATTR_EXIT_INSTR_OFFSETS
	.align		4
        /*00c4*/ 	.byte	0x04, 0x1c
        /*00c6*/ 	.short	(.L_1718 - .L_1717)


	//   ....[0]....
.L_1717:
        /*00c8*/ 	.word	0x00000ae0


	//   ....[1]....
        /*00cc*/ 	.word	0x00018cc0


	//----- nvinfo : EIATTR_MAX_THREADS
	.align		4
.L_1718:
        /*00d0*/ 	.byte	0x04, 0x05
        /*00d2*/ 	.short	(.L_1720 - .L_1719)
.L_1719:
        /*00d4*/ 	.word	0x00000080
        /*00d8*/ 	.word	0x00000001
        /*00dc*/ 	.word	0x00000001


	//----- nvinfo : EIATTR_CRS_STACK_SIZE
	.align		4
.L_1720:
        /*00e0*/ 	.byte	0x04, 0x1e
        /*00e2*/ 	.short	(.L_1722 - .L_1721)
.L_1721:
        /*00e4*/ 	.word	0x00000000


	//----- nvinfo : EIATTR_CBANK_PARAM_SIZE
	.align		4
.L_1722:
        /*00e8*/ 	.byte	0x03, 0x19
        /*00ea*/ 	.short	0x00e8


	//----- nvinfo : EIATTR_PARAM_CBANK
	.align		4
        /*00ec*/ 	.byte	0x04, 0x0a
        /*00ee*/ 	.short	(.L_1724 - .L_1723)
	.align		4
.L_1723:
        /*00f0*/ 	.word	index@(.nv.constant0._ZN10layer_norm31ln_parallel_residual_fwd_kernelINS_13Kernel_traitsI6__halfffffjLj3072ELj1ELj1ELj4ELj16ENS_18Kernel_traits_baseILj3072ES2_ffffjLj128EEEEELb1ELb0ELb1EEEvNS_9FwdParamsE)
        /*00f4*/ 	.short	0x0380
        /*00f6*/ 	.short	0x00e8


	//----- nvinfo : EIATTR_SW_WAR
	.align		4
.L_1724:
        /*00f8*/ 	.byte	0x04, 0x36
        /*00fa*/ 	.short	(.L_1726 - .L_1725)
.L_1725:
        /*00fc*/ 	.word	0x00000008
.L_1726:


//--------------------- .nv.info._ZN10layer_norm31ln_parallel_residual_fwd_kernelINS_13Kernel_traitsI6__halfffffjLj3072ELj1ELj1ELj4ELj16ENS_18Kernel_traits_baseILj3072ES2_ffffjLj128EEEEELb1ELb1ELb0EEEvNS_9FwdParamsE --------------------------
	.section	.nv.info._ZN10layer_norm31ln_parallel_residual_fwd_kernelINS_13Kernel_traitsI6__halfffffjLj3072ELj1ELj1ELj4ELj16ENS_18Kernel_traits_baseILj3072ES2_ffffjLj128EEEEELb1ELb1ELb0EEEvNS_9FwdParamsE,"",@"SHT_CUDA_INFO"
	.sectionflags	@""
	.align	4


	//----- nvinfo : EIATTR_CUDA_API_VERSION
	.align		4
        /*0000*/ 	.byte	0x04, 0x37
        /*0002*/ 	.short	(.L_1728 - .L_1727)
.L_1727:
        /*0004*/ 	.word	0x00000082


	//----- nvinfo : EIATTR_KPARAM_INFO
	.align		4
.L_1728:
        /*0008*/ 	.byte	0x04, 0x17
        /*000a*/ 	.short	(.L_1730 - .L_1729)
.L_1729:
        /*000c*/ 	.word	0x00000000
        /*0010*/ 	.short	0x0000
        /*0012*/ 	.short	0x0000
        /*0014*/ 	.byte	0x00, 0xf0, 0xa1, 0x03


	//----- nvinfo : EIATTR_SPARSE_MMA_MASK
	.align		4
.L_1730:
        /*0018*/ 	.byte	0x03, 0x50
        /*001a*/ 	.short	0x0000


	//----- nvinfo : EIATTR_MAXREG_COUNT
	.align		4
        /*001c*/ 	.byte	0x03, 0x1b
        /*001e*/ 	.short	0x00ff


	//----- nvinfo : EIATTR_NUM_BARRIERS
	.align		4
        /*0020*/ 	.byte	0x02, 0x4c
        /*0022*/ 	.byte	0x01
	.zero		1


	//----- nvinfo : EIATTR_MERCURY_ISA_VERSION
	.align		4
        /*0024*/ 	.byte	0x03, 0x5f
        /*0026*/ 	.short	0x0101


	//----- nvinfo : EIATTR_COOP_GROUP_MASK_REGIDS
	.align		4
        /*0028*/ 	.byte	0x04, 0x29
        /*002a*/ 	.short	(.L_1732 - .L_1731)


	//   ....[0]....
.L_1731:
        /*002c*/ 	.word	0xffffffff


	//   ....[1]....
        /*0030*/ 	.word	0xffffffff


	//   ....[2]....
        /*0034*/ 	.word	0xffffffff


	//   ....[3]....
        /*0038*/ 	.word	0xffffffff


	//   ....[4]....
        /*003c*/ 	.word	0xffffffff


	//   ....[5]....
        /*0040*/ 	.word	0xffffffff


	//   ....[6]....
        /*0044*/ 	.word	0xffffffff


	//   ....[7]....
        /*0048*/ 	.word	0xffffffff


	//   ....[8]....
        /*004c*/ 	.word	0xffffffff


	//   ....[9]....
        /*0050*/ 	.word	0xffffffff


	//   ....[10]....
        /*0054*/ 	.word	0xffffffff


	//   ....[11]....
        /*0058*/ 	.word	0xffffffff


	//   ....[12]....
        /*005c*/ 	.word	0xffffffff


	//   ....[13]....
        /*0060*/ 	.word	0xffffffff


	//   ....[14]....
        /*0064*/ 	.word	0xffffffff


	//   ....[15]....
        /*0068*/ 	.word	0xffffffff


	//   ....[16]....
        /*006c*/ 	.word	0xffffffff


	//   ....[17]....
        /*0070*/ 	.word	0xffffffff


	//----- nvinfo : EIATTR_COOP_GROUP_INSTR_OFFSETS
	.align		4
.L_1732:
        /*0074*/ 	.byte	0x04, 0x28
        /*0076*/ 	.short	(.L_1734 - .L_1733)


	//   ....[0]....
.L_1733:
        /*0078*/ 	.word	0x000190f0


	//   ....[1]....
        /*007c*/ 	.word	0x00019110


	//   ....[2]....
        /*0080*/ 	.word	0x00019130


	//   ....[3]....
        /*0084*/ 	.word	0x00019150


	//   ....[4]....
        /*0088*/ 	.word	0x00019170


	//   ....[5]....
        /*008c*/ 	.word	0x000194b0


	//   ....[6]....
        /*0090*/ 	.word	0x000194d0


	//   ....[7]....
        /*0094*/ 	.word	0x000194f0


	//   ....[8]....
        /*0098*/ 	.word	0x00019510


	//   ....[9]....
        /*009c*/ 	.word	0x00019540


	//   ....[10]....
        /*00a0*/ 	.word	0x000196f0


	//   ....[11]....
        /*00a4*/ 	.word	0x00019730


	//   ....[12]....
        /*00a8*/ 	.word	0x000197e0


	//   ....[13]....
        /*00ac*/ 	.word	0x00019840


	//   ....[14]....
        /*00b0*/ 	.word	0x00019850


	//   ....[15]....
        /*00b4*/ 	.word	0x00019900


	//   ....[16]....
        /*00b8*/ 	.word	0x00019940


	//   ....[17]....
        /*00bc*/ 	.word	0x00019990


	//----- nvinfo : EIATTR_VRC_CTA_INIT_COUNT
	.align		4
.L_1734:
        /*00c0*/ 	.byte	0x02, 0x4a
	.zero		1
	.zero		1


	//----- nvinfo : EIATTR_EXIT_INSTR_OFFSETS
	.align		4
        /*00c4*/ 	.byte	0x04, 0x1c
        /*00c6*/ 	.short	(.L_1736 - .L_1735)


	//   ....[0]....
.L_1735:
        /*00c8*/ 	.word	0x00000910


	//   ....[1]....
        /*00cc*/ 	.word	0x0001a500


	//----- nvinfo : EIATTR_MAX_THREADS
	.align		4
.L_1736:
        /*00d0*/ 	.byte	0x04, 0x05
        /*00d2*/ 	.short	(.L_1738 - .L_1737)
.L_1737:
        /*00d4*/ 	.word	0x00000080
        /*00d8*/ 	.word	0x00000001
        /*00dc*/ 	.word	0x00000001


	//----- nvinfo : EIATTR_CRS_STACK_SIZE
	.align		4
.L_1738:
        /*00e0*/ 	.byte	0x04, 0x1e
        /*00e2*/ 	.short	(.L_1740 - .L_1739)
.L_1739:
        /*00e4*/ 	.word	0x00000000


	//----- nvinfo : EIATTR_CBANK_PARAM_SIZE
	.align		4
.L_1740:
        /*00e8*/ 	.byte	0x03, 0x19
        /*00ea*/ 	.short	0x00e8


	//----- nvinfo : EIATTR_PARAM_CBANK
	.align		4
        /*00ec*/ 	.byte	0x04, 0x0a
        /*00ee*/ 	.short	(.L_1742 - .L_1741)
	.align		4
.L_1741:
        /*00f0*/ 	.word	index@(.nv.constant0._ZN10layer_norm31ln_parallel_residual_fwd_kernelINS_13Kernel_traitsI6__halfffffjLj3072ELj1ELj1ELj4ELj16ENS_18Kernel_traits_baseILj3072ES2_ffffjLj128EEEEELb1ELb1ELb0EEEvNS_9FwdParamsE)
        /*00f4*/ 	.short	0x0380
        /*00f6*/ 	.short	0x00e8


	//----- nvinfo : EIATTR_SW_WAR
	.align		4
.L_1742:
        /*00f8*/ 	.byte	0x04, 0x36
        /*00fa*/ 	.short	(.L_1744 - .L_1743)
.L_1743:
        /*00fc*/ 	.word	0x00000008
.L_1744:


//--------------------- .nv.info._ZN10layer_norm31ln_parallel_residual_fwd_kernelINS_13Kernel_traitsI6__halfffffjLj3072ELj1ELj1ELj4ELj16ENS_18Kernel_traits_baseILj3072ES2_ffffjLj128EEEEELb1ELb1ELb1EEEvNS_9FwdParamsE --------------------------
	.section	.nv.info._ZN10layer_norm31ln_parallel_residual_fwd_kernelINS_13Kernel_traitsI6__halfffffjLj3072ELj1ELj1ELj4ELj16ENS_18Kernel_traits_baseILj3072ES2_ffffjLj128EEEEELb1ELb1ELb1EEEvNS_9FwdParamsE,"",@"SHT_CUDA_INFO"
	.sectionflags	@""
	.align	4


	//----- nvinfo : EIATTR_CUDA_API_VERSION
	.align		4
        /*0000*/ 	.byte	0x04, 0x37
        /*0002*/ 	.short	(.L_1746 - .L_1745)
.L_1745:
        /*0004*/ 	.word	0x00000082


	//----- nvinfo : EIATTR_KPARAM_INFO
	.align		4
.L_1746:
        /*0008*/ 	.byte	0x04, 0x17
        /*000a*/ 	.short	(.L_1748 - .L_1747)
.L_1747:
        /*000c*/ 	.word	0x00000000
        /*0010*/ 	.short	0x0000
        /*0012*/ 	.short	0x0000
        /*0014*/ 	.byte	0x00, 0xf0, 0xa1, 0x03


	//----- nvinfo : EIATTR_SPARSE_MMA_MASK
	.align		4
.L_1748:
        /*0018*/ 	.byte	0x03, 0x50
        /*001a*/ 	.short	0x0000


	//----- nvinfo : EIATTR_MAXREG_COUNT
	.align		4
        /*001c*/ 	.byte	0x03, 0x1b
        /*001e*/ 	.short	0x00ff


	//----- nvinfo : EIATTR_NUM_BARRIERS
	.align		4
        /*0020*/ 	.byte	0x02, 0x4c
        /*0022*/ 	.byte	0x01
	.zero		1


	//----- nvinfo : EIATTR_MERCURY_ISA_VERSION
	.align		4
        /*0024*/ 	.byte	0x03, 0x5f
        /*0026*/ 	.short	0x0101


	//----- nvinfo : EIATTR_COOP_GROUP_MASK_REGIDS
	.align		4
        /*0028*/ 	.byte	0x04, 0x29
        /*002a*/ 	.short	(.L_1750 - .L_1749)


	//   ....[0]....
.L_1749:
        /*002c*/ 	.word	0xffffffff


	//   ....[1]....
        /*0030*/ 	.word	0xffffffff


	//   ....[2]....
        /*0034*/ 	.word	0xffffffff


	//   ....[3]....
        /*0038*/ 	.word	0xffffffff


	//   ....[4]....
        /*003c*/ 	.word	0xffffffff


	//   ....[5]....
        /*0040*/ 	.word	0xffffffff


	//   ....[6]....
        /*0044*/ 	.word	0xffffffff


	//   ....[7]....
        /*0048*/ 	.word	0xffffffff


	//   ....[8]....
        /*004c*/ 	.word	0xffffffff


	//   ....[9]....
        /*0050*/ 	.word	0xffffffff


	//   ....[10]....
        /*0054*/ 	.word	0xffffffff


	//   ....[11]....
        /*0058*/ 	.word	0xffffffff


	//   ....[12]....
        /*005c*/ 	.word	0xffffffff


	//   ....[13]....
        /*0060*/ 	.word	0xffffffff


	//   ....[14]....
        /*0064*/ 	.word	0xffffffff


	//   ....[15]....
        /*0068*/ 	.word	0xffffffff


	//   ....[16]....
        /*006c*/ 	.word	0xffffffff


	//   ....[17]....
        /*0070*/ 	.word	0xffffffff


	//----- nvinfo : EIATTR_COOP_GROUP_INSTR_OFFSETS
	.align		4
.L_1750:
        /*0074*/ 	.byte	0x04, 0x28
        /*0076*/ 	.short	(.L_1752 - .L_1751)


	//   ....[0]....
.L_1751:
        /*0078*/ 	.word	0x000166d0


	//   ....[1]....
        /*007c*/ 	.word	0x00016700


	//   ....[2]....
        /*0080*/ 	.word	0x00016720


	//   ....[3]....
        /*0084*/ 	.word	0x00016740


	//   ....[4]....
        /*0088*/ 	.word	0x00016760


	//   ....[5]....
        /*008c*/ 	.word	0x00016a90


	//   ....[6]....
        /*0090*/ 	.word	0x00016ab0


	//   ....[7]....
        /*0094*/ 	.word	0x00016ae0


	//   ....[8]....
        /*0098*/ 	.word	0x00016b00


	//   ....[9]....
        /*009c*/ 	.word	0x00016b30


	//   ....[10]....
        /*00a0*/ 	.word	0x00016cd0


	//   ....[11]....
        /*00a4*/ 	.word	0x00016d10


	//   ....[12]....
        /*00a8*/ 	.word	0x00016d50


	//   ....[13]....
        /*00ac*/ 	.word	0x00016dd0


	//   ....[14]....
        /*00b0*/ 	.word	0x00016ea0


	//   ....[15]....
        /*00b4*/ 	.word	0x00016ed0


	//   ....[16]....
        /*00b8*/ 	.word	0x00016f80


	//   ....[17]....
        /*00bc*/ 	.word	0x00016fb0


	//----- nvinfo : EIATTR_VRC_CTA_INIT_COUNT
	.align		4
.L_1752:
        /*00c0*/ 	.byte	0x02, 0x4a
	.zero		1
	.zero		1


	//----- nvinfo : EIATTR_EXIT_INSTR_OFFSETS
	.align		4
        /*00c4*/ 	.byte	0x04, 0x1c
        /*00c6*/ 	.short	(.L_1754 - .L_1753)


	//   ....[0]....
.L_1753:
        /*00c8*/ 	.word	0x000002b0


	//   ....[1]....
        /*00cc*/ 	.word	0x000175a0


	//----- nvinfo : EIATTR_MAX_THREADS
	.align		4
.L_1754:
        /*00d0*/ 	.byte	0x04, 0x05
        /*00d2*/ 	.short	(.L_1756 - .L_1755)
.L_1755:
        /*00d4*/ 	.word	0x00000080
        /*00d8*/ 	.word	0x00000001
        /*00dc*/ 	.word	0x00000001


	//----- nvinfo : EIATTR_CRS_STACK_SIZE
	.align		4
.L_1756:
        /*00e0*/ 	.byte	0x04, 0x1e
        /*00e2*/ 	.short	(.L_1758 - .L_1757)
.L_1757:
        /*00e4*/ 	.word	0x00000000


	//----- nvinfo : EIATTR_CBANK_PARAM_SIZE
	.align		4
.L_1758:
        /*00e8*/ 	.byte	0x03, 0x19
        /*00ea*/ 	.short	0x00e8


	//----- nvinfo : EIATTR_PARAM_CBANK
	.align		4
        /*00ec*/ 	.byte	0x04, 0x0a
        /*00ee*/ 	.short	(.L_1760 - .L_1759)
	.align		4
.L_1759:
        /*00f0*/ 	.word	index@(.nv.constant0._ZN10layer_norm31ln_parallel_residual_fwd_kernelINS_13Kernel_traitsI6__halfffffjLj3072ELj1ELj1ELj4ELj16ENS_18Kernel_traits_baseILj3072ES2_ffffjLj128EEEEELb1ELb1ELb1EEEvNS_9FwdParamsE)
        /*00f4*/ 	.short	0x0380
        /*00f6*/ 	.short	0x00e8


	//----- nvinfo : EIATTR_SW_WAR
	.align		4
.L_1760:
        /*00f8*/ 	.byte	0x04, 0x36
        /*00fa*/ 	.short	(.L_1762 - .L_1761)
.L_1761:
        /*00fc*/ 	.word	0x00000008
.L_1762:


//--------------------- .nv.info._ZN10layer_norm31ln_parallel_residual_fwd_kernelINS_13Kernel_traitsIfffffjLj3072ELj1ELj1ELj4ELj16ENS_18Kernel_traits_baseILj3072EfffffjLj128EEEEELb0ELb0ELb0EEEvNS_9FwdParamsE --------------------------
	.section	.nv.info._ZN10layer_norm31ln_parallel_residual_fwd_kernelINS_13Kernel_traitsIfffffjLj3072ELj1ELj1ELj4ELj16ENS_18Kernel_traits_baseILj3072EfffffjLj128EEEEELb0ELb0ELb0EEEvNS_9FwdParamsE,"",@"SHT_CUDA_INFO"
	.sectionflags	@""
	.align	4


	//----- nvinfo : EIATTR_CUDA_API_VERSION
	.align		4
        /*0000*/ 	.byte	0x04, 0x37
        /*0002*/ 	.short	(.L_1764 - .L_1763)
.L_1763:
        /*0004*/ 	.word	0x00000082


	//----- nvinfo : EIATTR_KPARAM_INFO
	.align		4
.L_1764:
        /*0008*/ 	.byte	0x04, 0x17
        /*000a*/ 	.short	(.L_1766 - .L_1765)
.L_1765:
        /*000c*/ 	.word	0x00000000
        /*0010*/ 	.short	0x0000
        /*0012*/ 	.short	0x0000
        /*0014*/ 	.byte	0x00, 0xf0, 0xa1, 0x03


	//----- nvinfo : EIATTR_SPARSE_MMA_MASK
	.align		4
.L_1766:
        /*0018*/ 	.byte	0x03, 0x50
        /*001a*/ 	.short	0x0000


	//----- nvinfo : EIATTR_MAXREG_COUNT
	.align		4
        /*001c*/ 	.byte	0x03, 0x1b
        /*001e*/ 	.short	0x00ff


	//----- nvinfo : EIATTR_NUM_BARRIERS
	.align		4
        /*0020*/ 	.byte	0x02, 0x4c
        /*0022*/ 	.byte	0x01
	.zero		1


	//----- nvinfo : EIATTR_MERCURY_ISA_VERSION
	.align		4
        /*0024*/ 	.byte	0x03, 0x5f
        /*0026*/ 	.short	0x0101


	//----- nvinfo : EIATTR_COOP_GROUP_MASK_REGIDS
	.align		4
        /*0028*/ 	.byte	0x04, 0x29
        /*002a*/ 	.short	(.L_1768 - .L_1767)


	//   ....[0]....
.L_1767:
        /*002c*/ 	.word	0xffffffff


	//   ....[1]....
        /*0030*/ 	.word	0xffffffff


	//   ....[2]....
        /*0034*/ 	.word	0xffffffff


	//   ....[3]....
        /*0038*/ 	.word	0xffffffff


	//   ....[4]....
        /*003c*/ 	.word	0xffffffff


	//   ....[5]....
        /*0040*/ 	.word	0xffffffff


	//   ....[6]....
        /*0044*/ 	.word	0xffffffff


	//   ....[7]....
        /*0048*/ 	.word	0xffffffff


	//   ....[8]....
        /*004c*/ 	.word	0xffffffff


	//   ....[9]....
        /*0050*/ 	.word	0xffffffff


	//   ....[10]....
        /*0054*/ 	.word	0xffffffff


	//   ....[11]....
        /*0058*/ 	.word	0xffffffff


	//   ....[12]....
        /*005c*/ 	.word	0xffffffff


	//   ....[13]....
        /*0060*/ 	.word	0xffffffff


	//   ....[14]....
        /*0064*/ 	.word	0xffffffff


	//   ....[15]....
        /*0068*/ 	.word	0xffffffff


	//   ....[16]....
        /*006c*/ 	.word	0xffffffff


	//   ....[17]....
        /*0070*/ 	.word	0xffffffff


	//----- nvinfo : EIATTR_COOP_GROUP_INSTR_OFFSETS
	.align		4
.L_1768:
        /*0074*/ 	.byte	0x04, 0x28
        /*0076*/ 	.short	(.L_1770 - .L_1769)


	//   ....[0]....
.L_1769:
        /*0078*/ 	.word	0x00003450


	//   ....[1]....
        /*007c*/ 	.word	0x00003470


	//   ....[2]....
        /*0080*/ 	.word	0x00003490


	//   ....[3]....
        /*0084*/ 	.word	0x000034b0


	//   ....[4]....
        /*0088*/ 	.word	0x000034d0


	//   ....[5]....
        /*008c*/ 	.word	0x00003870


	//   ....[6]....
        /*0090*/ 	.word	0x00003890


	//   ....[7]....
        /*0094*/ 	.word	0x000038b0


	//   ....[8]....
        /*0098*/ 	.word	0x000038d0


	//   ....[9]....
        /*009c*/ 	.word	0x000038f0


	//   ....[10]....
        /*00a0*/ 	.word	0x00003a70


	//   ....[11]....
        /*00a4*/ 	.word	0x00003ab0


	//   ....[12]....
        /*00a8*/ 	.word	0x00003af0


	//   ....[13]....
        /*00ac*/ 	.word	0x00003b40


	//   ....[14]....
        /*00b0*/ 	.word	0x00003ba0


	//   ....[15]....
        /*00b4*/ 	.word	0x00003c10


	//   ....[16]....
        /*00b8*/ 	.word	0x00003c70


	//   ....[17]....
        /*00bc*/ 	.word	0x00003cc0


	//----- nvinfo : EIATTR_VRC_CTA_INIT_COUNT
	.align		4
.L_1770:
        /*00c0*/ 	.byte	0x02, 0x4a
	.zero		1
	.zero		1


	//----- nvinfo : EIATTR_EXIT_INSTR_OFFSETS
	.align		4
        /*00c4*/ 	.byte	0x04, 0x1c
        /*00c6*/ 	.short	(.L_1772 - .L_1771)


	//   ....[0]....
.L_1771:
        /*00c8*/ 	.word	0x00001840


	//   ....[1]....
        /*00cc*/ 	.word	0x000047b0


	//----- nvinfo : EIATTR_MAX_THREADS
	.align		4
.L_1772:
        /*00d0*/ 	.byte	0x04, 0x05
        /*00d2*/ 	.short	(.L_1774 - .L_1773)
.L_1773:
        /*00d4*/ 	.word	0x00000080
        /*00d8*/ 	.word	0x00000001
        /*00dc*/ 	.word	0x00000001


	//----- nvinfo : EIATTR_CRS_STACK_SIZE
	.align		4
.L_1774:
        /*00e0*/ 	.byte	0x04, 0x1e
        /*00e2*/ 	.short	(.L_1776 - .L_1775)
.L_1775:
        /*00e4*/ 	.word	0x00000000


	//----- nvinfo : EIATTR_CBANK_PARAM_SIZE
	.align		4
.L_1776:
        /*00e8*/ 	.byte	0x03, 0x19
        /*00ea*/ 	.short	0x00e8


	//----- nvinfo : EIATTR_PARAM_CBANK
	.align		4
        /*00ec*/ 	.byte	0x04, 0x0a
        /*00ee*/ 	.short	(.L_1778 - .L_1777)
	.align		4
.L_1777:
        /*00f0*/ 	.word	index@(.nv.constant0._ZN10layer_norm31ln_parallel_residual_fwd_kernelINS_13Kernel_traitsIfffffjLj3072ELj1ELj1ELj4ELj16ENS_18Kernel_traits_baseILj3072EfffffjLj128EEEEELb0ELb0ELb0EEEvNS_9FwdParamsE)
        /*00f4*/ 	.short	0x0380
        /*00f6*/ 	.short	0x00e8


	//----- nvinfo : EIATTR_SW_WAR
	.align		4
.L_1778:
        /*00f8*/ 	.byte	0x04, 0x36
        /*00fa*/ 	.short	(.L_1780 - .L_1779)
.L_1779:
        /*00fc*/ 	.word	0x00000008
.L_1780:


//--------------------- .nv.info._ZN10layer_norm31ln_parallel_residual_fwd_kernelINS_13Kernel_traitsIfffffjLj3072ELj1ELj1ELj4ELj16ENS_18Kernel_traits_baseILj3072EfffffjLj128EEEEELb0ELb0ELb1EEEvNS_9FwdParamsE --------------------------
	.section	.nv.info._ZN10layer_norm31ln_parallel_residual_fwd_kernelINS_13Kernel_traitsIfffffjLj3072ELj1ELj1ELj4ELj16ENS_18Kernel_traits_baseILj3072EfffffjLj128EEEEELb0ELb0ELb1EEEvNS_9FwdParamsE,"",@"SHT_CUDA_INFO"
	.sectionflags	@""
	.align	4


	//----- nvinfo : EIATTR_CUDA_API_VERSION
	.align		4
        /*0000*/ 	.byte	0x04, 0x37
        /*0002*/ 	.short	(.L_1782 - .L_1781)
.L_1781:
        /*0004*/ 	.word	0x00000082


	//----- nvinfo : EIATTR_KPARAM_INFO
	.align		4
.L_1782:
        /*0008*/ 	.byte	0x04, 0x17
        /*000a*/ 	.short	(.L_1784 - .L_1783)
.L_1783:
        /*000c*/ 	.word	0x00000000
        /*0010*/ 	.short	0x0000
        /*0012*/ 	.short	0x0000
        /*0014*/ 	.byte	0x00, 0xf0, 0xa1, 0x03


	//----- nvinfo : EIATTR_SPARSE_MMA_MASK
	.align		4
.L_1784:
        /*0018*/ 	.byte	0x03, 0x50
        /*001a*/ 	.short	0x0000


	//----- nvinfo : EIATTR_MAXREG_COUNT
	.align		4
        /*001c*/ 	.byte	0x03, 0x1b
        /*001e*/ 	.short	0x00ff


	//----- nvinfo : EIATTR_NUM_BARRIERS
	.align		4
        /*0020*/ 	.byte	0x02, 0x4c
        /*0022*/ 	.byte	0x01
	.zero		1


	//----- nvinfo : EIATTR_MERCURY_ISA_VERSION
	.align		4
        /*0024*/ 	.byte	0x03, 0x5f
        /*0026*/ 	.short	0x0101


	//----- nvinfo : EIATTR_COOP_GROUP_MASK_REGIDS
	.align		4
        /*0028*/ 	.byte	0x04, 0x29
        /*002a*/ 	.short	(.L_1786 - .L_1785)


	//   ....[0]....
.L_1785:
        /*002c*/ 	.word	0xffffffff


	//   ....[1]....
        /*0030*/ 	.word	0xffffffff


	//   ....[2]....
        /*0034*/ 	.word	0xffffffff


	//   ....[3]....
        /*0038*/ 	.word	0xffffffff


	//   ....[4]....
        /*003c*/ 	.word	0xffffffff


	//   ....[5]....
        /*0040*/ 	.word	0xffffffff


	//   ....[6]....
        /*0044*/ 	.word	0xffffffff


	//   ....[7]....
        /*0048*/ 	.word	0xffffffff


	//   ....[8]....
        /*004c*/ 	.word	0xffffffff


	//   ....[9]....
        /*0050*/ 	.word	0xffffffff


	//   ....[10]....
        /*0054*/ 	.word	0xffffffff


	//   ....[11]....
        /*0058*/ 	.word	0xffffffff


	//   ....[12]....
        /*005c*/ 	.word	0xffffffff


	//   ....[13]....
        /*0060*/ 	.word	0xffffffff


	//   ....[14]....
        /*0064*/ 	.word	0xffffffff


	//   ....[15]....
        /*0068*/ 	.word	0xffffffff


	//   ....[16]....
        /*006c*/ 	.word	0xffffffff


	//   ....[17]....
        /*0070*/ 	.word	0xffffffff


	//----- nvinfo : EIATTR_COOP_GROUP_INSTR_OFFSETS
	.align		4
.L_1786:
        /*0074*/ 	.byte	0x04, 0x28
        /*0076*/ 	.short	(.L_1788 - .L_1787)


	//   ....[0]....
.L_1787:
        /*0078*/ 	.word	0x00001ec0


	//   ....[1]....
        /*007c*/ 	.word	0x00001ee0


	//   ....[2]....
        /*0080*/ 	.word	0x00001f00


	//   ....[3]....
        /*0084*/ 	.word	0x00001f20


	//   ....[4]....
        /*0088*/ 	.word	0x00001f40


	//   ....[5]....
        /*008c*/ 	.word	0x00002270


	//   ....[6]....
        /*0090*/ 	.word	0x00002290


	//   ....[7]....
        /*0094*/ 	.word	0x000022b0


	//   ....[8]....
        /*0098*/ 	.word	0x000022e0


	//   ....[9]....
        /*009c*/ 	.word	0x00002320


	//   ....[10]....
        /*00a0*/ 	.word	0x00002470


	//   ....[11]....
        /*00a4*/ 	.word	0x00002530


	//   ....[12]....
        /*00a8*/ 	.word	0x00002580


	//   ....[13]....
        /*00ac*/ 	.word	0x00002590


	//   ....[14]....
        /*00b0*/ 	.word	0x00002620


	//   ....[15]....
        /*00b4*/ 	.word	0x00002640


	//   ....[16]....
        /*00b8*/ 	.word	0x000026e0


	//   ....[17]....
        /*00bc*/ 	.word	0x00002710


	//----- nvinfo : EIATTR_VRC_CTA_INIT_COUNT
	.align		4
.L_1788:
        /*00c0*/ 	.byte	0x02, 0x4a
	.zero		1
	.zero		1


	//----- nvinfo : EIATTR_EXIT_INSTR_OFFSETS
	.align		4
        /*00c4*/ 	.byte	0x04, 0x1c
        /*00c6*/ 	.short	(.L_1790 - .L_1789)


	//   ....[0]....
.L_1789:
        /*00c8*/ 	.word	0x000009f0


	//   ....[1]....
        /*00cc*/ 	.word	0x00002fb0


	//----- nvinfo : EIATTR_MAX_THREADS
	.align		4
.L_1790:
        /*00d0*/ 	.byte	0x04, 0x05
        /*00d2*/ 	.short	(.L_1792 - .L_1791)
.L_1791:
        /*00d4*/ 	.word	0x00000080
        /*00d8*/ 	.word	0x00000001
        /*00dc*/ 	.word	0x00000001


	//----- nvinfo : EIATTR_CRS_STACK_SIZE
	.align		4
.L_1792:
        /*00e0*/ 	.byte	0x04, 0x1e
        /*00e2*/ 	.short	(.L_1794 - .L_1793)
.L_1793:
        /*00e4*/ 	.word	0x00000000


	//----- nvinfo : EIATTR_CBANK_PARAM_SIZE
	.align		4
.L_1794:
        /*00e8*/ 	.byte	0x03, 0x19
        /*00ea*/ 	.short	0x00e8


	//----- nvinfo : EIATTR_PARAM_CBANK
	.align		4
        /*00ec*/ 	.byte	0x04, 0x0a
        /*00ee*/ 	.short	(.L_1796 - .L_1795)
	.align		4
.L_1795:
        /*00f0*/ 	.word	index@(.nv.constant0._ZN10layer_norm31ln_parallel_residual_fwd_kernelINS_13Kernel_traitsIfffffjLj3072ELj1ELj1ELj4ELj16ENS_18Kernel_traits_baseILj3072EfffffjLj128EEEEELb0ELb0ELb1EEEvNS_9FwdParamsE)
        /*00f4*/ 	.short	0x0380
        /*00f6*/ 	.short	0x00e8


	//----- nvinfo : EIATTR_SW_WAR
	.align		4
.L_1796:
        /*00f8*/ 	.byte	0x04, 0x36
        /*00fa*/ 	.short	(.L_1798 - .L_1797)
.L_1797:
        /*00fc*/ 	.word	0x00000008
.L_1798:


//--------------------- .nv.info._ZN10layer_norm31ln_parallel_residual_fwd_kernelINS_13Kernel_traitsIfffffjLj3072ELj1ELj1ELj4ELj16ENS_18Kernel_traits_baseILj3072EfffffjLj128EEEEELb0ELb1ELb0EEEvNS_9FwdParamsE --------------------------
	.section	.nv.info._ZN10layer_norm31ln_parallel_residual_fwd_kernelINS_13Kernel_traitsIfffffjLj3072ELj1ELj1ELj4ELj16ENS_18Kernel_traits_baseILj3072EfffffjLj128EEEEELb0ELb1ELb0EEEvNS_9FwdParamsE,"",@"SHT_CUDA_INFO"
	.sectionflags	@""
	.align	4


	//----- nvinfo : EIATTR_CUDA_API_VERSION
	.align		4
        /*0000*/ 	.byte	0x04, 0x37
        /*0002*/ 	.short	(.L_1800 - .L_1799)
.L_1799:
        /*0004*/ 	.word	0x00000082


	//----- nvinfo : EIATTR_KPARAM_INFO
	.align		4
.L_1800:
        /*0008*/ 	.byte	0x04, 0x17
        /*000a*/ 	.short	(.L_1802 - .L_1801)
.L_1801:
        /*000c*/ 	.word	0x00000000
        /*0010*/ 	.short	0x0000
        /*0012*/ 	.short	0x0000
        /*0014*/ 	.byte	0x00, 0xf0, 0xa1, 0x03


	//----- nvinfo : EIATTR_SPARSE_MMA_MASK
	.align		4
.L_1802:
        /*0018*/ 	.byte	0x03, 0x50
        /*001a*/ 	.short	0x0000


	//----- nvinfo : EIATTR_MAXREG_COUNT
	.align		4
        /*001c*/ 	.byte	0x03, 0x1b
        /*001e*/ 	.short	0x00ff


	//----- nvinfo : EIATTR_NUM_BARRIERS
	.align		4
        /*0020*/ 	.byte	0x02, 0x4c
        /*0022*/ 	.byte	0x01
	.zero		1


	//----- nvinfo : EIATTR_MERCURY_ISA_VERSION
	.align		4
        /*0024*/ 	.byte	0x03, 0x5f
        /*0026*/ 	.short	0x0101


	//----- nvinfo : EIATTR_COOP_GROUP_MASK_REGIDS
	.align		4
        /*0028*/ 	.byte	0x04, 0x29
        /*002a*/ 	.short	(.L_1804 - .L_1803)


	//   ....[0]....
.L_1803:
        /*002c*/ 	.word	0xffffffff


	//   ....[1]....
        /*0030*/ 	.word	0xffffffff


	//   ....[2]....
        /*0034*/ 	.word	0xffffffff


	//   ....[3]....
        /*0038*/ 	.word	0xffffffff


	//   ....[4]....
        /*003c*/ 	.word	0xffffffff


	//   ....[5]....
        /*0040*/ 	.word	0xffffffff


	//   ....[6]....
        /*0044*/ 	.word	0xffffffff


	//   ....[7]....
        /*0048*/ 	.word	0xffffffff


	//   ....[8]....
        /*004c*/ 	.word	0xffffffff


	//   ....[9]....
        /*0050*/ 	.word	0xffffffff


	//   ....[10]....
        /*0054*/ 	.word	0xffffffff


	//   ....[11]....
        /*0058*/ 	.word	0xffffffff


	//   ....[12]....
        /*005c*/ 	.word	0xffffffff


	//   ....[13]....
        /*0060*/ 	.word	0xffffffff


	//   ....[14]....
        /*0064*/ 	.word	0xffffffff


	//   ....[15]....
        /*0068*/ 	.word	0xffffffff


	//   ....[16]....
        /*006c*/ 	.word	0xffffffff


	//   ....[17]....
        /*0070*/ 	.word	0xffffffff


	//----- nvinfo : EIATTR_COOP_GROUP_INSTR_OFFSETS
	.align		4
.L_1804:
        /*0074*/ 	.byte	0x04, 0x28
        /*0076*/ 	.short	(.L_1806 - .L_1805)


	//   ....[0]....
.L_1805:
        /*0078*/ 	.word	0x000021c0


	//   ....[1]....
        /*007c*/ 	.word	0x000021e0


	//   ....[2]....
        /*0080*/ 	.word	0x00002200


	//   ....[3]....
        /*0084*/ 	.word	0x00002220


	//   ....[4]....
        /*0088*/ 	.word	0x00002240


	//   ....[5]....
        /*008c*/ 	.word	0x000025d0


	//   ....[6]....
        /*0090*/ 	.word	0x00002600


	//   ....[7]....
        /*0094*/ 	.word	0x00002630


	//   ....[8]....
        /*0098*/ 	.word	0x00002650


	//   ....[9]....
        /*009c*/ 	.word	0x00002670


	//   ....[10]....
        /*00a0*/ 	.word	0x00002800


	//   ....[11]....
        /*00a4*/ 	.word	0x00002830


	//   ....[12]....
        /*00a8*/ 	.word	0x00002870


	//   ....[13]....
        /*00ac*/ 	.word	0x00002920


	//   ....[14]....
        /*00b0*/ 	.word	0x000029e0


	//   ....[15]....
        /*00b4*/ 	.word	0x00002a20


	//   ....[16]....
        /*00b8*/ 	.word	0x00002a60


	//   ....[17]....
        /*00bc*/ 	.word	0x00002aa0


	//----- nvinfo : EIATTR_VRC_CTA_INIT_COUNT
	.align		4
.L_1806:
        /*00c0*/ 	.byte	0x02, 0x4a
	.zero		1
	.zero		1


	//----- nvinfo : EIATTR_EXIT_INSTR_OFFSETS
	.align		4
        /*00c4*/ 	.byte	0x04, 0x1c
        /*00c6*/ 	.short	(.L_1808 - .L_1807)


	//   ....[0]....
.L_1807:
        /*00c8*/ 	.word	0x000006f0


	//   ....[1]....
        /*00cc*/ 	.word	0x00003290


	//----- nvinfo : EIATTR_MAX_THREADS
	.align		4
.L_1808:
        /*00d0*/ 	.byte	0x04, 0x05
        /*00d2*/ 	.short	(.L_1810 - .L_1809)
.L_1809:
        /*00d4*/ 	.word	0x00000080
        /*00d8*/ 	.word	0x00000001
        /*00dc*/ 	.word	0x00000001


	//----- nvinfo : EIATTR_CRS_STACK_SIZE
	.align		4
.L_1810:
        /*00e0*/ 	.byte	0x04, 0x1e
        /*00e2*/ 	.short	(.L_1812 - .L_1811)
.L_1811:
        /*00e4*/ 	.word	0x00000000


	//----- nvinfo : EIATTR_CBANK_PARAM_SIZE
	.align		4
.L_1812:
        /*00e8*/ 	.byte	0x03, 0x19
        /*00ea*/ 	.short	0x00e8


	//----- nvinfo : EIATTR_PARAM_CBANK
	.align		4
        /*00ec*/ 	.byte	0x04, 0x0a
        /*00ee*/ 	.short	(.L_1814 - .L_1813)
	.align		4
.L_1813:
        /*00f0*/ 	.word	index@(.nv.constant0._ZN10layer_norm31ln_parallel_residual_fwd_kernelINS_13Kernel_traitsIfffffjLj3072ELj1ELj1ELj4ELj16ENS_18Kernel_traits_baseILj3072EfffffjLj128EEEEELb0ELb1ELb0EEEvNS_9FwdParamsE)
        /*00f4*/ 	.short	0x0380
        /*00f6*/ 	.short	0x00e8


	//----- nvinfo : EIATTR_SW_WAR
	.align		4
.L_1814:
        /*00f8*/ 	.byte	0x04, 0x36
        /*00fa*/ 	.short	(.L_1816 - .L_1815)
.L_1815:
        /*00fc*/ 	.word	0x00000008
.L_1816:


//--------------------- .nv.info._ZN10layer_norm31ln_parallel_residual_fwd_kernelINS_13Kernel_traitsIfffffjLj3072ELj1ELj1ELj4ELj16ENS_18Kernel_traits_baseILj3072EfffffjLj128EEEEELb0ELb1ELb1EEEvNS_9FwdParamsE --------------------------
	.section	.nv.info._ZN10layer_norm31ln_parallel_residual_fwd_kernelINS_13Kernel_traitsIfffffjLj3072ELj1ELj1ELj4ELj16ENS_18Kernel_traits_baseILj3072EfffffjLj128EEEEELb0ELb1ELb1EEEvNS_9FwdParamsE,"",@"SHT_CUDA_INFO"
	.sectionflags	@""
	.align	4


	//----- nvinfo : EIATTR_CUDA_API_VERSION
	.align		4
        /*0000*/ 	.byte	0x04, 0x37
        /*0002*/ 	.short	(.L_1818 - .L_1817)
.L_1817:
        /*0004*/ 	.word	0x00000082


	//----- nvinfo : EIATTR_KPARAM_INFO
	.align		4
.L_1818:
        /*0008*/ 	.byte	0x04, 0x17
        /*000a*/ 	.short	(.L_1820 - .L_1819)
.L_1819:
        /*000c*/ 	.word	0x00000000
        /*0010*/ 	.short	0x0000
        /*0012*/ 	.short	0x0000
        /*0014*/ 	.byte	0x00, 0xf0, 0xa1, 0x03


	//----- nvinfo : EIATTR_SPARSE_MMA_MASK
	.align		4
.L_1820:
        /*0018*/ 	.byte	0x03, 0x50
        /*001a*/ 	.short	0x0000


	//----- nvinfo : EIATTR_MAXREG_COUNT
	.align		4
        /*001c*/ 	.byte	0x03, 0x1b
        /*001e*/ 	.short	0x00ff


	//----- nvinfo : EIATTR_NUM_BARRIERS
	.align		4
        /*0020*/ 	.byte	0x02, 0x4c
        /*0022*/ 	.byte	0x01
	.zero		1


	//----- nvinfo : EIATTR_MERCURY_ISA_VERSION
	.align		4
        /*0024*/ 	.byte	0x03, 0x5f
        /*0026*/ 	.short	0x0101


	//----- nvinfo : EIATTR_COOP_GROUP_MASK_REGIDS
	.align		4
        /*0028*/ 	.byte	0x04, 0x29
        /*002a*/ 	.short	(.L_1822 - .L_1821)


	//   ....[0]....
.L_1821:
        /*002c*/ 	.word	0xffffffff


	//   ....[1]....
        /*0030*/ 	.word	0xffffffff


	//   ....[2]....
        /*0034*/ 	.word	0xffffffff


	//   ....[3]....
        /*0038*/ 	.word	0xffffffff


	//   ....[4]....
        /*003c*/ 	.word	0xffffffff


	//   ....[5]....
        /*0040*/ 	.word	0xffffffff


	//   ....[6]....
        /*0044*/ 	.word	0xffffffff


	//   ....[7]....
        /*0048*/ 	.word	0xffffffff


	//   ....[8]....
        /*004c*/ 	.word	0xffffffff


	//   ....[9]....
        /*0050*/ 	.word	0xffffffff


	//   ....[10]....
        /*0054*/ 	.word	0xffffffff


	//   ....[11]....
        /*0058*/ 	.word	0xffffffff


	//   ....[12]....
        /*005c*/ 	.word	0xffffffff


	//   ....[13]....
        /*0060*/ 	.word	0xffffffff


	//   ....[14]....
        /*0064*/ 	.word	0xffffffff


	//   ....[15]....
        /*0068*/ 	.word	0xffffffff


	//   ....[16]....
        /*006c*/ 	.word	0xffffffff


	//   ....[17]....
        /*0070*/ 	.word	0xffffffff


	//----- nvinfo : EIATTR_COOP_GROUP_INSTR_OFFSETS
	.align		4
.L_1822:
        /*0074*/ 	.byte	0x04, 0x28
        /*0076*/ 	.short	(.L_1824 - .L_1823)


	//   ....[0]....
.L_1823:
        /*0078*/ 	.word	0x00001820


	//   ....[1]....
        /*007c*/ 	.word	0x00001840


	//   ....[2]....
        /*0080*/ 	.word	0x00001860


	//   ....[3]....
        /*0084*/ 	.word	0x00001880


	//   ....[4]....
        /*0088*/ 	.word	0x000018a0


	//   ....[5]....
        /*008c*/ 	.word	0x00001bd0


	//   ....[6]....
        /*0090*/ 	.word	0x00001c00


	//   ....[7]....
        /*0094*/ 	.word	0x00001c30


	//   ....[8]....
        /*0098*/ 	.word	0x00001c50


	//   ....[9]....
        /*009c*/ 	.word	0x00001c90


	//   ....[10]....
        /*00a0*/ 	.word	0x00001d30


	//   ....[11]....
        /*00a4*/ 	.word	0x00001d90


	//   ....[12]....
        /*00a8*/ 	.word	0x00001dd0


	//   ....[13]....
        /*00ac*/ 	.word	0x00001df0


	//   ....[14]....
        /*00b0*/ 	.word	0x00001e80


	//   ....[15]....
        /*00b4*/ 	.word	0x00001eb0


	//   ....[16]....
        /*00b8*/ 	.word	0x00001f50


	//   ....[17]....
        /*00bc*/ 	.word	0x00001f80


	//----- nvinfo : EIATTR_VRC_CTA_INIT_COUNT
	.align		4
.L_1824:
        /*00c0*/ 	.byte	0x02, 0x4a
	.zero		1
	.zero		1


	//----- nvinfo : EIATTR_EXIT_INSTR_OFFSETS
	.align		4
        /*00c4*/ 	.byte	0x04, 0x1c
        /*00c6*/ 	.short	(.L_1826 - .L_1825)


	//   ....[0]....
.L_1825:
        /*00c8*/ 	.word	0x00000310


	//   ....[1]....
        /*00cc*/ 	.word	0x000025d0


	//----- nvinfo : EIATTR_MAX_THREADS
	.align		4
.L_1826:
        /*00d0*/ 	.byte	0x04, 0x05
        /*00d2*/ 	.short	(.L_1828 - .L_1827)
.L_1827:
        /*00d4*/ 	.word	0x00000080
        /*00d8*/ 	.word	0x00000001
        /*00dc*/ 	.word	0x00000001


	//----- nvinfo : EIATTR_CBANK_PARAM_SIZE
	.align		4
.L_1828:
        /*00e0*/ 	.byte	0x03, 0x19
        /*00e2*/ 	.short	0x00e8


	//----- nvinfo : EIATTR_PARAM_CBANK
	.align		4
        /*00e4*/ 	.byte	0x04, 0x0a
        /*00e6*/ 	.short	(.L_1830 - .L_1829)
	.align		4
.L_1829:
        /*00e8*/ 	.word	index@(.nv.constant0._ZN10layer_norm31ln_parallel_residual_fwd_kernelINS_13Kernel_traitsIfffffjLj3072ELj1ELj1ELj4ELj16ENS_18Kernel_traits_baseILj3072EfffffjLj128EEEEELb0ELb1ELb1EEEvNS_9FwdParamsE)
        /*00ec*/ 	.short	0x0380
        /*00ee*/ 	.short	0x00e8


	//----- nvinfo : EIATTR_SW_WAR
	.align		4
.L_1830:
        /*00f0*/ 	.byte	0x04, 0x36
        /*00f2*/ 	.short	(.L_1832 - .L_1831)
.L_1831:
        /*00f4*/ 	.word	0x00000008
.L_1832:


//--------------------- .nv.info._ZN10layer_norm31ln_parallel_residual_fwd_kernelINS_13Kernel_traitsIfffffjLj3072ELj1ELj1ELj4ELj16ENS_18Kernel_traits_baseILj3072EfffffjLj128EEEEELb1ELb0ELb0EEEvNS_9FwdParamsE --------------------------
	.section	.nv.info._ZN10layer_norm31ln_parallel_residual_fwd_kernelINS_13Kernel_traitsIfffffjLj3072ELj1ELj1ELj4ELj16ENS_18Kernel_traits_baseILj3072EfffffjLj128EEEEELb1ELb0ELb0EEEvNS_9FwdParamsE,"",@"SHT_CUDA_INFO"
	.sectionflags	@""
	.align	4


	//----- nvinfo : EIATTR_CUDA_API_VERSION
	.align		4
        /*0000*/ 	.byte	0x04, 0x37
        /*0002*/ 	.short	(.L_1834 - .L_1833)
.L_1833:
        /*0004*/ 	.word	0x00000082


	//----- nvinfo : EIATTR_KPARAM_INFO
	.align		4
.L_1834:
        /*0008*/ 	.byte	0x04, 0x17
        /*000a*/ 	.short	(.L_1836 - .L_1835)
.L_1835:
        /*000c*/ 	.word	0x00000000
        /*0010*/ 	.short	0x0000
        /*0012*/ 	.short	0x0000
        /*0014*/ 	.byte	0x00, 0xf0, 0xa1, 0x03


	//----- nvinfo : EIATTR_SPARSE_MMA_MASK
	.align		4
.L_1836:
        /*0018*/ 	.byte	0x03, 0x50
        /*001a*/ 	.short	0x0000


	//----- nvinfo : EIATTR_MAXREG_COUNT
	.align		4
        /*001c*/ 	.byte	0x03, 0x1b
        /*001e*/ 	.short	0x00ff


	//----- nvinfo : EIATTR_NUM_BARRIERS
	.align		4
        /*0020*/ 	.byte	0x02, 0x4c
        /*0022*/ 	.byte	0x01
	.zero		1


	//----- nvinfo : EIATTR_ANNOTATIONS
	.align		4
        /*0024*/ 	.byte	0x04, 0x55
        /*0026*/ 	.short	(.L_1838 - .L_1837)


	//   ....[0]....
.L_1837:
        /*0028*/ 	.word	0x00000001
        /*002c*/ 	.byte	0x00, 0x20, 0x00, 0x00, 0x01, 0x00, 0x00, 0x00, 0xb0, 0xcf, 0x01, 0x00


	//----- nvinfo : EIATTR_MERCURY_ISA_VERSION
	.align		4
.L_1838:
        /*0038*/ 	.byte	0x03, 0x5f
        /*003a*/ 	.short	0x0101


	//----- nvinfo : EIATTR_COOP_GROUP_MASK_REGIDS
	.align		4
        /*003c*/ 	.byte	0x04, 0x29
        /*003e*/ 	.short	(.L_1840 - .L_1839)


	//   ....[0]....
.L_1839:
        /*0040*/ 	.word	0xffffffff


	//   ....[1]....
        /*0044*/ 	.word	0xffffffff


	//   ....[2]....
        /*0048*/ 	.word	0xffffffff


	//   ....[3]....
        /*004c*/ 	.word	0xffffffff


	//   ....[4]....
        /*0050*/ 	.word	0xffffffff


	//   ....[5]....
        /*0054*/ 	.word	0xffffffff


	//   ....[6]....
        /*0058*/ 	.word	0xffffffff


	//   ....[7]....
        /*005c*/ 	.word	0xffffffff


	//   ....[8]....
        /*0060*/ 	.word	0xffffffff


	//   ....[9]....
        /*0064*/ 	.word	0xffffffff


	//   ....[10]....
        /*0068*/ 	.word	0xffffffff


	//   ....[11]....
        /*006c*/ 	.word	0xffffffff


	//   ....[12]....
        /*0070*/ 	.word	0xffffffff


	//   ....[13]....
        /*0074*/ 	.word	0xffffffff


	//   ....[14]....
        /*0078*/ 	.word	0xffffffff


	//   ....[15]....
        /*007c*/ 	.word	0xffffffff


	//   ....[16]....
        /*0080*/ 	.word	0xffffffff


	//   ....[17]....
        /*0084*/ 	.word	0xffffffff


	//----- nvinfo : EIATTR_COOP_GROUP_INSTR_OFFSETS
	.align		4
.L_1840:
        /*0088*/ 	.byte	0x04, 0x28
        /*008a*/ 	.short	(.L_1842 - .L_1841)


	//   ....[0]....
.L_1841:
        /*008c*/ 	.word	0x0001d1d0


	//   ....[1]....
        /*0090*/ 	.word	0x0001d1f0


	//   ....[2]....
        /*0094*/ 	.word	0x0001d210


	//   ....[3]....
        /*0098*/ 	.word	0x0001d230


	//   ....[4]....
        /*009c*/ 	.word	0x0001d250


	//   ....[5]....
        /*00a0*/ 	.word	0x0001d590


	//   ....[6]....
        /*00a4*/ 	.word	0x0001d5c0


	//   ....[7]....
        /*00a8*/ 	.word	0x0001d5e0


	//   ....[8]....
        /*00ac*/ 	.word	0x0001d600


	//   ....[9]....
        /*00b0*/ 	.word	0x0001d620


	//   ....[10]....
        /*00b4*/ 	.word	0x0001d7c0


	//   ....[11]....
        /*00b8*/ 	.word	0x0001d800


	//   ....[12]....
        /*00bc*/ 	.word	0x0001d850


	//   ....[13]....
        /*00c0*/ 	.word	0x0001d8b0


	//   ....[14]....
        /*00c4*/ 	.word	0x0001d900


	//   ....[15]....
        /*00c8*/ 	.word	0x0001d930


	//   ....[16]....
        /*00cc*/ 	.word	0x0001da20


	//   ....[17]....
        /*00d0*/ 	.word	0x0001da30


	//----- nvinfo : EIATTR_VRC_CTA_INIT_COUNT
	.align		4
.L_1842:
        /*00d4*/ 	.byte	0x02, 0x4a
	.zero		1
	.zero		1


	//----- nvinfo : EIATTR_EXIT_INSTR_OFFSETS
	.align		4
        /*00d8*/ 	.byte	0x04, 0x1c
        /*00da*/ 	.short	(.L_1844 - .L_1843)


	//   ....[0]....
.L_1843:
        /*00dc*/ 	.word	0x00001a70


	//   ....[1]....
        /*00e0*/ 	.word	0x0001e540


	//----- nvinfo : EIATTR_MAX_THREADS
	.align		4
.L_1844:
        /*00e4*/ 	.byte	0x04, 0x05
        /*00e6*/ 	.short	(.L_1846 - .L_1845)
.L_1845:
        /*00e8*/ 	.word	0x00000080
        /*00ec*/ 	.word	0x00000001
        /*00f0*/ 	.word	0x00000001


	//----- nvinfo : EIATTR_CRS_STACK_SIZE
	.align		4
.L_1846:
        /*00f4*/ 	.byte	0x04, 0x1e
        /*00f6*/ 	.short	(.L_1848 - .L_1847)
.L_1847:
        /*00f8*/ 	.word	0x00000000


	//----- nvinfo : EIATTR_CBANK_PARAM_SIZE
	.align		4
.L_1848:
        /*00fc*/ 	.byte	0x03, 0x19
        /*00fe*/ 	.short	0x00e8


	//----- nvinfo : EIATTR_PARAM_CBANK
	.align		4
        /*0100*/ 	.byte	0x04, 0x0a
        /*0102*/ 	.short	(.L_1850 - .L_1849)
	.align		4
.L_1849:
        /*0104*/ 	.word	index@(.nv.constant0._ZN10layer_norm31ln_parallel_residual_fwd_kernelINS_13Kernel_traitsIfffffjLj3072ELj1ELj1ELj4ELj16ENS_18Kernel_traits_baseILj3072EfffffjLj128EEEEELb1ELb0ELb0EEEvNS_9FwdParamsE)
        /*0108*/ 	.short	0x0380
        /*010a*/ 	.short	0x00e8


	//----- nvinfo : EIATTR_SW_WAR
	.align		4
.L_1850:
        /*010c*/ 	.byte	0x04, 0x36
        /*010e*/ 	.short	(.L_1852 - .L_1851)
.L_1851:
        /*0110*/ 	.word	0x00000008
.L_1852:


//--------------------- .nv.info._ZN10layer_norm31ln_parallel_residual_fwd_kernelINS_13Kernel_traitsIfffffjLj3072ELj1ELj1ELj4ELj16ENS_18Kernel_traits_baseILj3072EfffffjLj128EEEEELb1ELb0ELb1EEEvNS_9FwdParamsE --------------------------
	.section	.nv.info._ZN10layer_norm31ln_parallel_residual_fwd_kernelINS_13Kernel_traitsIfffffjLj3072ELj1ELj1ELj4ELj16ENS_18Kernel_traits_baseILj3072EfffffjLj128EEEEELb1ELb0ELb1EEEvNS_9FwdParamsE,"",@"SHT_CUDA_INFO"
	.sectionflags	@""
	.align	4


	//----- nvinfo : EIATTR_CUDA_API_VERSION
	.align		4
        /*0000*/ 	.byte	0x04, 0x37
        /*0002*/ 	.short	(.L_1854 - .L_1853)
.L_1853:
        /*0004*/ 	.word	0x00000082


	//----- nvinfo : EIATTR_KPARAM_INFO
	.align		4
.L_1854:
        /*0008*/ 	.byte	0x04, 0x17
        /*000a*/ 	.short	(.L_1856 - .L_1855)
.L_1855:
        /*000c*/ 	.word	0x00000000
        /*0010*/ 	.short	0x0000
        /*0012*/ 	.short	0x0000
        /*0014*/ 	.byte	0x00, 0xf0, 0xa1, 0x03


	//----- nvinfo : EIATTR_SPARSE_MMA_MASK
	.align		4
.L_1856:
        /*0018*/ 	.byte	0x03, 0x50
        /*001a*/ 	.short	0x0000


	//----- nvinfo : EIATTR_MAXREG_COUNT
	.align		4
        /*001c*/ 	.byte	0x03, 0x1b
        /*001e*/ 	.short	0x00ff


	//----- nvinfo : EIATTR_NUM_BARRIERS
	.align		4
        /*0020*/ 	.byte	0x02, 0x4c
        /*0022*/ 	.byte	0x01
	.zero		1


	//----- nvinfo : EIATTR_MERCURY_ISA_VERSION
	.align		4
        /*0024*/ 	.byte	0x03, 0x5f
        /*0026*/ 	.short	0x0101


	//----- nvinfo : EIATTR_COOP_GROUP_MASK_REGIDS
	.align		4
        /*0028*/ 	.byte	0x04, 0x29
        /*002a*/ 	.short	(.L_1858 - .L_1857)


	//   ....[0]....
.L_1857:
        /*002c*/ 	.word	0xffffffff


	//   ....[1]....
        /*0030*/ 	.word	0xffffffff


	//   ....[2]....
        /*0034*/ 	.word	0xffffffff


	//   ....[3]....
        /*0038*/ 	.word	0xffffffff


	//   ....[4]....
        /*003c*/ 	.word	0xffffffff


	//   ....[5]....
        /*0040*/ 	.word	0xffffffff


	//   ....[6]....
        /*0044*/ 	.word	0xffffffff


	//   ....[7]....
        /*0048*/ 	.word	0xffffffff


	//   ....[8]....
        /*004c*/ 	.word	0xffffffff


	//   ....[9]....
        /*0050*/ 	.word	0xffffffff


	//   ....[10]....
        /*0054*/ 	.word	0xffffffff


	//   ....[11]....
        /*0058*/ 	.word	0xffffffff


	//   ....[12]....
        /*005c*/ 	.word	0xffffffff


	//   ....[13]....
        /*0060*/ 	.word	0xffffffff


	//   ....[14]....
        /*0064*/ 	.word	0xffffffff


	//   ....[15]....
        /*0068*/ 	.word	0xffffffff


	//   ....[16]....
        /*006c*/ 	.word	0xffffffff


	//   ....[17]....
        /*0070*/ 	.word	0xffffffff


	//----- nvinfo : EIATTR_COOP_GROUP_INSTR_OFFSETS
	.align		4
.L_1858:
        /*0074*/ 	.byte	0x04, 0x28
        /*0076*/ 	.short	(.L_1860 - .L_1859)


	//   ....[0]....
.L_1859:
        /*0078*/ 	.word	0x00016cc0


	//   ....[1]....
        /*007c*/ 	.word	0x00016cf0


	//   ....[2]....
        /*0080*/ 	.word	0x00016d10


	//   ....[3]....
        /*0084*/ 	.word	0x00016d40


	//   ....[4]....
        /*0088*/ 	.word	0x00016d60


	//   ....[5]....
        /*008c*/ 	.word	0x00017090


	//   ....[6]....
        /*0090*/ 	.word	0x000170b0


	//   ....[7]....
        /*0094*/ 	.word	0x000170d0


	//   ....[8]....
        /*0098*/ 	.word	0x00017100


	//   ....[9]....
        /*009c*/ 	.word	0x00017120


	//   ....[10]....
        /*00a0*/ 	.word	0x000172c0


	//   ....[11]....
        /*00a4*/ 	.word	0x00017300


	//   ....[12]....
        /*00a8*/ 	.word	0x00017340


	//   ....[13]....
        /*00ac*/ 	.word	0x00017370


	//   ....[14]....
        /*00b0*/ 	.word	0x00017410


	//   ....[15]....
        /*00b4*/ 	.word	0x00017460


	//   ....[16]....
        /*00b8*/ 	.word	0x00017550


	//   ....[17]....
        /*00bc*/ 	.word	0x00017560


	//----- nvinfo : EIATTR_VRC_CTA_INIT_COUNT
	.align		4
.L_1860:
        /*00c0*/ 	.byte	0x02, 0x4a
	.zero		1
	.zero		1


	//----- nvinfo : EIATTR_EXIT_INSTR_OFFSETS
	.align		4
        /*00c4*/ 	.byte	0x04, 0x1c
        /*00c6*/ 	.short	(.L_1862 - .L_1861)


	//   ....[0]....
.L_1861:
        /*00c8*/ 	.word	0x00000bf0


	//   ....[1]....
        /*00cc*/ 	.word	0x00017de0


	//----- nvinfo : EIATTR_MAX_THREADS
	.align		4
.L_1862:
        /*00d0*/ 	.byte	0x04, 0x05
        /*00d2*/ 	.short	(.L_1864 - .L_1863)
.L_1863:
        /*00d4*/ 	.word	0x00000080
        /*00d8*/ 	.word	0x00000001
        /*00dc*/ 	.word	0x00000001


	//----- nvinfo : EIATTR_CRS_STACK_SIZE
	.align		4
.L_1864:
        /*00e0*/ 	.byte	0x04, 0x1e
        /*00e2*/ 	.short	(.L_1866 - .L_1865)
.L_1865:
        /*00e4*/ 	.word	0x00000000


	//----- nvinfo : EIATTR_CBANK_PARAM_SIZE
	.align		4
.L_1866:
        /*00e8*/ 	.byte	0x03, 0x19
        /*00ea*/ 	.short	0x00e8


	//----- nvinfo : EIATTR_PARAM_CBANK
	.align		4
        /*00ec*/ 	.byte	0x04, 0x0a
        /*00ee*/ 	.short	(.L_1868 - .L_1867)
	.align		4
.L_1867:
        /*00f0*/ 	.word	index@(.nv.constant0._ZN10layer_norm31ln_parallel_residual_fwd_kernelINS_13Kernel_traitsIfffffjLj3072ELj1ELj1ELj4ELj16ENS_18Kernel_traits_baseILj3072EfffffjLj128EEEEELb1ELb0ELb1EEEvNS_9FwdParamsE)
        /*00f4*/ 	.short	0x0380
        /*00f6*/ 	.short	0x00e8


	//----- nvinfo : EIATTR_SW_WAR
	.align		4
.L_1868:
        /*00f8*/ 	.byte	0x04, 0x36
        /*00fa*/ 	.short	(.L_1870 - .L_1869)
.L_1869:
        /*00fc*/ 	.word	0x00000008
.L_1870:


//--------------------- .nv.info._ZN10layer_norm31ln_parallel_residual_fwd_kernelINS_13Kernel_traitsIfffffjLj3072ELj1ELj1ELj4ELj16ENS_18Kernel_traits_baseILj3072EfffffjLj128EEEEELb1ELb1ELb0EEEvNS_9FwdParamsE --------------------------
	.section	.nv.info._ZN10layer_norm31ln_parallel_residual_fwd_kernelINS_13Kernel_traitsIfffffjLj3072ELj1ELj1ELj4ELj16ENS_18Kernel_traits_baseILj3072EfffffjLj128EEEEELb1ELb1ELb0EEEvNS_9FwdParamsE,"",@"SHT_CUDA_INFO"
	.sectionflags	@""
	.align	4


	//----- nvinfo : EIATTR_CUDA_API_VERSION
	.align		4
        /*0000*/ 	.byte	0x04, 0x37
        /*0002*/ 	.short	(.L_1872 - .L_1871)
.L_1871:
        /*0004*/ 	.word	0x00000082


	//----- nvinfo : EIATTR_KPARAM_INFO
	.align		4
.L_1872:
        /*0008*/ 	.byte	0x04, 0x17
        /*000a*/ 	.short	(.L_1874 - .L_1873)
.L_1873:
        /*000c*/ 	.word	0x00000000
        /*0010*/ 	.short	0x0000
        /*0012*/ 	.short	0x0000
        /*0014*/ 	.byte	0x00, 0xf0, 0xa1, 0x03


	//----- nvinfo : EIATTR_SPARSE_MMA_MASK
	.align		4
.L_1874:
        /*0018*/ 	.byte	0x03, 0x50
        /*001a*/ 	.short	0x0000


	//----- nvinfo : EIATTR_MAXREG_COUNT
	.align		4
        /*001c*/ 	.byte	0x03, 0x1b
        /*001e*/ 	.short	0x00ff


	//----- nvinfo : EIATTR_NUM_BARRIERS
	.align		4
        /*0020*/ 	.byte	0x02, 0x4c
        /*0022*/ 	.byte	0x01
	.zero		1


	//----- nvinfo : EIATTR_MERCURY_ISA_VERSION
	.align		4
        /*0024*/ 	.byte	0x03, 0x5f
        /*0026*/ 	.short	0x0101


	//----- nvinfo : EIATTR_COOP_GROUP_MASK_REGIDS
	.align		4
        /*0028*/ 	.byte	0x04, 0x29
        /*002a*/ 	.short	(.L_1876 - .L_1875)


	//   ....[0]....
.L_1875:
        /*002c*/ 	.word	0xffffffff


	//   ....[1]....
        /*0030*/ 	.word	0xffffffff


	//   ....[2]....
        /*0034*/ 	.word	0xffffffff


	//   ....[3]....
        /*0038*/ 	.word	0xffffffff


	//   ....[4]....
        /*003c*/ 	.word	0xffffffff


	//   ....[5]....
        /*0040*/ 	.word	0xffffffff


	//   ....[6]....
        /*0044*/ 	.word	0xffffffff


	//   ....[7]....
        /*0048*/ 	.word	0xffffffff


	//   ....[8]....
        /*004c*/ 	.word	0xffffffff


	//   ....[9]....
        /*0050*/ 	.word	0xffffffff


	//   ....[10]....
        /*0054*/ 	.word	0xffffffff


	//   ....[11]....
        /*0058*/ 	.word	0xffffffff


	//   ....[12]....
        /*005c*/ 	.word	0xffffffff


	//   ....[13]....
        /*0060*/ 	.word	0xffffffff


	//   ....[14]....
        /*0064*/ 	.word	0xffffffff


	//   ....[15]....
        /*0068*/ 	.word	0xffffffff


	//   ....[16]....
        /*006c*/ 	.word	0xffffffff


	//   ....[17]....
        /*0070*/ 	.word	0xffffffff


	//----- nvinfo : EIATTR_COOP_GROUP_INSTR_OFFSETS
	.align		4
.L_1876:
        /*0074*/ 	.byte	0x04, 0x28
        /*0076*/ 	.short	(.L_1878 - .L_1877)


	//   ....[0]....
.L_1877:
        /*0078*/ 	.word	0x00019170


	//   ....[1]....
        /*007c*/ 	.word	0x00019190


	//   ....[2]....
        /*0080*/ 	.word	0x000191b0


	//   ....[3]....
        /*0084*/ 	.word	0x000191e0


	//   ....[4]....
        /*0088*/ 	.word	0x00019200


	//   ....[5]....
        /*008c*/ 	.word	0x00019540


	//   ....[6]....
        /*0090*/ 	.word	0x00019560


	//   ....[7]....
        /*0094*/ 	.word	0x00019590


	//   ....[8]....
        /*0098*/ 	.word	0x000195c0


	//   ....[9]....
        /*009c*/ 	.word	0x000195e0


	//   ....[10]....
        /*00a0*/ 	.word	0x00019770


	//   ....[11]....
        /*00a4*/ 	.word	0x000197b0


	//   ....[12]....
        /*00a8*/ 	.word	0x000197f0


	//   ....[13]....
        /*00ac*/ 	.word	0x000198a0


	//   ....[14]....
        /*00b0*/ 	.word	0x000198c0


	//   ....[15]....
        /*00b4*/ 	.word	0x00019970


	//   ....[16]....
        /*00b8*/ 	.word	0x000199a0


	//   ....[17]....
        /*00bc*/ 	.word	0x000199f0


	//----- nvinfo : EIATTR_VRC_CTA_INIT_COUNT
	.align		4
.L_1878:
        /*00c0*/ 	.byte	0x02, 0x4a
	.zero		1
	.zero		1


	//----- nvinfo : EIATTR_EXIT_INSTR_OFFSETS
	.align		4
        /*00c4*/ 	.byte	0x04, 0x1c
        /*00c6*/ 	.short	(.L_1880 - .L_1879)


	//   ....[0]....
.L_1879:
        /*00c8*/ 	.word	0x00000960


	//   ....[1]....
        /*00cc*/ 	.word	0x0001a250


	//----- nvinfo : EIATTR_MAX_THREADS
	.align		4
.L_1880:
        /*00d0*/ 	.byte	0x04, 0x05
        /*00d2*/ 	.short	(.L_1882 - .L_1881)
.L_1881:
        /*00d4*/ 	.word	0x00000080
        /*00d8*/ 	.word	0x00000001
        /*00dc*/ 	.word	0x00000001


	//----- nvinfo : EIATTR_CRS_STACK_SIZE
	.align		4
.L_1882:
        /*00e0*/ 	.byte	0x04, 0x1e
        /*00e2*/ 	.short	(.L_1884 - .L_1883)
.L_1883:
        /*00e4*/ 	.word	0x00000000


	//----- nvinfo : EIATTR_CBANK_PARAM_SIZE
	.align		4
.L_1884:
        /*00e8*/ 	.byte	0x03, 0x19
        /*00ea*/ 	.short	0x00e8


	//----- nvinfo : EIATTR_PARAM_CBANK
	.align		4
        /*00ec*/ 	.byte	0x04, 0x0a
        /*00ee*/ 	.short	(.L_1886 - .L_1885)
	.align		4
.L_1885:
        /*00f0*/ 	.word	index@(.nv.constant0._ZN10layer_norm31ln_parallel_residual_fwd_kernelINS_13Kernel_traitsIfffffjLj3072ELj1ELj1ELj4ELj16ENS_18Kernel_traits_baseILj3072EfffffjLj128EEEEELb1ELb1ELb0EEEvNS_9FwdParamsE)
        /*00f4*/ 	.short	0x0380
        /*00f6*/ 	.short	0x00e8


	//----- nvinfo : EIATTR_SW_WAR
	.align		4
.L_1886:
        /*00f8*/ 	.byte	0x04, 0x36
        /*00fa*/ 	.short	(.L_1888 - .L_1887)
.L_1887:
        /*00fc*/ 	.word	0x00000008
.L_1888:


//--------------------- .nv.info._ZN10layer_norm31ln_parallel_residual_fwd_kernelINS_13Kernel_traitsIfffffjLj3072ELj1ELj1ELj4ELj16ENS_18Kernel_traits_baseILj3072EfffffjLj128EEEEELb1ELb1ELb1EEEvNS_9FwdParamsE --------------------------
	.section	.nv.info._ZN10layer_norm31ln_parallel_residual_fwd_kernelINS_13Kernel_traitsIfffffjLj3072ELj1ELj1ELj4ELj16ENS_18Kernel_traits_baseILj3072EfffffjLj128EEEEELb1ELb1ELb1EEEvNS_9FwdParamsE,"",@"SHT_CUDA_INFO"
	.sectionflags	@""
	.align	4


	//----- nvinfo : EIATTR_CUDA_API_VERSION
	.align		4
        /*0000*/ 	.byte	0x04, 0x37
        /*0002*/ 	.short	(.L_1890 - .L_1889)
.L_1889:
        /*0004*/ 	.word	0x00000082


	//----- nvinfo : EIATTR_KPARAM_INFO
	.align		4
.L_1890:
        /*0008*/ 	.byte	0x04, 0x17
        /*000a*/ 	.short	(.L_1892 - .L_1891)
.L_1891:
        /*000c*/ 	.word	0x00000000
        /*0010*/ 	.short	0x0000
        /*0012*/ 	.short	0x0000
        /*0014*/ 	.byte	0x00, 0xf0, 0xa1, 0x03


	//----- nvinfo : EIATTR_SPARSE_MMA_MASK
	.align		4
.L_1892:
        /*0018*/ 	.byte	0x03, 0x50
        /*001a*/ 	.short	0x0000


	//----- nvinfo : EIATTR_MAXREG_COUNT
	.align		4
        /*001c*/ 	.byte	0x03, 0x1b
        /*001e*/ 	.short	0x00ff


	//----- nvinfo : EIATTR_NUM_BARRIERS
	.align		4
        /*0020*/ 	.byte	0x02, 0x4c
        /*0022*/ 	.byte	0x01
	.zero		1


	//----- nvinfo : EIATTR_MERCURY_ISA_VERSION
	.align		4
        /*0024*/ 	.byte	0x03, 0x5f
        /*0026*/ 	.short	0x0101


	//----- nvinfo : EIATTR_COOP_GROUP_MASK_REGIDS
	.align		4
        /*0028*/ 	.byte	0x04, 0x29
        /*002a*/ 	.short	(.L_1894 - .L_1893)


	//   ....[0]....
.L_1893:
        /*002c*/ 	.word	0xffffffff


	//   ....[1]....
        /*0030*/ 	.word	0xffffffff


	//   ....[2]....
        /*0034*/ 	.word	0xffffffff


	//   ....[3]....
        /*0038*/ 	.word	0xffffffff


	//   ....[4]....
        /*003c*/ 	.word	0xffffffff


	//   ....[5]....
        /*0040*/ 	.word	0xffffffff


	//   ....[6]....
        /*0044*/ 	.word	0xffffffff


	//   ....[7]....
        /*0048*/ 	.word	0xffffffff


	//   ....[8]....
        /*004c*/ 	.word	0xffffffff


	//   ....[9]....
        /*0050*/ 	.word	0xffffffff


	//   ....[10]....
        /*0054*/ 	.word	0xffffffff


	//   ....[11]....
        /*0058*/ 	.word	0xffffffff


	//   ....[12]....
        /*005c*/ 	.word	0xffffffff


	//   ....[13]....
        /*0060*/ 	.word	0xffffffff


	//   ....[14]....
        /*0064*/ 	.word	0xffffffff


	//   ....[15]....
        /*0068*/ 	.word	0xffffffff


	//   ....[16]....
        /*006c*/ 	.word	0xffffffff


	//   ....[17]....
        /*0070*/ 	.word	0xffffffff


	//----- nvinfo : EIATTR_COOP_GROUP_INSTR_OFFSETS
	.align		4
.L_1894:
        /*0074*/ 	.byte	0x04, 0x28
        /*0076*/ 	.short	(.L_1896 - .L_1895)


	//   ....[0]....
.L_1895:
        /*0078*/ 	.word	0x00016570


	//   ....[1]....
        /*007c*/ 	.word	0x000165a0


	//   ....[2]....
        /*0080*/ 	.word	0x000165c0


	//   ....[3]....
        /*0084*/ 	.word	0x000165e0


	//   ....[4]....
        /*0088*/ 	.word	0x00016600


	//   ....[5]....
        /*008c*/ 	.word	0x00016930


	//   ....[6]....
        /*0090*/ 	.word	0x00016950


	//   ....[7]....
        /*0094*/ 	.word	0x00016970


	//   ....[8]....
        /*0098*/ 	.word	0x000169a0


	//   ....[9]....
        /*009c*/ 	.word	0x000169d0


	//   ....[10]....
        /*00a0*/ 	.word	0x00016b70


	//   ....[11]....
        /*00a4*/ 	.word	0x00016bb0


	//   ....[12]....
        /*00a8*/ 	.word	0x00016bf0


	//   ....[13]....
        /*00ac*/ 	.word	0x00016c80


	//   ....[14]....
        /*00b0*/ 	.word	0x00016d60


	//   ....[15]....
        /*00b4*/ 	.word	0x00016d90


	//   ....[16]....
        /*00b8*/ 	.word	0x00016e40


	//   ....[17]....
        /*00bc*/ 	.word	0x00016e70


	//----- nvinfo : EIATTR_VRC_CTA_INIT_COUNT
	.align		4
.L_1896:
        /*00c0*/ 	.byte	0x02, 0x4a
	.zero		1
	.zero		1


	//----- nvinfo : EIATTR_EXIT_INSTR_OFFSETS
	.align		4
        /*00c4*/ 	.byte	0x04, 0x1c
        /*00c6*/ 	.short	(.L_1898 - .L_1897)


	//   ....[0]....
.L_1897:
        /*00c8*/ 	.word	0x00000420


	//   ....[1]....
        /*00cc*/ 	.word	0x00017440


	//----- nvinfo : EIATTR_MAX_THREADS
	.align		4
.L_1898:
        /*00d0*/ 	.byte	0x04, 0x05
        /*00d2*/ 	.short	(.L_1900 - .L_1899)
.L_1899:
        /*00d4*/ 	.word	0x00000080
        /*00d8*/ 	.word	0x00000001
        /*00dc*/ 	.word	0x00000001


	//----- nvinfo : EIATTR_CRS_STACK_SIZE
	.align		4
.L_1900:
        /*00e0*/ 	.byte	0x04, 0x1e
        /*00e2*/ 	.short	(.L_1902 - .L_1901)
.L_1901:
        /*00e4*/ 	.word	0x00000000


	//----- nvinfo : EIATTR_CBANK_PARAM_SIZE
	.align		4
.L_1902:
        /*00e8*/ 	.byte	0x03, 0x19
        /*00ea*/ 	.short	0x00e8


	//----- nvinfo : EIATTR_PARAM_CBANK
	.align		4
        /*00ec*/ 	.byte	0x04, 0x0a
        /*00ee*/ 	.short	(.L_1904 - .L_1903)
	.align		4
.L_1903:
        /*00f0*/ 	.word	index@(.nv.constant0._ZN10layer_norm31ln_parallel_residual_fwd_kernelINS_13Kernel_traitsIfffffjLj3072ELj1ELj1ELj4ELj16ENS_18Kernel_traits_baseILj3072EfffffjLj128EEEEELb1ELb1ELb1EEEvNS_9FwdParamsE)
        /*00f4*/ 	.short	0x0380
        /*00f6*/ 	.short	0x00e8


	//----- nvinfo : EIATTR_SW_WAR
	.align		4
.L_1904:
        /*00f8*/ 	.byte	0x04, 0x36
        /*00fa*/ 	.short	(.L_1906 - .L_1905)
.L_1905:
        /*00fc*/ 	.word	0x00000008
.L_1906:


//--------------------- .nv.callgraph             --------------------------
	.section	.nv.callgraph,"",@"SHT_CUDA_CALLGRAPH"
	.align	4
	.sectionentsize	8
	.align		4
        /*0000*/ 	.word	0x00000000
	.align		4
        /*0004*/ 	.word	0xffffffff
	.align		4
        /*0008*/ 	.word	0x00000000
	.align		4
        /*000c*/ 	.word	0xfffffffe
	.align		4
        /*0010*/ 	.word	0x00000000
	.align		4
        /*0014*/ 	.word	0xfffffffd
	.align		4
        /*0018*/ 	.word	0x00000000
	.align		4
        /*001c*/ 	.word	0xfffffffc


//--------------------- .nv.constant4             --------------------------
	.section	.nv.constant4,"a",@progbits
	.align	8
	.align		8
.nv.constant4:
        /*0000*/ 	.dword	precalc_xorwow_matrix
	.align		8
        /*0008*/ 	.dword	precalc_xorwow_offset_matrix
	.align		8
        /*0010*/ 	.dword	mrg32k3aM1
	.align		8
        /*0018*/ 	.dword	mrg32k3aM2
	.align		8
        /*0020*/ 	.dword	mrg32k3aM1SubSeq
	.align		8
        /*0028*/ 	.dword	mrg32k3aM2SubSeq
	.align		8
        /*0030*/ 	.dword	mrg32k3aM1Seq
	.align		8
        /*0038*/ 	.dword	mrg32k3aM2Seq


//--------------------- .nv.constant3             --------------------------
	.section	.nv.constant3,"a",@progbits
	.align	8
.nv.constant3:
	.type		__cr_lgamma_table,@object
	.size		__cr_lgamma_table,(.L_8 - __cr_lgamma_table)
__cr_lgamma_table:
        /*0000*/ 	.byte	0x00, 0x00, 0x00, 0x00, 0x00, 0x00, 0x00, 0x00, 0x00, 0x00, 0x00, 0x00, 0x00, 0x00, 0x00, 0x00
        /*0010*/ 	.byte	0xef, 0x39, 0xfa, 0xfe, 0x42, 0x2e, 0xe6, 0x3f, 0x02, 0x20, 0x2a, 0xfa, 0x0b, 0xab, 0xfc, 0x3f
        /*0020*/ 	.byte	0xf9, 0x2c, 0x92, 0x7c, 0xa7, 0x6c, 0x09, 0x40, 0xc9, 0x79, 0x44, 0x3c, 0x64, 0x26, 0x13, 0x40
        /*0030*/ 	.byte	0xca, 0x01, 0xcf, 0x3a, 0x27, 0x51, 0x1a, 0x40, 0x30, 0xcc, 0x2d, 0xf3, 0xe1, 0x0c, 0x21, 0x40
        /*0040*/ 	.byte	0x0d, 0xb7, 0xfc, 0x82, 0x8e, 0x35, 0x25, 0x40
.L_8:


//--------------------- .text._ZN10layer_norm31ln_parallel_residual_fwd_kernelINS_13Kernel_traitsI13__nv_bfloat16S2_S2_S2_fjLj3072ELj1ELj1ELj4ELj16ENS_18Kernel_traits_baseILj3072ES2_S2_S2_S2_fjLj128EEEEELb0ELb0ELb0EEEvNS_9FwdParamsE --------------------------
	.section	.text._ZN10layer_norm31ln_parallel_residual_fwd_kernelINS_13Kernel_traitsI13__nv_bfloat16S2_S2_S2_fjLj3072ELj1ELj1ELj4ELj16ENS_18Kernel_traits_baseILj3072ES2_S2_S2_S2_fjLj128EEEEELb0ELb0ELb0EEEvNS_9FwdParamsE,"ax",@progbits
	.align	128
        .global         _ZN10layer_norm31ln_parallel_residual_fwd_kernelINS_13Kernel_traitsI13__nv_bfloat16S2_S2_S2_fjLj3072ELj1ELj1ELj4ELj16ENS_18Kernel_traits_baseILj3072ES2_S2_S2_S2_fjLj128EEEEELb0ELb0ELb0EEEvNS_9FwdParamsE
        .type           _ZN10layer_norm31ln_parallel_residual_fwd_kernelINS_13Kernel_traitsI13__nv_bfloat16S2_S2_S2_fjLj3072ELj1ELj1ELj4ELj16ENS_18Kernel_traits_baseILj3072ES2_S2_S2_S2_fjLj128EEEEELb0ELb0ELb0EEEvNS_9FwdParamsE,@function
        .size           _ZN10layer_norm31ln_parallel_residual_fwd_kernelINS_13Kernel_traitsI13__nv_bfloat16S2_S2_S2_fjLj3072ELj1ELj1ELj4ELj16ENS_18Kernel_traits_baseILj3072ES2_S2_S2_S2_fjLj128EEEEELb0ELb0ELb0EEEvNS_9FwdParamsE,(.L_x_13564 - _ZN10layer_norm31ln_parallel_residual_fwd_kernelINS_13Kernel_traitsI13__nv_bfloat16S2_S2_S2_fjLj3072ELj1ELj1ELj4ELj16ENS_18Kernel_traits_baseILj3072ES2_S2_S2_S2_fjLj128EEEEELb0ELb0ELb0EEEvNS_9FwdParamsE)
        .other          _ZN10layer_norm31ln_parallel_residual_fwd_kernelINS_13Kernel_traitsI13__nv_bfloat16S2_S2_S2_fjLj3072ELj1ELj1ELj4ELj16ENS_18Kernel_traits_baseILj3072ES2_S2_S2_S2_fjLj128EEEEELb0ELb0ELb0EEEvNS_9FwdParamsE,@"STO_CUDA_ENTRY STV_DEFAULT"
_ZN10layer_norm31ln_parallel_residual_fwd_kernelINS_13Kernel_traitsI13__nv_bfloat16S2_S2_S2_fjLj3072ELj1ELj1ELj4ELj16ENS_18Kernel_traits_baseILj3072ES2_S2_S2_S2_fjLj128EEEEELb0ELb0ELb0EEEvNS_9FwdParamsE:
.text._ZN10layer_norm31ln_parallel_residual_fwd_kernelINS_13Kernel_traitsI13__nv_bfloat16S2_S2_S2_fjLj3072ELj1ELj1ELj4ELj16ENS_18Kernel_traits_baseILj3072ES2_S2_S2_S2_fjLj128EEEEELb0ELb0ELb0EEEvNS_9FwdParamsE:
[----:B------:R-:W-:Y:S01]  /*0000*/  LDC R1, c[0x0][0x37c] ;  /* 0x0000df00ff017b82 */ /* 0x000fe20000000800 */
[----:B------:R-:W0:Y:S01]  /*0010*/  S2R R123, SR_TID.X ;  /* 0x00000000007b7919 */ /* 0x000e220000002100 */
[----:B------:R-:W1:Y:S06]  /*0020*/  LDCU.64 UR10, c[0x0][0x438] ;  /* 0x00008700ff0a77ac */ /* 0x000e6c0008000a00 */
[----:B------:R-:W2:Y:S01]  /*0030*/  LDC R3, c[0x0][0x388] ;  /* 0x0000e200ff037b82 */ /* 0x000ea20000000800 */
[----:B------:R-:W-:Y:S01]  /*0040*/  BSSY.RECONVERGENT B0, `(.L_x_0) ;  /* 0x00000ce000007945 */ /* 0x000fe20003800200 */
[----:B------:R-:W3:Y:S01]  /*0050*/  LDCU.64 UR8, c[0x0][0x3a0] ;  /* 0x00007400ff0877ac */ /* 0x000ee20008000a00 */
[----:B------:R-:W4:Y:S05]  /*0060*/  LDCU.64 UR6, c[0x0][0x358] ;  /* 0x00006b00ff0677ac */ /* 0x000f2a0008000a00 */
[----:B------:R-:W3:Y:S08]  /*0070*/  LDC.64 R4, c[0x0][0x398] ;  /* 0x0000e600ff047b82 */ /* 0x000ef00000000a00 */
[----:B------:R-:W5:Y:S01]  /*0080*/  S2UR UR4, SR_CTAID.X ;  /* 0x00000000000479c3 */ /* 0x000f620000002500 */
[----:B-1----:R-:W-:-:S04]  /*0090*/  UISETP.NE.U32.AND UP0, UPT, UR10, URZ, UPT ;  /* 0x000000ff0a00728c */ /* 0x002fc8000bf05070 */
[----:B------:R-:W-:Y:S01]  /*00a0*/  UISETP.NE.AND.EX UP0, UPT, UR11, URZ, UPT, UP0 ;  /* 0x000000ff0b00728c */ /* 0x000fe2000bf05300 */
[----:B--2---:R-:W-:-:S04]  /*00b0*/  SHF.R.S32.HI R2, RZ, 0x1f, R3 ;  /* 0x0000001fff027819 */ /* 0x004fc80000011403 */
[----:B------:R-:W-:Y:S02]  /*00c0*/  LEA.HI R2, R2, R3, RZ, 0x3 ;  /* 0x0000000302027211 */ /* 0x000fe400078f18ff */
[----:B0-----:R-:W-:Y:S02]  /*00d0*/  LOP3.LUT R0, R123, 0x60, RZ, 0xc0, !PT ;  /* 0x000000607b007812 */ /* 0x001fe400078ec0ff */
[----:B---3--:R-:W-:Y:S02]  /*00e0*/  LOP3.LUT P0, RZ, R4, UR8, RZ, 0xfc, !PT ;  /* 0x0000000804ff7c12 */ /* 0x008fe4000f80fcff */
[----:B------:R-:W-:Y:S02]  /*00f0*/  LOP3.LUT R122, R0, 0x1f, R123, 0xf8, !PT ;  /* 0x0000001f007a7812 */ /* 0x000fe400078ef87b */
[----:B------:R-:W-:Y:S02]  /*0100*/  LOP3.LUT P0, RZ, R5, UR9, RZ, 0xfc, P0 ;  /* 0x0000000905ff7c12 */ /* 0x000fe4000800fcff */
[----:B------:R-:W-:-:S02]  /*0110*/  LOP3.LUT R119, R122, 0x7f, RZ, 0x3c, !PT ;  /* 0x0000007f7a777812 */ /* 0x000fc400078e3cff */
[----:B------:R-:W-:Y:S02]  /*0120*/  LOP3.LUT R121, R123, 0x1f, RZ, 0xc0, !PT ;  /* 0x0000001f7b797812 */ /* 0x000fe400078ec0ff */
[----:B-----5:R-:W-:Y:S02]  /*0130*/  MOV R120, UR4 ;  /* 0x0000000400787c02 */ /* 0x020fe40008000f00 */
[----:B------:R-:W-:Y:S01]  /*0140*/  LEA.HI.SX32 R119, R2, R119, 0x1d ;  /* 0x0000007702777211 */ /* 0x000fe200078feaff */
[----:B----4-:R-:W-:Y:S06]  /*0150*/  BRA.U UP0, `(.L_x_1) ;  /* 0x00000005008c7547 */ /* 0x010fec000b800000 */
[----:B------:R-:W0:Y:S02]  /*0160*/  LDCU.64 UR4, c[0x0][0x440] ;  /* 0x00008800ff0477ac */ /* 0x000e240008000a00 */
[----:B0-----:R-:W-:-:S04]  /*0170*/  UISETP.NE.U32.AND UP0, UPT, UR4, URZ, UPT ;  /* 0x000000ff0400728c */ /* 0x001fc8000bf05070 */
[----:B------:R-:W-:-:S09]  /*0180*/  UISETP.NE.AND.EX UP0, UPT, UR5, URZ, UPT, UP0 ;  /* 0x000000ff0500728c */ /* 0x000fd2000bf05300 */
[----:B------:R-:W-:Y:S05]  /*0190*/  BRA.U UP0, `(.L_x_2) ;  /* 0x0000000100c07547 */ /* 0x000fea000b800000 */
[----:B------:R-:W0:Y:S01]  /*01a0*/  LDC.64 R4, c[0x0][0x3d0] ;  /* 0x0000f400ff047b82 */ /* 0x000e220000000a00 */
[C---:B------:R-:W-:Y:S01]  /*01b0*/  ISETP.GE.U32.AND P1, PT, R119.reuse, 0x80, PT ;  /* 0x000000807700780c */ /* 0x040fe20003f26070 */
[----:B------:R-:W-:Y:S01]  /*01c0*/  IMAD.MOV.U32 R3, RZ, RZ, R122 ;  /* 0x000000ffff037224 */ /* 0x000fe200078e007a */
[----:B------:R-:W-:-:S05]  /*01d0*/  ISETP.GE.U32.AND P2, PT, R119, 0x100, PT ;  /* 0x000001007700780c */ /* 0x000fca0003f46070 */
[----:B------:R-:W1:Y:S06]  /*01e0*/  LDC.64 R6, c[0x0][0x3d8] ;  /* 0x0000f600ff067b82 */ /* 0x000e6c0000000a00 */
[C---:B------:R-:W-:Y:S02]  /*01f0*/  @P1 LOP3.LUT R3, R122.reuse, 0x80, RZ, 0xfc, !PT ;  /* 0x000000807a031812 */ /* 0x040fe400078efcff */
[----:B------:R-:W2:Y:S08]  /*0200*/  LDC.64 R8, c[0x0][0x3d0] ;  /* 0x0000f400ff087b82 */ /* 0x000eb00000000a00 */
[----:B------:R-:W3:Y:S01]  /*0210*/  LDC.64 R10, c[0x0][0x3d8] ;  /* 0x0000f600ff0a7b82 */ /* 0x000ee20000000a00 */
[----:B0-----:R-:W-:-:S05]  /*0220*/  @P1 IMAD.WIDE.U32 R4, R122, 0x10, R4 ;  /* 0x000000107a041825 */ /* 0x001fca00078e0004 */
[----:B------:R0:W5:Y:S01]  /*0230*/  @P1 LDG.E.128 R24, desc[UR6][R4.64] ;  /* 0x0000000604181981 */ /* 0x000162000c1e1d00 */
[----:B-1----:R-:W-:-:S05]  /*0240*/  @P1 IMAD.WIDE.U32 R6, R122, 0x10, R6 ;  /* 0x000000107a061825 */ /* 0x002fca00078e0006 */
[----:B------:R0:W5:Y:S01]  /*0250*/  @P1 LDG.E.128 R28, desc[UR6][R6.64] ;  /* 0x00000006061c1981 */ /* 0x000162000c1e1d00 */
[----:B--2---:R-:W-:-:S05]  /*0260*/  @P2 IMAD.WIDE.U32 R8, R3, 0x10, R8 ;  /* 0x0000001003082825 */ /* 0x004fca00078e0008 */
[----:B------:R0:W5:Y:S01]  /*0270*/  @P2 LDG.E.128 R32, desc[UR6][R8.64] ;  /* 0x0000000608202981 */ /* 0x000162000c1e1d00 */
[----:B---3--:R-:W-:-:S05]  /*0280*/  @P2 IMAD.WIDE.U32 R10, R3, 0x10, R10 ;  /* 0x00000010030a2825 */ /* 0x008fca00078e000a */
[----:B------:R0:W5:Y:S01]  /*0290*/  @P2 LDG.E.128 R36, desc[UR6][R10.64] ;  /* 0x000000060a242981 */ /* 0x000162000c1e1d00 */
[----:B------:R-:W-:Y:S01]  /*02a0*/  ISETP.GE.U32.AND P3, PT, R119, 0x180, PT ;  /* 0x000001807700780c */ /* 0x000fe20003f66070 */
[----:B------:R-:W-:Y:S01]  /*02b0*/  HFMA2 R54, -RZ, RZ, 0, 0 ;  /* 0x00000000ff367431 */ /* 0x000fe200000001ff */
[----:B------:R-:W-:Y:S01]  /*02c0*/  CS2R R52, SRZ ;  /* 0x0000000000347805 */ /* 0x000fe2000001ff00 */
[----:B------:R-:W-:Y:S01]  /*02d0*/  IMAD.MOV.U32 R50, RZ, RZ, RZ ;  /* 0x000000ffff327224 */ /* 0x000fe200078e00ff */
[----:B------:R-:W-:Y:S02]  /*02e0*/  CS2R R48, SRZ ;  /* 0x0000000000307805 */ /* 0x000fe4000001ff00 */
[----:B------:R-:W-:Y:S02]  /*02f0*/  CS2R R42, SRZ ;  /* 0x00000000002a7805 */ /* 0x000fe4000001ff00 */
[----:B------:R-:W-:Y:S02]  /*0300*/  CS2R R40, SRZ ;  /* 0x0000000000287805 */ /* 0x000fe4000001ff00 */
[----:B------:R-:W-:-:S02]  /*0310*/  CS2R R46, SRZ ;  /* 0x00000000002e7805 */ /* 0x000fc4000001ff00 */
[----:B------:R-:W-:Y:S02]  /*0320*/  CS2R R44, SRZ ;  /* 0x00000000002c7805 */ /* 0x000fe4000001ff00 */
[----:B------:R-:W-:Y:S01]  /*0330*/  @P1 MOV R51, RZ ;  /* 0x000000ff00331202 */ /* 0x000fe20000000f00 */
[----:B------:R-:W-:Y:S01]  /*0340*/  @P2 IMAD.MOV.U32 R55, RZ, RZ, RZ ;  /* 0x000000ffff372224 */ /* 0x000fe200078e00ff */
[----:B------:R-:W-:Y:S01]  /*0350*/  @P2 IADD3 R3, PT, PT, R3, 0x80, RZ ;  /* 0x0000008003032810 */ /* 0x000fe20007ffe0ff */
[----:B0-----:R-:W-:Y:S06]  /*0360*/  @!P3 BRA `(.L_x_3) ;  /* 0x00000008006cb947 */ /* 0x001fec0003800000 */
[----:B------:R-:W0:Y:S08]  /*0370*/  LDC.64 R56, c[0x0][0x3d0] ;  /* 0x0000f400ff387b82 */ /* 0x000e300000000a00 */
[----:B------:R-:W1:Y:S01]  /*0380*/  LDC.64 R60, c[0x0][0x3d8] ;  /* 0x0000f600ff3c7b82 */ /* 0x000e620000000a00 */
[----:B0-----:R-:W-:-:S06]  /*0390*/  IMAD.WIDE.U32 R56, R3, 0x10, R56 ;  /* 0x0000001003387825 */ /* 0x001fcc00078e0038 */
[----:B------:R-:W5:Y:S01]  /*03a0*/  LDG.E.128 R56, desc[UR6][R56.64] ;  /* 0x0000000638387981 */ /* 0x000f62000c1e1d00 */
[----:B-1----:R-:W-:-:S06]  /*03b0*/  IMAD.WIDE.U32 R60, R3, 0x10, R60 ;  /* 0x00000010033c7825 */ /* 0x002fcc00078e003c */
[----:B------:R-:W5:Y:S01]  /*03c0*/  LDG.E.128 R60, desc[UR6][R60.64] ;  /* 0x000000063c3c7981 */ /* 0x000f62000c1e1d00 */
[----:B------:R-:W-:Y:S02]  /*03d0*/  CS2R R66, SRZ ;  /* 0x0000000000427805 */ /* 0x000fe4000001ff00 */
[----:B------:R-:W-:Y:S01]  /*03e0*/  CS2R R64, SRZ ;  /* 0x0000000000407805 */ /* 0x000fe2000001ff00 */
[----:B------:R-:W-:Y:S01]  /*03f0*/  IMAD.MOV.U32 R54, RZ, RZ, RZ ;  /* 0x000000ffff367224 */ /* 0x000fe200078e00ff */
[----:B------:R-:W-:Y:S02]  /*0400*/  CS2R R52, SRZ ;  /* 0x0000000000347805 */ /* 0x000fe4000001ff00 */
[----:B------:R-:W-:Y:S02]  /*0410*/  MOV R50, RZ ;  /* 0x000000ff00327202 */ /* 0x000fe40000000f00 */
[----:B------:R-:W-:Y:S02]  /*0420*/  CS2R R48, SRZ ;  /* 0x0000000000307805 */ /* 0x000fe4000001ff00 */
[----:B------:R-:W-:-:S02]  /*0430*/  CS2R R70, SRZ ;  /* 0x0000000000467805 */ /* 0x000fc4000001ff00 */
[----:B------:R-:W-:Y:S02]  /*0440*/  CS2R R68, SRZ ;  /* 0x0000000000447805 */ /* 0x000fe4000001ff00 */
[----:B------:R-:W-:Y:S02]  /*0450*/  CS2R R42, SRZ ;  /* 0x00000000002a7805 */ /* 0x000fe4000001ff00 */
[----:B------:R-:W-:Y:S02]  /*0460*/  CS2R R40, SRZ ;  /* 0x0000000000287805 */ /* 0x000fe4000001ff00 */
[----:B------:R-:W-:Y:S02]  /*0470*/  CS2R R46, SRZ ;  /* 0x00000000002e7805 */ /* 0x000fe4000001ff00 */
[----:B------:R-:W-:Y:S01]  /*0480*/  CS2R R44, SRZ ;  /* 0x00000000002c7805 */ /* 0x000fe2000001ff00 */
[----:B------:R-:W-:Y:S06]  /*0490*/  BRA `(.L_x_3) ;  /* 0x0000000800207947 */ /* 0x000fec0003800000 */
.L_x_2:
[C---:B------:R-:W-:Y:S01]  /*04a0*/  ISETP.GE.U32.AND P1, PT, R119.reuse, 0x80, PT ;  /* 0x000000807700780c */ /* 0x040fe20003f26070 */
[----:B------:R-:W0:Y:S01]  /*04b0*/  LDC.64 R6, c[0x0][0x3d0] ;  /* 0x0000f400ff067b82 */ /* 0x000e220000000a00 */
[----:B------:R-:W-:Y:S01]  /*04c0*/  ISETP.GE.U32.AND P2, PT, R119, 0x100, PT ;  /* 0x000001007700780c */ /* 0x000fe20003f46070 */
[----:B------:R-:W-:-:S06]  /*04d0*/  IMAD.MOV.U32 R3, RZ, RZ, R122 ;  /* 0x000000ffff037224 */ /* 0x000fcc00078e007a */
[----:B------:R-:W1:Y:S04]  /*04e0*/  LDC.64 R8, c[0x0][0x3d8] ;  /* 0x0000f600ff087b82 */ /* 0x000e680000000a00 */
[----:B------:R-:W-:-:S04]  /*04f0*/  @P1 LOP3.LUT R3, R122, 0x80, RZ, 0xfc, !PT ;  /* 0x000000807a031812 */ /* 0x000fc800078efcff */
[----:B------:R-:W2:Y:S08]  /*0500*/  LDC.64 R10, c[0x0][0x3d0] ;  /* 0x0000f400ff0a7b82 */ /* 0x000eb00000000a00 */
[----:B------:R-:W3:Y:S01]  /*0510*/  @P1 LDC.64 R4, c[0x0][0x440] ;  /* 0x00011000ff041b82 */ /* 0x000ee20000000a00 */
[----:B0-----:R-:W-:-:S05]  /*0520*/  @P1 IMAD.WIDE.U32 R12, R122, 0x10, R6 ;  /* 0x000000107a0c1825 */ /* 0x001fca00078e0006 */
[----:B------:R0:W5:Y:S02]  /*0530*/  @P1 LDG.E.128 R24, desc[UR6][R12.64] ;  /* 0x000000060c181981 */ /* 0x000164000c1e1d00 */
[----:B------:R-:W4:Y:S08]  /*0540*/  LDC.64 R16, c[0x0][0x3d8] ;  /* 0x0000f600ff107b82 */ /* 0x000f300000000a00 */
[----:B------:R-:W0:Y:S01]  /*0550*/  @P2 LDC.64 R18, c[0x0][0x440] ;  /* 0x00011000ff122b82 */ /* 0x000e220000000a00 */
[----:B-1----:R-:W-:-:S04]  /*0560*/  @P1 IMAD.WIDE.U32 R14, R122, 0x10, R8 ;  /* 0x000000107a0e1825 */ /* 0x002fc800078e0008 */
[C---:B--2---:R-:W-:Y:S01]  /*0570*/  @P2 IMAD.WIDE.U32 R6, R3.reuse, 0x10, R10 ;  /* 0x0000001003062825 */ /* 0x044fe200078e000a */
[----:B------:R1:W5:Y:S03]  /*0580*/  @P1 LDG.E.128 R28, desc[UR6][R14.64] ;  /* 0x000000060e1c1981 */ /* 0x000366000c1e1d00 */
[----:B---3--:R-:W-:Y:S01]  /*0590*/  @P1 IMAD.WIDE.U32 R4, R122, 0x10, R4 ;  /* 0x000000107a041825 */ /* 0x008fe200078e0004 */
[----:B------:R1:W5:Y:S04]  /*05a0*/  @P2 LDG.E.128 R32, desc[UR6][R6.64] ;  /* 0x0000000606202981 */ /* 0x000368000c1e1d00 */
[----:B------:R1:W5:Y:S01]  /*05b0*/  @P1 LD.E.128 R44, desc[UR6][R4.64] ;  /* 0x00000006042c1980 */ /* 0x000362000c101d00 */
[----:B----4-:R-:W-:-:S05]  /*05c0*/  @P2 IMAD.WIDE.U32 R8, R3, 0x10, R16 ;  /* 0x0000001003082825 */ /* 0x010fca00078e0010 */
[----:B------:R1:W5:Y:S01]  /*05d0*/  @P2 LDG.E.128 R36, desc[UR6][R8.64] ;  /* 0x0000000608242981 */ /* 0x000362000c1e1d00 */
[----:B0-----:R-:W-:-:S05]  /*05e0*/  @P2 IMAD.WIDE.U32 R10, R3, 0x10, R18 ;  /* 0x00000010030a2825 */ /* 0x001fca00078e0012 */
[----:B------:R1:W5:Y:S01]  /*05f0*/  @P2 LD.E.128 R40, desc[UR6][R10.64] ;  /* 0x000000060a282980 */ /* 0x000362000c101d00 */
[----:B------:R-:W-:Y:S01]  /*0600*/  ISETP.GE.U32.AND P3, PT, R119, 0x180, PT ;  /* 0x000001807700780c */ /* 0x000fe20003f66070 */
[----:B------:R-:W-:Y:S01]  /*0610*/  HFMA2 R54, -RZ, RZ, 0, 0 ;  /* 0x00000000ff367431 */ /* 0x000fe200000001ff */
[----:B------:R-:W-:Y:S01]  /*0620*/  CS2R R52, SRZ ;  /* 0x0000000000347805 */ /* 0x000fe2000001ff00 */
[----:B------:R-:W-:Y:S01]  /*0630*/  IMAD.MOV.U32 R50, RZ, RZ, RZ ;  /* 0x000000ffff327224 */ /* 0x000fe200078e00ff */
[----:B------:R-:W-:Y:S02]  /*0640*/  CS2R R48, SRZ ;  /* 0x0000000000307805 */ /* 0x000fe4000001ff00 */
[----:B------:R-:W-:Y:S01]  /*0650*/  @P1 MOV R51, RZ ;  /* 0x000000ff00331202 */ /* 0x000fe20000000f00 */
[----:B------:R-:W-:Y:S01]  /*0660*/  @P2 IMAD.MOV.U32 R55, RZ, RZ, RZ ;  /* 0x000000ffff372224 */ /* 0x000fe200078e00ff */
[----:B------:R-:W-:-:S05]  /*0670*/  @P2 IADD3 R3, PT, PT, R3, 0x80, RZ ;  /* 0x0000008003032810 */ /* 0x000fca0007ffe0ff */
[----:B-1----:R-:W-:Y:S05]  /*0680*/  @!P3 BRA `(.L_x_3) ;  /* 0x0000000400a4b947 */ /* 0x002fea0003800000 */
[----:B------:R-:W0:Y:S08]  /*0690*/  LDC.64 R56, c[0x0][0x3d0] ;  /* 0x0000f400ff387b82 */ /* 0x000e300000000a00 */
[----:B------:R-:W1:Y:S08]  /*06a0*/  LDC.64 R60, c[0x0][0x3d8] ;  /* 0x0000f600ff3c7b82 */ /* 0x000e700000000a00 */
[----:B------:R-:W2:Y:S01]  /*06b0*/  LDC.64 R68, c[0x0][0x440] ;  /* 0x00011000ff447b82 */ /* 0x000ea20000000a00 */
[----:B0-----:R-:W-:-:S06]  /*06c0*/  IMAD.WIDE.U32 R56, R3, 0x10, R56 ;  /* 0x0000001003387825 */ /* 0x001fcc00078e0038 */
[----:B------:R-:W5:Y:S01]  /*06d0*/  LDG.E.128 R56, desc[UR6][R56.64] ;  /* 0x0000000638387981 */ /* 0x000f62000c1e1d00 */
[----:B-1----:R-:W-:-:S06]  /*06e0*/  IMAD.WIDE.U32 R60, R3, 0x10, R60 ;  /* 0x00000010033c7825 */ /* 0x002fcc00078e003c */
[----:B------:R-:W5:Y:S01]  /*06f0*/  LDG.E.128 R60, desc[UR6][R60.64] ;  /* 0x000000063c3c7981 */ /* 0x000f62000c1e1d00 */
[----:B--2---:R-:W-:-:S06]  /*0700*/  IMAD.WIDE.U32 R68, R3, 0x10, R68 ;  /* 0x0000001003447825 */ /* 0x004fcc00078e0044 */
[----:B------:R-:W5:Y:S01]  /*0710*/  LD.E.128 R68, desc[UR6][R68.64] ;  /* 0x0000000644447980 */ /* 0x000f62000c101d00 */
[----:B------:R-:W-:Y:S02]  /*0720*/  CS2R R66, SRZ ;  /* 0x0000000000427805 */ /* 0x000fe4000001ff00 */
[----:B------:R-:W-:Y:S01]  /*0730*/  CS2R R64, SRZ ;  /* 0x0000000000407805 */ /* 0x000fe2000001ff00 */
[----:B------:R-:W-:Y:S01]  /*0740*/  IMAD.MOV.U32 R54, RZ, RZ, RZ ;  /* 0x000000ffff367224 */ /* 0x000fe200078e00ff */
[----:B------:R-:W-:Y:S02]  /*0750*/  CS2R R52, SRZ ;  /* 0x0000000000347805 */ /* 0x000fe4000001ff00 */
[----:B------:R-:W-:Y:S02]  /*0760*/  MOV R50, RZ ;  /* 0x000000ff00327202 */ /* 0x000fe40000000f00 */
[----:B------:R-:W-:Y:S01]  /*0770*/  CS2R R48, SRZ ;  /* 0x0000000000307805 */ /* 0x000fe2000001ff00 */
[----:B------:R-:W-:Y:S06]  /*0780*/  BRA `(.L_x_3) ;  /* 0x0000000400647947 */ /* 0x000fec0003800000 */
.L_x_1:
[----:B------:R-:W0:Y:S02]  /*0790*/  LDCU.64 UR4, c[0x0][0x440] ;  /* 0x00008800ff0477ac */ /* 0x000e240008000a00 */
[----:B0-----:R-:W-:-:S04]  /*07a0*/  UISETP.NE.U32.AND UP0, UPT, UR4, URZ, UPT ;  /* 0x000000ff0400728c */ /* 0x001fc8000bf05070 */
[----:B------:R-:W-:-:S09]  /*07b0*/  UISETP.NE.AND.EX UP0, UPT, UR5, URZ, UPT, UP0 ;  /* 0x000000ff0500728c */ /* 0x000fd2000bf05300 */
[----:B------:R-:W-:Y:S05]  /*07c0*/  BRA.U !UP0, `(.L_x_4) ;  /* 0x0000000108b07547 */ /* 0x000fea000b800000 */
[C---:B------:R-:W-:Y:S01]  /*07d0*/  ISETP.GE.U32.AND P1, PT, R119.reuse, 0x80, PT ;  /* 0x000000807700780c */ /* 0x040fe20003f26070 */
[----:B------:R-:W0:Y:S01]  /*07e0*/  LDC.64 R6, c[0x0][0x3d0] ;  /* 0x0000f400ff067b82 */ /* 0x000e220000000a00 */
[----:B------:R-:W-:Y:S01]  /*07f0*/  ISETP.GE.U32.AND P2, PT, R119, 0x100, PT ;  /* 0x000001007700780c */ /* 0x000fe20003f46070 */
[----:B------:R-:W-:-:S06]  /*0800*/  IMAD.MOV.U32 R3, RZ, RZ, R122 ;  /* 0x000000ffff037224 */ /* 0x000fcc00078e007a */
[----:B------:R-:W1:Y:S04]  /*0810*/  LDC.64 R8, c[0x0][0x3d8] ;  /* 0x0000f600ff087b82 */ /* 0x000e680000000a00 */
[----:B------:R-:W-:-:S04]  /*0820*/  @P1 LOP3.LUT R3, R122, 0x80, RZ, 0xfc, !PT ;  /* 0x000000807a031812 */ /* 0x000fc800078efcff */
[----:B------:R-:W2:Y:S08]  /*0830*/  @P1 LDC.64 R10, c[0x0][0x440] ;  /* 0x00011000ff0a1b82 */ /* 0x000eb00000000a00 */
[----:B------:R-:W3:Y:S01]  /*0840*/  LDC.64 R12, c[0x0][0x3d0] ;  /* 0x0000f400ff0c7b82 */ /* 0x000ee20000000a00 */
[----:B0-----:R-:W-:-:S05]  /*0850*/  @P1 IMAD.WIDE.U32 R14, R122, 0x10, R6 ;  /* 0x000000107a0e1825 */ /* 0x001fca00078e0006 */
[----:B------:R0:W5:Y:S02]  /*0860*/  @P1 LDG.E.128 R24, desc[UR6][R14.64] ;  /* 0x000000060e181981 */ /* 0x000164000c1e1d00 */
[----:B------:R-:W4:Y:S01]  /*0870*/  @P1 LDC.64 R4, c[0x0][0x438] ;  /* 0x00010e00ff041b82 */ /* 0x000f220000000a00 */
[----:B-1----:R-:W-:-:S05]  /*0880*/  @P1 IMAD.WIDE.U32 R16, R122, 0x10, R8 ;  /* 0x000000107a101825 */ /* 0x002fca00078e0008 */
[----:B------:R0:W5:Y:S02]  /*0890*/  @P1 LDG.E.128 R28, desc[UR6][R16.64] ;  /* 0x00000006101c1981 */ /* 0x000164000c1e1d00 */
[----:B------:R-:W1:Y:S08]  /*08a0*/  @P2 LDC.64 R20, c[0x0][0x438] ;  /* 0x00010e00ff142b82 */ /* 0x000e700000000a00 */
[----:B------:R-:W0:Y:S08]  /*08b0*/  LDC.64 R22, c[0x0][0x3d8] ;  /* 0x0000f600ff167b82 */ /* 0x000e300000000a00 */
[----:B------:R-:W0:Y:S01]  /*08c0*/  @P2 LDC.64 R56, c[0x0][0x440] ;  /* 0x00011000ff382b82 */ /* 0x000e220000000a00 */
[----:B--2---:R-:W-:-:S04]  /*08d0*/  @P1 IMAD.WIDE.U32 R18, R122, 0x10, R10 ;  /* 0x000000107a121825 */ /* 0x004fc800078e000a */
[C---:B---3--:R-:W-:Y:S01]  /*08e0*/  @P2 IMAD.WIDE.U32 R6, R3.reuse, 0x10, R12 ;  /* 0x0000001003062825 */ /* 0x048fe200078e000c */
[----:B------:R2:W5:Y:S03]  /*08f0*/  @P1 LD.E.128 R44, desc[UR6][R18.64] ;  /* 0x00000006122c1980 */ /* 0x000566000c101d00 */
[----:B----4-:R-:W-:Y:S01]  /*0900*/  @P1 IMAD.WIDE.U32 R4, R122, 0x10, R4 ;  /* 0x000000107a041825 */ /* 0x010fe200078e0004 */
[----:B------:R2:W5:Y:S03]  /*0910*/  @P2 LDG.E.128 R32, desc[UR6][R6.64] ;  /* 0x0000000606202981 */ /* 0x000566000c1e1d00 */
[C---:B-1----:R-:W-:Y:S01]  /*0920*/  @P2 IMAD.WIDE.U32 R8, R3.reuse, 0x10, R20 ;  /* 0x0000001003082825 */ /* 0x042fe200078e0014 */
[----:B------:R2:W5:Y:S03]  /*0930*/  @P1 LD.E.128 R48, desc[UR6][R4.64] ;  /* 0x0000000604301980 */ /* 0x000566000c101d00 */
[C---:B0-----:R-:W-:Y:S01]  /*0940*/  @P2 IMAD.WIDE.U32 R10, R3.reuse, 0x10, R22 ;  /* 0x00000010030a2825 */ /* 0x041fe200078e0016 */
[----:B------:R2:W5:Y:S04]  /*0950*/  @P2 LD.E.128 R52, desc[UR6][R8.64] ;  /* 0x0000000608342980 */ /* 0x000568000c101d00 */
[----:B------:R2:W5:Y:S01]  /*0960*/  @P2 LDG.E.128 R36, desc[UR6][R10.64] ;  /* 0x000000060a242981 */ /* 0x000562000c1e1d00 */
[----:B------:R-:W-:-:S05]  /*0970*/  @P2 IMAD.WIDE.U32 R12, R3, 0x10, R56 ;  /* 0x00000010030c2825 */ /* 0x000fca00078e0038 */
[----:B------:R2:W5:Y:S01]  /*0980*/  @P2 LD.E.128 R40, desc[UR6][R12.64] ;  /* 0x000000060c282980 */ /* 0x000562000c101d00 */
[----:B------:R-:W-:Y:S02]  /*0990*/  ISETP.GE.U32.AND P3, PT, R119, 0x180, PT ;  /* 0x000001807700780c */ /* 0x000fe40003f66070 */
[----:B------:R-:W-:-:S11]  /*09a0*/  @P2 IADD3 R3, PT, PT, R3, 0x80, RZ ;  /* 0x0000008003032810 */ /* 0x000fd60007ffe0ff */
[----:B--2---:R-:W-:Y:S05]  /*09b0*/  @!P3 BRA `(.L_x_3) ;  /* 0x0000000000d8b947 */ /* 0x004fea0003800000 */
[----:B------:R-:W0:Y:S08]  /*09c0*/  LDC.64 R56, c[0x0][0x3d0] ;  /* 0x0000f400ff387b82 */ /* 0x000e300000000a00 */
[----:B------:R-:W1:Y:S08]  /*09d0*/  LDC.64 R64, c[0x0][0x438] ;  /* 0x00010e00ff407b82 */ /* 0x000e700000000a00 */
[----:B------:R-:W2:Y:S08]  /*09e0*/  LDC.64 R60, c[0x0][0x3d8] ;  /* 0x0000f600ff3c7b82 */ /* 0x000eb00000000a00 */
[----:B------:R-:W3:Y:S01]  /*09f0*/  LDC.64 R68, c[0x0][0x440] ;  /* 0x00011000ff447b82 */ /* 0x000ee20000000a00 */
[----:B0-----:R-:W-:-:S06]  /*0a00*/  IMAD.WIDE.U32 R56, R3, 0x10, R56 ;  /* 0x0000001003387825 */ /* 0x001fcc00078e0038 */
[----:B------:R-:W5:Y:S01]  /*0a10*/  LDG.E.128 R56, desc[UR6][R56.64] ;  /* 0x0000000638387981 */ /* 0x000f62000c1e1d00 */
[----:B-1----:R-:W-:-:S06]  /*0a20*/  IMAD.WIDE.U32 R64, R3, 0x10, R64 ;  /* 0x0000001003407825 */ /* 0x002fcc00078e0040 */
[----:B------:R-:W5:Y:S01]  /*0a30*/  LD.E.128 R64, desc[UR6][R64.64] ;  /* 0x0000000640407980 */ /* 0x000f62000c101d00 */
[----:B--2---:R-:W-:-:S06]  /*0a40*/  IMAD.WIDE.U32 R60, R3, 0x10, R60 ;  /* 0x00000010033c7825 */ /* 0x004fcc00078e003c */
[----:B------:R-:W5:Y:S01]  /*0a50*/  LDG.E.128 R60, desc[UR6][R60.64] ;  /* 0x000000063c3c7981 */ /* 0x000f62000c1e1d00 */
[----:B---3--:R-:W-:-:S06]  /*0a60*/  IMAD.WIDE.U32 R68, R3, 0x10, R68 ;  /* 0x0000001003447825 */ /* 0x008fcc00078e0044 */
[----:B------:R-:W5:Y:S01]  /*0a70*/  LD.E.128 R68, desc[UR6][R68.64] ;  /* 0x0000000644447980 */ /* 0x000f62000c101d00 */
[----:B------:R-:W-:Y:S05]  /*0a80*/  BRA `(.L_x_3) ;  /* 0x0000000000a47947 */ /* 0x000fea0003800000 */
.L_x_4:
[C---:B------:R-:W-:Y:S01]  /*0a90*/  ISETP.GE.U32.AND P2, PT, R119.reuse, 0x100, PT ;  /* 0x000001007700780c */ /* 0x040fe20003f46070 */
[----:B------:R-:W0:Y:S01]  /*0aa0*/  LDC.64 R4, c[0x0][0x3d0] ;  /* 0x0000f400ff047b82 */ /* 0x000e220000000a00 */
[C---:B------:R-:W-:Y:S01]  /*0ab0*/  ISETP.GE.U32.AND P3, PT, R119.reuse, 0x180, PT ;  /* 0x000001807700780c */ /* 0x040fe20003f66070 */
[----:B------:R-:W-:Y:S01]  /*0ac0*/  IMAD.MOV.U32 R3, RZ, RZ, R122 ;  /* 0x000000ffff037224 */ /* 0x000fe200078e007a */
[----:B------:R-:W-:-:S05]  /*0ad0*/  ISETP.GE.U32.AND P1, PT, R119, 0x80, PT ;  /* 0x000000807700780c */ /* 0x000fca0003f26070 */
[----:B------:R-:W1:Y:S08]  /*0ae0*/  LDC.64 R8, c[0x0][0x3d8] ;  /* 0x0000f600ff087b82 */ /* 0x000e700000000a00 */
[----:B------:R-:W2:Y:S01]  /*0af0*/  @P2 LDC.64 R6, c[0x0][0x438] ;  /* 0x00010e00ff062b82 */ /* 0x000ea20000000a00 */
[----:B------:R-:W-:-:S07]  /*0b00*/  @P1 LOP3.LUT R3, R122, 0x80, RZ, 0xfc, !PT ;  /* 0x000000807a031812 */ /* 0x000fce00078efcff */
[----:B------:R-:W3:Y:S01]  /*0b10*/  LDC.64 R10, c[0x0][0x3d0] ;  /* 0x0000f400ff0a7b82 */ /* 0x000ee20000000a00 */
[----:B0-----:R-:W-:-:S05]  /*0b20*/  @P2 IMAD.WIDE.U32 R4, R3, 0x10, R4 ;  /* 0x0000001003042825 */ /* 0x001fca00078e0004 */
[----:B------:R0:W5:Y:S02]  /*0b30*/  @P2 LDG.E.128 R32, desc[UR6][R4.64] ;  /* 0x0000000604202981 */ /* 0x000164000c1e1d00 */
[----:B------:R-:W4:Y:S01]  /*0b40*/  @P3 LDC.64 R12, c[0x0][0x438] ;  /* 0x00010e00ff0c3b82 */ /* 0x000f220000000a00 */
[----:B-1----:R-:W-:-:S05]  /*0b50*/  @P2 IMAD.WIDE.U32 R8, R3, 0x10, R8 ;  /* 0x0000001003082825 */ /* 0x002fca00078e0008 */
[----:B------:R0:W5:Y:S02]  /*0b60*/  @P2 LDG.E.128 R36, desc[UR6][R8.64] ;  /* 0x0000000608242981 */ /* 0x000164000c1e1d00 */
[----:B------:R-:W1:Y:S01]  /*0b70*/  LDC.64 R14, c[0x0][0x3d8] ;  /* 0x0000f600ff0e7b82 */ /* 0x000e620000000a00 */
[C---:B--2---:R-:W-:Y:S01]  /*0b80*/  @P2 IMAD.WIDE.U32 R6, R3.reuse, 0x10, R6 ;  /* 0x0000001003062825 */ /* 0x044fe200078e0006 */
[----:B------:R-:W-:-:S04]  /*0b90*/  @P2 IADD3 R3, PT, PT, R3, 0x80, RZ ;  /* 0x0000008003032810 */ /* 0x000fc80007ffe0ff */
[----:B------:R0:W5:Y:S02]  /*0ba0*/  @P2 LD.E.128 R52, desc[UR6][R6.64] ;  /* 0x0000000606342980 */ /* 0x000164000c101d00 */
[----:B------:R-:W2:Y:S01]  /*0bb0*/  LDC.64 R16, c[0x0][0x3d0] ;  /* 0x0000f400ff107b82 */ /* 0x000ea20000000a00 */
[----:B---3--:R-:W-:-:S05]  /*0bc0*/  @P3 IMAD.WIDE.U32 R10, R3, 0x10, R10 ;  /* 0x00000010030a3825 */ /* 0x008fca00078e000a */
[----:B------:R0:W5:Y:S02]  /*0bd0*/  @P3 LDG.E.128 R56, desc[UR6][R10.64] ;  /* 0x000000060a383981 */ /* 0x000164000c1e1d00 */
[----:B------:R-:W3:Y:S01]  /*0be0*/  @P1 LDC.64 R18, c[0x0][0x438] ;  /* 0x00010e00ff121b82 */ /* 0x000ee20000000a00 */
[----:B----4-:R-:W-:-:S05]  /*0bf0*/  @P3 IMAD.WIDE.U32 R12, R3, 0x10, R12 ;  /* 0x00000010030c3825 */ /* 0x010fca00078e000c */
[----:B------:R0:W5:Y:S02]  /*0c00*/  @P3 LD.E.128 R64, desc[UR6][R12.64] ;  /* 0x000000060c403980 */ /* 0x000164000c101d00 */
[----:B------:R-:W4:Y:S01]  /*0c10*/  LDC.64 R20, c[0x0][0x3d8] ;  /* 0x0000f600ff147b82 */ /* 0x000f220000000a00 */
[----:B-1----:R-:W-:-:S05]  /*0c20*/  @P3 IMAD.WIDE.U32 R14, R3, 0x10, R14 ;  /* 0x00000010030e3825 */ /* 0x002fca00078e000e */
[----:B------:R0:W5:Y:S01]  /*0c30*/  @P3 LDG.E.128 R60, desc[UR6][R14.64] ;  /* 0x000000060e3c3981 */ /* 0x000162000c1e1d00 */
[----:B--2---:R-:W-:-:S05]  /*0c40*/  @P1 IMAD.WIDE.U32 R16, R122, 0x10, R16 ;  /* 0x000000107a101825 */ /* 0x004fca00078e0010 */
[----:B------:R0:W5:Y:S01]  /*0c50*/  @P1 LDG.E.128 R24, desc[UR6][R16.64] ;  /* 0x0000000610181981 */ /* 0x000162000c1e1d00 */
[----:B---3--:R-:W-:-:S05]  /*0c60*/  @P1 IMAD.WIDE.U32 R18, R122, 0x10, R18 ;  /* 0x000000107a121825 */ /* 0x008fca00078e0012 */
[----:B------:R0:W5:Y:S01]  /*0c70*/  @P1 LD.E.128 R48, desc[UR6][R18.64] ;  /* 0x0000000612301980 */ /* 0x000162000c101d00 */
[----:B----4-:R-:W-:-:S05]  /*0c80*/  @P1 IMAD.WIDE.U32 R20, R122, 0x10, R20 ;  /* 0x000000107a141825 */ /* 0x010fca00078e0014 */
[----:B------:R0:W5:Y:S01]  /*0c90*/  @P1 LDG.E.128 R28, desc[UR6][R20.64] ;  /* 0x00000006141c1981 */ /* 0x000162000c1e1d00 */
[----:B------:R-:W-:Y:S02]  /*0ca0*/  HFMA2 R46, -RZ, RZ, 0, 0 ;  /* 0x00000000ff2e7431 */ /* 0x000fe400000001ff */
[----:B------:R-:W-:Y:S01]  /*0cb0*/  IMAD.MOV.U32 R42, RZ, RZ, RZ ;  /* 0x000000ffff2a7224 */ /* 0x000fe200078e00ff */
[----:B------:R-:W-:Y:S02]  /*0cc0*/  CS2R R40, SRZ ;  /* 0x0000000000287805 */ /* 0x000fe4000001ff00 */
[----:B------:R-:W-:Y:S01]  /*0cd0*/  CS2R R44, SRZ ;  /* 0x00000000002c7805 */ /* 0x000fe2000001ff00 */
[----:B------:R-:W-:Y:S01]  /*0ce0*/  @P1 IMAD.MOV.U32 R47, RZ, RZ, RZ ;  /* 0x000000ffff2f1224 */ /* 0x000fe200078e00ff */
[----:B------:R-:W-:Y:S02]  /*0cf0*/  @P3 CS2R R70, SRZ ;  /* 0x0000000000463805 */ /* 0x000fe4000001ff00 */
[----:B------:R-:W-:-:S02]  /*0d00*/  @P3 CS2R R68, SRZ ;  /* 0x0000000000443805 */ /* 0x000fc4000001ff00 */
[----:B0-----:R-:W-:-:S07]  /*0d10*/  @P2 MOV R43, RZ ;  /* 0x000000ff002b2202 */ /* 0x001fce0000000f00 */
.L_x_3:
[----:B------:R-:W-:Y:S05]  /*0d20*/  BSYNC.RECONVERGENT B0 ;  /* 0x0000000000007941 */ /* 0x000fea0003800200 */
.L_x_0:
[----:B------:R-:W0:Y:S02]  /*0d30*/  LDCU UR4, c[0x0][0x384] ;  /* 0x00007080ff0477ac */ /* 0x000e240008000800 */
[----:B0-----:R-:W-:-:S13]  /*0d40*/  ISETP.GE.AND P2, PT, R120, UR4, PT ;  /* 0x0000000478007c0c */ /* 0x001fda000bf46270 */
[----:B------:R-:W-:Y:S05]  /*0d50*/  @P2 EXIT ;  /* 0x000000000000294d */ /* 0x000fea0003800000 */
[----:B------:R-:W-:Y:S01]  /*0d60*/  SHF.R.S32.HI R2, RZ, 0x3, R2 ;  /* 0x00000003ff027819 */ /* 0x000fe20000011402 */
[----:B------:R-:W-:Y:S01]  /*0d70*/  UPLOP3.LUT UP1, UPT, UPT, UPT, UPT, 0x40, 0x4 ;  /* 0x000000000004789c */ /* 0x000fe20003f2e870 */
[----:B-----5:R-:W-:Y:S01]  /*0d80*/  PRMT R117, R71, 0x7632, R117 ;  /* 0x0000763247757816 */ /* 0x020fe20000000075 */
[----:B------:R-:W0:Y:S01]  /*0d90*/  LDCU UR10, c[0x0][0x388] ;  /* 0x00007100ff0a77ac */ /* 0x000e220008000800 */
[C---:B------:R-:W-:Y:S01]  /*0da0*/  LOP3.LUT R3, R2.reuse, 0x7f, RZ, 0xc0, !PT ;  /* 0x0000007f02037812 */ /* 0x040fe200078ec0ff */
[----:B------:R-:W-:Y:S01]  /*0db0*/  IMAD.SHL.U32 R2, R2, 0x2, RZ ;  /* 0x0000000202027824 */ /* 0x000fe200078e00ff */
[----:B------:R-:W-:Y:S01]  /*0dc0*/  PRMT R116, R63, 0x7632, R116 ;  /* 0x000076323f747816 */ /* 0x000fe20000000074 */
[----:B------:R-:W1:Y:S01]  /*0dd0*/  LDCU.U8 UR8, c[0x0][0x410] ;  /* 0x00008200ff0877ac */ /* 0x000e620008000000 */
[----:B------:R-:W-:Y:S01]  /*0de0*/  VIADDMNMX R0, R3, -R0, RZ, !PT ;  /* 0x8000000003007246 */ /* 0x000fe200078001ff */
[----:B------:R-:W-:Y:S01]  /*0df0*/  IMAD R4, R121, -0x20, R3 ;  /* 0xffffffe079047824 */ /* 0x000fe200078e0203 */
[----:B------:R-:W-:Y:S01]  /*0e00*/  LOP3.LUT R3, R2, 0xffffff00, RZ, 0xc0, !PT ;  /* 0xffffff0002037812 */ /* 0x000fe200078ec0ff */
[----:B------:R-:W2:Y:S01]  /*0e10*/  LDCU UR9, c[0x0][0x400] ;  /* 0x00008000ff0977ac */ /* 0x000ea20008000800 */
[----:B------:R-:W-:-:S02]  /*0e20*/  VIMNMX R0, PT, PT, R0, 0x20, PT ;  /* 0x0000002000007848 */ /* 0x000fc40003fe0100 */
[----:B------:R-:W-:Y:S01]  /*0e30*/  VIMNMX R4, PT, PT, RZ, R4, !PT ;  /* 0x00000004ff047248 */ /* 0x000fe20007fe0100 */
[----:B------:R-:W3:Y:S01]  /*0e40*/  LDCU.64 UR12, c[0x0][0x398] ;  /* 0x00007300ff0c77ac */ /* 0x000ee20008000a00 */
[----:B------:R-:W-:Y:S02]  /*0e50*/  LEA R0, R0, R3, 0x3 ;  /* 0x0000000300007211 */ /* 0x000fe400078e18ff */
[----:B------:R-:W-:Y:S01]  /*0e60*/  VIMNMX R4, PT, PT, R4, 0x20, PT ;  /* 0x0000002004047848 */ /* 0x000fe20003fe0100 */
[----:B------:R-:W4:Y:S01]  /*0e70*/  LDCU.64 UR14, c[0x0][0x3a0] ;  /* 0x00007400ff0e77ac */ /* 0x000f220008000a00 */
[----:B------:R-:W-:Y:S02]  /*0e80*/  I2FP.F32.U32 R0, R0 ;  /* 0x0000000000007245 */ /* 0x000fe40000201000 */
[----:B------:R-:W-:Y:S01]  /*0e90*/  PRMT R115, R67, 0x7632, R115 ;  /* 0x0000763243737816 */ /* 0x000fe20000000073 */
[----:B------:R-:W-:Y:S01]  /*0ea0*/  IMAD R118, R4, 0x8, R3 ;  /* 0x0000000804767824 */ /* 0x000fe200078e0203 */
[----:B------:R0:W0:Y:S01]  /*0eb0*/  MUFU.RCP R12, R0 ;  /* 0x00000000000c7308 */ /* 0x0000220000001000 */
[----:B------:R-:W-:-:S02]  /*0ec0*/  PRMT R114, R59, 0x7632, R114 ;  /* 0x000076323b727816 */ /* 0x000fc40000000072 */
[----:B------:R-:W-:Y:S02]  /*0ed0*/  PRMT R113, R70, 0x7632, R113 ;  /* 0x0000763246717816 */ /* 0x000fe40000000071 */
[----:B------:R-:W-:Y:S02]  /*0ee0*/  PRMT R112, R62, 0x7632, R112 ;  /* 0x000076323e707816 */ /* 0x000fe40000000070 */
[----:B------:R-:W-:Y:S02]  /*0ef0*/  PRMT R111, R66, 0x7632, R111 ;  /* 0x00007632426f7816 */ /* 0x000fe4000000006f */
[----:B------:R-:W-:Y:S02]  /*0f00*/  PRMT R110, R58, 0x7632, R110 ;  /* 0x000076323a6e7816 */ /* 0x000fe4000000006e */
[----:B------:R-:W-:Y:S02]  /*0f10*/  PRMT R109, R69, 0x7632, R109 ;  /* 0x00007632456d7816 */ /* 0x000fe4000000006d */
        /* <DEDUP_REMOVED lines=38> */
[----:B01234-:R-:W-:-:S07]  /*1180*/  PRMT R0, R24, 0x7632, R0 ;  /* 0x0000763218007816 */ /* 0x01ffce0000000000 */
.L_x_31:
[----:B------:R-:W-:Y:S01]  /*1190*/  IMAD R84, R120, UR10, RZ ;  /* 0x0000000a78547c24 */ /* 0x000fe2000f8e02ff */
[----:B------:R-:W-:Y:S04]  /*11a0*/  BSSY.RECONVERGENT B0, `(.L_x_5) ;  /* 0x00000a9000007945 */ /* 0x000fe80003800200 */
[----:B------:R-:W-:-:S04]  /*11b0*/  SHF.R.S32.HI R85, RZ, 0x1f, R84 ;  /* 0x0000001fff557819 */ /* 0x000fc80000011454 */
[----:B------:R-:W-:-:S04]  /*11c0*/  LEA.HI R85, R85, R84, RZ, 0x3 ;  /* 0x0000005455557211 */ /* 0x000fc800078f18ff */
[----:B------:R-:W-:-:S04]  /*11d0*/  LEA.HI.SX32 R124, R85, R122, 0x1d ;  /* 0x0000007a557c7211 */ /* 0x000fc800078feaff */
[----:B------:R-:W-:Y:S01]  /*11e0*/  MOV R149, R124 ;  /* 0x0000007c00957202 */ /* 0x000fe20000000f00 */
[----:B------:R-:W-:Y:S06]  /*11f0*/  @!P1 BRA `(.L_x_6) ;  /* 0x00000008008c9947 */ /* 0x000fec0003800000 */
[----:B------:R-:W-:Y:S01]  /*1200*/  ISETP.NE.U32.AND P1, PT, RZ, UR12, PT ;  /* 0x0000000cff007c0c */ /* 0x000fe2000bf25070 */
[----:B------:R-:W0:Y:S01]  /*1210*/  LDC.64 R84, c[0x0][0x390] ;  /* 0x0000e400ff547b82 */ /* 0x000e220000000a00 */
[----:B------:R-:W-:Y:S02]  /*1220*/  ISETP.NE.U32.AND P2, PT, RZ, UR14, PT ;  /* 0x0000000eff007c0c */ /* 0x000fe4000bf45070 */
[----:B------:R-:W-:Y:S02]  /*1230*/  ISETP.NE.AND.EX P1, PT, RZ, UR13, PT, P1 ;  /* 0x0000000dff007c0c */ /* 0x000fe4000bf25310 */
[----:B------:R-:W-:-:S11]  /*1240*/  ISETP.NE.AND.EX P2, PT, RZ, UR15, PT, P2 ;  /* 0x0000000fff007c0c */ /* 0x000fd6000bf45320 */
[----:B------:R-:W1:Y:S08]  /*1250*/  @P1 LDC.64 R90, c[0x0][0x398] ;  /* 0x0000e600ff5a1b82 */ /* 0x000e700000000a00 */
[----:B------:R-:W2:Y:S01]  /*1260*/  @P2 LDC.64 R88, c[0x0][0x3a0] ;  /* 0x0000e800ff582b82 */ /* 0x000ea20000000a00 */
[----:B0-----:R-:W-:-:S06]  /*1270*/  IMAD.WIDE.U32 R84, R124, 0x10, R84 ;  /* 0x000000107c547825 */ /* 0x001fcc00078e0054 */
[----:B------:R-:W5:Y:S01]  /*1280*/  LDG.E.128 R84, desc[UR6][R84.64] ;  /* 0x0000000654547981 */ /* 0x000f62000c1e1d00 */
[----:B-1----:R-:W-:-:S05]  /*1290*/  @P1 IMAD.WIDE.U32 R90, R124, 0x10, R90 ;  /* 0x000000107c5a1825 */ /* 0x002fca00078e005a */
[----:B------:R0:W5:Y:S01]  /*12a0*/  @P1 LDG.E.128 R72, desc[UR6][R90.64] ;  /* 0x000000065a481981 */ /* 0x000162000c1e1d00 */
[----:B--2---:R-:W-:-:S05]  /*12b0*/  @P2 IMAD.WIDE.U32 R88, R124, 0x10, R88 ;  /* 0x000000107c582825 */ /* 0x004fca00078e0058 */
[----:B------:R0:W5:Y:S01]  /*12c0*/  @P2 LDG.E.128 R76, desc[UR6][R88.64] ;  /* 0x00000006584c2981 */ /* 0x000162000c1e1d00 */
[----:B------:R-:W-:Y:S05]  /*12d0*/  @!P1 BRA `(.L_x_7) ;  /* 0x00000004007c9947 */ /* 0x000fea0003800000 */
[----:B------:R-:W-:Y:S05]  /*12e0*/  @!P2 BRA `(.L_x_8) ;  /* 0x0000000000e4a947 */ /* 0x000fea0003800000 */
[C---:B-----5:R-:W-:Y:S01]  /*12f0*/  PRMT R80, R84.reuse, 0x7632, R80 ;  /* 0x0000763254507816 */ /* 0x060fe20000000050 */
[----:B------:R-:W-:Y:S01]  /*1300*/  IMAD.U32 R84, R84, 0x10000, RZ ;  /* 0x0001000054547824 */ /* 0x000fe200078e00ff */
[----:B------:R-:W-:Y:S01]  /*1310*/  SHF.L.U32 R83, R86, 0x10, RZ ;  /* 0x0000001056537819 */ /* 0x000fe200000006ff */
[----:B------:R-:W-:Y:S01]  /*1320*/  IMAD.U32 R81, R72, 0x10000, RZ ;  /* 0x0001000048517824 */ /* 0x000fe200078e00ff */
[----:B------:R-:W-:Y:S01]  /*1330*/  SHF.L.U32 R80, R80, 0x10, RZ ;  /* 0x0000001050507819 */ /* 0x000fe200000006ff */
[----:B------:R-:W-:Y:S01]  /*1340*/  IMAD.U32 R126, R75, 0x10000, RZ ;  /* 0x000100004b7e7824 */ /* 0x000fe200078e00ff */
[----:B------:R-:W-:Y:S01]  /*1350*/  SHF.L.U32 R129, R76, 0x10, RZ ;  /* 0x000000104c817819 */ /* 0x000fe200000006ff */
[--C-:B------:R-:W-:Y:S01]  /*1360*/  FADD.FTZ R84, R84, R81.reuse ;  /* 0x0000005154547221 */ /* 0x100fe20000010000 */
[----:B------:R-:W-:Y:S01]  /*1370*/  PRMT R81, R72, 0x7632, R81 ;  /* 0x0000763248517816 */ /* 0x000fe20000000051 */
[----:B------:R-:W-:Y:S01]  /*1380*/  IMAD.U32 R137, R78, 0x10000, RZ ;  /* 0x000100004e897824 */ /* 0x000fe200078e00ff */
[----:B0-----:R-:W-:Y:S01]  /*1390*/  SHF.L.U32 R90, R74, 0x10, RZ ;  /* 0x000000104a5a7819 */ /* 0x001fe200000006ff */
[----:B------:R-:W-:Y:S01]  /*13a0*/  FADD.FTZ R129, R84, R129 ;  /* 0x0000008154817221 */ /* 0x000fe20000010000 */
[----:B------:R-:W-:Y:S01]  /*13b0*/  PRMT R82, R85, 0x7632, R82 ;  /* 0x0000763255527816 */ /* 0x000fe20000000052 */
[----:B------:R-:W-:Y:S01]  /*13c0*/  IMAD.U32 R81, R81, 0x10000, RZ ;  /* 0x0001000051517824 */ /* 0x000fe200078e00ff */
[----:B------:R-:W-:Y:S01]  /*13d0*/  SHF.L.U32 R85, R85, 0x10, RZ ;  /* 0x0000001055557819 */ /* 0x000fe200000006ff */
[----:B------:R-:W-:Y:S01]  /*13e0*/  FADD.FTZ R90, R83, R90 ;  /* 0x0000005a535a7221 */ /* 0x000fe20000010000 */
[----:B------:R-:W-:Y:S01]  /*13f0*/  PRMT R88, R86, 0x7632, R88 ;  /* 0x0000763256587816 */ /* 0x000fe20000000058 */
[----:B------:R-:W-:Y:S01]  /*1400*/  FADD.FTZ R81, R80, R81 ;  /* 0x0000005150517221 */ /* 0x000fe20000010000 */
[C---:B------:R-:W-:Y:S01]  /*1410*/  PRMT R80, R73.reuse, 0x7632, R80 ;  /* 0x0000763249507816 */ /* 0x040fe20000000050 */
[----:B------:R-:W-:Y:S01]  /*1420*/  IMAD.U32 R86, R73, 0x10000, RZ ;  /* 0x0001000049567824 */ /* 0x000fe200078e00ff */
[C---:B------:R-:W-:Y:S01]  /*1430*/  PRMT R89, R87.reuse, 0x7632, R89 ;  /* 0x0000763257597816 */ /* 0x040fe20000000059 */
[----:B------:R-:W-:Y:S01]  /*1440*/  IMAD.U32 R87, R87, 0x10000, RZ ;  /* 0x0001000057577824 */ /* 0x000fe200078e00ff */
[----:B------:R-:W-:Y:S01]  /*1450*/  PRMT R91, R75, 0x7632, R91 ;  /* 0x000076324b5b7816 */ /* 0x000fe2000000005b */
[----:B------:R-:W-:Y:S01]  /*1460*/  IMAD.U32 R83, R80, 0x10000, RZ ;  /* 0x0001000050537824 */ /* 0x000fe200078e00ff */
[----:B------:R-:W-:Y:S01]  /*1470*/  SHF.L.U32 R84, R77, 0x10, RZ ;  /* 0x000000104d547819 */ /* 0x000fe200000006ff */
[----:B------:R-:W-:Y:S01]  /*1480*/  FADD.FTZ R85, R85, R86 ;  /* 0x0000005655557221 */ /* 0x000fe20000010000 */
[----:B------:R-:W-:Y:S01]  /*1490*/  SHF.L.U32 R82, R82, 0x10, RZ ;  /* 0x0000001052527819 */ /* 0x000fe200000006ff */
[----:B------:R-:W-:Y:S01]  /*14a0*/  IMAD.U32 R80, R91, 0x10000, RZ ;  /* 0x000100005b507824 */ /* 0x000fe200078e00ff */
[----:B------:R-:W-:Y:S01]  /*14b0*/  SHF.L.U32 R89, R89, 0x10, RZ ;  /* 0x0000001059597819 */ /* 0x000fe200000006ff */
[----:B------:R-:W-:Y:S01]  /*14c0*/  FADD.FTZ R131, R85, R84 ;  /* 0x0000005455837221 */ /* 0x000fe20000010000 */
[----:B------:R-:W-:Y:S01]  /*14d0*/  PRMT R86, R74, 0x7632, R86 ;  /* 0x000076324a567816 */ /* 0x000fe20000000056 */
[----:B------:R-:W-:Y:S01]  /*14e0*/  FADD.FTZ R83, R82, R83 ;  /* 0x0000005352537221 */ /* 0x000fe20000010000 */
[----:B------:R-:W-:Y:S01]  /*14f0*/  FADD.FTZ R126, R87, R126 ;  /* 0x0000007e577e7221 */ /* 0x000fe20000010000 */
[--C-:B------:R-:W-:Y:S01]  /*1500*/  FADD.FTZ R89, R89, R80.reuse ;  /* 0x0000005059597221 */ /* 0x100fe20000010000 */
[----:B------:R-:W-:Y:S01]  /*1510*/  SHF.L.U32 R88, R88, 0x10, RZ ;  /* 0x0000001058587819 */ /* 0x000fe200000006ff */
[----:B------:R-:W-:Y:S01]  /*1520*/  IMAD.U32 R87, R86, 0x10000, RZ ;  /* 0x0001000056577824 */ /* 0x000fe200078e00ff */
[----:B------:R-:W-:Y:S01]  /*1530*/  PRMT R80, R76, 0x7632, R80 ;  /* 0x000076324c507816 */ /* 0x000fe20000000050 */
[----:B------:R-:W-:Y:S01]  /*1540*/  FADD.FTZ R137, R90, R137 ;  /* 0x000000895a897221 */ /* 0x000fe20000010000 */
[----:B------:R-:W-:Y:S01]  /*1550*/  PRMT R85, R79, 0x7632, R85 ;  /* 0x000076324f557816 */ /* 0x000fe20000000055 */
[----:B------:R-:W-:Y:S01]  /*1560*/  FADD.FTZ R87, R88, R87 ;  /* 0x0000005758577221 */ /* 0x000fe20000010000 */
[----:B------:R-:W-:-:S02]  /*1570*/  PRMT R84, R78, 0x7632, R84 ;  /* 0x000076324e547816 */ /* 0x000fc40000000054 */
[----:B------:R-:W-:Y:S01]  /*1580*/  PRMT R82, R77, 0x7632, R82 ;  /* 0x000076324d527816 */ /* 0x000fe20000000052 */
[----:B------:R-:W-:Y:S01]  /*1590*/  IMAD.U32 R132, R85, 0x10000, RZ ;  /* 0x0001000055847824 */ /* 0x000fe200078e00ff */
[----:B------:R-:W-:Y:S02]  /*15a0*/  SHF.L.U32 R143, R79, 0x10, RZ ;  /* 0x000000104f8f7819 */ /* 0x000fe400000006ff */
[----:B------:R-:W-:Y:S01]  /*15b0*/  SHF.L.U32 R84, R84, 0x10, RZ ;  /* 0x0000001054547819 */ /* 0x000fe200000006ff */
[----:B------:R-:W-:Y:S01]  /*15c0*/  IMAD.U32 R82, R82, 0x10000, RZ ;  /* 0x0001000052527824 */ /* 0x000fe200078e00ff */
[----:B------:R-:W-:Y:S01]  /*15d0*/  SHF.L.U32 R80, R80, 0x10, RZ ;  /* 0x0000001050507819 */ /* 0x000fe200000006ff */
[----:B------:R-:W-:Y:S01]  /*15e0*/  FADD.FTZ R143, R126, R143 ;  /* 0x0000008f7e8f7221 */ /* 0x000fe20000010000 */
[----:B------:R-:W-:Y:S01]  /*15f0*/  FADD.FTZ R132, R89, R132 ;  /* 0x0000008459847221 */ /* 0x000fe20000010000 */
[----:B------:R-:W-:Y:S01]  /*1600*/  FADD.FTZ R130, R87, R84 ;  /* 0x0000005457827221 */ /* 0x000fe20000010000 */
[----:B------:R-:W-:Y:S01]  /*1610*/  FADD.FTZ R126, R83, R82 ;  /* 0x00000052537e7221 */ /* 0x000fe20000010000 */
[----:B------:R-:W-:-:S02]  /*1620*/  FADD.FTZ R128, R81, R80 ;  /* 0x0000005051807221 */ /* 0x000fc40000010000 */
[----:B------:R-:W-:Y:S02]  /*1630*/  F2FP.BF16.F32.PACK_AB R83, R132, R143 ;  /* 0x0000008f8453723e */ /* 0x000fe400000010ff */
[----:B------:R-:W-:Y:S02]  /*1640*/  F2FP.BF16.F32.PACK_AB R82, R130, R137 ;  /* 0x000000898252723e */ /* 0x000fe400000010ff */
[----:B------:R-:W-:Y:S02]  /*1650*/  F2FP.BF16.F32.PACK_AB R81, R126, R131 ;  /* 0x000000837e51723e */ /* 0x000fe400000010ff */
[----:B------:R-:W-:Y:S01]  /*1660*/  F2FP.BF16.F32.PACK_AB R80, R128, R129 ;  /* 0x000000818050723e */ /* 0x000fe200000010ff */
[----:B------:R-:W-:Y:S06]  /*1670*/  BRA `(.L_x_9) ;  /* 0x00000004005c7947 */ /* 0x000fec0003800000 */
.L_x_8:
[----:B0----5:R-:W-:Y:S01]  /*1680*/  PRMT R89, R85, 0x7632, R89 ;  /* 0x0000763255597816 */ /* 0x021fe20000000059 */
[----:B------:R-:W-:Y:S01]  /*1690*/  IMAD.U32 R80, R73, 0x10000, RZ ;  /* 0x0001000049507824 */ /* 0x000fe200078e00ff */
[----:B------:R-:W-:Y:S01]  /*16a0*/  SHF.L.U32 R85, R85, 0x10, RZ ;  /* 0x0000001055557819 */ /* 0x000fe200000006ff */
[----:B------:R-:W-:Y:S01]  /*16b0*/  IMAD.U32 R143, R87, 0x10000, RZ ;  /* 0x00010000578f7824 */ /* 0x000fe200078e00ff */
[C---:B------:R-:W-:Y:S01]  /*16c0*/  PRMT R88, R84.reuse, 0x7632, R88 ;  /* 0x0000763254587816 */ /* 0x040fe20000000058 */
[----:B------:R-:W-:Y:S01]  /*16d0*/  IMAD.U32 R84, R84, 0x10000, RZ ;  /* 0x0001000054547824 */ /* 0x000fe200078e00ff */
[----:B------:R-:W-:Y:S01]  /*16e0*/  SHF.L.U32 R129, R72, 0x10, RZ ;  /* 0x0000001048817819 */ /* 0x000fe200000006ff */
[----:B------:R-:W-:Y:S01]  /*16f0*/  FADD.FTZ R131, R85, R80 ;  /* 0x0000005055837221 */ /* 0x000fe20000010000 */
[C---:B------:R-:W-:Y:S01]  /*1700*/  PRMT R90, R86.reuse, 0x7632, R90 ;  /* 0x00007632565a7816 */ /* 0x040fe2000000005a */
[----:B------:R-:W-:Y:S01]  /*1710*/  IMAD.U32 R86, R86, 0x10000, RZ ;  /* 0x0001000056567824 */ /* 0x000fe200078e00ff */
[----:B------:R-:W-:Y:S01]  /*1720*/  PRMT R91, R87, 0x7632, R91 ;  /* 0x00007632575b7816 */ /* 0x000fe2000000005b */
[----:B------:R-:W-:Y:S01]  /*1730*/  FADD.FTZ R129, R84, R129 ;  /* 0x0000008154817221 */ /* 0x000fe20000010000 */
[----:B------:R-:W-:Y:S01]  /*1740*/  PRMT R80, R72, 0x7632, R80 ;  /* 0x0000763248507816 */ /* 0x000fe20000000050 */
[----:B------:R-:W-:Y:S01]  /*1750*/  IMAD.U32 R85, R88, 0x10000, RZ ;  /* 0x0001000058557824 */ /* 0x000fe200078e00ff */
[----:B------:R-:W-:Y:S01]  /*1760*/  PRMT R81, R73, 0x7632, R81 ;  /* 0x0000763249517816 */ /* 0x000fe20000000051 */
[----:B------:R-:W-:Y:S01]  /*1770*/  IMAD.U32 R87, R90, 0x10000, RZ ;  /* 0x000100005a577824 */ /* 0x000fe200078e00ff */
        /* <DEDUP_REMOVED lines=8> */
[----:B------:R-:W-:Y:S01]  /*1800*/  SHF.L.U32 R132, R91, 0x10, RZ ;  /* 0x000000105b847819 */ /* 0x000fe200000006ff */
[----:B------:R-:W-:Y:S01]  /*1810*/  FADD.FTZ R143, R143, R84 ;  /* 0x000000548f8f7221 */ /* 0x000fe20000010000 */
[----:B------:R-:W-:Y:S01]  /*1820*/  SHF.L.U32 R82, R82, 0x10, RZ ;  /* 0x0000001052527819 */ /* 0x000fe200000006ff */
[----:B------:R-:W-:Y:S01]  /*1830*/  FADD.FTZ R126, R126, R81 ;  /* 0x000000517e7e7221 */ /* 0x000fe20000010000 */
[----:B------:R-:W-:Y:S01]  /*1840*/  SHF.L.U32 R80, R80, 0x10, RZ ;  /* 0x0000001050507819 */ /* 0x000fe200000006ff */
[----:B------:R-:W-:-:S02]  /*1850*/  FADD.FTZ R132, R132, R83 ;  /* 0x0000005384847221 */ /* 0x000fc40000010000 */
[----:B------:R-:W-:Y:S01]  /*1860*/  FADD.FTZ R130, R87, R82 ;  /* 0x0000005257827221 */ /* 0x000fe20000010000 */
[----:B------:R-:W-:Y:S01]  /*1870*/  F2FP.BF16.F32.PACK_AB R81, R126, R131 ;  /* 0x000000837e51723e */ /* 0x000fe200000010ff */
[----:B------:R-:W-:Y:S01]  /*1880*/  FADD.FTZ R128, R85, R80 ;  /* 0x0000005055807221 */ /* 0x000fe20000010000 */
[----:B------:R-:W-:Y:S02]  /*1890*/  F2FP.BF16.F32.PACK_AB R83, R132, R143 ;  /* 0x0000008f8453723e */ /* 0x000fe400000010ff */
[----:B------:R-:W-:Y:S02]  /*18a0*/  F2FP.BF16.F32.PACK_AB R82, R130, R137 ;  /* 0x000000898252723e */ /* 0x000fe400000010ff */
[----:B------:R-:W-:Y:S01]  /*18b0*/  F2FP.BF16.F32.PACK_AB R80, R128, R129 ;  /* 0x000000818050723e */ /* 0x000fe200000010ff */
[----:B------:R-:W-:Y:S06]  /*18c0*/  BRA `(.L_x_9) ;  /* 0x0000000000c87947 */ /* 0x000fec0003800000 */
.L_x_7:
[----:B------:R-:W-:Y:S05]  /*18d0*/  @!P2 BRA `(.L_x_10) ;  /* 0x000000000094a947 */ /* 0x000fea0003800000 */
        /* <DEDUP_REMOVED lines=37> */
.L_x_10:
[C---:B-----5:R-:W-:Y:S01]  /*1b30*/  PRMT R128, R84.reuse, 0x7632, R128 ;  /* 0x0000763254807816 */ /* 0x060fe20000000080 */
[----:B------:R-:W-:Y:S01]  /*1b40*/  IMAD.U32 R129, R84, 0x10000, RZ ;  /* 0x0001000054817824 */ /* 0x000fe200078e00ff */
[C---:B------:R-:W-:Y:S01]  /*1b50*/  PRMT R130, R86.reuse, 0x7632, R130 ;  /* 0x0000763256827816 */ /* 0x040fe20000000082 */
[----:B------:R-:W-:Y:S01]  /*1b60*/  IMAD.U32 R137, R86, 0x10000, RZ ;  /* 0x0001000056897824 */ /* 0x000fe200078e00ff */
[----:B------:R-:W-:Y:S01]  /*1b70*/  PRMT R126, R85, 0x7632, R126 ;  /* 0x00007632557e7816 */ /* 0x000fe2000000007e */
[----:B------:R-:W-:Y:S01]  /*1b80*/  IMAD.U32 R128, R128, 0x10000, RZ ;  /* 0x0001000080807824 */ /* 0x000fe200078e00ff */
[----:B------:R-:W-:Y:S01]  /*1b90*/  PRMT R132, R87, 0x7632, R132 ;  /* 0x0000763257847816 */ /* 0x000fe20000000084 */
[----:B------:R-:W-:Y:S01]  /*1ba0*/  IMAD.U32 R130, R130, 0x10000, RZ ;  /* 0x0001000082827824 */ /* 0x000fe200078e00ff */
[----:B------:R-:W-:Y:S02]  /*1bb0*/  SHF.L.U32 R131, R85, 0x10, RZ ;  /* 0x0000001055837819 */ /* 0x000fe400000006ff */
[----:B------:R-:W-:-:S02]  /*1bc0*/  SHF.L.U32 R143, R87, 0x10, RZ ;  /* 0x00000010578f7819 */ /* 0x000fc400000006ff */
[----:B------:R-:W-:Y:S02]  /*1bd0*/  SHF.L.U32 R126, R126, 0x10, RZ ;  /* 0x000000107e7e7819 */ /* 0x000fe400000006ff */
[----:B------:R-:W-:-:S07]  /*1be0*/  SHF.L.U32 R132, R132, 0x10, RZ ;  /* 0x0000001084847819 */ /* 0x000fce00000006ff */
.L_x_9:
[----:B------:R-:W1:Y:S01]  /*1bf0*/  @P0 LDC.64 R84, c[0x0][0x3a8] ;  /* 0x0000ea00ff540b82 */ /* 0x000e620000000a00 */
[C---:B------:R-:W-:Y:S02]  /*1c00*/  VIADD R149, R124.reuse, 0x80 ;  /* 0x000000807c957836 */ /* 0x040fe40000000000 */
[----:B-1----:R-:W-:-:S05]  /*1c10*/  @P0 IMAD.WIDE.U32 R84, R124, 0x10, R84 ;  /* 0x000000107c540825 */ /* 0x002fca00078e0054 */
[----:B------:R1:W-:Y:S02]  /*1c20*/  @P0 STG.E.128 desc[UR6][R84.64], R80 ;  /* 0x0000005054000986 */ /* 0x0003e4000c101d06 */
.L_x_6:
[----:B------:R-:W-:Y:S05]  /*1c30*/  BSYNC.RECONVERGENT B0 ;  /* 0x0000000000007941 */ /* 0x000fea0003800200 */
.L_x_5:
[----:B------:R-:W-:Y:S01]  /*1c40*/  ISETP.GE.U32.AND P3, PT, R119, 0x100, PT ;  /* 0x000001007700780c */ /* 0x000fe20003f66070 */
[----:B------:R-:W-:-:S12]  /*1c50*/  BSSY.RECONVERGENT B0, `(.L_x_11) ;  /* 0x00000ab000007945 */ /* 0x000fd80003800200 */
[----:B------:R-:W-:Y:S05]  /*1c60*/  @!P3 BRA `(.L_x_12) ;  /* 0x0000000800a4b947 */ /* 0x000fea0003800000 */
[----:B------:R-:W-:Y:S01]  /*1c70*/  ISETP.NE.U32.AND P1, PT, RZ, UR12, PT ;  /* 0x0000000cff007c0c */ /* 0x000fe2000bf25070 */
[----:B-1----:R-:W1:Y:S01]  /*1c80*/  LDC.64 R84, c[0x0][0x390] ;  /* 0x0000e400ff547b82 */ /* 0x002e620000000a00 */
[----:B------:R-:W-:Y:S02]  /*1c90*/  ISETP.NE.U32.AND P2, PT, RZ, UR14, PT ;  /* 0x0000000eff007c0c */ /* 0x000fe4000bf45070 */
[----:B------:R-:W-:Y:S02]  /*1ca0*/  ISETP.NE.AND.EX P1, PT, RZ, UR13, PT, P1 ;  /* 0x0000000dff007c0c */ /* 0x000fe4000bf25310 */
[----:B------:R-:W-:-:S11]  /*1cb0*/  ISETP.NE.AND.EX P2, PT, RZ, UR15, PT, P2 ;  /* 0x0000000fff007c0c */ /* 0x000fd6000bf45320 */
[----:B0-----:R-:W0:Y:S08]  /*1cc0*/  @P1 LDC.64 R90, c[0x0][0x398] ;  /* 0x0000e600ff5a1b82 */ /* 0x001e300000000a00 */
[----:B------:R-:W2:Y:S01]  /*1cd0*/  @P2 LDC.64 R88, c[0x0][0x3a0] ;  /* 0x0000e800ff582b82 */ /* 0x000ea20000000a00 */
[----:B-1----:R-:W-:-:S06]  /*1ce0*/  IMAD.WIDE.U32 R84, R149, 0x10, R84 ;  /* 0x0000001095547825 */ /* 0x002fcc00078e0054 */
[----:B------:R-:W5:Y:S01]  /*1cf0*/  LDG.E.128 R84, desc[UR6][R84.64] ;  /* 0x0000000654547981 */ /* 0x000f62000c1e1d00 */
[----:B0-----:R-:W-:-:S05]  /*1d00*/  @P1 IMAD.WIDE.U32 R90, R149, 0x10, R90 ;  /* 0x00000010955a1825 */ /* 0x001fca00078e005a */
[----:B------:R0:W5:Y:S01]  /*1d10*/  @P1 LDG.E.128 R72, desc[UR6][R90.64] ;  /* 0x000000065a481981 */ /* 0x000162000c1e1d00 */
[----:B--2---:R-:W-:-:S05]  /*1d20*/  @P2 IMAD.WIDE.U32 R88, R149, 0x10, R88 ;  /* 0x0000001095582825 */ /* 0x004fca00078e0058 */
[----:B------:R0:W5:Y:S01]  /*1d30*/  @P2 LDG.E.128 R76, desc[UR6][R88.64] ;  /* 0x00000006584c2981 */ /* 0x000162000c1e1d00 */
[----:B------:R-:W-:-:S04]  /*1d40*/  UISETP.NE.U32.AND UP0, UPT, UR12, URZ, UPT ;  /* 0x000000ff0c00728c */ /* 0x000fc8000bf05070 */
[----:B------:R-:W-:-:S09]  /*1d50*/  UISETP.NE.AND.EX UP0, UPT, UR13, URZ, UPT, UP0 ;  /* 0x000000ff0d00728c */ /* 0x000fd2000bf05300 */
[----:B0-----:R-:W-:Y:S05]  /*1d60*/  BRA.U UP0, `(.L_x_13) ;  /* 0x0000000100d47547 */ /* 0x001fea000b800000 */
[----:B------:R-:W-:-:S04]  /*1d70*/  UISETP.NE.U32.AND UP0, UPT, UR14, URZ, UPT ;  /* 0x000000ff0e00728c */ /* 0x000fc8000bf05070 */
[----:B------:R-:W-:-:S09]  /*1d80*/  UISETP.NE.AND.EX UP0, UPT, UR15, URZ, UPT, UP0 ;  /* 0x000000ff0f00728c */ /* 0x000fd2000bf05300 */
[----:B------:R-:W-:Y:S05]  /*1d90*/  BRA.U UP0, `(.L_x_14) ;  /* 0x0000000100347547 */ /* 0x000fea000b800000 */
        /* <DEDUP_REMOVED lines=11> */
[----:B------:R-:W-:Y:S01]  /*1e50*/  SHF.L.U32 R138, R138, 0x10, RZ ;  /* 0x000000108a8a7819 */ /* 0x000fe200000006ff */
[----:B------:R-:W-:Y:S06]  /*1e60*/  BRA `(.L_x_15) ;  /* 0x0000000800147947 */ /* 0x000fec0003800000 */
.L_x_14:
[C---:B-----5:R-:W-:Y:S01]  /*1e70*/  PRMT R89, R85.reuse, 0x7632, R89 ;  /* 0x0000763255597816 */ /* 0x060fe20000000059 */
[----:B------:R-:W-:Y:S01]  /*1e80*/  IMAD.U32 R85, R85, 0x10000, RZ ;  /* 0x0001000055557824 */ /* 0x000fe200078e00ff */
[----:B------:R-:W-:Y:S01]  /*1e90*/  SHF.L.U32 R80, R77, 0x10, RZ ;  /* 0x000000104d507819 */ /* 0x000fe200000006ff */
[----:B------:R-:W-:Y:S01]  /*1ea0*/  IMAD.U32 R127, R76, 0x10000, RZ ;  /* 0x000100004c7f7824 */ /* 0x000fe200078e00ff */
[----:B------:R-:W-:Y:S01]  /*1eb0*/  PRMT R88, R84, 0x7632, R88 ;  /* 0x0000763254587816 */ /* 0x000fe20000000058 */
[----:B------:R-:W-:Y:S01]  /*1ec0*/  IMAD.U32 R139, R78, 0x10000, RZ ;  /* 0x000100004e8b7824 */ /* 0x000fe200078e00ff */
[----:B------:R-:W-:Y:S01]  /*1ed0*/  SHF.L.U32 R84, R84, 0x10, RZ ;  /* 0x0000001054547819 */ /* 0x000fe200000006ff */
[----:B------:R-:W-:Y:S01]  /*1ee0*/  FADD.FTZ R133, R80, R85 ;  /* 0x0000005550857221 */ /* 0x000fe20000010000 */
[----:B------:R-:W-:Y:S01]  /*1ef0*/  PRMT R90, R86, 0x7632, R90 ;  /* 0x00007632565a7816 */ /* 0x000fe2000000005a */
[----:B------:R-:W-:Y:S01]  /*1f00*/  IMAD.U32 R136, R89, 0x10000, RZ ;  /* 0x0001000059887824 */ /* 0x000fe200078e00ff */
[----:B------:R-:W-:Y:S01]  /*1f10*/  PRMT R91, R87, 0x7632, R91 ;  /* 0x00007632575b7816 */ /* 0x000fe2000000005b */
[----:B------:R-:W-:Y:S01]  /*1f20*/  FADD.FTZ R127, R127, R84 ;  /* 0x000000547f7f7221 */ /* 0x000fe20000010000 */
[----:B------:R-:W-:Y:S01]  /*1f30*/  PRMT R80, R76, 0x7632, R80 ;  /* 0x000076324c507816 */ /* 0x000fe20000000050 */
[----:B------:R-:W-:Y:S01]  /*1f40*/  IMAD.U32 R84, R79, 0x10000, RZ ;  /* 0x000100004f547824 */ /* 0x000fe200078e00ff */
[----:B------:R-:W-:Y:S01]  /*1f50*/  PRMT R81, R77, 0x7632, R81 ;  /* 0x000076324d517816 */ /* 0x000fe20000000051 */
[----:B------:R-:W-:Y:S01]  /*1f60*/  IMAD.U32 R140, R91, 0x10000, RZ ;  /* 0x000100005b8c7824 */ /* 0x000fe200078e00ff */
[----:B------:R-:W-:Y:S01]  /*1f70*/  PRMT R82, R78, 0x7632, R82 ;  /* 0x000076324e527816 */ /* 0x000fe20000000052 */
[----:B------:R-:W-:Y:S01]  /*1f80*/  IMAD.U32 R80, R80, 0x10000, RZ ;  /* 0x0001000050507824 */ /* 0x000fe200078e00ff */
[----:B------:R-:W-:-:S02]  /*1f90*/  PRMT R83, R79, 0x7632, R83 ;  /* 0x000076324f537816 */ /* 0x000fc40000000053 */
[----:B------:R-:W-:Y:S01]  /*1fa0*/  SHF.L.U32 R145, R87, 0x10, RZ ;  /* 0x0000001057917819 */ /* 0x000fe200000006ff */
[----:B------:R-:W-:Y:S01]  /*1fb0*/  IMAD.U32 R82, R82, 0x10000, RZ ;  /* 0x0001000052527824 */ /* 0x000fe200078e00ff */
[----:B------:R-:W-:Y:S02]  /*1fc0*/  SHF.L.U32 R86, R86, 0x10, RZ ;  /* 0x0000001056567819 */ /* 0x000fe400000006ff */
        /* <DEDUP_REMOVED lines=15> */
.L_x_13:
[----:B------:R-:W-:-:S04]  /*20c0*/  UISETP.NE.U32.AND UP0, UPT, UR14, URZ, UPT ;  /* 0x000000ff0e00728c */ /* 0x000fc8000bf05070 */
[----:B------:R-:W-:-:S09]  /*20d0*/  UISETP.NE.AND.EX UP0, UPT, UR15, URZ, UPT, UP0 ;  /* 0x000000ff0f00728c */ /* 0x000fd2000bf05300 */
[----:B------:R-:W-:Y:S05]  /*20e0*/  BRA.U UP0, `(.L_x_16) ;  /* 0x0000000100947547 */ /* 0x000fea000b800000 */
        /* <DEDUP_REMOVED lines=37> */
.L_x_16:
[----:B-----5:R-:W-:Y:S01]  /*2340*/  PRMT R81, R84, 0x7632, R81 ;  /* 0x0000763254517816 */ /* 0x020fe20000000051 */
[----:B------:R-:W-:Y:S01]  /*2350*/  IMAD.U32 R82, R76, 0x10000, RZ ;  /* 0x000100004c527824 */ /* 0x000fe200078e00ff */
[----:B------:R-:W-:Y:S01]  /*2360*/  PRMT R80, R72, 0x7632, R80 ;  /* 0x0000763248507816 */ /* 0x000fe20000000050 */
[----:B------:R-:W-:Y:S01]  /*2370*/  IMAD.U32 R133, R77, 0x10000, RZ ;  /* 0x000100004d857824 */ /* 0x000fe200078e00ff */
[----:B------:R-:W-:Y:S01]  /*2380*/  SHF.L.U32 R84, R84, 0x10, RZ ;  /* 0x0000001054547819 */ /* 0x000fe200000006ff */
[----:B------:R-:W-:Y:S01]  /*2390*/  IMAD.U32 R81, R81, 0x10000, RZ ;  /* 0x0001000051517824 */ /* 0x000fe200078e00ff */
[----:B------:R-:W-:Y:S02]  /*23a0*/  SHF.L.U32 R83, R72, 0x10, RZ ;  /* 0x0000001048537819 */ /* 0x000fe400000006ff */
[----:B------:R-:W-:Y:S02]  /*23b0*/  SHF.L.U32 R145, R87, 0x10, RZ ;  /* 0x0000001057917819 */ /* 0x000fe400000006ff */
[----:B------:R-:W-:Y:S01]  /*23c0*/  SHF.L.U32 R134, R75, 0x10, RZ ;  /* 0x000000104b867819 */ /* 0x000fe200000006ff */
[----:B------:R-:W-:Y:S01]  /*23d0*/  FADD.FTZ R83, R83, R84 ;  /* 0x0000005453537221 */ /* 0x000fe20000010000 */
[----:B------:R-:W-:-:S02]  /*23e0*/  SHF.L.U32 R80, R80, 0x10, RZ ;  /* 0x0000001050507819 */ /* 0x000fc400000006ff */
[----:B------:R-:W-:Y:S01]  /*23f0*/  PRMT R88, R85, 0x7632, R88 ;  /* 0x0000763255587816 */ /* 0x000fe20000000058 */
[----:B------:R-:W-:Y:S01]  /*2400*/  FADD.FTZ R145, R134, R145 ;  /* 0x0000009186917221 */ /* 0x000fe20000010000 */
[----:B------:R-:W-:Y:S01]  /*2410*/  SHF.L.U32 R84, R73, 0x10, RZ ;  /* 0x0000001049547819 */ /* 0x000fe200000006ff */
[--C-:B------:R-:W-:Y:S01]  /*2420*/  FADD.FTZ R134, R81, R80.reuse ;  /* 0x0000005051867221 */ /* 0x100fe20000010000 */
[----:B------:R-:W-:Y:S01]  /*2430*/  FADD.FTZ R127, R82, R83 ;  /* 0x00000053527f7221 */ /* 0x000fe20000010000 */
[----:B------:R-:W-:Y:S01]  /*2440*/  PRMT R80, R73, 0x7632, R80 ;  /* 0x0000763249507816 */ /* 0x000fe20000000050 */
[----:B------:R-:W-:Y:S01]  /*2450*/  IMAD.U32 R85, R85, 0x10000, RZ ;  /* 0x0001000055557824 */ /* 0x000fe200078e00ff */
        /* <DEDUP_REMOVED lines=15> */
[--C-:B------:R-:W-:Y:S01]  /*2550*/  FADD.FTZ R138, R138, R81.reuse ;  /* 0x000000518a8a7221 */ /* 0x100fe20000010000 */
[----:B------:R-:W-:Y:S01]  /*2560*/  PRMT R80, R76, 0x7632, R80 ;  /* 0x000076324c507816 */ /* 0x000fe20000000050 */
[--C-:B------:R-:W-:Y:S01]  /*2570*/  FADD.FTZ R140, R85, R82.reuse ;  /* 0x00000052558c7221 */ /* 0x100fe20000010000 */
[C---:B------:R-:W-:Y:S01]  /*2580*/  PRMT R82, R78.reuse, 0x7632, R82 ;  /* 0x000076324e527816 */ /* 0x040fe20000000052 */
[----:B------:R-:W-:Y:S01]  /*2590*/  FADD.FTZ R86, R87, R86 ;  /* 0x0000005657567221 */ /* 0x000fe20000010000 */
[----:B------:R-:W-:Y:S01]  /*25a0*/  PRMT R81, R77, 0x7632, R81 ;  /* 0x000076324d517816 */ /* 0x000fe20000000051 */
[----:B------:R-:W-:Y:S01]  /*25b0*/  FADD.FTZ R133, R133, R84 ;  /* 0x0000005485857221 */ /* 0x000fe20000010000 */
[----:B------:R-:W-:Y:S01]  /*25c0*/  SHF.L.U32 R87, R83, 0x10, RZ ;  /* 0x0000001053577819 */ /* 0x000fe200000006ff */
[----:B------:R-:W-:Y:S01]  /*25d0*/  IMAD.U32 R84, R79, 0x10000, RZ ;  /* 0x000100004f547824 */ /* 0x000fe200078e00ff */
[----:B------:R-:W-:Y:S01]  /*25e0*/  SHF.L.U32 R139, R78, 0x10, RZ ;  /* 0x000000104e8b7819 */ /* 0x000fe200000006ff */
[----:B------:R-:W-:Y:S01]  /*25f0*/  IMAD.U32 R85, R82, 0x10000, RZ ;  /* 0x0001000052557824 */ /* 0x000fe200078e00ff */
[----:B------:R-:W-:Y:S01]  /*2600*/  SHF.L.U32 R83, R81, 0x10, RZ ;  /* 0x0000001051537819 */ /* 0x000fe200000006ff */
[----:B------:R-:W-:-:S02]  /*2610*/  IMAD.U32 R81, R80, 0x10000, RZ ;  /* 0x0001000050517824 */ /* 0x000fc400078e00ff */
[----:B------:R-:W-:Y:S01]  /*2620*/  FADD.FTZ R145, R84, R145 ;  /* 0x0000009154917221 */ /* 0x000fe20000010000 */
[----:B------:R-:W-:Y:S01]  /*2630*/  FADD.FTZ R139, R139, R86 ;  /* 0x000000568b8b7221 */ /* 0x000fe20000010000 */
[----:B------:R-:W-:Y:S01]  /*2640*/  FADD.FTZ R140, R140, R87 ;  /* 0x000000578c8c7221 */ /* 0x000fe20000010000 */
[----:B------:R-:W-:Y:S01]  /*2650*/  FADD.FTZ R138, R138, R85 ;  /* 0x000000558a8a7221 */ /* 0x000fe20000010000 */
[----:B------:R-:W-:Y:S01]  /*2660*/  FADD.FTZ R136, R136, R83 ;  /* 0x0000005388887221 */ /* 0x000fe20000010000 */
[----:B------:R-:W-:Y:S02]  /*2670*/  FADD.FTZ R134, R134, R81 ;  /* 0x0000005186867221 */ /* 0x000fe40000010000 */
[----:B------:R-:W-:Y:S02]  /*2680*/  F2FP.BF16.F32.PACK_AB R83, R140, R145 ;  /* 0x000000918c53723e */ /* 0x000fe400000010ff */
[----:B------:R-:W-:Y:S02]  /*2690*/  F2FP.BF16.F32.PACK_AB R82, R138, R139 ;  /* 0x0000008b8a52723e */ /* 0x000fe400000010ff */
[----:B------:R-:W-:-:S02]  /*26a0*/  F2FP.BF16.F32.PACK_AB R81, R136, R133 ;  /* 0x000000858851723e */ /* 0x000fc400000010ff */
[----:B------:R-:W-:-:S07]  /*26b0*/  F2FP.BF16.F32.PACK_AB R80, R134, R127 ;  /* 0x0000007f8650723e */ /* 0x000fce00000010ff */
.L_x_15:
[----:B------:R-:W0:Y:S02]  /*26c0*/  @P0 LDC.64 R84, c[0x0][0x3a8] ;  /* 0x0000ea00ff540b82 */ /* 0x000e240000000a00 */
[C---:B0-----:R-:W-:Y:S01]  /*26d0*/  @P0 IMAD.WIDE.U32 R84, R149.reuse, 0x10, R84 ;  /* 0x0000001095540825 */ /* 0x041fe200078e0054 */
[----:B------:R-:W-:-:S04]  /*26e0*/  IADD3 R149, PT, PT, R149, 0x80, RZ ;  /* 0x0000008095957810 */ /* 0x000fc80007ffe0ff */
[----:B------:R2:W-:Y:S03]  /*26f0*/  @P0 STG.E.128 desc[UR6][R84.64], R80 ;  /* 0x0000005054000986 */ /* 0x0005e6000c101d06 */
.L_x_12:
[----:B------:R-:W-:Y:S05]  /*2700*/  BSYNC.RECONVERGENT B0 ;  /* 0x0000000000007941 */ /* 0x000fea0003800200 */
.L_x_11:
[----:B------:R-:W-:Y:S01]  /*2710*/  ISETP.GE.U32.AND P4, PT, R119, 0x180, PT ;  /* 0x000001807700780c */ /* 0x000fe20003f86070 */
[----:B------:R-:W-:-:S12]  /*2720*/  BSSY.RECONVERGENT B0, `(.L_x_17) ;  /* 0x00000aa000007945 */ /* 0x000fd80003800200 */
[----:B------:R-:W-:Y:S05]  /*2730*/  @!P4 BRA `(.L_x_18) ;  /* 0x0000000800a0c947 */ /* 0x000fea0003800000 */
[----:B------:R-:W-:Y:S01]  /*2740*/  ISETP.NE.U32.AND P1, PT, RZ, UR12, PT ;  /* 0x0000000cff007c0c */ /* 0x000fe2000bf25070 */
[----:B-12---:R-:W1:Y:S01]  /*2750*/  LDC.64 R84, c[0x0][0x390] ;  /* 0x0000e400ff547b82 */ /* 0x006e620000000a00 */
        /* <DEDUP_REMOVED lines=30> */
.L_x_20:
[----:B-----5:R-:W-:Y:S01]  /*2940*/  PRMT R89, R85, 0x7632, R89 ;  /* 0x0000763255597816 */ /* 0x020fe20000000059 */
[----:B------:R-:W-:Y:S01]  /*2950*/  IMAD.U32 R80, R77, 0x10000, RZ ;  /* 0x000100004d507824 */ /* 0x000fe200078e00ff */
[----:B------:R-:W-:Y:S01]  /*2960*/  SHF.L.U32 R85, R85, 0x10, RZ ;  /* 0x0000001055557819 */ /* 0x000fe200000006ff */
[C---:B------:R-:W-:Y:S01]  /*2970*/  IMAD.U32 R147, R87.reuse, 0x10000, RZ ;  /* 0x0001000057937824 */ /* 0x040fe200078e00ff */
        /* <DEDUP_REMOVED lines=33> */
.L_x_19:
[----:B------:R-:W-:-:S04]  /*2b90*/  UISETP.NE.U32.AND UP0, UPT, UR14, URZ, UPT ;  /* 0x000000ff0e00728c */ /* 0x000fc8000bf05070 */
[----:B------:R-:W-:-:S09]  /*2ba0*/  UISETP.NE.AND.EX UP0, UPT, UR15, URZ, UPT, UP0 ;  /* 0x000000ff0f00728c */ /* 0x000fd2000bf05300 */
[----:B------:R-:W-:Y:S05]  /*2bb0*/  BRA.U UP0, `(.L_x_22) ;  /* 0x0000000100947547 */ /* 0x000fea000b800000 */
[----:B-----5:R-:W-:Y:S01]  /*2bc0*/  PRMT R89, R85, 0x7632, R89 ;  /* 0x0000763255597816 */ /* 0x020fe20000000059 */
[----:B------:R-:W-:Y:S01]  /*2bd0*/  IMAD.U32 R80, R73, 0x10000, RZ ;  /* 0x0001000049507824 */ /* 0x000fe200078e00ff */
[----:B------:R-:W-:Y:S02]  /*2be0*/  SHF.L.U32 R85, R85, 0x10, RZ ;  /* 0x0000001055557819 */ /* 0x000fe400000006ff */
        /* <DEDUP_REMOVED lines=10> */
[----:B------:R-:W-:-:S02]  /*2c90*/  PRMT R81, R73, 0x7632, R81 ;  /* 0x0000763249517816 */ /* 0x000fc40000000051 */
[C---:B------:R-:W-:Y:S02]  /*2ca0*/  PRMT R82, R74.reuse, 0x7632, R82 ;  /* 0x000076324a527816 */ /* 0x040fe40000000052 */
[----:B------:R-:W-:Y:S02]  /*2cb0*/  PRMT R83, R75, 0x7632, R83 ;  /* 0x000076324b537816 */ /* 0x000fe40000000053 */
[----:B------:R-:W-:Y:S01]  /*2cc0*/  SHF.L.U32 R141, R74, 0x10, RZ ;  /* 0x000000104a8d7819 */ /* 0x000fe200000006ff */
[----:B------:R-:W-:Y:S01]  /*2cd0*/  IMAD.U32 R82, R82, 0x10000, RZ ;  /* 0x0001000052527824 */ /* 0x000fe200078e00ff */
        /* <DEDUP_REMOVED lines=8> */
[----:B------:R-:W-:-:S02]  /*2d60*/  SHF.L.U32 R83, R83, 0x10, RZ ;  /* 0x0000001053537819 */ /* 0x000fc400000006ff */
[----:B------:R-:W-:Y:S02]  /*2d70*/  SHF.L.U32 R81, R81, 0x10, RZ ;  /* 0x0000001051517819 */ /* 0x000fe400000006ff */
[----:B------:R-:W-:Y:S01]  /*2d80*/  SHF.L.U32 R80, R80, 0x10, RZ ;  /* 0x0000001050507819 */ /* 0x000fe200000006ff */
[----:B------:R-:W-:Y:S01]  /*2d90*/  FADD.FTZ R148, R148, R83 ;  /* 0x0000005394947221 */ /* 0x000fe20000010000 */
[----:B------:R-:W-:Y:S01]  /*2da0*/  F2FP.BF16.F32.PACK_AB R82, R146, R141 ;  /* 0x0000008d9252723e */ /* 0x000fe200000010ff */
[----:B------:R-:W-:Y:S02]  /*2db0*/  FADD.FTZ R144, R144, R81 ;  /* 0x0000005190907221 */ /* 0x000fe40000010000 */
[----:B------:R-:W-:Y:S01]  /*2dc0*/  FADD.FTZ R142, R85, R80 ;  /* 0x00000050558e7221 */ /* 0x000fe20000010000 */
[----:B------:R-:W-:Y:S02]  /*2dd0*/  F2FP.BF16.F32.PACK_AB R83, R148, R147 ;  /* 0x000000939453723e */ /* 0x000fe400000010ff */
[----:B------:R-:W-:-:S02]  /*2de0*/  F2FP.BF16.F32.PACK_AB R81, R144, R135 ;  /* 0x000000879051723e */ /* 0x000fc400000010ff */
[----:B------:R-:W-:Y:S01]  /*2df0*/  F2FP.BF16.F32.PACK_AB R80, R142, R125 ;  /* 0x0000007d8e50723e */ /* 0x000fe200000010ff */
[----:B------:R-:W-:Y:S06]  /*2e00*/  BRA `(.L_x_21) ;  /* 0x0000000000e07947 */ /* 0x000fec0003800000 */
.L_x_22:
[C---:B-----5:R-:W-:Y:S01]  /*2e10*/  PRMT R81, R84.reuse, 0x7632, R81 ;  /* 0x0000763254517816 */ /* 0x060fe20000000051 */
[----:B------:R-:W-:Y:S01]  /*2e20*/  IMAD.U32 R84, R84, 0x10000, RZ ;  /* 0x0001000054547824 */ /* 0x000fe200078e00ff */
[----:B------:R-:W-:Y:S01]  /*2e30*/  PRMT R80, R72, 0x7632, R80 ;  /* 0x0000763248507816 */ /* 0x000fe20000000050 */
[----:B------:R-:W-:Y:S01]  /*2e40*/  IMAD.U32 R141, R78, 0x10000, RZ ;  /* 0x000100004e8d7824 */ /* 0x000fe200078e00ff */
[----:B------:R-:W-:Y:S01]  /*2e50*/  SHF.L.U32 R83, R72, 0x10, RZ ;  /* 0x0000001048537819 */ /* 0x000fe200000006ff */
[----:B------:R-:W-:Y:S01]  /*2e60*/  IMAD.U32 R81, R81, 0x10000, RZ ;  /* 0x0001000051517824 */ /* 0x000fe200078e00ff */
[----:B------:R-:W-:Y:S02]  /*2e70*/  SHF.L.U32 R147, R87, 0x10, RZ ;  /* 0x0000001057937819 */ /* 0x000fe400000006ff */
[----:B------:R-:W-:Y:S01]  /*2e80*/  SHF.L.U32 R142, R75, 0x10, RZ ;  /* 0x000000104b8e7819 */ /* 0x000fe200000006ff */
[----:B------:R-:W-:Y:S01]  /*2e90*/  FADD.FTZ R83, R83, R84 ;  /* 0x0000005453537221 */ /* 0x000fe20000010000 */
[----:B------:R-:W-:Y:S01]  /*2ea0*/  SHF.L.U32 R80, R80, 0x10, RZ ;  /* 0x0000001050507819 */ /* 0x000fe200000006ff */
[----:B------:R-:W-:Y:S01]  /*2eb0*/  IMAD.U32 R84, R73, 0x10000, RZ ;  /* 0x0001000049547824 */ /* 0x000fe200078e00ff */
[----:B------:R-:W-:Y:S01]  /*2ec0*/  SHF.L.U32 R82, R76, 0x10, RZ ;  /* 0x000000104c527819 */ /* 0x000fe200000006ff */
[----:B------:R-:W-:Y:S01]  /*2ed0*/  FADD.FTZ R147, R142, R147 ;  /* 0x000000938e937221 */ /* 0x000fe20000010000 */
[----:B------:R-:W-:Y:S01]  /*2ee0*/  PRMT R88, R85, 0x7632, R88 ;  /* 0x0000763255587816 */ /* 0x000fe20000000058 */
[--C-:B------:R-:W-:Y:S01]  /*2ef0*/  FADD.FTZ R142, R81, R80.reuse ;  /* 0x00000050518e7221 */ /* 0x100fe20000010000 */
[----:B------:R-:W-:Y:S01]  /*2f00*/  SHF.L.U32 R85, R85, 0x10, RZ ;  /* 0x0000001055557819 */ /* 0x000fe200000006ff */
[----:B------:R-:W-:Y:S01]  /*2f10*/  FADD.FTZ R125, R82, R83 ;  /* 0x00000053527d7221 */ /* 0x000fe20000010000 */
[----:B------:R-:W-:-:S02]  /*2f20*/  PRMT R80, R73, 0x7632, R80 ;  /* 0x0000763249507816 */ /* 0x000fc40000000050 */
[----:B------:R-:W-:Y:S01]  /*2f30*/  PRMT R89, R86, 0x7632, R89 ;  /* 0x0000763256597816 */ /* 0x000fe20000000059 */
[----:B------:R-:W-:Y:S01]  /*2f40*/  FADD.FTZ R84, R84, R85 ;  /* 0x0000005554547221 */ /* 0x000fe20000010000 */
[----:B------:R-:W-:Y:S01]  /*2f50*/  PRMT R81, R74, 0x7632, R81 ;  /* 0x000076324a517816 */ /* 0x000fe20000000051 */
[----:B------:R-:W-:Y:S01]  /*2f60*/  IMAD.U32 R86, R86, 0x10000, RZ ;  /* 0x0001000056567824 */ /* 0x000fe200078e00ff */
[----:B------:R-:W-:Y:S01]  /*2f70*/  PRMT R90, R87, 0x7632, R90 ;  /* 0x00007632575a7816 */ /* 0x000fe2000000005a */
[----:B------:R-:W-:Y:S01]  /*2f80*/  IMAD.U32 R146, R89, 0x10000, RZ ;  /* 0x0001000059927824 */ /* 0x000fe200078e00ff */
[----:B------:R-:W-:Y:S02]  /*2f90*/  PRMT R82, R75, 0x7632, R82 ;  /* 0x000076324b527816 */ /* 0x000fe40000000052 */
[----:B------:R-:W-:Y:S02]  /*2fa0*/  SHF.L.U32 R83, R88, 0x10, RZ ;  /* 0x0000001058537819 */ /* 0x000fe400000006ff */
[----:B------:R-:W-:Y:S01]  /*2fb0*/  SHF.L.U32 R80, R80, 0x10, RZ ;  /* 0x0000001050507819 */ /* 0x000fe200000006ff */
[----:B------:R-:W-:Y:S01]  /*2fc0*/  IMAD.U32 R82, R82, 0x10000, RZ ;  /* 0x0001000052527824 */ /* 0x000fe200078e00ff */
[----:B------:R-:W-:-:S02]  /*2fd0*/  SHF.L.U32 R81, R81, 0x10, RZ ;  /* 0x0000001051517819 */ /* 0x000fc400000006ff */
[----:B------:R-:W-:Y:S01]  /*2fe0*/  SHF.L.U32 R85, R90, 0x10, RZ ;  /* 0x000000105a557819 */ /* 0x000fe200000006ff */
[----:B------:R-:W-:Y:S01]  /*2ff0*/  FADD.FTZ R144, R83, R80 ;  /* 0x0000005053907221 */ /* 0x000fe20000010000 */
[----:B------:R-:W-:Y:S01]  /*3000*/  SHF.L.U32 R87, R74, 0x10, RZ ;  /* 0x000000104a577819 */ /* 0x000fe200000006ff */
[----:B------:R-:W-:Y:S01]  /*3010*/  FADD.FTZ R146, R146, R81 ;  /* 0x0000005192927221 */ /* 0x000fe20000010000 */
[----:B------:R-:W-:Y:S01]  /*3020*/  SHF.L.U32 R135, R77, 0x10, RZ ;  /* 0x000000104d877819 */ /* 0x000fe200000006ff */
[----:B------:R-:W-:Y:S01]  /*3030*/  FADD.FTZ R148, R85, R82 ;  /* 0x0000005255947221 */ /* 0x000fe20000010000 */
[----:B------:R-:W-:Y:S01]  /*3040*/  PRMT R83, R79, 0x7632, R83 ;  /* 0x000076324f537816 */ /* 0x000fe20000000053 */
[----:B------:R-:W-:Y:S01]  /*3050*/  FADD.FTZ R86, R87, R86 ;  /* 0x0000005657567221 */ /* 0x000fe20000010000 */
[----:B------:R-:W-:Y:S01]  /*3060*/  PRMT R81, R77, 0x7632, R81 ;  /* 0x000076324d517816 */ /* 0x000fe20000000051 */
[----:B------:R-:W-:Y:S01]  /*3070*/  FADD.FTZ R135, R135, R84 ;  /* 0x0000005487877221 */ /* 0x000fe20000010000 */
[----:B------:R-:W-:Y:S01]  /*3080*/  PRMT R80, R76, 0x7632, R80 ;  /* 0x000076324c507816 */ /* 0x000fe20000000050 */
[----:B------:R-:W-:Y:S01]  /*3090*/  FADD.FTZ R141, R141, R86 ;  /* 0x000000568d8d7221 */ /* 0x000fe20000010000 */
[----:B------:R-:W-:-:S02]  /*30a0*/  PRMT R82, R78, 0x7632, R82 ;  /* 0x000076324e527816 */ /* 0x000fc40000000052 */
[----:B------:R-:W-:Y:S02]  /*30b0*/  SHF.L.U32 R87, R83, 0x10, RZ ;  /* 0x0000001053577819 */ /* 0x000fe400000006ff */
[----:B------:R-:W-:Y:S01]  /*30c0*/  SHF.L.U32 R83, R81, 0x10, RZ ;  /* 0x0000001051537819 */ /* 0x000fe200000006ff */
[----:B------:R-:W-:Y:S01]  /*30d0*/  IMAD.U32 R85, R82, 0x10000, RZ ;  /* 0x0001000052557824 */ /* 0x000fe200078e00ff */
[----:B------:R-:W-:Y:S01]  /*30e0*/  SHF.L.U32 R84, R79, 0x10, RZ ;  /* 0x000000104f547819 */ /* 0x000fe200000006ff */
[----:B------:R-:W-:Y:S01]  /*30f0*/  FADD.FTZ R148, R148, R87 ;  /* 0x0000005794947221 */ /* 0x000fe20000010000 */
[----:B------:R-:W-:Y:S01]  /*3100*/  SHF.L.U32 R81, R80, 0x10, RZ ;  /* 0x0000001050517819 */ /* 0x000fe200000006ff */
[----:B------:R-:W-:Y:S01]  /*3110*/  FADD.FTZ R146, R146, R85 ;  /* 0x0000005592927221 */ /* 0x000fe20000010000 */
[----:B------:R-:W-:Y:S01]  /*3120*/  FADD.FTZ R144, R144, R83 ;  /* 0x0000005390907221 */ /* 0x000fe20000010000 */
[----:B------:R-:W-:Y:S02]  /*3130*/  FADD.FTZ R147, R84, R147 ;  /* 0x0000009354937221 */ /* 0x000fe40000010000 */
[----:B------:R-:W-:Y:S01]  /*3140*/  FADD.FTZ R142, R142, R81 ;  /* 0x000000518e8e7221 */ /* 0x000fe20000010000 */
[----:B------:R-:W-:-:S02]  /*3150*/  F2FP.BF16.F32.PACK_AB R82, R146, R141 ;  /* 0x0000008d9252723e */ /* 0x000fc400000010ff */
[----:B------:R-:W-:Y:S02]  /*3160*/  F2FP.BF16.F32.PACK_AB R83, R148, R147 ;  /* 0x000000939453723e */ /* 0x000fe400000010ff */
[----:B------:R-:W-:Y:S02]  /*3170*/  F2FP.BF16.F32.PACK_AB R81, R144, R135 ;  /* 0x000000879051723e */ /* 0x000fe400000010ff */
[----:B------:R-:W-:-:S07]  /*3180*/  F2FP.BF16.F32.PACK_AB R80, R142, R125 ;  /* 0x0000007d8e50723e */ /* 0x000fce00000010ff */
.L_x_21:
[----:B------:R-:W0:Y:S02]  /*3190*/  @P0 LDC.64 R84, c[0x0][0x3a8] ;  /* 0x0000ea00ff540b82 */ /* 0x000e240000000a00 */
[----:B0-----:R-:W-:-:S05]  /*31a0*/  @P0 IMAD.WIDE.U32 R84, R149, 0x10, R84 ;  /* 0x0000001095540825 */ /* 0x001fca00078e0054 */
[----:B------:R3:W-:Y:S02]  /*31b0*/  @P0 STG.E.128 desc[UR6][R84.64], R80 ;  /* 0x0000005054000986 */ /* 0x0007e4000c101d06 */
.L_x_18:
[----:B------:R-:W-:Y:S05]  /*31c0*/  BSYNC.RECONVERGENT B0 ;  /* 0x0000000000007941 */ /* 0x000fea0003800200 */
.L_x_17:
[----:B-123--:R-:W-:Y:S01]  /*31d0*/  FADD.FTZ R85, RZ, R129 ;  /* 0x00000081ff557221 */ /* 0x00efe20000010000 */
[C---:B------:R-:W-:Y:S01]  /*31e0*/  ISETP.GE.U32.AND P1, PT, R119.reuse, 0x80, PT ;  /* 0x000000807700780c */ /* 0x040fe20003f26070 */
[----:B------:R-:W-:Y:S01]  /*31f0*/  BSSY.RECONVERGENT B0, `(.L_x_23) ;  /* 0x0000074000007945 */ /* 0x000fe20003800200 */
[C---:B------:R-:W-:Y:S01]  /*3200*/  ISETP.GT.U32.AND P5, PT, R119.reuse, 0xff, PT ;  /* 0x000000ff7700780c */ /* 0x040fe20003fa4070 */
[----:B------:R-:W-:Y:S01]  /*3210*/  FADD.FTZ R84, R128, R85 ;  /* 0x0000005580547221 */ /* 0x000fe20000010000 */
[----:B------:R-:W-:Y:S02]  /*3220*/  ISETP.GT.U32.AND P2, PT, R119, 0x17f, PT ;  /* 0x0000017f7700780c */ /* 0x000fe40003f44070 */
[----:B------:R-:W-:Y:S01]  /*3230*/  PLOP3.LUT P6, PT, PT, PT, UP1, 0x80, 0x8 ;  /* 0x000000000008781c */ /* 0x000fe20003fcf018 */
[----:B------:R-:W-:-:S04]  /*3240*/  FADD.FTZ R85, R131, R84 ;  /* 0x0000005483557221 */ /* 0x000fc80000010000 */
[----:B------:R-:W-:-:S04]  /*3250*/  FADD.FTZ R84, R126, R85 ;  /* 0x000000557e547221 */ /* 0x000fc80000010000 */
[----:B------:R-:W-:-:S04]  /*3260*/  FADD.FTZ R85, R137, R84 ;  /* 0x0000005489557221 */ /* 0x000fc80000010000 */
[----:B------:R-:W-:-:S04]  /*3270*/  FADD.FTZ R84, R130, R85 ;  /* 0x0000005582547221 */ /* 0x000fc80000010000 */
[----:B------:R-:W-:-:S04]  /*3280*/  FADD.FTZ R85, R143, R84 ;  /* 0x000000548f557221 */ /* 0x000fc80000010000 */
[----:B------:R-:W-:-:S05]  /*3290*/  FADD.FTZ R85, R132, R85 ;  /* 0x0000005584557221 */ /* 0x000fca0000010000 */
[----:B------:R-:W-:-:S05]  /*32a0*/  FSEL R84, R85, RZ, P1 ;  /* 0x000000ff55547208 */ /* 0x000fca0000800000 */
[----:B------:R-:W-:-:S04]  /*32b0*/  FADD.FTZ R85, R127, R84 ;  /* 0x000000547f557221 */ /* 0x000fc80000010000 */
[----:B------:R-:W-:-:S04]  /*32c0*/  FADD.FTZ R86, R134, R85 ;  /* 0x0000005586567221 */ /* 0x000fc80000010000 */
[----:B------:R-:W-:-:S04]  /*32d0*/  FADD.FTZ R85, R133, R86 ;  /* 0x0000005685557221 */ /* 0x000fc80000010000 */
[----:B------:R-:W-:-:S04]  /*32e0*/  FADD.FTZ R86, R136, R85 ;  /* 0x0000005588567221 */ /* 0x000fc80000010000 */
[----:B------:R-:W-:-:S04]  /*32f0*/  FADD.FTZ R85, R139, R86 ;  /* 0x000000568b557221 */ /* 0x000fc80000010000 */
[----:B------:R-:W-:-:S04]  /*3300*/  FADD.FTZ R86, R138, R85 ;  /* 0x000000558a567221 */ /* 0x000fc80000010000 */
[----:B------:R-:W-:-:S04]  /*3310*/  FADD.FTZ R85, R145, R86 ;  /* 0x0000005691557221 */ /* 0x000fc80000010000 */
[----:B------:R-:W-:-:S04]  /*3320*/  @P5 FADD.FTZ R84, R140, R85 ;  /* 0x000000558c545221 */ /* 0x000fc80000010000 */
[----:B------:R-:W-:-:S04]  /*3330*/  FADD.FTZ R85, R125, R84 ;  /* 0x000000547d557221 */ /* 0x000fc80000010000 */
[----:B------:R-:W-:-:S04]  /*3340*/  FADD.FTZ R86, R142, R85 ;  /* 0x000000558e567221 */ /* 0x000fc80000010000 */
[----:B------:R-:W-:-:S04]  /*3350*/  FADD.FTZ R85, R135, R86 ;  /* 0x0000005687557221 */ /* 0x000fc80000010000 */
[----:B------:R-:W-:-:S04]  /*3360*/  FADD.FTZ R86, R144, R85 ;  /* 0x0000005590567221 */ /* 0x000fc80000010000 */
[----:B------:R-:W-:-:S04]  /*3370*/  FADD.FTZ R85, R141, R86 ;  /* 0x000000568d557221 */ /* 0x000fc80000010000 */
[----:B------:R-:W-:-:S04]  /*3380*/  FADD.FTZ R86, R146, R85 ;  /* 0x0000005592567221 */ /* 0x000fc80000010000 */
[----:B------:R-:W-:-:S04]  /*3390*/  FADD.FTZ R85, R147, R86 ;  /* 0x0000005693557221 */ /* 0x000fc80000010000 */
[----:B------:R-:W-:-:S05]  /*33a0*/  @P2 FADD.FTZ R84, R148, R85 ;  /* 0x0000005594542221 */ /* 0x000fca0000010000 */
[----:B------:R-:W1:Y:S02]  /*33b0*/  SHFL.BFLY PT, R85, R84, 0x1, 0x1f ;  /* 0x0c201f0054557f89 */ /* 0x000e6400000e0000 */
[----:B-1----:R-:W-:-:S05]  /*33c0*/  FADD.FTZ R85, R84, R85 ;  /* 0x0000005554557221 */ /* 0x002fca0000010000 */
[----:B------:R-:W1:Y:S02]  /*33d0*/  SHFL.BFLY PT, R86, R85, 0x2, 0x1f ;  /* 0x0c401f0055567f89 */ /* 0x000e6400000e0000 */
[----:B-1----:R-:W-:-:S05]  /*33e0*/  FADD.FTZ R87, R85, R86 ;  /* 0x0000005655577221 */ /* 0x002fca0000010000 */
[----:B------:R-:W0:Y:S02]  /*33f0*/  SHFL.BFLY PT, R86, R87, 0x4, 0x1f ;  /* 0x0c801f0057567f89 */ /* 0x000e2400000e0000 */
[----:B0-----:R-:W-:-:S05]  /*3400*/  FADD.FTZ R88, R87, R86 ;  /* 0x0000005657587221 */ /* 0x001fca0000010000 */
[----:B------:R-:W0:Y:S02]  /*3410*/  SHFL.BFLY PT, R89, R88, 0x8, 0x1f ;  /* 0x0d001f0058597f89 */ /* 0x000e2400000e0000 */
[----:B0-----:R-:W-:-:S05]  /*3420*/  FADD.FTZ R89, R88, R89 ;  /* 0x0000005958597221 */ /* 0x001fca0000010000 */
[----:B------:R-:W0:Y:S02]  /*3430*/  SHFL.BFLY PT, R86, R89, 0x10, 0x1f ;  /* 0x0e001f0059567f89 */ /* 0x000e2400000e0000 */
[----:B0-----:R-:W-:-:S04]  /*3440*/  FADD.FTZ R91, R89, R86 ;  /* 0x00000056595b7221 */ /* 0x001fc80000010000 */
[----:B------:R-:W-:-:S04]  /*3450*/  FMUL.FTZ R86, R12, R91 ;  /* 0x0000005b0c567220 */ /* 0x000fc80000410000 */
[--C-:B------:R-:W-:Y:S01]  /*3460*/  FADD.FTZ R84, R129, -R86.reuse ;  /* 0x8000005681547221 */ /* 0x100fe20000010000 */
[--C-:B------:R-:W-:Y:S01]  /*3470*/  FADD.FTZ R91, R128, -R86.reuse ;  /* 0x80000056805b7221 */ /* 0x100fe20000010000 */
[--C-:B------:R-:W-:Y:S01]  /*3480*/  FADD.FTZ R85, R131, -R86.reuse ;  /* 0x8000005683557221 */ /* 0x100fe20000010000 */
[--C-:B------:R-:W-:Y:S01]  /*3490*/  FADD.FTZ R87, R126, -R86.reuse ;  /* 0x800000567e577221 */ /* 0x100fe20000010000 */
[----:B------:R-:W-:Y:S01]  /*34a0*/  FFMA.FTZ R84, R84, R84, RZ ;  /* 0x0000005454547223 */ /* 0x000fe200000100ff */
[--C-:B------:R-:W-:Y:S01]  /*34b0*/  FADD.FTZ R88, R134, -R86.reuse ;  /* 0x8000005686587221 */ /* 0x100fe20000010000 */
[----:B------:R-:W-:Y:S02]  /*34c0*/  FADD.FTZ R90, R133, -R86 ;  /* 0x80000056855a7221 */ /* 0x000fe40000010000 */
[----:B------:R-:W-:-:S04]  /*34d0*/  FFMA.FTZ R84, R91, R91, R84 ;  /* 0x0000005b5b547223 */ /* 0x000fc80000010054 */
[----:B------:R-:W-:Y:S01]  /*34e0*/  FFMA.FTZ R84, R85, R85, R84 ;  /* 0x0000005555547223 */ /* 0x000fe20000010054 */
[----:B------:R-:W-:-:S03]  /*34f0*/  FADD.FTZ R85, R137, -R86 ;  /* 0x8000005689557221 */ /* 0x000fc60000010000 */
        /* <DEDUP_REMOVED lines=9> */
[----:B------:R-:W-:-:S04]  /*3590*/  FADD.FTZ R87, R125, -R86 ;  /* 0x800000567d577221 */ /* 0x000fc80000010000 */
[----:B------:R-:W-:-:S05]  /*35a0*/  FSEL R84, R84, RZ, P1 ;  /* 0x000000ff54547208 */ /* 0x000fca0000800000 */
        /* <DEDUP_REMOVED lines=13> */
[----:B------:R-:W-:Y:S01]  /*3680*/  @P5 FFMA.FTZ R84, R88, R88, R85 ;  /* 0x0000005858545223 */ /* 0x000fe20000010055 */
[----:B------:R-:W-:Y:S01]  /*3690*/  FADD.FTZ R88, R142, -R86 ;  /* 0x800000568e587221 */ /* 0x000fe20000010000 */
[----:B------:R-:W-:Y:S02]  /*36a0*/  PLOP3.LUT P5, PT, PT, PT, PT, 0x8, 0x80 ;  /* 0x000000000080781c */ /* 0x000fe40003fae170 */
        /* <DEDUP_REMOVED lines=11> */
[----:B------:R-:W-:-:S04]  /*3760*/  FFMA.FTZ R87, R90, R90, R87 ;  /* 0x0000005a5a577223 */ /* 0x000fc80000010057 */
[----:B------:R-:W-:Y:S01]  /*3770*/  @P2 FFMA.FTZ R84, R88, R88, R87 ;  /* 0x0000005858542223 */ /* 0x000fe20000010057 */
[----:B------:R-:W-:-:S04]  /*3780*/  ISETP.GT.U32.AND P2, PT, R121, 0x3, PT ;  /* 0x000000037900780c */ /* 0x000fc80003f44070 */
[----:B------:R-:W0:Y:S09]  /*3790*/  SHFL.BFLY PT, R85, R84, 0x1, 0x1f ;  /* 0x0c201f0054557f89 */ /* 0x000e3200000e0000 */
[----:B------:R-:W1:Y:S01]  /*37a0*/  @!P2 S2R R91, SR_CgaCtaId ;  /* 0x00000000005ba919 */ /* 0x000e620000008800 */
[----:B------:R-:W-:-:S02]  /*37b0*/  @!P2 PLOP3.LUT P5, PT, P6, PT, PT, 0x80, 0x8 ;  /* 0x000000000008a81c */ /* 0x000fc400037af070 */
[----:B------:R-:W-:Y:S01]  /*37c0*/  ISETP.NE.AND P6, PT, R121, RZ, PT ;  /* 0x000000ff7900720c */ /* 0x000fe20003fc5270 */
[----:B0-----:R-:W-:Y:S01]  /*37d0*/  FADD.FTZ R85, R84, R85 ;  /* 0x0000005554557221 */ /* 0x001fe20000010000 */
[----:B------:R-:W-:-:S04]  /*37e0*/  @!P2 MOV R84, 0x400 ;  /* 0x000004000054a802 */ /* 0x000fc80000000f00 */
[----:B------:R-:W0:Y:S02]  /*37f0*/  SHFL.BFLY PT, R88, R85, 0x2, 0x1f ;  /* 0x0c401f0055587f89 */ /* 0x000e2400000e0000 */
[----:B0-----:R-:W-:-:S05]  /*3800*/  FADD.FTZ R88, R85, R88 ;  /* 0x0000005855587221 */ /* 0x001fca0000010000 */
[----:B------:R-:W0:Y:S02]  /*3810*/  SHFL.BFLY PT, R87, R88, 0x4, 0x1f ;  /* 0x0c801f0058577f89 */ /* 0x000e2400000e0000 */
[----:B0-----:R-:W-:Y:S01]  /*3820*/  FADD.FTZ R87, R88, R87 ;  /* 0x0000005758577221 */ /* 0x001fe20000010000 */
[----:B-1----:R-:W-:Y:S02]  /*3830*/  @!P2 LEA R88, R91, R84, 0x18 ;  /* 0x000000545b58a211 */ /* 0x002fe400078ec0ff */
[----:B------:R-:W-:Y:S02]  /*3840*/  CS2R R84, SRZ ;  /* 0x0000000000547805 */ /* 0x000fe4000001ff00 */
[----:B------:R-:W0:Y:S01]  /*3850*/  SHFL.BFLY PT, R90, R87, 0x8, 0x1f ;  /* 0x0d001f00575a7f89 */ /* 0x000e2200000e0000 */
[----:B------:R-:W-:-:S05]  /*3860*/  @P5 VIADD R88, R88, 0x20 ;  /* 0x0000002058585836 */ /* 0x000fca0000000000 */
[----:B------:R-:W-:Y:S01]  /*3870*/  @!P2 LEA R91, R121, R88, 0x3 ;  /* 0x00000058795ba211 */ /* 0x000fe200078e18ff */
[----:B0-----:R-:W-:-:S05]  /*3880*/  FADD.FTZ R90, R87, R90 ;  /* 0x0000005a575a7221 */ /* 0x001fca0000010000 */
[----:B------:R-:W0:Y:S02]  /*3890*/  SHFL.BFLY PT, R89, R90, 0x10, 0x1f ;  /* 0x0e001f005a597f89 */ /* 0x000e2400000e0000 */
[----:B0-----:R-:W-:Y:S01]  /*38a0*/  FADD.FTZ R87, R90, R89 ;  /* 0x000000595a577221 */ /* 0x001fe20000010000 */
[----:B------:R-:W-:Y:S06]  /*38b0*/  @P6 BRA `(.L_x_24) ;  /* 0x00000000001c6947 */ /* 0x000fec0003800000 */
[----:B------:R-:W0:Y:S01]  /*38c0*/  S2UR UR5, SR_CgaCtaId ;  /* 0x00000000000579c3 */ /* 0x000e220000008800 */
[----:B------:R-:W-:Y:S01]  /*38d0*/  UMOV UR4, 0x400 ;  /* 0x0000040000047882 */ /* 0x000fe20000000000 */
[----:B------:R-:W-:-:S04]  /*38e0*/  SHF.R.U32.HI R88, RZ, 0x2, R123 ;  /* 0x00000002ff587819 */ /* 0x000fc8000001167b */
[----:B------:R-:W-:Y:S01]  /*38f0*/  LOP3.LUT R88, R88, 0x18, RZ, 0xc0, !PT ;  /* 0x0000001858587812 */ /* 0x000fe200078ec0ff */
[----:B0-----:R-:W-:-:S04]  /*3900*/  ULEA UR4, UR5, UR4, 0x18 ;  /* 0x0000000405047291 */ /* 0x001fc8000f8ec0ff */
[----:B------:R-:W-:-:S09]  /*3910*/  @UP1 UIADD3 UR4, UPT, UPT, UR4, 0x20, URZ ;  /* 0x0000002004041890 */ /* 0x000fd2000fffe0ff */
[----:B------:R0:W-:Y:S03]  /*3920*/  STS.64 [R88+UR4], R86 ;  /* 0x0000005658007988 */ /* 0x0001e60008000a04 */
.L_x_24:
[----:B------:R-:W-:Y:S05]  /*3930*/  BSYNC.RECONVERGENT B0 ;  /* 0x0000000000007941 */ /* 0x000fea0003800200 */
.L_x_23:
[----:B------:R-:W-:Y:S01]  /*3940*/  BAR.SYNC.DEFER_BLOCKING 0x0 ;  /* 0x0000000000007b1d */ /* 0x000fe20000010000 */
[----:B0-----:R-:W-:Y:S02]  /*3950*/  HFMA2 R87, -RZ, RZ, 0, 0 ;  /* 0x00000000ff577431 */ /* 0x001fe400000001ff */
[----:B------:R-:W-:Y:S01]  /*3960*/  @!P2 IMAD.MOV.U32 R87, RZ, RZ, R118 ;  /* 0x000000ffff57a224 */ /* 0x000fe200078e0076 */
[----:B------:R-:W-:Y:S02]  /*3970*/  ISETP.NE.AND P5, PT, R123, RZ, PT ;  /* 0x000000ff7b00720c */ /* 0x000fe40003fa5270 */
[----:B------:R-:W-:Y:S02]  /*3980*/  BSSY.RECONVERGENT B0, `(.L_x_25) ;  /* 0x0000083000007945 */ /* 0x000fe40003800200 */
[----:B------:R-:W0:Y:S04]  /*3990*/  SHFL.DOWN PT, R88, R87, 0x2, 0x1f ;  /* 0x08401f0057587f89 */ /* 0x000e2800000e0000 */
[----:B------:R-:W-:Y:S01]  /*39a0*/  @!P2 LDS.64 R84, [R91] ;  /* 0x000000005b54a984 */ /* 0x000fe20000000a00 */
[----:B------:R-:W-:-:S02]  /*39b0*/  ISETP.NE.AND P2, PT, RZ, UR8, PT ;  /* 0x00000008ff007c0c */ /* 0x000fc4000bf45270 */
[----:B0-----:R-:W-:Y:S02]  /*39c0*/  IADD3 R149, PT, PT, R88, R87, RZ ;  /* 0x0000005758957210 */ /* 0x001fe40007ffe0ff */
[----:B------:R-:W-:Y:S02]  /*39d0*/  I2FP.F32.S32 R152, R88 ;  /* 0x0000005800987245 */ /* 0x000fe40000201400 */
[----:B------:R-:W-:Y:S01]  /*39e0*/  I2FP.F32.S32 R86, R149 ;  /* 0x0000009500567245 */ /* 0x000fe20000201400 */
[----:B------:R-:W0:Y:S01]  /*39f0*/  SHFL.DOWN PT, R154, R149, 0x1, 0x1f ;  /* 0x08201f00959a7f89 */ /* 0x000e2200000e0000 */
[----:B------:R-:W-:Y:S02]  /*3a00*/  I2FP.F32.S32 R88, R87 ;  /* 0x0000005700587245 */ /* 0x000fe40000201400 */
[----:B------:R-:W1:Y:S01]  /*3a10*/  MUFU.RCP R150, R86 ;  /* 0x0000005600967308 */ /* 0x000e620000001000 */
[-C--:B0-----:R-:W-:Y:S02]  /*3a20*/  IADD3 R149, PT, PT, R149, R154.reuse, RZ ;  /* 0x0000009a95957210 */ /* 0x081fe40007ffe0ff */
[----:B------:R-:W-:Y:S01]  /*3a30*/  I2FP.F32.S32 R154, R154 ;  /* 0x0000009a009a7245 */ /* 0x000fe20000201400 */
[----:B------:R-:W0:Y:S01]  /*3a40*/  SHFL.DOWN PT, R89, R84, 0x2, 0x1f ;  /* 0x08401f0054597f89 */ /* 0x000e2200000e0000 */
[----:B------:R-:W-:-:S03]  /*3a50*/  I2FP.F32.S32 R149, R149 ;  /* 0x0000009500957245 */ /* 0x000fc60000201400 */
[----:B------:R-:W2:Y:S03]  /*3a60*/  SHFL.DOWN PT, R90, R85, 0x2, 0x1f ;  /* 0x08401f00555a7f89 */ /* 0x000ea600000e0000 */
[----:B------:R-:W3:Y:S01]  /*3a70*/  MUFU.RCP R149, R149 ;  /* 0x0000009500957308 */ /* 0x000ee20000001000 */
[C---:B0-----:R-:W-:Y:S01]  /*3a80*/  FMUL.FTZ R91, R89.reuse, R152 ;  /* 0x00000098595b7220 */ /* 0x041fe20000410000 */
[----:B------:R-:W-:-:S03]  /*3a90*/  FADD.FTZ R89, -R89, R84 ;  /* 0x0000005459597221 */ /* 0x000fc60000010100 */
[----:B------:R-:W-:Y:S01]  /*3aa0*/  FFMA.FTZ R91, R88, R84, R91 ;  /* 0x00000054585b7223 */ /* 0x000fe2000001005b */
[----:B------:R-:W-:Y:S01]  /*3ab0*/  FMUL.FTZ R89, R89, R89 ;  /* 0x0000005959597220 */ /* 0x000fe20000410000 */
[----:B--2---:R-:W-:Y:S02]  /*3ac0*/  FADD.FTZ R85, R90, R85 ;  /* 0x000000555a557221 */ /* 0x004fe40000010000 */
[----:B-1----:R-:W-:Y:S01]  /*3ad0*/  FMUL.FTZ R91, R150, R91 ;  /* 0x0000005b965b7220 */ /* 0x002fe20000410000 */
[----:B------:R-:W-:-:S04]  /*3ae0*/  FMUL.FTZ R89, R89, R88 ;  /* 0x0000005859597220 */ /* 0x000fc80000410000 */
[----:B------:R-:W0:Y:S01]  /*3af0*/  SHFL.DOWN PT, R84, R91, 0x1, 0x1f ;  /* 0x08201f005b547f89 */ /* 0x000e2200000e0000 */
[----:B------:R-:W-:-:S04]  /*3b00*/  FMUL.FTZ R89, R89, R152 ;  /* 0x0000009859597220 */ /* 0x000fc80000410000 */
[----:B------:R-:W-:-:S05]  /*3b10*/  FFMA.FTZ R85, R150, R89, R85 ;  /* 0x0000005996557223 */ /* 0x000fca0000010055 */
[----:B------:R-:W1:Y:S01]  /*3b20*/  SHFL.DOWN PT, R88, R85, 0x1, 0x1f ;  /* 0x08201f0055587f89 */ /* 0x000e6200000e0000 */
[----:B0-----:R-:W-:Y:S01]  /*3b30*/  FADD.FTZ R87, R91, -R84 ;  /* 0x800000545b577221 */ /* 0x001fe20000010000 */
[----:B------:R-:W-:-:S03]  /*3b40*/  FMUL.FTZ R89, R84, R154 ;  /* 0x0000009a54597220 */ /* 0x000fc60000410000 */
[----:B------:R-:W-:Y:S01]  /*3b50*/  FMUL.FTZ R87, R87, R87 ;  /* 0x0000005757577220 */ /* 0x000fe20000410000 */
[----:B------:R-:W-:-:S03]  /*3b60*/  FFMA.FTZ R84, R86, R91, R89 ;  /* 0x0000005b56547223 */ /* 0x000fc60000010059 */
[----:B------:R-:W-:Y:S01]  /*3b70*/  FMUL.FTZ R87, R86, R87 ;  /* 0x0000005756577220 */ /* 0x000fe20000410000 */
[----:B---3--:R-:W-:Y:S01]  /*3b80*/  FMUL.FTZ R89, R149, R84 ;  /* 0x0000005495597220 */ /* 0x008fe20000410000 */
[----:B-1----:R-:W-:Y:S02]  /*3b90*/  FADD.FTZ R88, R85, R88 ;  /* 0x0000005855587221 */ /* 0x002fe40000010000 */
[----:B------:R-:W-:Y:S01]  /*3ba0*/  FMUL.FTZ R87, R87, R154 ;  /* 0x0000009a57577220 */ /* 0x000fe20000410000 */
[----:B------:R-:W0:Y:S02]  /*3bb0*/  @!P5 LDC.64 R84, c[0x0][0x3c8] ;  /* 0x0000f200ff54db82 */ /* 0x000e240000000a00 */
[----:B------:R-:W1:Y:S01]  /*3bc0*/  SHFL.IDX PT, R89, R89, RZ, 0x1f ;  /* 0x00001fff59597589 */ /* 0x000e6200000e0000 */
[----:B------:R-:W-:-:S05]  /*3bd0*/  FFMA.FTZ R88, R149, R87, R88 ;  /* 0x0000005795587223 */ /* 0x000fca0000010058 */
[----:B------:R-:W2:Y:S01]  /*3be0*/  LDC R149, c[0x0][0x448] ;  /* 0x00011200ff957b82 */ /* 0x000ea20000000800 */
[----:B------:R-:W2:Y:S07]  /*3bf0*/  SHFL.IDX PT, R88, R88, RZ, 0x1f ;  /* 0x00001fff58587589 */ /* 0x000eae00000e0000 */
[----:B------:R-:W3:Y:S01]  /*3c00*/  @!P5 LDC.64 R86, c[0x0][0x3c0] ;  /* 0x0000f000ff56db82 */ /* 0x000ee20000000a00 */
[----:B0-----:R-:W-:-:S04]  /*3c10*/  @!P5 IMAD.WIDE R84, R120, 0x4, R84 ;  /* 0x000000047854d825 */ /* 0x001fc800078e0254 */
[----:B-1----:R-:W-:-:S05]  /*3c20*/  FMUL.FTZ R90, R89, R89 ;  /* 0x00000059595a7220 */ /* 0x002fca0000410000 */
[----:B------:R-:W-:Y:S01]  /*3c30*/  FSEL R91, R90, RZ, P2 ;  /* 0x000000ff5a5b7208 */ /* 0x000fe20001000000 */
[----:B--2---:R-:W-:-:S04]  /*3c40*/  FFMA.FTZ R90, R88, UR9, R149 ;  /* 0x00000009585a7c23 */ /* 0x004fc80008010095 */
[----:B------:R-:W-:Y:S01]  /*3c50*/  FADD.FTZ R91, R90, R91 ;  /* 0x0000005b5a5b7221 */ /* 0x000fe20000010000 */
[----:B------:R-:W-:Y:S01]  /*3c60*/  FSEL R90, R89, RZ, !P2 ;  /* 0x000000ff595a7208 */ /* 0x000fe20005000000 */
[----:B---3--:R-:W-:-:S04]  /*3c70*/  @!P5 IMAD.WIDE R86, R120, 0x4, R86 ;  /* 0x000000047856d825 */ /* 0x008fc800078e0256 */
[----:B------:R-:W0:Y:S01]  /*3c80*/  MUFU.RSQ R91, R91 ;  /* 0x0000005b005b7308 */ /* 0x000e220000001400 */
[----:B------:R1:W-:Y:S04]  /*3c90*/  @!P5 STG.E desc[UR6][R86.64], R89 ;  /* 0x000000595600d986 */ /* 0x0003e8000c101906 */
[----:B0-----:R1:W-:Y:S01]  /*3ca0*/  @!P5 STG.E desc[UR6][R84.64], R91 ;  /* 0x0000005b5400d986 */ /* 0x0013e2000c101906 */
[----:B------:R-:W-:Y:S05]  /*3cb0*/  @!P1 BRA `(.L_x_26) ;  /* 0x00000004003c9947 */ /* 0x000fea0003800000 */
[--C-:B-1----:R-:W-:Y:S01]  /*3cc0*/  FADD.FTZ R84, R132, -R90.reuse ;  /* 0x8000005a84547221 */ /* 0x102fe20000010000 */
[--C-:B------:R-:W-:Y:S01]  /*3cd0*/  FADD.FTZ R156, R143, -R90.reuse ;  /* 0x8000005a8f9c7221 */ /* 0x100fe20000010000 */
[----:B------:R-:W-:Y:S01]  /*3ce0*/  SHF.L.U32 R87, R51, 0x10, RZ ;  /* 0x0000001033577819 */ /* 0x000fe200000006ff */
[----:B------:R-:W-:Y:S02]  /*3cf0*/  IMAD.U32 R85, R27, 0x10000, RZ ;  /* 0x000100001b557824 */ /* 0x000fe400078e00ff */
[C---:B------:R-:W-:Y:S01]  /*3d00*/  FMUL.FTZ R155, R91.reuse, R84 ;  /* 0x000000545b9b7220 */ /* 0x040fe20000410000 */
[----:B------:R-:W-:Y:S01]  /*3d10*/  FMUL.FTZ R156, R91, R156 ;  /* 0x0000009c5b9c7220 */ /* 0x000fe20000410000 */
[----:B------:R-:W-:Y:S01]  /*3d20*/  SHF.L.U32 R86, R14, 0x10, RZ ;  /* 0x000000100e567819 */ /* 0x000fe200000006ff */
[--C-:B------:R-:W-:Y:S01]  /*3d30*/  FADD.FTZ R84, R130, -R90.reuse ;  /* 0x8000005a82547221 */ /* 0x100fe20000010000 */
[----:B------:R-:W-:Y:S02]  /*3d40*/  IMAD.U32 R88, R15, 0x10000, RZ ;  /* 0x000100000f587824 */ /* 0x000fe400078e00ff */
[----:B------:R-:W-:Y:S01]  /*3d50*/  FFMA.FTZ R158, R156, R85, R87 ;  /* 0x000000559c9e7223 */ /* 0x000fe20000010057 */
[----:B------:R-:W-:Y:S01]  /*3d60*/  FADD.FTZ R154, R137, -R90 ;  /* 0x8000005a899a7221 */ /* 0x000fe20000010000 */
[----:B------:R-:W-:Y:S01]  /*3d70*/  FMUL.FTZ R153, R91, R84 ;  /* 0x000000545b997220 */ /* 0x000fe20000410000 */
[----:B------:R-:W-:Y:S01]  /*3d80*/  FFMA.FTZ R87, R155, R86, R88 ;  /* 0x000000569b577223 */ /* 0x000fe20000010058 */
[----:B------:R-:W-:Y:S01]  /*3d90*/  SHF.L.U32 R84, R10, 0x10, RZ ;  /* 0x000000100a547819 */ /* 0x000fe200000006ff */
[----:B------:R-:W-:Y:S01]  /*3da0*/  IMAD.U32 R86, R9, 0x10000, RZ ;  /* 0x0001000009567824 */ /* 0x000fe200078e00ff */
[----:B------:R-:W-:Y:S01]  /*3db0*/  SHF.L.U32 R157, R26, 0x10, RZ ;  /* 0x000000101a9d7819 */ /* 0x000fe200000006ff */
[----:B------:R-:W-:Y:S01]  /*3dc0*/  FMUL.FTZ R154, R91, R154 ;  /* 0x0000009a5b9a7220 */ /* 0x000fe20000410000 */
[----:B------:R-:W-:Y:S01]  /*3dd0*/  SHF.L.U32 R85, R50, 0x10, RZ ;  /* 0x0000001032557819 */ /* 0x000fe200000006ff */
[----:B------:R-:W-:Y:S01]  /*3de0*/  FFMA.FTZ R86, R153, R86, R84 ;  /* 0x0000005699567223 */ /* 0x000fe20000010054 */
[----:B------:R-:W-:Y:S01]  /*3df0*/  FADD.FTZ R84, R131, -R90 ;  /* 0x8000005a83547221 */ /* 0x000fe20000010000 */
[----:B------:R-:W-:-:S02]  /*3e00*/  IMAD.U32 R88, R49, 0x10000, RZ ;  /* 0x0001000031587824 */ /* 0x000fc400078e00ff */
[--C-:B------:R-:W-:Y:S01]  /*3e10*/  FADD.FTZ R152, R126, -R90.reuse ;  /* 0x8000005a7e987221 */ /* 0x100fe20000010000 */
[----:B------:R-:W-:Y:S01]  /*3e20*/  FFMA.FTZ R157, R154, R157, R85 ;  /* 0x0000009d9a9d7223 */ /* 0x000fe20000010055 */
[----:B------:R-:W-:Y:S01]  /*3e30*/  FMUL.FTZ R151, R91, R84 ;  /* 0x000000545b977220 */ /* 0x000fe20000410000 */
[----:B------:R-:W-:Y:S01]  /*3e40*/  SHF.L.U32 R84, R25, 0x10, RZ ;  /* 0x0000001019547819 */ /* 0x000fe200000006ff */
[----:B------:R-:W-:Y:S01]  /*3e50*/  FMUL.FTZ R152, R91, R152 ;  /* 0x000000985b987220 */ /* 0x000fe20000410000 */
[----:B------:R-:W-:Y:S01]  /*3e60*/  SHF.L.U32 R85, R5, 0x10, RZ ;  /* 0x0000001005557819 */ /* 0x000fe200000006ff */
[----:B------:R-:W-:Y:S01]  /*3e70*/  FADD.FTZ R150, R128, -R90 ;  /* 0x8000005a80967221 */ /* 0x000fe20000010000 */
[----:B------:R-:W-:Y:S01]  /*3e80*/  SHF.L.U32 R89, R6, 0x10, RZ ;  /* 0x0000001006597819 */ /* 0x000fe200000006ff */
[----:B------:R-:W-:Y:S01]  /*3e90*/  FFMA.FTZ R84, R151, R84, R88 ;  /* 0x0000005497547223 */ /* 0x000fe20000010058 */
[----:B------:R-:W-:Y:S01]  /*3ea0*/  FADD.FTZ R88, R129, -R90 ;  /* 0x8000005a81587221 */ /* 0x000fe20000010000 */
[----:B------:R-:W-:Y:S01]  /*3eb0*/  SHF.L.U32 R160, R48, 0x10, RZ ;  /* 0x0000001030a07819 */ /* 0x000fe200000006ff */
[C---:B------:R-:W-:Y:S01]  /*3ec0*/  FMUL.FTZ R150, R91.reuse, R150 ;  /* 0x000000965b967220 */ /* 0x040fe20000410000 */
[----:B------:R-:W-:Y:S01]  /*3ed0*/  FFMA.FTZ R85, R152, R85, R89 ;  /* 0x0000005598557223 */ /* 0x000fe20000010059 */
[----:B------:R-:W-:Y:S01]  /*3ee0*/  FMUL.FTZ R149, R91, R88 ;  /* 0x000000585b957220 */ /* 0x000fe20000410000 */
[----:B------:R-:W-:Y:S01]  /*3ef0*/  IMAD.U32 R88, R24, 0x10000, RZ ;  /* 0x0001000018587824 */ /* 0x000fe200078e00ff */
[----:B------:R-:W-:Y:S01]  /*3f00*/  SHF.L.U32 R89, R0, 0x10, RZ ;  /* 0x0000001000597819 */ /* 0x000fe200000006ff */
[----:B------:R-:W-:Y:S01]  /*3f10*/  IMAD.U32 R159, R2, 0x10000, RZ ;  /* 0x00010000029f7824 */ /* 0x000fe200078e00ff */
[----:B------:R-:W-:Y:S01]  /*3f20*/  F2FP.BF16.F32.PACK_AB R85, R85, R84 ;  /* 0x000000545555723e */ /* 0x000fe200000010ff */
[----:B------:R-:W-:Y:S01]  /*3f30*/  FFMA.FTZ R160, R149, R88, R160 ;  /* 0x0000005895a07223 */ /* 0x000fe200000100a0 */
[----:B------:R-:W-:Y:S01]  /*3f40*/  F2FP.BF16.F32.PACK_AB R87, R87, R158 ;  /* 0x0000009e5757723e */ /* 0x000fe200000010ff */
[----:B------:R-:W-:Y:S01]  /*3f50*/  FFMA.FTZ R159, R150, R89, R159 ;  /* 0x00000059969f7223 */ /* 0x000fe2000001009f */
[----:B------:R-:W-:Y:S01]  /*3f60*/  F2FP.BF16.F32.PACK_AB R86, R86, R157 ;  /* 0x0000009d5656723e */ /* 0x000fe200000010ff */
[----:B------:R-:W0:Y:S01]  /*3f70*/  LDC.64 R88, c[0x0][0x428] ;  /* 0x00010a00ff587b82 */ /* 0x000e220000000a00 */
[----:B------:R-:W-:Y:S01]  /*3f80*/  IMAD.U32 R158, R16, 0x10000, RZ ;  /* 0x00010000109e7824 */ /* 0x000fe200078e00ff */
[----:B------:R-:W-:-:S02]  /*3f90*/  SHF.L.U32 R157, R31, 0x10, RZ ;  /* 0x000000101f9d7819 */ /* 0x000fc400000006ff */
[----:B------:R-:W-:Y:S02]  /*3fa0*/  F2FP.BF16.F32.PACK_AB R84, R159, R160 ;  /* 0x000000a09f54723e */ /* 0x000fe400000010ff */
[----:B------:R-:W-:Y:S02]  /*3fb0*/  SHF.L.U32 R160, R17, 0x10, RZ ;  /* 0x0000001011a07819 */ /* 0x000fe400000006ff */
[----:B------:R-:W-:-:S03]  /*3fc0*/  SHF.L.U32 R159, R47, 0x10, RZ ;  /* 0x000000102f9f7819 */ /* 0x000fc600000006ff */
[----:B------:R-:W-:Y:S01]  /*3fd0*/  FFMA.FTZ R155, R155, R158, R160 ;  /* 0x0000009e9b9b7223 */ /* 0x000fe200000100a0 */
[----:B------:R-:W-:Y:S01]  /*3fe0*/  SHF.L.U32 R158, R11, 0x10, RZ ;  /* 0x000000100b9e7819 */ /* 0x000fe200000006ff */
[----:B------:R-:W-:Y:S01]  /*3ff0*/  FFMA.FTZ R156, R156, R157, R159 ;  /* 0x0000009d9c9c7223 */ /* 0x000fe2000001009f */
[----:B------:R-:W-:Y:S01]  /*4000*/  SHF.L.U32 R157, R30, 0x10, RZ ;  /* 0x000000101e9d7819 */ /* 0x000fe200000006ff */
[----:B------:R-:W-:-:S04]  /*4010*/  IMAD.U32 R159, R46, 0x10000, RZ ;  /* 0x000100002e9f7824 */ /* 0x000fc800078e00ff */
[----:B------:R-:W-:Y:S01]  /*4020*/  FFMA.FTZ R154, R154, R157, R159 ;  /* 0x0000009d9a9a7223 */ /* 0x000fe2000001009f */
[----:B0-----:R-:W-:-:S05]  /*4030*/  IMAD.WIDE.U32 R88, R124, 0x10, R88 ;  /* 0x000000107c587825 */ /* 0x001fca00078e0058 */
[----:B------:R0:W-:Y:S02]  /*4040*/  STG.E.128 desc[UR6][R88.64], R84 ;  /* 0x0000005458007986 */ /* 0x0001e4000c101d06 */
[----:B0-----:R-:W0:Y:S01]  /*4050*/  LDC.64 R88, c[0x0][0x430] ;  /* 0x00010c00ff587b82 */ /* 0x001e220000000a00 */
[----:B------:R-:W-:Y:S01]  /*4060*/  SHF.L.U32 R84, R13, 0x10, RZ ;  /* 0x000000100d547819 */ /* 0x000fe200000006ff */
[----:B------:R-:W-:Y:S01]  /*4070*/  IMAD.U32 R87, R8, 0x10000, RZ ;  /* 0x0001000008577824 */ /* 0x000fe200078e00ff */
[----:B------:R-:W-:Y:S02]  /*4080*/  SHF.L.U32 R86, R45, 0x10, RZ ;  /* 0x000000102d567819 */ /* 0x000fe400000006ff */
[----:B------:R-:W-:Y:S01]  /*4090*/  SHF.L.U32 R85, R7, 0x10, RZ ;  /* 0x0000001007557819 */ /* 0x000fe200000006ff */
[----:B------:R-:W-:Y:S01]  /*40a0*/  FFMA.FTZ R153, R153, R158, R84 ;  /* 0x0000009e99997223 */ /* 0x000fe20000010054 */
[----:B------:R-:W-:-:S03]  /*40b0*/  IMAD.U32 R84, R29, 0x10000, RZ ;  /* 0x000100001d547824 */ /* 0x000fc600078e00ff */
[----:B------:R-:W-:Y:S01]  /*40c0*/  FFMA.FTZ R152, R152, R85, R87 ;  /* 0x0000005598987223 */ /* 0x000fe20000010057 */
[----:B------:R-:W-:Y:S01]  /*40d0*/  FFMA.FTZ R151, R151, R84, R86 ;  /* 0x0000005497977223 */ /* 0x000fe20000010056 */
[----:B------:R-:W-:Y:S01]  /*40e0*/  SHF.L.U32 R84, R28, 0x10, RZ ;  /* 0x000000101c547819 */ /* 0x000fe200000006ff */
[----:B------:R-:W-:Y:S01]  /*40f0*/  IMAD.U32 R85, R3, 0x10000, RZ ;  /* 0x0001000003557824 */ /* 0x000fe200078e00ff */
[----:B------:R-:W-:Y:S02]  /*4100*/  SHF.L.U32 R86, R44, 0x10, RZ ;  /* 0x000000102c567819 */ /* 0x000fe400000006ff */
[----:B------:R-:W-:-:S03]  /*4110*/  SHF.L.U32 R87, R4, 0x10, RZ ;  /* 0x0000001004577819 */ /* 0x000fc600000006ff */
[----:B------:R-:W-:Y:S01]  /*4120*/  FFMA.FTZ R84, R149, R84, R86 ;  /* 0x0000005495547223 */ /* 0x000fe20000010056 */
[----:B------:R-:W-:Y:S01]  /*4130*/  F2FP.BF16.F32.PACK_AB R86, R153, R154 ;  /* 0x0000009a9956723e */ /* 0x000fe200000010ff */
[----:B------:R-:W-:Y:S01]  /*4140*/  FFMA.FTZ R149, R150, R85, R87 ;  /* 0x0000005596957223 */ /* 0x000fe20000010057 */
[----:B------:R-:W-:Y:S02]  /*4150*/  F2FP.BF16.F32.PACK_AB R87, R155, R156 ;  /* 0x0000009c9b57723e */ /* 0x000fe400000010ff */
[----:B------:R-:W-:Y:S01]  /*4160*/  F2FP.BF16.F32.PACK_AB R85, R152, R151 ;  /* 0x000000979855723e */ /* 0x000fe200000010ff */
[C---:B0-----:R-:W-:Y:S01]  /*4170*/  IMAD.WIDE.U32 R88, R124.reuse, 0x10, R88 ;  /* 0x000000107c587825 */ /* 0x041fe200078e0058 */
[----:B------:R-:W-:Y:S02]  /*4180*/  F2FP.BF16.F32.PACK_AB R84, R149, R84 ;  /* 0x000000549554723e */ /* 0x000fe400000010ff */
[----:B------:R-:W-:-:S03]  /*4190*/  IADD3 R124, PT, PT, R124, 0x80, RZ ;  /* 0x000000807c7c7810 */ /* 0x000fc60007ffe0ff */
[----:B------:R0:W-:Y:S04]  /*41a0*/  STG.E.128 desc[UR6][R88.64], R84 ;  /* 0x0000005458007986 */ /* 0x0001e8000c101d06 */
.L_x_26:
[----:B------:R-:W-:Y:S05]  /*41b0*/  BSYNC.RECONVERGENT B0 ;  /* 0x0000000000007941 */ /* 0x000fea0003800200 */
.L_x_25:
[----:B------:R-:W-:Y:S04]  /*41c0*/  BSSY.RECONVERGENT B0, `(.L_x_27) ;  /* 0x0000051000007945 */ /* 0x000fe80003800200 */
[----:B------:R-:W-:Y:S05]  /*41d0*/  @!P3 BRA `(.L_x_28) ;  /* 0x00000004003cb947 */ /* 0x000fea0003800000 */
[--C-:B01----:R-:W-:Y:S01]  /*41e0*/  FADD.FTZ R84, R140, -R90.reuse ;  /* 0x8000005a8c547221 */ /* 0x103fe20000010000 */
        /* <DEDUP_REMOVED lines=78> */
.L_x_28:
[----:B------:R-:W-:Y:S05]  /*46d0*/  BSYNC.RECONVERGENT B0 ;  /* 0x0000000000007941 */ /* 0x000fea0003800200 */
.L_x_27:
[----:B------:R-:W-:Y:S04]  /*46e0*/  BSSY.RECONVERGENT B0, `(.L_x_29) ;  /* 0x0000050000007945 */ /* 0x000fe80003800200 */
[----:B------:R-:W-:Y:S05]  /*46f0*/  @!P4 BRA `(.L_x_30) ;  /* 0x000000040038c947 */ /* 0x000fea0003800000 */
[--C-:B012---:R-:W-:Y:S01]  /*4700*/  FADD.FTZ R84, R125, -R90.reuse ;  /* 0x8000005a7d547221 */ /* 0x107fe20000010000 */
[----:B------:R-:W-:Y:S01]  /*4710*/  FADD.FTZ R152, R142, -R90 ;  /* 0x8000005a8e987221 */ /* 0x000fe20000010000 */
[----:B------:R-:W-:Y:S01]  /*4720*/  SHF.L.U32 R88, R64, 0x10, RZ ;  /* 0x0000001040587819 */ /* 0x000fe200000006ff */
[----:B------:R-:W-:Y:S02]  /*4730*/  IMAD.U32 R86, R56, 0x10000, RZ ;  /* 0x0001000038567824 */ /* 0x000fe400078e00ff */
[C---:B------:R-:W-:Y:S01]  /*4740*/  FMUL.FTZ R149, R91.reuse, R84 ;  /* 0x000000545b957220 */ /* 0x040fe20000410000 */
[----:B------:R-:W-:Y:S01]  /*4750*/  SHF.L.U32 R87, R102, 0x10, RZ ;  /* 0x0000001066577819 */ /* 0x000fe200000006ff */
[----:B------:R-:W-:Y:S01]  /*4760*/  FMUL.FTZ R152, R91, R152 ;  /* 0x000000985b987220 */ /* 0x000fe20000410000 */
[----:B------:R-:W-:Y:S01]  /*4770*/  SHF.L.U32 R89, R103, 0x10, RZ ;  /* 0x0000001067597819 */ /* 0x000fe200000006ff */
[----:B------:R-:W-:Y:S01]  /*4780*/  IMAD.U32 R85, R68, 0x10000, RZ ;  /* 0x0001000044557824 */ /* 0x000fe200078e00ff */
[----:B------:R-:W-:Y:S01]  /*4790*/  SHF.L.U32 R150, R60, 0x10, RZ ;  /* 0x000000103c967819 */ /* 0x000fe200000006ff */
[----:B------:R-:W-:Y:S01]  /*47a0*/  FFMA.FTZ R84, R149, R86, R88 ;  /* 0x0000005695547223 */ /* 0x000fe20000010058 */
[----:B------:R-:W-:Y:S01]  /*47b0*/  FADD.FTZ R86, R135, -R90 ;  /* 0x8000005a87567221 */ /* 0x000fe20000010000 */
[----:B------:R-:W-:Y:S01]  /*47c0*/  FFMA.FTZ R87, R152, R87, R89 ;  /* 0x0000005798577223 */ /* 0x000fe20000010059 */
[----:B------:R-:W-:Y:S01]  /*47d0*/  SHF.L.U32 R89, R105, 0x10, RZ ;  /* 0x0000001069597819 */ /* 0x000fe200000006ff */
[----:B------:R-:W-:Y:S01]  /*47e0*/  FFMA.FTZ R149, R149, R150, R85 ;  /* 0x0000009695957223 */ /* 0x000fe20000010055 */
[----:B------:R-:W-:Y:S01]  /*47f0*/  IMAD.U32 R85, R104, 0x10000, RZ ;  /* 0x0001000068557824 */ /* 0x000fe200078e00ff */
[----:B------:R-:W-:Y:S01]  /*4800*/  SHF.L.U32 R151, R57, 0x10, RZ ;  /* 0x0000001039977819 */ /* 0x000fe200000006ff */
[----:B------:R-:W-:Y:S01]  /*4810*/  FMUL.FTZ R86, R91, R86 ;  /* 0x000000565b567220 */ /* 0x000fe20000410000 */
[----:B------:R-:W-:-:S02]  /*4820*/  IMAD.U32 R153, R65, 0x10000, RZ ;  /* 0x0001000041997824 */ /* 0x000fc400078e00ff */
[----:B------:R-:W-:Y:S01]  /*4830*/  FFMA.FTZ R88, R152, R85, R89 ;  /* 0x0000005598587223 */ /* 0x000fe20000010059 */
[----:B------:R-:W-:Y:S01]  /*4840*/  SHF.L.U32 R89, R61, 0x10, RZ ;  /* 0x000000103d597819 */ /* 0x000fe200000006ff */
[----:B------:R-:W-:Y:S01]  /*4850*/  FADD.FTZ R150, R144, -R90 ;  /* 0x8000005a90967221 */ /* 0x000fe20000010000 */
[----:B------:R-:W-:Y:S01]  /*4860*/  FFMA.FTZ R85, R86, R151, R153 ;  /* 0x0000009756557223 */ /* 0x000fe20000010099 */
[----:B------:R-:W-:Y:S01]  /*4870*/  SHF.L.U32 R151, R69, 0x10, RZ ;  /* 0x0000001045977819 */ /* 0x000fe200000006ff */
[----:B------:R-:W-:Y:S02]  /*4880*/  IMAD.U32 R155, R62, 0x10000, RZ ;  /* 0x000100003e9b7824 */ /* 0x000fe400078e00ff */
[----:B------:R-:W-:Y:S01]  /*4890*/  FMUL.FTZ R150, R91, R150 ;  /* 0x000000965b967220 */ /* 0x000fe20000410000 */
[----:B------:R-:W-:Y:S01]  /*48a0*/  SHF.L.U32 R153, R108, 0x10, RZ ;  /* 0x000000106c997819 */ /* 0x000fe200000006ff */
[----:B------:R-:W-:Y:S02]  /*48b0*/  IMAD.U32 R159, R59, 0x10000, RZ ;  /* 0x000100003b9f7824 */ /* 0x000fe400078e00ff */
[----:B------:R-:W-:Y:S01]  /*48c0*/  FFMA.FTZ R154, R86, R89, R151 ;  /* 0x00000059569a7223 */ /* 0x000fe20000010097 */
[----:B------:R-:W-:Y:S01]  /*48d0*/  SHF.L.U32 R151, R107, 0x10, RZ ;  /* 0x000000106b977819 */ /* 0x000fe200000006ff */
[----:B------:R-:W-:Y:S01]  /*48e0*/  IMAD.U32 R89, R106, 0x10000, RZ ;  /* 0x000100006a597824 */ /* 0x000fe200078e00ff */
[----:B------:R-:W-:Y:S01]  /*48f0*/  SHF.L.U32 R157, R110, 0x10, RZ ;  /* 0x000000106e9d7819 */ /* 0x000fe200000006ff */
[----:B------:R-:W-:Y:S01]  /*4900*/  IMAD.U32 R86, R109, 0x10000, RZ ;  /* 0x000100006d567824 */ /* 0x000fe200078e00ff */
[----:B------:R-:W-:Y:S01]  /*4910*/  SHF.L.U32 R152, R113, 0x10, RZ ;  /* 0x0000001071987819 */ /* 0x000fe200000006ff */
[----:B------:R-:W-:Y:S01]  /*4920*/  FFMA.FTZ R158, R150, R89, R151 ;  /* 0x00000059969e7223 */ /* 0x000fe20000010097 */
[----:B------:R-:W-:Y:S01]  /*4930*/  SHF.L.U32 R151, R58, 0x10, RZ ;  /* 0x000000103a977819 */ /* 0x000fe200000006ff */
[----:B------:R-:W-:Y:S01]  /*4940*/  FFMA.FTZ R89, R150, R153, R86 ;  /* 0x0000009996597223 */ /* 0x000fe20000010056 */
[----:B------:R-:W-:Y:S01]  /*4950*/  FADD.FTZ R86, R141, -R90 ;  /* 0x8000005a8d567221 */ /* 0x000fe20000010000 */
[----:B------:R-:W-:Y:S01]  /*4960*/  SHF.L.U32 R153, R66, 0x10, RZ ;  /* 0x0000001042997819 */ /* 0x000fe200000006ff */
[----:B------:R-:W-:Y:S01]  /*4970*/  IMAD.U32 R160, R71, 0x10000, RZ ;  /* 0x0001000047a07824 */ /* 0x000fe200078e00ff */
[----:B------:R-:W-:Y:S01]  /*4980*/  SHF.L.U32 R150, R70, 0x10, RZ ;  /* 0x0000001046967819 */ /* 0x000fe200000006ff */
[----:B------:R-:W-:Y:S01]  /*4990*/  FMUL.FTZ R156, R91, R86 ;  /* 0x000000565b9c7220 */ /* 0x000fe20000410000 */
[----:B------:R-:W-:-:S02]  /*49a0*/  F2FP.BF16.F32.PACK_AB R84, R87, R84 ;  /* 0x000000545754723e */ /* 0x000fc400000010ff */
[----:B------:R-:W-:Y:S01]  /*49b0*/  F2FP.BF16.F32.PACK_AB R85, R158, R85 ;  /* 0x000000559e55723e */ /* 0x000fe200000010ff */
[C---:B------:R-:W-:Y:S01]  /*49c0*/  FFMA.FTZ R86, R156.reuse, R151, R153 ;  /* 0x000000979c567223 */ /* 0x040fe20000010099 */
[----:B------:R-:W-:Y:S01]  /*49d0*/  FFMA.FTZ R156, R156, R155, R150 ;  /* 0x0000009b9c9c7223 */ /* 0x000fe20000010096 */
[----:B------:R-:W-:Y:S01]  /*49e0*/  FADD.FTZ R150, R146, -R90 ;  /* 0x8000005a92967221 */ /* 0x000fe20000010000 */
[----:B------:R-:W-:Y:S01]  /*49f0*/  SHF.L.U32 R155, R112, 0x10, RZ ;  /* 0x00000010709b7819 */ /* 0x000fe200000006ff */
[----:B------:R-:W-:Y:S01]  /*4a00*/  IMAD.U32 R151, R111, 0x10000, RZ ;  /* 0x000100006f977824 */ /* 0x000fe200078e00ff */
[----:B------:R-:W-:Y:S01]  /*4a10*/  SHF.L.U32 R153, R63, 0x10, RZ ;  /* 0x000000103f997819 */ /* 0x000fe200000006ff */
[----:B------:R-:W-:Y:S01]  /*4a20*/  FMUL.FTZ R150, R91, R150 ;  /* 0x000000965b967220 */ /* 0x000fe20000410000 */
[----:B------:R-:W-:Y:S02]  /*4a30*/  F2FP.BF16.F32.PACK_AB R89, R89, R154 ;  /* 0x0000009a5959723e */ /* 0x000fe400000010ff */
[----:B------:R-:W-:Y:S01]  /*4a40*/  F2FP.BF16.F32.PACK_AB R88, R88, R149 ;  /* 0x000000955858723e */ /* 0x000fe200000010ff */
[C---:B------:R-:W-:Y:S01]  /*4a50*/  FFMA.FTZ R157, R150.reuse, R157, R151 ;  /* 0x0000009d969d7223 */ /* 0x040fe20000010097 */
[----:B------:R-:W-:Y:S01]  /*4a60*/  FFMA.FTZ R155, R150, R155, R152 ;  /* 0x0000009b969b7223 */ /* 0x000fe20000010098 */
[--C-:B------:R-:W-:Y:S01]  /*4a70*/  FADD.FTZ R150, R147, -R90.reuse ;  /* 0x8000005a93967221 */ /* 0x100fe20000010000 */
[----:B------:R-:W-:Y:S01]  /*4a80*/  SHF.L.U32 R151, R67, 0x10, RZ ;  /* 0x0000001043977819 */ /* 0x000fe200000006ff */
[----:B------:R-:W-:Y:S01]  /*4a90*/  FADD.FTZ R90, R148, -R90 ;  /* 0x8000005a945a7221 */ /* 0x000fe20000010000 */
[----:B------:R-:W-:-:S02]  /*4aa0*/  IMAD.U32 R152, R116, 0x10000, RZ ;  /* 0x0001000074987824 */ /* 0x000fc400078e00ff */
[----:B------:R-:W-:Y:S01]  /*4ab0*/  FMUL.FTZ R150, R91, R150 ;  /* 0x000000965b967220 */ /* 0x000fe20000410000 */
[----:B------:R-:W-:Y:S01]  /*4ac0*/  F2FP.BF16.F32.PACK_AB R86, R157, R86 ;  /* 0x000000569d56723e */ /* 0x000fe200000010ff */
[----:B------:R-:W-:Y:S01]  /*4ad0*/  FMUL.FTZ R91, R91, R90 ;  /* 0x0000005a5b5b7220 */ /* 0x000fe20000410000 */
[----:B------:R-:W-:Y:S01]  /*4ae0*/  SHF.L.U32 R90, R114, 0x10, RZ ;  /* 0x00000010725a7819 */ /* 0x000fe200000006ff */
[C---:B------:R-:W-:Y:S01]  /*4af0*/  FFMA.FTZ R159, R150.reuse, R159, R151 ;  /* 0x0000009f969f7223 */ /* 0x040fe20000010097 */
[----:B------:R-:W-:Y:S01]  /*4b00*/  FFMA.FTZ R160, R150, R153, R160 ;  /* 0x0000009996a07223 */ /* 0x000fe200000100a0 */
[----:B------:R-:W-:Y:S02]  /*4b10*/  SHF.L.U32 R150, R115, 0x10, RZ ;  /* 0x0000001073967819 */ /* 0x000fe400000006ff */
[----:B------:R-:W-:-:S03]  /*4b20*/  SHF.L.U32 R151, R117, 0x10, RZ ;  /* 0x0000001075977819 */ /* 0x000fc600000006ff */
[C---:B------:R-:W-:Y:S02]  /*4b30*/  FFMA.FTZ R90, R91.reuse, R90, R150 ;  /* 0x0000005a5b5a7223 */ /* 0x040fe40000010096 */
[----:B------:R-:W-:Y:S02]  /*4b40*/  FFMA.FTZ R91, R91, R152, R151 ;  /* 0x000000985b5b7223 */ /* 0x000fe40000010097 */
[----:B------:R-:W0:Y:S01]  /*4b50*/  LDC.64 R152, c[0x0][0x428] ;  /* 0x00010a00ff987b82 */ /* 0x000e220000000a00 */
[----:B------:R-:W-:Y:S02]  /*4b60*/  F2FP.BF16.F32.PACK_AB R87, R90, R159 ;  /* 0x0000009f5a57723e */ /* 0x000fe400000010ff */
[----:B------:R-:W-:Y:S02]  /*4b70*/  F2FP.BF16.F32.PACK_AB R91, R91, R160 ;  /* 0x000000a05b5b723e */ /* 0x000fe400000010ff */
[----:B------:R-:W-:-:S03]  /*4b80*/  F2FP.BF16.F32.PACK_AB R90, R155, R156 ;  /* 0x0000009c9b5a723e */ /* 0x000fc600000010ff */
[----:B------:R-:W1:Y:S01]  /*4b90*/  LDC.64 R150, c[0x0][0x430] ;  /* 0x00010c00ff967b82 */ /* 0x000e620000000a00 */
[----:B0-----:R-:W-:-:S05]  /*4ba0*/  IMAD.WIDE.U32 R152, R124, 0x10, R152 ;  /* 0x000000107c987825 */ /* 0x001fca00078e0098 */
[----:B------:R3:W-:Y:S01]  /*4bb0*/  STG.E.128 desc[UR6][R152.64], R84 ;  /* 0x0000005498007986 */ /* 0x0007e2000c101d06 */
[----:B-1----:R-:W-:-:S05]  /*4bc0*/  IMAD.WIDE.U32 R150, R124, 0x10, R150 ;  /* 0x000000107c967825 */ /* 0x002fca00078e0096 */
[----:B------:R3:W-:Y:S02]  /*4bd0*/  STG.E.128 desc[UR6][R150.64], R88 ;  /* 0x0000005896007986 */ /* 0x0007e4000c101d06 */
.L_x_30:
[----:B------:R-:W-:Y:S05]  /*4be0*/  BSYNC.RECONVERGENT B0 ;  /* 0x0000000000007941 */ /* 0x000fea0003800200 */
.L_x_29:
[----:B0123--:R-:W0:Y:S01]  /*4bf0*/  LDC.64 R84, c[0x0][0x380] ;  /* 0x0000e000ff547b82 */ /* 0x00fe220000000a00 */
[----:B------:R-:W-:Y:S01]  /*4c00*/  UPLOP3.LUT UP1, UPT, UPT, UPT, UP1, 0x40, 0x4 ;  /* 0x000000000004789c */ /* 0x000fe20003f2e810 */
[----:B0-----:R-:W-:-:S04]  /*4c10*/  IADD3 R120, PT, PT, R120, R84, RZ ;  /* 0x0000005478787210 */ /* 0x001fc80007ffe0ff */
[----:B------:R-:W-:-:S13]  /*4c20*/  ISETP.GE.AND P2, PT, R120, R85, PT ;  /* 0x000000557800720c */ /* 0x000fda0003f46270 */
[----:B------:R-:W-:Y:S05]  /*4c30*/  @!P2 BRA `(.L_x_31) ;  /* 0xffffffc40054a947 */ /* 0x000fea000383ffff */
[----:B------:R-:W-:Y:S05]  /*4c40*/  EXIT ;  /* 0x000000000000794d */ /* 0x000fea0003800000 */
.L_x_32:
[----:B------:R-:W-:-:S00]  /*4c50*/  BRA `(.L_x_32) ;  /* 0xfffffffc00fc7947 */ /* 0x000fc0000383ffff */
[----:B------:R-:W-:-:S00]  /*4c60*/  NOP ;  /* 0x0000000000007918 */ /* 0x000fc00000000000 */
        /* <DEDUP_REMOVED lines=9> */
.L_x_13564:


//--------------------- .text._ZN10layer_norm31ln_parallel_residual_fwd_kernelINS_13Kernel_traitsI13__nv_bfloat16S2_S2_S2_fjLj3072ELj1ELj1ELj4ELj16ENS_18Kernel_traits_baseILj3072ES2_S2_S2_S2_fjLj128EEEEELb0ELb0ELb1EEEvNS_9FwdParamsE --------------------------
	.section	.text._ZN10layer_norm31ln_parallel_residual_fwd_kernelINS_13Kernel_traitsI13__nv_bfloat16S2_S2_S2_fjLj3072ELj1ELj1ELj4ELj16ENS_18Kernel_traits_baseILj3072ES2_S2_S2_S2_fjLj128EEEEELb0ELb0ELb1EEEvNS_9FwdParamsE,"ax",@progbits
	.align	128
        .global         _ZN10layer_norm31ln_parallel_residual_fwd_kernelINS_13Kernel_traitsI13__nv_bfloat16S2_S2_S2_fjLj3072ELj1ELj1ELj4ELj16ENS_18Kernel_traits_baseILj3072ES2_S2_S2_S2_fjLj128EEEEELb0ELb0ELb1EEEvNS_9FwdParamsE
        .type           _ZN10layer_norm31ln_parallel_residual_fwd_kernelINS_13Kernel_traitsI13__nv_bfloat16S2_S2_S2_fjLj3072ELj1ELj1ELj4ELj16ENS_18Kernel_traits_baseILj3072ES2_S2_S2_S2_fjLj128EEEEELb0ELb0ELb1EEEvNS_9FwdParamsE,@function
        .size           _ZN10layer_norm31ln_parallel_residual_fwd_kernelINS_13Kernel_traitsI13__nv_bfloat16S2_S2_S2_fjLj3072ELj1ELj1ELj4ELj16ENS_18Kernel_traits_baseILj3072ES2_S2_S2_S2_fjLj128EEEEELb0ELb0ELb1EEEvNS_9FwdParamsE,(.L_x_13565 - _ZN10layer_norm31ln_parallel_residual_fwd_kernelINS_13Kernel_traitsI13__nv_bfloat16S2_S2_S2_fjLj3072ELj1ELj1ELj4ELj16ENS_18Kernel_traits_baseILj3072ES2_S2_S2_S2_fjLj128EEEEELb0ELb0ELb1EEEvNS_9FwdParamsE)
        .other          _ZN10layer_norm31ln_parallel_residual_fwd_kernelINS_13Kernel_traitsI13__nv_bfloat16S2_S2_S2_fjLj3072ELj1ELj1ELj4ELj16ENS_18Kernel_traits_baseILj3072ES2_S2_S2_S2_fjLj128EEEEELb0ELb0ELb1EEEvNS_9FwdParamsE,@"STO_CUDA_ENTRY STV_DEFAULT"
_ZN10layer_norm31ln_parallel_residual_fwd_kernelINS_13Kernel_traitsI13__nv_bfloat16S2_S2_S2_fjLj3072ELj1ELj1ELj4ELj16ENS_18Kernel_traits_baseILj3072ES2_S2_S2_S2_fjLj128EEEEELb0ELb0ELb1EEEvNS_9FwdParamsE:
.text._ZN10layer_norm31ln_parallel_residual_fwd_kernelINS_13Kernel_traitsI13__nv_bfloat16S2_S2_S2_fjLj3072ELj1ELj1ELj4ELj16ENS_18Kernel_traits_baseILj3072ES2_S2_S2_S2_fjLj128EEEEELb0ELb0ELb1EEEvNS_9FwdParamsE:
[----:B------:R-:W-:Y:S01]  /*0000*/  LDC R1, c[0x0][0x37c] ;  /* 0x0000df00ff017b82 */ /* 0x000fe20000000800 */
[----:B------:R-:W0:Y:S01]  /*0010*/  LDCU.64 UR10, c[0x0][0x438] ;  /* 0x00008700ff0a77ac */ /* 0x000e220008000a00 */
[----:B------:R-:W1:Y:S06]  /*0020*/  S2R R0, SR_TID.X ;  /* 0x0000000000007919 */ /* 0x000e6c0000002100 */
[----:B------:R-:W2:Y:S01]  /*0030*/  LDC.64 R64, c[0x0][0x398] ;  /* 0x0000e600ff407b82 */ /* 0x000ea20000000a00 */
[----:B------:R-:W2:Y:S01]  /*0040*/  LDCU.64 UR8, c[0x0][0x3a0] ;  /* 0x00007400ff0877ac */ /* 0x000ea20008000a00 */
[----:B------:R-:W3:Y:S06]  /*0050*/  LDCU.64 UR6, c[0x0][0x358] ;  /* 0x00006b00ff0677ac */ /* 0x000eec0008000a00 */
[----:B------:R-:W4:Y:S01]  /*0060*/  S2UR UR4, SR_CTAID.X ;  /* 0x00000000000479c3 */ /* 0x000f220000002500 */
[----:B0-----:R-:W-:-:S04]  /*0070*/  UISETP.NE.U32.AND UP0, UPT, UR10, URZ, UPT ;  /* 0x000000ff0a00728c */ /* 0x001fc8000bf05070 */
[----:B------:R-:W-:Y:S01]  /*0080*/  UISETP.NE.AND.EX UP0, UPT, UR11, URZ, UPT, UP0 ;  /* 0x000000ff0b00728c */ /* 0x000fe2000bf05300 */
[----:B--2---:R-:W-:-:S04]  /*0090*/  LOP3.LUT P0, RZ, R64, UR8, RZ, 0xfc, !PT ;  /* 0x0000000840ff7c12 */ /* 0x004fc8000f80fcff */
[----:B------:R-:W-:Y:S02]  /*00a0*/  LOP3.LUT P0, RZ, R65, UR9, RZ, 0xfc, P0 ;  /* 0x0000000941ff7c12 */ /* 0x000fe4000800fcff */
[----:B-1----:R-:W-:Y:S02]  /*00b0*/  LOP3.LUT R2, R0, 0x1f, RZ, 0xc0, !PT ;  /* 0x0000001f00027812 */ /* 0x002fe400078ec0ff */
[----:B----4-:R-:W-:Y:S01]  /*00c0*/  MOV R141, UR4 ;  /* 0x00000004008d7c02 */ /* 0x010fe20008000f00 */
[----:B---3--:R-:W-:Y:S08]  /*00d0*/  BRA.U UP0, `(.L_x_33) ;  /* 0x0000000100cc7547 */ /* 0x008ff0000b800000 */
[----:B------:R-:W0:Y:S02]  /*00e0*/  LDCU.64 UR4, c[0x0][0x440] ;  /* 0x00008800ff0477ac */ /* 0x000e240008000a00 */
[----:B0-----:R-:W-:-:S04]  /*00f0*/  UISETP.NE.U32.AND UP0, UPT, UR4, URZ, UPT ;  /* 0x000000ff0400728c */ /* 0x001fc8000bf05070 */
[----:B------:R-:W-:-:S09]  /*0100*/  UISETP.NE.AND.EX UP0, UPT, UR5, URZ, UPT, UP0 ;  /* 0x000000ff0500728c */ /* 0x000fd2000bf05300 */
[----:B------:R-:W-:Y:S05]  /*0110*/  BRA.U UP0, `(.L_x_34) ;  /* 0x0000000100607547 */ /* 0x000fea000b800000 */
[----:B------:R-:W0:Y:S08]  /*0120*/  LDC.64 R14, c[0x0][0x3d8] ;  /* 0x0000f600ff0e7b82 */ /* 0x000e300000000a00 */
[----:B------:R-:W1:Y:S01]  /*0130*/  LDC.64 R10, c[0x0][0x3d0] ;  /* 0x0000f400ff0a7b82 */ /* 0x000e620000000a00 */
[----:B------:R-:W-:Y:S01]  /*0140*/  IMAD.MOV.U32 R3, RZ, RZ, RZ ;  /* 0x000000ffff037224 */ /* 0x000fe200078e00ff */
[----:B------:R-:W-:-:S02]  /*0150*/  CS2R R4, SRZ ;  /* 0x0000000000047805 */ /* 0x000fc4000001ff00 */
[----:B------:R-:W-:Y:S02]  /*0160*/  CS2R R6, SRZ ;  /* 0x0000000000067805 */ /* 0x000fe4000001ff00 */
[----:B------:R-:W-:Y:S02]  /*0170*/  CS2R R8, SRZ ;  /* 0x0000000000087805 */ /* 0x000fe4000001ff00 */
[----:B------:R-:W-:Y:S02]  /*0180*/  CS2R R12, SRZ ;  /* 0x00000000000c7805 */ /* 0x000fe4000001ff00 */
[----:B------:R-:W-:Y:S02]  /*0190*/  CS2R R50, SRZ ;  /* 0x0000000000327805 */ /* 0x000fe4000001ff00 */
[----:B------:R-:W-:Y:S02]  /*01a0*/  CS2R R48, SRZ ;  /* 0x0000000000307805 */ /* 0x000fe4000001ff00 */
[----:B------:R-:W-:Y:S01]  /*01b0*/  CS2R R54, SRZ ;  /* 0x0000000000367805 */ /* 0x000fe2000001ff00 */
[----:B0-----:R-:W-:Y:S01]  /*01c0*/  IMAD.WIDE.U32 R14, R0, 0x10, R14 ;  /* 0x00000010000e7825 */ /* 0x001fe200078e000e */
[----:B------:R-:W-:-:S02]  /*01d0*/  CS2R R52, SRZ ;  /* 0x0000000000347805 */ /* 0x000fc4000001ff00 */
[----:B------:R-:W-:Y:S02]  /*01e0*/  CS2R R58, SRZ ;  /* 0x00000000003a7805 */ /* 0x000fe4000001ff00 */
[----:B------:R-:W5:Y:S01]  /*01f0*/  LDG.E.128 R36, desc[UR6][R14.64] ;  /* 0x000000060e247981 */ /* 0x000f62000c1e1d00 */
[----:B-1----:R-:W-:-:S03]  /*0200*/  IMAD.WIDE.U32 R10, R0, 0x10, R10 ;  /* 0x00000010000a7825 */ /* 0x002fc600078e000a */
[----:B------:R-:W5:Y:S01]  /*0210*/  LDG.E.128 R40, desc[UR6][R14.64+0x800] ;  /* 0x000800060e287981 */ /* 0x000f62000c1e1d00 */
[----:B------:R-:W-:-:S03]  /*0220*/  CS2R R56, SRZ ;  /* 0x0000000000387805 */ /* 0x000fc6000001ff00 */
[----:B------:R0:W5:Y:S04]  /*0230*/  LDG.E.128 R44, desc[UR6][R14.64+0x1000] ;  /* 0x001000060e2c7981 */ /* 0x000168000c1e1d00 */
[----:B------:R-:W5:Y:S04]  /*0240*/  LDG.E.128 R24, desc[UR6][R10.64] ;  /* 0x000000060a187981 */ /* 0x000f68000c1e1d00 */
[----:B------:R-:W5:Y:S01]  /*0250*/  LDG.E.128 R28, desc[UR6][R10.64+0x800] ;  /* 0x000800060a1c7981 */ /* 0x000f62000c1e1d00 */
[----:B0-----:R-:W-:-:S03]  /*0260*/  HFMA2 R14, -RZ, RZ, 0, 0 ;  /* 0x00000000ff0e7431 */ /* 0x001fc600000001ff */
[----:B------:R0:W5:Y:S02]  /*0270*/  LDG.E.128 R32, desc[UR6][R10.64+0x1000] ;  /* 0x001000060a207981 */ /* 0x000164000c1e1d00 */
[----:B0-----:R-:W-:Y:S01]  /*0280*/  CS2R R10, SRZ ;  /* 0x00000000000a7805 */ /* 0x001fe2000001ff00 */
[----:B------:R-:W-:Y:S06]  /*0290*/  BRA `(.L_x_35) ;  /* 0x0000000400507947 */ /* 0x000fec0003800000 */
.L_x_34:
[----:B------:R-:W0:Y:S08]  /*02a0*/  LDC.64 R4, c[0x0][0x3d0] ;  /* 0x0000f400ff047b82 */ /* 0x000e300000000a00 */
[----:B------:R-:W1:Y:S08]  /*02b0*/  LDC.64 R6, c[0x0][0x3d8] ;  /* 0x0000f600ff067b82 */ /* 0x000e700000000a00 */
[----:B------:R-:W2:Y:S01]  /*02c0*/  LDC.64 R14, c[0x0][0x440] ;  /* 0x00011000ff0e7b82 */ /* 0x000ea20000000a00 */
[----:B------:R-:W-:Y:S01]  /*02d0*/  IMAD.MOV.U32 R3, RZ, RZ, RZ ;  /* 0x000000ffff037224 */ /* 0x000fe200078e00ff */
[----:B------:R-:W-:Y:S01]  /*02e0*/  CS2R R12, SRZ ;  /* 0x00000000000c7805 */ /* 0x000fe2000001ff00 */
[----:B0-----:R-:W-:Y:S01]  /*02f0*/  IMAD.WIDE.U32 R8, R0, 0x10, R4 ;  /* 0x0000001000087825 */ /* 0x001fe200078e0004 */
[----:B------:R-:W-:-:S04]  /*0300*/  CS2R R4, SRZ ;  /* 0x0000000000047805 */ /* 0x000fc8000001ff00 */
[----:B------:R-:W5:Y:S01]  /*0310*/  LDG.E.128 R24, desc[UR6][R8.64] ;  /* 0x0000000608187981 */ /* 0x000f62000c1e1d00 */
[----:B-1----:R-:W-:-:S03]  /*0320*/  IMAD.WIDE.U32 R10, R0, 0x10, R6 ;  /* 0x00000010000a7825 */ /* 0x002fc600078e0006 */
[----:B------:R-:W5:Y:S01]  /*0330*/  LDG.E.128 R28, desc[UR6][R8.64+0x800] ;  /* 0x00080006081c7981 */ /* 0x000f62000c1e1d00 */
[----:B------:R-:W-:-:S03]  /*0340*/  CS2R R6, SRZ ;  /* 0x0000000000067805 */ /* 0x000fc6000001ff00 */
[----:B------:R0:W5:Y:S01]  /*0350*/  LDG.E.128 R32, desc[UR6][R8.64+0x1000] ;  /* 0x0010000608207981 */ /* 0x000162000c1e1d00 */
[----:B--2---:R-:W-:-:S03]  /*0360*/  IMAD.WIDE.U32 R14, R0, 0x10, R14 ;  /* 0x00000010000e7825 */ /* 0x004fc600078e000e */
[----:B------:R-:W5:Y:S04]  /*0370*/  LDG.E.128 R36, desc[UR6][R10.64] ;  /* 0x000000060a247981 */ /* 0x000f68000c1e1d00 */
[----:B------:R-:W5:Y:S01]  /*0380*/  LDG.E.128 R40, desc[UR6][R10.64+0x800] ;  /* 0x000800060a287981 */ /* 0x000f62000c1e1d00 */
[----:B0-----:R-:W-:-:S03]  /*0390*/  CS2R R8, SRZ ;  /* 0x0000000000087805 */ /* 0x001fc6000001ff00 */
[----:B------:R0:W5:Y:S04]  /*03a0*/  LDG.E.128 R44, desc[UR6][R10.64+0x1000] ;  /* 0x001000060a2c7981 */ /* 0x000168000c1e1d00 */
[----:B------:R-:W5:Y:S04]  /*03b0*/  LDG.E.128 R56, desc[UR6][R14.64] ;  /* 0x000000060e387981 */ /* 0x000f68000c1e1d00 */
[----:B------:R-:W5:Y:S01]  /*03c0*/  LDG.E.128 R52, desc[UR6][R14.64+0x800] ;  /* 0x000800060e347981 */ /* 0x000f62000c1e1d00 */
[----:B0-----:R-:W-:-:S03]  /*03d0*/  CS2R R10, SRZ ;  /* 0x00000000000a7805 */ /* 0x001fc6000001ff00 */
[----:B------:R0:W5:Y:S02]  /*03e0*/  LDG.E.128 R48, desc[UR6][R14.64+0x1000] ;  /* 0x001000060e307981 */ /* 0x000164000c1e1d00 */
[----:B0-----:R-:W-:Y:S01]  /*03f0*/  MOV R14, RZ ;  /* 0x000000ff000e7202 */ /* 0x001fe20000000f00 */
[----:B------:R-:W-:Y:S06]  /*0400*/  BRA `(.L_x_35) ;  /* 0x0000000000f47947 */ /* 0x000fec0003800000 */
.L_x_33:
[----:B------:R-:W0:Y:S01]  /*0410*/  LDCU.64 UR4, c[0x0][0x440] ;  /* 0x00008800ff0477ac */ /* 0x000e220008000a00 */
[----:B------:R-:W1:Y:S08]  /*0420*/  LDC.64 R4, c[0x0][0x438] ;  /* 0x00010e00ff047b82 */ /* 0x000e700000000a00 */
[----:B------:R-:W2:Y:S08]  /*0430*/  LDC.64 R8, c[0x0][0x3d8] ;  /* 0x0000f600ff087b82 */ /* 0x000eb00000000a00 */
[----:B------:R-:W3:Y:S01]  /*0440*/  LDC.64 R6, c[0x0][0x3d0] ;  /* 0x0000f400ff067b82 */ /* 0x000ee20000000a00 */
[----:B0-----:R-:W-:-:S04]  /*0450*/  ISETP.NE.U32.AND P1, PT, RZ, UR4, PT ;  /* 0x00000004ff007c0c */ /* 0x001fc8000bf25070 */
[----:B------:R-:W-:-:S13]  /*0460*/  ISETP.NE.AND.EX P1, PT, RZ, UR5, PT, P1 ;  /* 0x00000005ff007c0c */ /* 0x000fda000bf25310 */
[----:B------:R-:W0:Y:S01]  /*0470*/  @P1 LDC.64 R10, c[0x0][0x440] ;  /* 0x00011000ff0a1b82 */ /* 0x000e220000000a00 */
[----:B-1----:R-:W-:-:S04]  /*0480*/  IMAD.WIDE.U32 R4, R0, 0x10, R4 ;  /* 0x0000001000047825 */ /* 0x002fc800078e0004 */
[C---:B--2---:R-:W-:Y:S01]  /*0490*/  IMAD.WIDE.U32 R8, R0.reuse, 0x10, R8 ;  /* 0x0000001000087825 */ /* 0x044fe200078e0008 */
[----:B------:R-:W2:Y:S03]  /*04a0*/  LDG.E.128 R44, desc[UR6][R4.64+0x1000] ;  /* 0x00100006042c7981 */ /* 0x000ea6000c1e1d00 */
[C---:B---3--:R-:W-:Y:S01]  /*04b0*/  IMAD.WIDE.U32 R6, R0.reuse, 0x10, R6 ;  /* 0x0000001000067825 */ /* 0x048fe200078e0006 */
[----:B------:R-:W3:Y:S04]  /*04c0*/  LDG.E.128 R16, desc[UR6][R4.64] ;  /* 0x0000000604107981 */ /* 0x000ee8000c1e1d00 */
[----:B------:R-:W4:Y:S04]  /*04d0*/  LDG.E.128 R20, desc[UR6][R4.64+0x800] ;  /* 0x0008000604147981 */ /* 0x000f28000c1e1d00 */
[----:B------:R-:W4:Y:S04]  /*04e0*/  LDG.E.128 R60, desc[UR6][R8.64+0x1000] ;  /* 0x00100006083c7981 */ /* 0x000f28000c1e1d00 */
[----:B------:R-:W5:Y:S01]  /*04f0*/  LDG.E.128 R24, desc[UR6][R6.64] ;  /* 0x0000000606187981 */ /* 0x000f62000c1e1d00 */
[----:B0-----:R-:W-:-:S03]  /*0500*/  @P1 IMAD.WIDE.U32 R10, R0, 0x10, R10 ;  /* 0x00000010000a1825 */ /* 0x001fc600078e000a */
[----:B------:R-:W5:Y:S04]  /*0510*/  LDG.E.128 R28, desc[UR6][R6.64+0x800] ;  /* 0x00080006061c7981 */ /* 0x000f68000c1e1d00 */
[----:B------:R-:W5:Y:S04]  /*0520*/  @P1 LDG.E.128 R56, desc[UR6][R10.64] ;  /* 0x000000060a381981 */ /* 0x000f68000c1e1d00 */
[----:B------:R-:W5:Y:S04]  /*0530*/  @P1 LDG.E.128 R52, desc[UR6][R10.64+0x800] ;  /* 0x000800060a341981 */ /* 0x000f68000c1e1d00 */
[----:B------:R-:W5:Y:S04]  /*0540*/  @P1 LDG.E.128 R48, desc[UR6][R10.64+0x1000] ;  /* 0x001000060a301981 */ /* 0x000f68000c1e1d00 */
[----:B------:R2:W5:Y:S04]  /*0550*/  LDG.E.128 R32, desc[UR6][R6.64+0x1000] ;  /* 0x0010000606207981 */ /* 0x000568000c1e1d00 */
[----:B------:R-:W5:Y:S04]  /*0560*/  LDG.E.128 R36, desc[UR6][R8.64] ;  /* 0x0000000608247981 */ /* 0x000f68000c1e1d00 */
[----:B------:R0:W5:Y:S01]  /*0570*/  LDG.E.128 R40, desc[UR6][R8.64+0x800] ;  /* 0x0008000608287981 */ /* 0x000162000c1e1d00 */
[----:B--2---:R-:W-:Y:S01]  /*0580*/  @P1 IMAD.MOV.U32 R6, RZ, RZ, R44 ;  /* 0x000000ffff061224 */ /* 0x004fe200078e002c */
[----:B------:R-:W-:Y:S01]  /*0590*/  @P1 MOV R5, R45 ;  /* 0x0000002d00051202 */ /* 0x000fe20000000f00 */
[----:B------:R-:W-:Y:S01]  /*05a0*/  @P1 IMAD.MOV.U32 R4, RZ, RZ, R46 ;  /* 0x000000ffff041224 */ /* 0x000fe200078e002e */
[----:B------:R-:W-:Y:S01]  /*05b0*/  @P1 MOV R3, R47 ;  /* 0x0000002f00031202 */ /* 0x000fe20000000f00 */
[----:B------:R-:W-:Y:S01]  /*05c0*/  @!P1 IMAD.MOV.U32 R6, RZ, RZ, R44 ;  /* 0x000000ffff069224 */ /* 0x000fe200078e002c */
[----:B------:R-:W-:Y:S01]  /*05d0*/  @!P1 MOV R5, R45 ;  /* 0x0000002d00059202 */ /* 0x000fe20000000f00 */
[----:B------:R-:W-:Y:S01]  /*05e0*/  @!P1 IMAD.MOV.U32 R4, RZ, RZ, R46 ;  /* 0x000000ffff049224 */ /* 0x000fe200078e002e */
[----:B------:R-:W-:Y:S01]  /*05f0*/  @!P1 MOV R3, R47 ;  /* 0x0000002f00039202 */ /* 0x000fe20000000f00 */
[----:B---3--:R-:W-:Y:S01]  /*0600*/  @P1 IMAD.MOV.U32 R14, RZ, RZ, R16 ;  /* 0x000000ffff0e1224 */ /* 0x008fe200078e0010 */
[----:B------:R-:W-:Y:S01]  /*0610*/  @P1 MOV R13, R17 ;  /* 0x00000011000d1202 */ /* 0x000fe20000000f00 */
[----:B------:R-:W-:Y:S01]  /*0620*/  @P1 IMAD.MOV.U32 R12, RZ, RZ, R18 ;  /* 0x000000ffff0c1224 */ /* 0x000fe200078e0012 */
[----:B------:R-:W-:Y:S01]  /*0630*/  @P1 MOV R11, R19 ;  /* 0x00000013000b1202 */ /* 0x000fe20000000f00 */
[----:B----4-:R-:W-:Y:S01]  /*0640*/  @P1 IMAD.MOV.U32 R10, RZ, RZ, R20 ;  /* 0x000000ffff0a1224 */ /* 0x010fe200078e0014 */
[----:B0-----:R-:W-:Y:S01]  /*0650*/  @P1 MOV R9, R21 ;  /* 0x0000001500091202 */ /* 0x001fe20000000f00 */
[----:B------:R-:W-:Y:S01]  /*0660*/  @P1 IMAD.MOV.U32 R8, RZ, RZ, R22 ;  /* 0x000000ffff081224 */ /* 0x000fe200078e0016 */
[----:B------:R-:W-:Y:S01]  /*0670*/  @P1 MOV R7, R23 ;  /* 0x0000001700071202 */ /* 0x000fe20000000f00 */
[----:B------:R-:W-:Y:S01]  /*0680*/  @P1 IMAD.MOV.U32 R44, RZ, RZ, R60 ;  /* 0x000000ffff2c1224 */ /* 0x000fe200078e003c */
[----:B------:R-:W-:Y:S01]  /*0690*/  @P1 MOV R45, R61 ;  /* 0x0000003d002d1202 */ /* 0x000fe20000000f00 */
[----:B------:R-:W-:Y:S01]  /*06a0*/  @P1 IMAD.MOV.U32 R46, RZ, RZ, R62 ;  /* 0x000000ffff2e1224 */ /* 0x000fe200078e003e */
[----:B------:R-:W-:Y:S01]  /*06b0*/  @P1 MOV R47, R63 ;  /* 0x0000003f002f1202 */ /* 0x000fe20000000f00 */
[----:B------:R-:W-:Y:S01]  /*06c0*/  @!P1 IMAD.MOV.U32 R14, RZ, RZ, R16 ;  /* 0x000000ffff0e9224 */ /* 0x000fe200078e0010 */
[----:B------:R-:W-:Y:S01]  /*06d0*/  @!P1 MOV R13, R17 ;  /* 0x00000011000d9202 */ /* 0x000fe20000000f00 */
        /* <DEDUP_REMOVED lines=9> */
[----:B------:R-:W-:-:S02]  /*0770*/  @!P1 MOV R47, R63 ;  /* 0x0000003f002f9202 */ /* 0x000fc40000000f00 */
[----:B------:R-:W-:Y:S02]  /*0780*/  @!P1 CS2R R58, SRZ ;  /* 0x00000000003a9805 */ /* 0x000fe4000001ff00 */
[----:B------:R-:W-:Y:S02]  /*0790*/  @!P1 CS2R R56, SRZ ;  /* 0x0000000000389805 */ /* 0x000fe4000001ff00 */
[----:B------:R-:W-:Y:S02]  /*07a0*/  @!P1 CS2R R54, SRZ ;  /* 0x0000000000369805 */ /* 0x000fe4000001ff00 */
[----:B------:R-:W-:Y:S02]  /*07b0*/  @!P1 CS2R R52, SRZ ;  /* 0x0000000000349805 */ /* 0x000fe4000001ff00 */
[----:B------:R-:W-:Y:S02]  /*07c0*/  @!P1 CS2R R50, SRZ ;  /* 0x0000000000329805 */ /* 0x000fe4000001ff00 */
[----:B------:R-:W-:-:S07]  /*07d0*/  @!P1 CS2R R48, SRZ ;  /* 0x0000000000309805 */ /* 0x000fce000001ff00 */
.L_x_35:
[----:B------:R-:W0:Y:S02]  /*07e0*/  LDCU UR4, c[0x0][0x384] ;  /* 0x00007080ff0477ac */ /* 0x000e240008000800 */
[----:B0-----:R-:W-:-:S13]  /*07f0*/  ISETP.GE.AND P1, PT, R141, UR4, PT ;  /* 0x000000048d007c0c */ /* 0x001fda000bf26270 */
[----:B------:R-:W-:Y:S05]  /*0800*/  @P1 EXIT ;  /* 0x000000000000194d */ /* 0x000fea0003800000 */
[----:B------:R-:W0:Y:S01]  /*0810*/  LDCU.U8 UR4, c[0x0][0x410] ;  /* 0x00008200ff0477ac */ /* 0x000e220008000000 */
[----:B------:R-:W-:Y:S02]  /*0820*/  ISETP.NE.U32.AND P1, PT, R64, RZ, PT ;  /* 0x000000ff4000720c */ /* 0x000fe40003f25070 */
[----:B-----5:R-:W-:Y:S01]  /*0830*/  PRMT R15, R51, 0x7632, R15 ;  /* 0x00007632330f7816 */ /* 0x020fe2000000000f */
[----:B------:R-:W-:Y:S01]  /*0840*/  UPLOP3.LUT UP2, UPT, UPT, UPT, UPT, 0x40, 0x4 ;  /* 0x000000000004789c */ /* 0x000fe20003f4e870 */
[----:B------:R-:W-:Y:S01]  /*0850*/  ISETP.NE.AND.EX P1, PT, R65, RZ, PT, P1 ;  /* 0x000000ff4100720c */ /* 0x000fe20003f25310 */
[----:B------:R-:W1:Y:S01]  /*0860*/  LDCU UR8, c[0x0][0x388] ;  /* 0x00007100ff0877ac */ /* 0x000e620008000800 */
[----:B------:R-:W-:Y:S02]  /*0870*/  PRMT R16, R47, 0x7632, R16 ;  /* 0x000076322f107816 */ /* 0x000fe40000000010 */
[----:B------:R-:W-:Y:S01]  /*0880*/  PRMT R17, R3, 0x7632, R17 ;  /* 0x0000763203117816 */ /* 0x000fe20000000011 */
[----:B------:R-:W2:Y:S01]  /*0890*/  LDCU UR9, c[0x0][0x400] ;  /* 0x00008000ff0977ac */ /* 0x000ea20008000800 */
[----:B------:R-:W-:-:S02]  /*08a0*/  PRMT R18, R35, 0x7632, R18 ;  /* 0x0000763223127816 */ /* 0x000fc40000000012 */
[----:B------:R-:W-:Y:S01]  /*08b0*/  PRMT R19, R50, 0x7632, R19 ;  /* 0x0000763232137816 */ /* 0x000fe20000000013 */
[----:B------:R-:W3:Y:S01]  /*08c0*/  LDCU.64 UR10, c[0x0][0x3a0] ;  /* 0x00007400ff0a77ac */ /* 0x000ee20008000a00 */
[----:B------:R-:W-:Y:S02]  /*08d0*/  PRMT R20, R46, 0x7632, R20 ;  /* 0x000076322e147816 */ /* 0x000fe40000000014 */
[----:B------:R-:W-:Y:S01]  /*08e0*/  PRMT R21, R4, 0x7632, R21 ;  /* 0x0000763204157816 */ /* 0x000fe20000000015 */
[----:B------:R-:W4:Y:S01]  /*08f0*/  LDCU.64 UR12, c[0x0][0x398] ;  /* 0x00007300ff0c77ac */ /* 0x000f220008000a00 */
        /* <DEDUP_REMOVED lines=35> */
[----:B0-----:R-:W-:Y:S02]  /*0b30*/  ISETP.NE.AND P3, PT, RZ, UR4, PT ;  /* 0x00000004ff007c0c */ /* 0x001fe4000bf65270 */
[----:B------:R-:W-:Y:S02]  /*0b40*/  PRMT R135, R13, 0x7632, R135 ;  /* 0x000076320d877816 */ /* 0x000fe40000000087 */
[----:B------:R-:W-:Y:S02]  /*0b50*/  PRMT R136, R25, 0x7632, R136 ;  /* 0x0000763219887816 */ /* 0x000fe40000000088 */
[----:B------:R-:W-:-:S02]  /*0b60*/  PRMT R137, R56, 0x7632, R137 ;  /* 0x0000763238897816 */ /* 0x000fc40000000089 */
[----:B------:R-:W-:Y:S02]  /*0b70*/  PRMT R138, R36, 0x7632, R138 ;  /* 0x00007632248a7816 */ /* 0x000fe4000000008a */
[----:B------:R-:W-:Y:S02]  /*0b80*/  PRMT R139, R14, 0x7632, R139 ;  /* 0x000076320e8b7816 */ /* 0x000fe4000000008b */
[----:B-1234-:R-:W-:-:S07]  /*0b90*/  PRMT R140, R24, 0x7632, R140 ;  /* 0x00007632188c7816 */ /* 0x01efce000000008c */
.L_x_50:
[----:B------:R-:W-:Y:S01]  /*0ba0*/  ISETP.NE.U32.AND P2, PT, RZ, UR10, PT ;  /* 0x0000000aff007c0c */ /* 0x000fe2000bf45070 */
[----:B-1----:R-:W0:Y:S01]  /*0bb0*/  LDC.64 R78, c[0x0][0x390] ;  /* 0x0000e400ff4e7b82 */ /* 0x002e220000000a00 */
[----:B------:R-:W-:Y:S02]  /*0bc0*/  IMAD R76, R141, UR8, RZ ;  /* 0x000000088d4c7c24 */ /* 0x000fe4000f8e02ff */
[----:B------:R-:W-:-:S03]  /*0bd0*/  ISETP.NE.AND.EX P2, PT, RZ, UR11, PT, P2 ;  /* 0x0000000bff007c0c */ /* 0x000fc6000bf45320 */
[----:B------:R-:W-:Y:S02]  /*0be0*/  SHF.R.S32.HI R77, RZ, 0x1f, R76 ;  /* 0x0000001fff4d7819 */ /* 0x000fe4000001144c */
[----:B------:R-:W1:Y:S02]  /*0bf0*/  @P1 LDC.64 R74, c[0x0][0x398] ;  /* 0x0000e600ff4a1b82 */ /* 0x000e640000000a00 */
[----:B------:R-:W-:-:S04]  /*0c00*/  LEA.HI R77, R77, R76, RZ, 0x3 ;  /* 0x0000004c4d4d7211 */ /* 0x000fc800078f18ff */
[----:B------:R-:W-:Y:S02]  /*0c10*/  LEA.HI.SX32 R116, R77, R0, 0x1d ;  /* 0x000000004d747211 */ /* 0x000fe400078feaff */
[----:B------:R-:W2:Y:S03]  /*0c20*/  @P2 LDC.64 R72, c[0x0][0x3a0] ;  /* 0x0000e800ff482b82 */ /* 0x000ea60000000a00 */
[----:B-1----:R-:W-:-:S05]  /*0c30*/  @P1 IMAD.WIDE.U32 R80, R116, 0x10, R74 ;  /* 0x0000001074501825 */ /* 0x002fca00078e004a */
[----:B------:R1:W5:Y:S01]  /*0c40*/  @P1 LDG.E.128 R64, desc[UR6][R80.64] ;  /* 0x0000000650401981 */ /* 0x000362000c1e1d00 */
[----:B--2---:R-:W-:-:S04]  /*0c50*/  @P2 IMAD.WIDE.U32 R76, R116, 0x10, R72 ;  /* 0x00000010744c2825 */ /* 0x004fc800078e0048 */
[----:B0-----:R-:W-:Y:S01]  /*0c60*/  IMAD.WIDE.U32 R72, R116, 0x10, R78 ;  /* 0x0000001074487825 */ /* 0x001fe200078e004e */
[----:B------:R-:W2:Y:S05]  /*0c70*/  @P2 LDG.E.128 R60, desc[UR6][R76.64] ;  /* 0x000000064c3c2981 */ /* 0x000eaa000c1e1d00 */
[----:B------:R-:W5:Y:S01]  /*0c80*/  LDG.E.128 R72, desc[UR6][R72.64] ;  /* 0x0000000648487981 */ /* 0x000f62000c1e1d00 */
[----:B--2---:R-:W-:Y:S02]  /*0c90*/  PRMT R85, R63, 0x7632, R85 ;  /* 0x000076323f557816 */ /* 0x004fe40000000055 */
[----:B------:R-:W-:Y:S02]  /*0ca0*/  PRMT R84, R62, 0x7632, R84 ;  /* 0x000076323e547816 */ /* 0x000fe40000000054 */
[----:B------:R-:W-:-:S02]  /*0cb0*/  PRMT R83, R61, 0x7632, R83 ;  /* 0x000076323d537816 */ /* 0x000fc40000000053 */
[----:B------:R-:W-:Y:S01]  /*0cc0*/  PRMT R82, R60, 0x7632, R82 ;  /* 0x000076323c527816 */ /* 0x000fe20000000052 */
[----:B-1----:R-:W-:Y:S06]  /*0cd0*/  @!P1 BRA `(.L_x_36) ;  /* 0x00000004006c9947 */ /* 0x002fec0003800000 */
[----:B------:R-:W-:Y:S05]  /*0ce0*/  @!P2 BRA `(.L_x_37) ;  /* 0x0000000000d4a947 */ /* 0x000fea0003800000 */
[C---:B-----5:R-:W-:Y:S01]  /*0cf0*/  PRMT R68, R72.reuse, 0x7632, R68 ;  /* 0x0000763248447816 */ /* 0x060fe20000000044 */
[----:B------:R-:W-:Y:S01]  /*0d00*/  IMAD.U32 R72, R72, 0x10000, RZ ;  /* 0x0001000048487824 */ /* 0x000fe200078e00ff */
[----:B------:R-:W-:Y:S01]  /*0d10*/  PRMT R70, R73, 0x7632, R70 ;  /* 0x0000763249467816 */ /* 0x000fe20000000046 */
[----:B------:R-:W-:Y:S01]  /*0d20*/  IMAD.U32 R69, R64, 0x10000, RZ ;  /* 0x0001000040457824 */ /* 0x000fe200078e00ff */
[----:B------:R-:W-:Y:S01]  /*0d30*/  PRMT R71, R65, 0x7632, R71 ;  /* 0x0000763241477816 */ /* 0x000fe20000000047 */
[----:B------:R-:W-:Y:S01]  /*0d40*/  IMAD.U32 R68, R68, 0x10000, RZ ;  /* 0x0001000044447824 */ /* 0x000fe200078e00ff */
[----:B------:R-:W-:Y:S01]  /*0d50*/  SHF.L.U32 R73, R73, 0x10, RZ ;  /* 0x0000001049497819 */ /* 0x000fe200000006ff */
[--C-:B------:R-:W-:Y:S01]  /*0d60*/  FADD.FTZ R72, R72, R69.reuse ;  /* 0x0000004548487221 */ /* 0x100fe20000010000 */
[----:B------:R-:W-:Y:S01]  /*0d70*/  PRMT R69, R64, 0x7632, R69 ;  /* 0x0000763240457816 */ /* 0x000fe20000000045 */
[----:B------:R-:W-:Y:S01]  /*0d80*/  IMAD.U32 R70, R70, 0x10000, RZ ;  /* 0x0001000046467824 */ /* 0x000fe200078e00ff */
[----:B------:R-:W-:Y:S01]  /*0d90*/  SHF.L.U32 R76, R65, 0x10, RZ ;  /* 0x00000010414c7819 */ /* 0x000fe200000006ff */
[----:B------:R-:W-:Y:S01]  /*0da0*/  IMAD.U32 R115, R60, 0x10000, RZ ;  /* 0x000100003c737824 */ /* 0x000fe200078e00ff */
[----:B------:R-:W-:Y:S01]  /*0db0*/  SHF.L.U32 R71, R71, 0x10, RZ ;  /* 0x0000001047477819 */ /* 0x000fe200000006ff */
[----:B------:R-:W-:Y:S01]  /*0dc0*/  IMAD.U32 R114, R83, 0x10000, RZ ;  /* 0x0001000053727824 */ /* 0x000fe200078e00ff */
[----:B------:R-:W-:Y:S01]  /*0dd0*/  SHF.L.U32 R69, R69, 0x10, RZ ;  /* 0x0000001045457819 */ /* 0x000fe200000006ff */
[----:B------:R-:W-:Y:S01]  /*0de0*/  FADD.FTZ R73, R73, R76 ;  /* 0x0000004c49497221 */ /* 0x000fe20000010000 */
[C---:B------:R-:W-:Y:S01]  /*0df0*/  PRMT R77, R74.reuse, 0x7632, R77 ;  /* 0x000076324a4d7816 */ /* 0x040fe2000000004d */
[----:B------:R-:W-:Y:S01]  /*0e00*/  IMAD.U32 R74, R74, 0x10000, RZ ;  /* 0x000100004a4a7824 */ /* 0x000fe200078e00ff */
[C---:B------:R-:W-:Y:S01]  /*0e10*/  PRMT R80, R75.reuse, 0x7632, R80 ;  /* 0x000076324b507816 */ /* 0x040fe20000000050 */
[----:B------:R-:W-:Y:S01]  /*0e20*/  FADD.FTZ R71, R70, R71 ;  /* 0x0000004746477221 */ /* 0x000fe20000010000 */
[----:B------:R-:W-:Y:S01]  /*0e30*/  SHF.L.U32 R81, R75, 0x10, RZ ;  /* 0x000000104b517819 */ /* 0x000fe200000006ff */
[----:B------:R-:W-:Y:S01]  /*0e40*/  IMAD.U32 R75, R66, 0x10000, RZ ;  /* 0x00010000424b7824 */ /* 0x000fe200078e00ff */
[C---:B------:R-:W-:Y:S01]  /*0e50*/  SHF.L.U32 R76, R67.reuse, 0x10, RZ ;  /* 0x00000010434c7819 */ /* 0x040fe200000006ff */
[----:B------:R-:W-:Y:S01]  /*0e60*/  FADD.FTZ R68, R68, R69 ;  /* 0x0000004544447221 */ /* 0x000fe20000010000 */
[----:B------:R-:W-:Y:S01]  /*0e70*/  PRMT R70, R67, 0x7632, R70 ;  /* 0x0000763243467816 */ /* 0x000fe20000000046 */
        /* <DEDUP_REMOVED lines=11> */
[----:B------:R-:W-:Y:S01]  /*0f30*/  SHF.L.U32 R80, R63, 0x10, RZ ;  /* 0x000000103f507819 */ /* 0x000fe200000006ff */
[----:B------:R-:W-:Y:S01]  /*0f40*/  FADD.FTZ R112, R74, R69 ;  /* 0x000000454a707221 */ /* 0x000fe20000010000 */
[----:B------:R-:W-:Y:S01]  /*0f50*/  FADD.FTZ R77, R73, R70 ;  /* 0x00000046494d7221 */ /* 0x000fe20000010000 */
[----:B------:R-:W-:Y:S01]  /*0f60*/  SHF.L.U32 R113, R84, 0x10, RZ ;  /* 0x0000001054717819 */ /* 0x000fe200000006ff */
[----:B------:R-:W-:Y:S01]  /*0f70*/  IMAD.U32 R70, R85, 0x10000, RZ ;  /* 0x0001000055467824 */ /* 0x000fe200078e00ff */
[----:B------:R-:W-:Y:S01]  /*0f80*/  SHF.L.U32 R69, R82, 0x10, RZ ;  /* 0x0000001052457819 */ /* 0x000fe200000006ff */
[----:B------:R-:W-:Y:S01]  /*0f90*/  FADD.FTZ R80, R81, R80 ;  /* 0x0000005051507221 */ /* 0x000fe20000010000 */
        /* <DEDUP_REMOVED lines=10> */
.L_x_37:
        /* <DEDUP_REMOVED lines=21> */
[----:B------:R-:W-:-:S02]  /*1190*/  SHF.L.U32 R72, R67, 0x10, RZ ;  /* 0x0000001043487819 */ /* 0x000fc400000006ff */
[----:B------:R-:W-:Y:S01]  /*11a0*/  SHF.L.U32 R114, R80, 0x10, RZ ;  /* 0x0000001050727819 */ /* 0x000fe200000006ff */
[----:B------:R-:W-:Y:S01]  /*11b0*/  IMAD.U32 R71, R71, 0x10000, RZ ;  /* 0x0001000047477824 */ /* 0x000fe200078e00ff */
[----:B------:R-:W-:Y:S01]  /*11c0*/  SHF.L.U32 R82, R82, 0x10, RZ ;  /* 0x0000001052527819 */ /* 0x000fe200000006ff */
[----:B------:R-:W-:Y:S01]  /*11d0*/  FADD.FTZ R80, R75, R72 ;  /* 0x000000484b507221 */ /* 0x000fe20000010000 */
[----:B------:R-:W-:Y:S01]  /*11e0*/  SHF.L.U32 R70, R70, 0x10, RZ ;  /* 0x0000001046467819 */ /* 0x000fe200000006ff */
[----:B------:R-:W-:Y:S01]  /*11f0*/  FADD.FTZ R114, R114, R69 ;  /* 0x0000004572727221 */ /* 0x000fe20000010000 */
[----:B------:R-:W-:Y:S01]  /*1200*/  SHF.L.U32 R68, R68, 0x10, RZ ;  /* 0x0000001044447819 */ /* 0x000fe200000006ff */
[----:B------:R-:W-:Y:S02]  /*1210*/  FADD.FTZ R81, R82, R71 ;  /* 0x0000004752517221 */ /* 0x000fe40000010000 */
[----:B------:R-:W-:Y:S01]  /*1220*/  FADD.FTZ R113, R113, R70 ;  /* 0x0000004671717221 */ /* 0x000fe20000010000 */
[----:B------:R-:W-:Y:S01]  /*1230*/  F2FP.BF16.F32.PACK_AB R69, R114, R77 ;  /* 0x0000004d7245723e */ /* 0x000fe200000010ff */
[----:B------:R-:W-:Y:S01]  /*1240*/  FADD.FTZ R146, R73, R68 ;  /* 0x0000004449927221 */ /* 0x000fe20000010000 */
[----:B------:R-:W-:-:S02]  /*1250*/  F2FP.BF16.F32.PACK_AB R71, R81, R80 ;  /* 0x000000505147723e */ /* 0x000fc400000010ff */
[----:B------:R-:W-:Y:S02]  /*1260*/  F2FP.BF16.F32.PACK_AB R70, R113, R112 ;  /* 0x000000707146723e */ /* 0x000fe400000010ff */
[----:B------:R-:W-:Y:S01]  /*1270*/  F2FP.BF16.F32.PACK_AB R68, R146, R115 ;  /* 0x000000739244723e */ /* 0x000fe200000010ff */
[----:B------:R-:W-:Y:S06]  /*1280*/  BRA `(.L_x_38) ;  /* 0x0000000000b87947 */ /* 0x000fec0003800000 */
.L_x_36:
[----:B------:R-:W-:Y:S05]  /*1290*/  @!P2 BRA `(.L_x_39) ;  /* 0x000000000084a947 */ /* 0x000fea0003800000 */
[----:B------:R-:W-:Y:S01]  /*12a0*/  SHF.L.U32 R69, R62, 0x10, RZ ;  /* 0x000000103e457819 */ /* 0x000fe200000006ff */
[----:B-----5:R-:W-:Y:S01]  /*12b0*/  IMAD.U32 R112, R74, 0x10000, RZ ;  /* 0x000100004a707824 */ /* 0x020fe200078e00ff */
[C---:B------:R-:W-:Y:S01]  /*12c0*/  PRMT R68, R72.reuse, 0x7632, R68 ;  /* 0x0000763248447816 */ /* 0x040fe20000000044 */
[----:B------:R-:W-:Y:S01]  /*12d0*/  IMAD.U32 R72, R72, 0x10000, RZ ;  /* 0x0001000048487824 */ /* 0x000fe200078e00ff */
[----:B------:R-:W-:Y:S01]  /*12e0*/  PRMT R70, R73, 0x7632, R70 ;  /* 0x0000763249467816 */ /* 0x000fe20000000046 */
[----:B------:R-:W-:Y:S01]  /*12f0*/  FADD.FTZ R112, R112, R69 ;  /* 0x0000004570707221 */ /* 0x000fe20000010000 */
[----:B------:R-:W-:Y:S01]  /*1300*/  PRMT R71, R74, 0x7632, R71 ;  /* 0x000076324a477816 */ /* 0x000fe20000000047 */
[----:B------:R-:W-:Y:S01]  /*1310*/  IMAD.U32 R74, R61, 0x10000, RZ ;  /* 0x000100003d4a7824 */ /* 0x000fe200078e00ff */
[C---:B------:R-:W-:Y:S01]  /*1320*/  PRMT R76, R75.reuse, 0x7632, R76 ;  /* 0x000076324b4c7816 */ /* 0x040fe2000000004c */
[----:B------:R-:W-:Y:S01]  /*1330*/  IMAD.U32 R75, R75, 0x10000, RZ ;  /* 0x000100004b4b7824 */ /* 0x000fe200078e00ff */
[----:B------:R-:W-:Y:S01]  /*1340*/  SHF.L.U32 R73, R73, 0x10, RZ ;  /* 0x0000001049497819 */ /* 0x000fe200000006ff */
        /* <DEDUP_REMOVED lines=22> */
.L_x_39:
        /* <DEDUP_REMOVED lines=12> */
.L_x_38:
[----:B------:R-:W0:Y:S01]  /*1570*/  @P0 LDC.64 R86, c[0x0][0x3a8] ;  /* 0x0000ea00ff560b82 */ /* 0x000e220000000a00 */
[----:B------:R-:W-:-:S04]  /*1580*/  VIADD R118, R116, 0x80 ;  /* 0x0000008074767836 */ /* 0x000fc80000000000 */
[----:B------:R-:W-:-:S03]  /*1590*/  IMAD.WIDE.U32 R72, R118, 0x10, R78 ;  /* 0x0000001076487825 */ /* 0x000fc600078e004e */
[----:B------:R-:W1:Y:S08]  /*15a0*/  @P1 LDC.64 R84, c[0x0][0x398] ;  /* 0x0000e600ff541b82 */ /* 0x000e700000000a00 */
[----:B------:R-:W2:Y:S01]  /*15b0*/  @P2 LDC.64 R82, c[0x0][0x3a0] ;  /* 0x0000e800ff522b82 */ /* 0x000ea20000000a00 */
[----:B0-----:R-:W-:-:S05]  /*15c0*/  @P0 IMAD.WIDE.U32 R86, R116, 0x10, R86 ;  /* 0x0000001074560825 */ /* 0x001fca00078e0056 */
[----:B------:R0:W-:Y:S01]  /*15d0*/  @P0 STG.E.128 desc[UR6][R86.64], R68 ;  /* 0x0000004456000986 */ /* 0x0001e2000c101d06 */
[----:B-1----:R-:W-:-:S03]  /*15e0*/  @P1 IMAD.WIDE.U32 R84, R118, 0x10, R84 ;  /* 0x0000001076541825 */ /* 0x002fc600078e0054 */
[----:B------:R-:W5:Y:S04]  /*15f0*/  LDG.E.128 R72, desc[UR6][R72.64] ;  /* 0x0000000648487981 */ /* 0x000f68000c1e1d00 */
[----:B------:R0:W5:Y:S01]  /*1600*/  @P1 LDG.E.128 R64, desc[UR6][R84.64] ;  /* 0x0000000654401981 */ /* 0x000162000c1e1d00 */
[----:B--2---:R-:W-:-:S05]  /*1610*/  @P2 IMAD.WIDE.U32 R82, R118, 0x10, R82 ;  /* 0x0000001076522825 */ /* 0x004fca00078e0052 */
[----:B------:R0:W5:Y:S01]  /*1620*/  @P2 LDG.E.128 R60, desc[UR6][R82.64] ;  /* 0x00000006523c2981 */ /* 0x000162000c1e1d00 */
[----:B------:R-:W-:-:S04]  /*1630*/  UISETP.NE.U32.AND UP0, UPT, UR12, URZ, UPT ;  /* 0x000000ff0c00728c */ /* 0x000fc8000bf05070 */
[----:B------:R-:W-:-:S09]  /*1640*/  UISETP.NE.AND.EX UP0, UPT, UR13, URZ, UPT, UP0 ;  /* 0x000000ff0d00728c */ /* 0x000fd2000bf05300 */
[----:B0-----:R-:W-:Y:S05]  /*1650*/  BRA.U UP0, `(.L_x_40) ;  /* 0x0000000100d47547 */ /* 0x001fea000b800000 */
[----:B------:R-:W-:Y:S01]  /*1660*/  UISETP.NE.U32.AND UP1, UPT, UR10, URZ, UPT ;  /* 0x000000ff0a00728c */ /* 0x000fe2000bf25070 */
[----:B-----5:R-:W-:Y:S02]  /*1670*/  PRMT R76, R60, 0x7632, R76 ;  /* 0x000076323c4c7816 */ /* 0x020fe4000000004c */
[----:B------:R-:W-:Y:S01]  /*1680*/  PRMT R83, R63, 0x7632, R83 ;  /* 0x000076323f537816 */ /* 0x000fe20000000053 */
[----:B------:R-:W-:Y:S01]  /*1690*/  UISETP.NE.AND.EX UP1, UPT, UR11, URZ, UPT, UP1 ;  /* 0x000000ff0b00728c */ /* 0x000fe2000bf25310 */
[----:B------:R-:W-:Y:S02]  /*16a0*/  PRMT R84, R62, 0x7632, R84 ;  /* 0x000076323e547816 */ /* 0x000fe40000000054 */
[----:B------:R-:W-:-:S06]  /*16b0*/  PRMT R85, R61, 0x7632, R85 ;  /* 0x000076323d557816 */ /* 0x000fcc0000000055 */
[----:B------:R-:W-:Y:S05]  /*16c0*/  BRA.U UP1, `(.L_x_41) ;  /* 0x0000000101347547 */ /* 0x000fea000b800000 */
[C---:B------:R-:W-:Y:S01]  /*16d0*/  PRMT R145, R73.reuse, 0x7632, R145 ;  /* 0x0000763249917816 */ /* 0x040fe20000000091 */
        /* <DEDUP_REMOVED lines=12> */
.L_x_41:
[C---:B------:R-:W-:Y:S01]  /*17a0*/  PRMT R69, R73.reuse, 0x7632, R69 ;  /* 0x0000763249457816 */ /* 0x040fe20000000045 */
[----:B------:R-:W-:Y:S01]  /*17b0*/  IMAD.U32 R73, R73, 0x10000, RZ ;  /* 0x0001000049497824 */ /* 0x000fe200078e00ff */
[----:B------:R-:W-:Y:S01]  /*17c0*/  PRMT R70, R74, 0x7632, R70 ;  /* 0x000076324a467816 */ /* 0x000fe20000000046 */
[----:B------:R-:W-:Y:S01]  /*17d0*/  IMAD.U32 R121, R60, 0x10000, RZ ;  /* 0x000100003c797824 */ /* 0x000fe200078e00ff */
        /* <DEDUP_REMOVED lines=29> */
.L_x_40:
[----:B------:R-:W-:-:S04]  /*19b0*/  UISETP.NE.U32.AND UP1, UPT, UR10, URZ, UPT ;  /* 0x000000ff0a00728c */ /* 0x000fc8000bf25070 */
[----:B------:R-:W-:-:S09]  /*19c0*/  UISETP.NE.AND.EX UP1, UPT, UR11, URZ, UPT, UP1 ;  /* 0x000000ff0b00728c */ /* 0x000fd2000bf25310 */
[----:B------:R-:W-:Y:S05]  /*19d0*/  BRA.U UP1, `(.L_x_43) ;  /* 0x0000000101947547 */ /* 0x000fea000b800000 */
[C---:B-----5:R-:W-:Y:S01]  /*19e0*/  PRMT R84, R74.reuse, 0x7632, R84 ;  /* 0x000076324a547816 */ /* 0x060fe20000000054 */
[----:B------:R-:W-:Y:S01]  /*19f0*/  IMAD.U32 R120, R65, 0x10000, RZ ;  /* 0x0001000041787824 */ /* 0x000fe200078e00ff */
[----:B------:R-:W-:Y:S01]  /*1a00*/  SHF.L.U32 R74, R74, 0x10, RZ ;  /* 0x000000104a4a7819 */ /* 0x000fe200000006ff */
[----:B------:R-:W-:Y:S01]  /*1a10*/  IMAD.U32 R88, R67, 0x10000, RZ ;  /* 0x0001000043587824 */ /* 0x000fe200078e00ff */
[----:B------:R-:W-:Y:S01]  /*1a20*/  SHF.L.U32 R69, R66, 0x10, RZ ;  /* 0x0000001042457819 */ /* 0x000fe200000006ff */
[----:B------:R-:W-:Y:S01]  /*1a30*/  IMAD.U32 R143, R84, 0x10000, RZ ;  /* 0x00010000548f7824 */ /* 0x000fe200078e00ff */
[C---:B------:R-:W-:Y:S02]  /*1a40*/  PRMT R76, R72.reuse, 0x7632, R76 ;  /* 0x00007632484c7816 */ /* 0x040fe4000000004c */
[----:B------:R-:W-:Y:S01]  /*1a50*/  SHF.L.U32 R72, R72, 0x10, RZ ;  /* 0x0000001048487819 */ /* 0x000fe200000006ff */
[----:B------:R-:W-:Y:S01]  /*1a60*/  FADD.FTZ R82, R69, R74 ;  /* 0x0000004a45527221 */ /* 0x000fe20000010000 */
[C---:B------:R-:W-:Y:S01]  /*1a70*/  PRMT R83, R73.reuse, 0x7632, R83 ;  /* 0x0000763249537816 */ /* 0x040fe20000000053 */
[----:B------:R-:W-:Y:S01]  /*1a80*/  IMAD.U32 R73, R73, 0x10000, RZ ;  /* 0x0001000049497824 */ /* 0x000fe200078e00ff */
[----:B------:R-:W-:-:S02]  /*1a90*/  SHF.L.U32 R121, R64, 0x10, RZ ;  /* 0x0000001040797819 */ /* 0x000fc400000006ff */
[----:B------:R-:W-:Y:S01]  /*1aa0*/  PRMT R85, R75, 0x7632, R85 ;  /* 0x000076324b557816 */ /* 0x000fe20000000055 */
[----:B------:R-:W-:Y:S01]  /*1ab0*/  FADD.FTZ R120, R120, R73 ;  /* 0x0000004978787221 */ /* 0x000fe20000010000 */
[----:B------:R-:W-:Y:S01]  /*1ac0*/  PRMT R68, R64, 0x7632, R68 ;  /* 0x0000763240447816 */ /* 0x000fe20000000044 */
[----:B------:R-:W-:Y:S01]  /*1ad0*/  FADD.FTZ R121, R121, R72 ;  /* 0x0000004879797221 */ /* 0x000fe20000010000 */
[----:B------:R-:W-:Y:S02]  /*1ae0*/  PRMT R69, R65, 0x7632, R69 ;  /* 0x0000763241457816 */ /* 0x000fe40000000045 */
[----:B------:R-:W-:Y:S02]  /*1af0*/  PRMT R70, R66, 0x7632, R70 ;  /* 0x0000763242467816 */ /* 0x000fe40000000046 */
[----:B------:R-:W-:Y:S02]  /*1b00*/  PRMT R71, R67, 0x7632, R71 ;  /* 0x0000763243477816 */ /* 0x000fe40000000047 */
[----:B------:R-:W-:Y:S01]  /*1b10*/  SHF.L.U32 R75, R75, 0x10, RZ ;  /* 0x000000104b4b7819 */ /* 0x000fe200000006ff */
[----:B------:R-:W-:Y:S01]  /*1b20*/  IMAD.U32 R70, R70, 0x10000, RZ ;  /* 0x0001000046467824 */ /* 0x000fe200078e00ff */
[----:B------:R-:W-:-:S02]  /*1b30*/  SHF.L.U32 R73, R76, 0x10, RZ ;  /* 0x000000104c497819 */ /* 0x000fc400000006ff */
[----:B------:R-:W-:Y:S01]  /*1b40*/  SHF.L.U32 R72, R83, 0x10, RZ ;  /* 0x0000001053487819 */ /* 0x000fe200000006ff */
[----:B------:R-:W-:Y:S01]  /*1b50*/  FADD.FTZ R88, R88, R75 ;  /* 0x0000004b58587221 */ /* 0x000fe20000010000 */
[----:B------:R-:W-:Y:S01]  /*1b60*/  SHF.L.U32 R74, R85, 0x10, RZ ;  /* 0x00000010554a7819 */ /* 0x000fe200000006ff */
[----:B------:R-:W-:Y:S01]  /*1b70*/  FADD.FTZ R143, R143, R70 ;  /* 0x000000468f8f7221 */ /* 0x000fe20000010000 */
[----:B------:R-:W-:Y:S02]  /*1b80*/  SHF.L.U32 R71, R71, 0x10, RZ ;  /* 0x0000001047477819 */ /* 0x000fe400000006ff */
[----:B------:R-:W-:Y:S02]  /*1b90*/  SHF.L.U32 R69, R69, 0x10, RZ ;  /* 0x0000001045457819 */ /* 0x000fe400000006ff */
[----:B------:R-:W-:Y:S01]  /*1ba0*/  SHF.L.U32 R68, R68, 0x10, RZ ;  /* 0x0000001044447819 */ /* 0x000fe200000006ff */
[----:B------:R-:W-:Y:S01]  /*1bb0*/  FADD.FTZ R83, R74, R71 ;  /* 0x000000474a537221 */ /* 0x000fe20000010000 */
[----:B------:R-:W-:Y:S01]  /*1bc0*/  F2FP.BF16.F32.PACK_AB R70, R143, R82 ;  /* 0x000000528f46723e */ /* 0x000fe200000010ff */
[----:B------:R-:W-:-:S02]  /*1bd0*/  FADD.FTZ R145, R72, R69 ;  /* 0x0000004548917221 */ /* 0x000fc40000010000 */
[----:B------:R-:W-:Y:S01]  /*1be0*/  FADD.FTZ R142, R73, R68 ;  /* 0x00000044498e7221 */ /* 0x000fe20000010000 */
[----:B------:R-:W-:Y:S02]  /*1bf0*/  F2FP.BF16.F32.PACK_AB R71, R83, R88 ;  /* 0x000000585347723e */ /* 0x000fe400000010ff */
[----:B------:R-:W-:Y:S02]  /*1c00*/  F2FP.BF16.F32.PACK_AB R69, R145, R120 ;  /* 0x000000789145723e */ /* 0x000fe400000010ff */
[----:B------:R-:W-:Y:S01]  /*1c10*/  F2FP.BF16.F32.PACK_AB R68, R142, R121 ;  /* 0x000000798e44723e */ /* 0x000fe200000010ff */
[----:B------:R-:W-:Y:S06]  /*1c20*/  BRA `(.L_x_42) ;  /* 0x0000000000e07947 */ /* 0x000fec0003800000 */
.L_x_43:
[C---:B-----5:R-:W-:Y:S01]  /*1c30*/  PRMT R69, R72.reuse, 0x7632, R69 ;  /* 0x0000763248457816 */ /* 0x060fe20000000045 */
[----:B------:R-:W-:Y:S01]  /*1c40*/  IMAD.U32 R72, R72, 0x10000, RZ ;  /* 0x0001000048487824 */ /* 0x000fe200078e00ff */
[C---:B------:R-:W-:Y:S02]  /*1c50*/  SHF.L.U32 R71, R64.reuse, 0x10, RZ ;  /* 0x0000001040477819 */ /* 0x040fe400000006ff */
[----:B------:R-:W-:Y:S01]  /*1c60*/  PRMT R68, R64, 0x7632, R68 ;  /* 0x0000763240447816 */ /* 0x000fe20000000044 */
[----:B------:R-:W-:Y:S01]  /*1c70*/  IMAD.U32 R69, R69, 0x10000, RZ ;  /* 0x0001000045457824 */ /* 0x000fe200078e00ff */
[----:B------:R-:W-:Y:S01]  /*1c80*/  SHF.L.U32 R70, R60, 0x10, RZ ;  /* 0x000000103c467819 */ /* 0x000fe200000006ff */
[----:B------:R-:W-:Y:S01]  /*1c90*/  FADD.FTZ R71, R71, R72 ;  /* 0x0000004847477221 */ /* 0x000fe20000010000 */
[----:B------:R-:W-:Y:S01]  /*1ca0*/  SHF.L.U32 R68, R68, 0x10, RZ ;  /* 0x0000001044447819 */ /* 0x000fe200000006ff */
[----:B------:R-:W-:Y:S01]  /*1cb0*/  IMAD.U32 R72, R65, 0x10000, RZ ;  /* 0x0001000041487824 */ /* 0x000fe200078e00ff */
[C---:B------:R-:W-:Y:S01]  /*1cc0*/  PRMT R76, R73.reuse, 0x7632, R76 ;  /* 0x00007632494c7816 */ /* 0x040fe2000000004c */
[----:B------:R-:W-:Y:S01]  /*1cd0*/  FADD.FTZ R121, R70, R71 ;  /* 0x0000004746797221 */ /* 0x000fe20000010000 */
        /* <DEDUP_REMOVED lines=9> */
[----:B------:R-:W-:Y:S02]  /*1d70*/  PRMT R71, R67, 0x7632, R71 ;  /* 0x0000763243477816 */ /* 0x000fe40000000047 */
[----:B------:R-:W-:Y:S02]  /*1d80*/  SHF.L.U32 R84, R75, 0x10, RZ ;  /* 0x000000104b547819 */ /* 0x000fe400000006ff */
        /* <DEDUP_REMOVED lines=9> */
[----:B------:R-:W-:Y:S01]  /*1e20*/  SHF.L.U32 R86, R83, 0x10, RZ ;  /* 0x0000001053567819 */ /* 0x000fe200000006ff */
[--C-:B------:R-:W-:Y:S01]  /*1e30*/  FADD.FTZ R145, R76, R69.reuse ;  /* 0x000000454c917221 */ /* 0x100fe20000010000 */
[----:B------:R-:W-:Y:S01]  /*1e40*/  SHF.L.U32 R85, R67, 0x10, RZ ;  /* 0x0000001043557819 */ /* 0x000fe200000006ff */
[----:B------:R-:W-:Y:S01]  /*1e50*/  FADD.FTZ R143, R143, R70 ;  /* 0x000000468f8f7221 */ /* 0x000fe20000010000 */
[----:B------:R-:W-:Y:S01]  /*1e60*/  PRMT R69, R60, 0x7632, R69 ;  /* 0x000076323c457816 */ /* 0x000fe20000000045 */
[--C-:B------:R-:W-:Y:S01]  /*1e70*/  FADD.FTZ R83, R86, R71.reuse ;  /* 0x0000004756537221 */ /* 0x100fe20000010000 */
        /* <DEDUP_REMOVED lines=19> */
.L_x_42:
[----:B------:R-:W0:Y:S01]  /*1fb0*/  @P2 LDC.64 R72, c[0x0][0x3a0] ;  /* 0x0000e800ff482b82 */ /* 0x000e220000000a00 */
[----:B------:R-:W-:-:S07]  /*1fc0*/  VIADD R76, R116, 0x100 ;  /* 0x00000100744c7836 */ /* 0x000fce0000000000 */
[----:B------:R-:W1:Y:S08]  /*1fd0*/  @P0 LDC.64 R84, c[0x0][0x3a8] ;  /* 0x0000ea00ff540b82 */ /* 0x000e700000000a00 */
[----:B------:R-:W2:Y:S01]  /*1fe0*/  @P1 LDC.64 R74, c[0x0][0x398] ;  /* 0x0000e600ff4a1b82 */ /* 0x000ea20000000a00 */
[----:B0-----:R-:W-:-:S04]  /*1ff0*/  @P2 IMAD.WIDE.U32 R90, R76, 0x10, R72 ;  /* 0x000000104c5a2825 */ /* 0x001fc800078e0048 */
[----:B------:R-:W-:-:S04]  /*2000*/  IMAD.WIDE.U32 R72, R76, 0x10, R78 ;  /* 0x000000104c487825 */ /* 0x000fc800078e004e */
[----:B-1----:R-:W-:-:S05]  /*2010*/  @P0 IMAD.WIDE.U32 R84, R118, 0x10, R84 ;  /* 0x0000001076540825 */ /* 0x002fca00078e0054 */
[----:B------:R0:W-:Y:S01]  /*2020*/  @P0 STG.E.128 desc[UR6][R84.64], R68 ;  /* 0x0000004454000986 */ /* 0x0001e2000c101d06 */
[----:B--2---:R-:W-:-:S03]  /*2030*/  @P1 IMAD.WIDE.U32 R86, R76, 0x10, R74 ;  /* 0x000000104c561825 */ /* 0x004fc600078e004a */
[----:B------:R0:W5:Y:S04]  /*2040*/  @P2 LDG.E.128 R60, desc[UR6][R90.64] ;  /* 0x000000065a3c2981 */ /* 0x000168000c1e1d00 */
[----:B------:R0:W5:Y:S04]  /*2050*/  @P1 LDG.E.128 R64, desc[UR6][R86.64] ;  /* 0x0000000656401981 */ /* 0x000168000c1e1d00 */
[----:B------:R-:W5:Y:S01]  /*2060*/  LDG.E.128 R72, desc[UR6][R72.64] ;  /* 0x0000000648487981 */ /* 0x000f62000c1e1d00 */
[----:B------:R-:W-:Y:S05]  /*2070*/  BRA.U UP0, `(.L_x_44) ;  /* 0x0000000100cc7547 */ /* 0x000fea000b800000 */
[----:B------:R-:W-:Y:S05]  /*2080*/  BRA.U UP1, `(.L_x_45) ;  /* 0x0000000101347547 */ /* 0x000fea000b800000 */
[----:B0----5:R-:W-:Y:S01]  /*2090*/  PRMT R90, R73, 0x7632, R90 ;  /* 0x00007632495a7816 */ /* 0x021fe2000000005a */
[----:B------:R-:W-:Y:S01]  /*20a0*/  IMAD.U32 R86, R74, 0x10000, RZ ;  /* 0x000100004a567824 */ /* 0x000fe200078e00ff */
[----:B------:R-:W-:Y:S02]  /*20b0*/  PRMT R89, R72, 0x7632, R89 ;  /* 0x0000763248597816 */ /* 0x000fe40000000059 */
[----:B------:R-:W-:Y:S01]  /*20c0*/  PRMT R91, R74, 0x7632, R91 ;  /* 0x000076324a5b7816 */ /* 0x000fe2000000005b */
[----:B------:R-:W-:Y:S01]  /*20d0*/  IMAD.U32 R90, R90, 0x10000, RZ ;  /* 0x000100005a5a7824 */ /* 0x000fe200078e00ff */
[----:B------:R-:W-:Y:S02]  /*20e0*/  PRMT R144, R75, 0x7632, R144 ;  /* 0x000076324b907816 */ /* 0x000fe40000000090 */
[----:B------:R-:W-:Y:S02]  /*20f0*/  SHF.L.U32 R84, R72, 0x10, RZ ;  /* 0x0000001048547819 */ /* 0x000fe400000006ff */
[----:B------:R-:W-:-:S02]  /*2100*/  SHF.L.U32 R85, R73, 0x10, RZ ;  /* 0x0000001049557819 */ /* 0x000fc400000006ff */
[----:B------:R-:W-:Y:S02]  /*2110*/  SHF.L.U32 R87, R75, 0x10, RZ ;  /* 0x000000104b577819 */ /* 0x000fe400000006ff */
[----:B------:R-:W-:Y:S02]  /*2120*/  SHF.L.U32 R89, R89, 0x10, RZ ;  /* 0x0000001059597819 */ /* 0x000fe400000006ff */
[----:B------:R-:W-:Y:S02]  /*2130*/  SHF.L.U32 R91, R91, 0x10, RZ ;  /* 0x000000105b5b7819 */ /* 0x000fe400000006ff */
[----:B------:R-:W-:Y:S01]  /*2140*/  SHF.L.U32 R144, R144, 0x10, RZ ;  /* 0x0000001090907819 */ /* 0x000fe200000006ff */
[----:B------:R-:W-:Y:S06]  /*2150*/  BRA `(.L_x_46) ;  /* 0x00000008000c7947 */ /* 0x000fec0003800000 */
.L_x_45:
[C---:B-----5:R-:W-:Y:S01]  /*2160*/  PRMT R79, R73.reuse, 0x7632, R79 ;  /* 0x00007632494f7816 */ /* 0x060fe2000000004f */
[----:B0-----:R-:W-:Y:S01]  /*2170*/  IMAD.U32 R69, R60, 0x10000, RZ ;  /* 0x000100003c457824 */ /* 0x001fe200078e00ff */
[----:B------:R-:W-:Y:S02]  /*2180*/  PRMT R87, R74, 0x7632, R87 ;  /* 0x000076324a577816 */ /* 0x000fe40000000057 */
[C---:B------:R-:W-:Y:S01]  /*2190*/  PRMT R78, R72.reuse, 0x7632, R78 ;  /* 0x00007632484e7816 */ /* 0x040fe2000000004e */
[----:B------:R-:W-:Y:S01]  /*21a0*/  IMAD.U32 R72, R72, 0x10000, RZ ;  /* 0x0001000048487824 */ /* 0x000fe200078e00ff */
[----:B------:R-:W-:Y:S01]  /*21b0*/  SHF.L.U32 R73, R73, 0x10, RZ ;  /* 0x0000001049497819 */ /* 0x000fe200000006ff */
[----:B------:R-:W-:Y:S01]  /*21c0*/  IMAD.U32 R90, R79, 0x10000, RZ ;  /* 0x000100004f5a7824 */ /* 0x000fe200078e00ff */
[----:B------:R-:W-:Y:S01]  /*21d0*/  SHF.L.U32 R74, R74, 0x10, RZ ;  /* 0x000000104a4a7819 */ /* 0x000fe200000006ff */
[----:B------:R-:W-:Y:S01]  /*21e0*/  FADD.FTZ R84, R69, R72 ;  /* 0x0000004845547221 */ /* 0x000fe20000010000 */
[----:B------:R-:W-:-:S02]  /*21f0*/  SHF.L.U32 R68, R61, 0x10, RZ ;  /* 0x000000103d447819 */ /* 0x000fc400000006ff */
[----:B------:R-:W-:Y:S02]  /*2200*/  SHF.L.U32 R71, R62, 0x10, RZ ;  /* 0x000000103e477819 */ /* 0x000fe400000006ff */
[----:B------:R-:W-:Y:S01]  /*2210*/  PRMT R117, R75, 0x7632, R117 ;  /* 0x000076324b757816 */ /* 0x000fe20000000075 */
[----:B------:R-:W-:Y:S01]  /*2220*/  FADD.FTZ R85, R68, R73 ;  /* 0x0000004944557221 */ /* 0x000fe20000010000 */
[----:B------:R-:W-:Y:S01]  /*2230*/  PRMT R68, R60, 0x7632, R68 ;  /* 0x000076323c447816 */ /* 0x000fe20000000044 */
[----:B------:R-:W-:Y:S01]  /*2240*/  FADD.FTZ R86, R71, R74 ;  /* 0x0000004a47567221 */ /* 0x000fe20000010000 */
[----:B------:R-:W-:Y:S01]  /*2250*/  PRMT R69, R61, 0x7632, R69 ;  /* 0x000076323d457816 */ /* 0x000fe20000000045 */
[----:B------:R-:W-:Y:S01]  /*2260*/  IMAD.U32 R75, R75, 0x10000, RZ ;  /* 0x000100004b4b7824 */ /* 0x000fe200078e00ff */
[----:B------:R-:W-:Y:S01]  /*2270*/  PRMT R70, R62, 0x7632, R70 ;  /* 0x000076323e467816 */ /* 0x000fe20000000046 */
[----:B------:R-:W-:Y:S01]  /*2280*/  IMAD.U32 R68, R68, 0x10000, RZ ;  /* 0x0001000044447824 */ /* 0x000fe200078e00ff */
        /* <DEDUP_REMOVED lines=18> */
.L_x_44:
[----:B------:R-:W-:Y:S05]  /*23b0*/  BRA.U UP1, `(.L_x_47) ;  /* 0x0000000101947547 */ /* 0x000fea000b800000 */
[----:B-----5:R-:W-:Y:S01]  /*23c0*/  PRMT R78, R72, 0x7632, R78 ;  /* 0x00007632484e7816 */ /* 0x020fe2000000004e */
[----:B0-----:R-:W-:Y:S01]  /*23d0*/  IMAD.U32 R71, R66, 0x10000, RZ ;  /* 0x0001000042477824 */ /* 0x001fe200078e00ff */
[C---:B------:R-:W-:Y:S02]  /*23e0*/  PRMT R79, R73.reuse, 0x7632, R79 ;  /* 0x00007632494f7816 */ /* 0x040fe4000000004f */
[----:B------:R-:W-:Y:S01]  /*23f0*/  SHF.L.U32 R72, R72, 0x10, RZ ;  /* 0x0000001048487819 */ /* 0x000fe200000006ff */
[----:B------:R-:W-:Y:S01]  /*2400*/  IMAD.U32 R89, R78, 0x10000, RZ ;  /* 0x000100004e597824 */ /* 0x000fe200078e00ff */
[----:B------:R-:W-:Y:S02]  /*2410*/  SHF.L.U32 R73, R73, 0x10, RZ ;  /* 0x0000001049497819 */ /* 0x000fe400000006ff */
[C---:B------:R-:W-:Y:S01]  /*2420*/  PRMT R87, R74.reuse, 0x7632, R87 ;  /* 0x000076324a577816 */ /* 0x040fe20000000057 */
[----:B------:R-:W-:Y:S01]  /*2430*/  IMAD.U32 R74, R74, 0x10000, RZ ;  /* 0x000100004a4a7824 */ /* 0x000fe200078e00ff */
[----:B------:R-:W-:-:S02]  /*2440*/  SHF.L.U32 R69, R64, 0x10, RZ ;  /* 0x0000001040457819 */ /* 0x000fc400000006ff */
[----:B------:R-:W-:Y:S01]  /*2450*/  SHF.L.U32 R68, R65, 0x10, RZ ;  /* 0x0000001041447819 */ /* 0x000fe200000006ff */
[----:B------:R-:W-:Y:S01]  /*2460*/  FADD.FTZ R86, R71, R74 ;  /* 0x0000004a47567221 */ /* 0x000fe20000010000 */
        /* <DEDUP_REMOVED lines=10> */
[----:B------:R-:W-:Y:S02]  /*2510*/  SHF.L.U32 R72, R67, 0x10, RZ ;  /* 0x0000001043487819 */ /* 0x000fe400000006ff */
[----:B------:R-:W-:Y:S02]  /*2520*/  SHF.L.U32 R90, R79, 0x10, RZ ;  /* 0x000000104f5a7819 */ /* 0x000fe400000006ff */
[----:B------:R-:W-:Y:S01]  /*2530*/  SHF.L.U32 R91, R87, 0x10, RZ ;  /* 0x00000010575b7819 */ /* 0x000fe200000006ff */
[----:B------:R-:W-:Y:S01]  /*2540*/  FADD.FTZ R87, R72, R75 ;  /* 0x0000004b48577221 */ /* 0x000fe20000010000 */
[----:B------:R-:W-:Y:S01]  /*2550*/  SHF.L.U32 R71, R71, 0x10, RZ ;  /* 0x0000001047477819 */ /* 0x000fe200000006ff */
[----:B------:R-:W-:Y:S01]  /*2560*/  FADD.FTZ R90, R90, R69 ;  /* 0x000000455a5a7221 */ /* 0x000fe20000010000 */
[----:B------:R-:W-:-:S02]  /*2570*/  SHF.L.U32 R70, R70, 0x10, RZ ;  /* 0x0000001046467819 */ /* 0x000fc400000006ff */
[----:B------:R-:W-:Y:S01]  /*2580*/  SHF.L.U32 R68, R68, 0x10, RZ ;  /* 0x0000001044447819 */ /* 0x000fe200000006ff */
[----:B------:R-:W-:Y:S01]  /*2590*/  FADD.FTZ R144, R144, R71 ;  /* 0x0000004790907221 */ /* 0x000fe20000010000 */
[----:B------:R-:W-:Y:S01]  /*25a0*/  F2FP.BF16.F32.PACK_AB R69, R90, R85 ;  /* 0x000000555a45723e */ /* 0x000fe200000010ff */
[----:B------:R-:W-:Y:S02]  /*25b0*/  FADD.FTZ R91, R91, R70 ;  /* 0x000000465b5b7221 */ /* 0x000fe40000010000 */
[----:B------:R-:W-:Y:S01]  /*25c0*/  FADD.FTZ R89, R89, R68 ;  /* 0x0000004459597221 */ /* 0x000fe20000010000 */
[----:B------:R-:W-:Y:S02]  /*25d0*/  F2FP.BF16.F32.PACK_AB R71, R144, R87 ;  /* 0x000000579047723e */ /* 0x000fe400000010ff */
[----:B------:R-:W-:Y:S02]  /*25e0*/  F2FP.BF16.F32.PACK_AB R70, R91, R86 ;  /* 0x000000565b46723e */ /* 0x000fe400000010ff */
[----:B------:R-:W-:Y:S01]  /*25f0*/  F2FP.BF16.F32.PACK_AB R68, R89, R84 ;  /* 0x000000545944723e */ /* 0x000fe200000010ff */
[----:B------:R-:W-:Y:S06]  /*2600*/  BRA `(.L_x_46) ;  /* 0x0000000000e07947 */ /* 0x000fec0003800000 */
.L_x_47:
[----:B0----5:R-:W-:Y:S01]  /*2610*/  PRMT R69, R72, 0x7632, R69 ;  /* 0x0000763248457816 */ /* 0x021fe20000000045 */
[----:B------:R-:W-:Y:S01]  /*2620*/  IMAD.U32 R86, R75, 0x10000, RZ ;  /* 0x000100004b567824 */ /* 0x000fe200078e00ff */
[----:B------:R-:W-:Y:S02]  /*2630*/  PRMT R68, R64, 0x7632, R68 ;  /* 0x0000763240447816 */ /* 0x000fe40000000044 */
[----:B------:R-:W-:Y:S02]  /*2640*/  SHF.L.U32 R72, R72, 0x10, RZ ;  /* 0x0000001048487819 */ /* 0x000fe400000006ff */
[----:B------:R-:W-:Y:S01]  /*2650*/  SHF.L.U32 R71, R64, 0x10, RZ ;  /* 0x0000001040477819 */ /* 0x000fe200000006ff */
[----:B------:R-:W-:Y:S01]  /*2660*/  IMAD.U32 R68, R68, 0x10000, RZ ;  /* 0x0001000044447824 */ /* 0x000fe200078e00ff */
[C---:B------:R-:W-:Y:S01]  /*2670*/  PRMT R78, R73.reuse, 0x7632, R78 ;  /* 0x00007632494e7816 */ /* 0x040fe2000000004e */
[----:B------:R-:W-:Y:S01]  /*2680*/  IMAD.U32 R73, R73, 0x10000, RZ ;  /* 0x0001000049497824 */ /* 0x000fe200078e00ff */
[----:B------:R-:W-:Y:S01]  /*2690*/  SHF.L.U32 R70, R65, 0x10, RZ ;  /* 0x0000001041467819 */ /* 0x000fe200000006ff */
[----:B------:R-:W-:Y:S01]  /*26a0*/  FADD.FTZ R71, R71, R72 ;  /* 0x0000004847477221 */ /* 0x000fe20000010000 */
[----:B------:R-:W-:-:S02]  /*26b0*/  SHF.L.U32 R69, R69, 0x10, RZ ;  /* 0x0000001045457819 */ /* 0x000fc400000006ff */
[----:B------:R-:W-:Y:S01]  /*26c0*/  SHF.L.U32 R84, R60, 0x10, RZ ;  /* 0x000000103c547819 */ /* 0x000fe200000006ff */
[----:B------:R-:W-:Y:S01]  /*26d0*/  FADD.FTZ R73, R70, R73 ;  /* 0x0000004946497221 */ /* 0x000fe20000010000 */
[----:B------:R-:W-:Y:S01]  /*26e0*/  PRMT R79, R74, 0x7632, R79 ;  /* 0x000076324a4f7816 */ /* 0x000fe2000000004f */
[--C-:B------:R-:W-:Y:S01]  /*26f0*/  FADD.FTZ R89, R69, R68.reuse ;  /* 0x0000004445597221 */ /* 0x100fe20000010000 */
[----:B------:R-:W-:Y:S01]  /*2700*/  PRMT R85, R75, 0x7632, R85 ;  /* 0x000076324b557816 */ /* 0x000fe20000000055 */
[----:B------:R-:W-:Y:S01]  /*2710*/  FADD.FTZ R84, R84, R71 ;  /* 0x0000004754547221 */ /* 0x000fe20000010000 */
[----:B------:R-:W-:Y:S01]  /*2720*/  PRMT R68, R65, 0x7632, R68 ;  /* 0x0000763241447816 */ /* 0x000fe20000000044 */
[----:B------:R-:W-:Y:S01]  /*2730*/  IMAD.U32 R71, R78, 0x10000, RZ ;  /* 0x000100004e477824 */ /* 0x000fe200078e00ff */
[C---:B------:R-:W-:Y:S01]  /*2740*/  PRMT R69, R66.reuse, 0x7632, R69 ;  /* 0x0000763242457816 */ /* 0x040fe20000000045 */
        /* <DEDUP_REMOVED lines=9> */
[----:B------:R-:W-:Y:S02]  /*27e0*/  SHF.L.U32 R74, R74, 0x10, RZ ;  /* 0x000000104a4a7819 */ /* 0x000fe400000006ff */
        /* <DEDUP_REMOVED lines=10> */
[----:B------:R-:W-:-:S02]  /*2890*/  PRMT R69, R61, 0x7632, R69 ;  /* 0x000076323d457816 */ /* 0x000fc40000000045 */
[----:B------:R-:W-:Y:S01]  /*28a0*/  SHF.L.U32 R75, R62, 0x10, RZ ;  /* 0x000000103e4b7819 */ /* 0x000fe200000006ff */
[----:B------:R-:W-:Y:S01]  /*28b0*/  FADD.FTZ R87, R72, R87 ;  /* 0x0000005748577221 */ /* 0x000fe20000010000 */
        /* <DEDUP_REMOVED lines=13> */
.L_x_46:
[----:B------:R-:W-:Y:S01]  /*2990*/  FADD.FTZ R73, RZ, R115 ;  /* 0x00000073ff497221 */ /* 0x000fe20000010000 */
[----:B------:R-:W-:Y:S01]  /*29a0*/  ISETP.NE.AND P2, PT, R2, RZ, PT ;  /* 0x000000ff0200720c */ /* 0x000fe20003f45270 */
[----:B------:R-:W-:Y:S02]  /*29b0*/  BSSY.RECONVERGENT B0, `(.L_x_48) ;  /* 0x0000068000007945 */ /* 0x000fe40003800200 */
[----:B------:R-:W-:-:S04]  /*29c0*/  FADD.FTZ R72, R73, R146 ;  /* 0x0000009249487221 */ /* 0x000fc80000010000 */
        /* <DEDUP_REMOVED lines=21> */
[----:B------:R-:W-:-:S05]  /*2b20*/  FADD.FTZ R73, R73, R144 ;  /* 0x0000009049497221 */ /* 0x000fca0000010000 */
[----:B------:R-:W0:Y:S02]  /*2b30*/  SHFL.BFLY PT, R72, R73, 0x1, 0x1f ;  /* 0x0c201f0049487f89 */ /* 0x000e2400000e0000 */
[----:B0-----:R-:W-:-:S05]  /*2b40*/  FADD.FTZ R74, R73, R72 ;  /* 0x00000048494a7221 */ /* 0x001fca0000010000 */
[----:B------:R-:W0:Y:S02]  /*2b50*/  SHFL.BFLY PT, R75, R74, 0x2, 0x1f ;  /* 0x0c401f004a4b7f89 */ /* 0x000e2400000e0000 */
[----:B0-----:R-:W-:-:S05]  /*2b60*/  FADD.FTZ R75, R74, R75 ;  /* 0x0000004b4a4b7221 */ /* 0x001fca0000010000 */
[----:B------:R-:W0:Y:S02]  /*2b70*/  SHFL.BFLY PT, R72, R75, 0x4, 0x1f ;  /* 0x0c801f004b487f89 */ /* 0x000e2400000e0000 */
[----:B0-----:R-:W-:-:S05]  /*2b80*/  FADD.FTZ R78, R75, R72 ;  /* 0x000000484b4e7221 */ /* 0x001fca0000010000 */
[----:B------:R-:W0:Y:S02]  /*2b90*/  SHFL.BFLY PT, R79, R78, 0x8, 0x1f ;  /* 0x0d001f004e4f7f89 */ /* 0x000e2400000e0000 */
[----:B0-----:R-:W-:-:S05]  /*2ba0*/  FADD.FTZ R79, R78, R79 ;  /* 0x0000004f4e4f7221 */ /* 0x001fca0000010000 */
[----:B------:R-:W0:Y:S02]  /*2bb0*/  SHFL.BFLY PT, R72, R79, 0x10, 0x1f ;  /* 0x0e001f004f487f89 */ /* 0x000e2400000e0000 */
[----:B0-----:R-:W-:-:S04]  /*2bc0*/  FADD.FTZ R72, R79, R72 ;  /* 0x000000484f487221 */ /* 0x001fc80000010000 */
[----:B------:R-:W-:-:S04]  /*2bd0*/  FMUL.FTZ R72, R72, 0.001302083372138440609 ;  /* 0x3aaaaaab48487820 */ /* 0x000fc80000410000 */
[C---:B------:R-:W-:Y:S01]  /*2be0*/  FADD.FTZ R73, -R72.reuse, R115 ;  /* 0x0000007348497221 */ /* 0x040fe20000010100 */
[C---:B------:R-:W-:Y:S01]  /*2bf0*/  FADD.FTZ R148, -R72.reuse, R146 ;  /* 0x0000009248947221 */ /* 0x040fe20000010100 */
[C---:B------:R-:W-:Y:S01]  /*2c00*/  FADD.FTZ R74, -R72.reuse, R77 ;  /* 0x0000004d484a7221 */ /* 0x040fe20000010100 */
[----:B------:R-:W-:Y:S01]  /*2c10*/  FADD.FTZ R78, -R72, R113 ;  /* 0x00000071484e7221 */ /* 0x000fe20000010100 */
[----:B------:R-:W-:-:S04]  /*2c20*/  FFMA.FTZ R73, R73, R73, RZ ;  /* 0x0000004949497223 */ /* 0x000fc800000100ff */
[----:B------:R-:W-:Y:S01]  /*2c30*/  FFMA.FTZ R73, R148, R148, R73 ;  /* 0x0000009494497223 */ /* 0x000fe20000010049 */
[----:B------:R-:W-:-:S03]  /*2c40*/  FADD.FTZ R148, -R72, R114 ;  /* 0x0000007248947221 */ /* 0x000fc60000010100 */
[----:B------:R-:W-:Y:S01]  /*2c50*/  FFMA.FTZ R73, R74, R74, R73 ;  /* 0x0000004a4a497223 */ /* 0x000fe20000010049 */
[----:B------:R-:W-:-:S03]  /*2c60*/  FADD.FTZ R74, -R72, R112 ;  /* 0x00000070484a7221 */ /* 0x000fc60000010100 */
[----:B------:R-:W-:-:S04]  /*2c70*/  FFMA.FTZ R73, R148, R148, R73 ;  /* 0x0000009494497223 */ /* 0x000fc80000010049 */
[----:B------:R-:W-:Y:S01]  /*2c80*/  FFMA.FTZ R73, R74, R74, R73 ;  /* 0x0000004a4a497223 */ /* 0x000fe20000010049 */
[----:B------:R-:W-:-:S03]  /*2c90*/  FADD.FTZ R74, -R72, R80 ;  /* 0x00000050484a7221 */ /* 0x000fc60000010100 */
        /* <DEDUP_REMOVED lines=34> */
[----:B------:R-:W-:-:S04]  /*2ec0*/  FFMA.FTZ R73, R74, R74, R73 ;  /* 0x0000004a4a497223 */ /* 0x000fc80000010049 */
[----:B------:R-:W-:-:S05]  /*2ed0*/  FFMA.FTZ R73, R78, R78, R73 ;  /* 0x0000004e4e497223 */ /* 0x000fca0000010049 */
[----:B------:R-:W0:Y:S02]  /*2ee0*/  SHFL.BFLY PT, R74, R73, 0x1, 0x1f ;  /* 0x0c201f00494a7f89 */ /* 0x000e2400000e0000 */
[----:B0-----:R-:W-:-:S05]  /*2ef0*/  FADD.FTZ R78, R73, R74 ;  /* 0x0000004a494e7221 */ /* 0x001fca0000010000 */
[----:B------:R-:W0:Y:S02]  /*2f00*/  SHFL.BFLY PT, R75, R78, 0x2, 0x1f ;  /* 0x0c401f004e4b7f89 */ /* 0x000e2400000e0000 */
[----:B0-----:R-:W-:-:S05]  /*2f10*/  FADD.FTZ R79, R78, R75 ;  /* 0x0000004b4e4f7221 */ /* 0x001fca0000010000 */
[----:B------:R-:W0:Y:S02]  /*2f20*/  SHFL.BFLY PT, R74, R79, 0x4, 0x1f ;  /* 0x0c801f004f4a7f89 */ /* 0x000e2400000e0000 */
[----:B0-----:R-:W-:Y:S02]  /*2f30*/  FADD.FTZ R117, R79, R74 ;  /* 0x0000004a4f757221 */ /* 0x001fe40000010000 */
[----:B------:R-:W0:Y:S03]  /*2f40*/  @P0 LDC.64 R74, c[0x0][0x3a8] ;  /* 0x0000ea00ff4a0b82 */ /* 0x000e260000000a00 */
[----:B------:R-:W1:Y:S01]  /*2f50*/  SHFL.BFLY PT, R148, R117, 0x8, 0x1f ;  /* 0x0d001f0075947f89 */ /* 0x000e6200000e0000 */
[----:B0-----:R-:W-:-:S04]  /*2f60*/  @P0 IMAD.WIDE.U32 R74, R76, 0x10, R74 ;  /* 0x000000104c4a0825 */ /* 0x001fc800078e004a */
[----:B-1----:R-:W-:Y:S01]  /*2f70*/  FADD.FTZ R148, R117, R148 ;  /* 0x0000009475947221 */ /* 0x002fe20000010000 */
[----:B------:R-:W-:Y:S04]  /*2f80*/  @P0 STG.E.128 desc[UR6][R74.64], R68 ;  /* 0x000000444a000986 */ /* 0x000fe8000c101d06 */
        /* <DEDUP_REMOVED lines=10> */
.L_x_49:
[----:B------:R-:W-:Y:S05]  /*3030*/  BSYNC.RECONVERGENT B0 ;  /* 0x0000000000007941 */ /* 0x000fea0003800200 */
.L_x_48:
[----:B------:R-:W-:Y:S01]  /*3040*/  ISETP.GT.U32.AND P2, PT, R2, 0x3, PT ;  /* 0x000000030200780c */ /* 0x000fe20003f44070 */
[----:B------:R-:W-:Y:S01]  /*3050*/  BAR.SYNC.DEFER_BLOCKING 0x0 ;  /* 0x0000000000007b1d */ /* 0x000fe20000010000 */
[----:B------:R-:W-:Y:S01]  /*3060*/  PLOP3.LUT P5, PT, PT, PT, UP2, 0x80, 0x8 ;  /* 0x000000000008781c */ /* 0x000fe20003faf028 */
[----:B------:R-:W-:Y:S01]  /*3070*/  UPLOP3.LUT UP2, UPT, UPT, UPT, UP2, 0x40, 0x4 ;  /* 0x000000000004789c */ /* 0x000fe20003f4e820 */
[----:B------:R-:W-:Y:S02]  /*3080*/  PLOP3.LUT P4, PT, PT, PT, PT, 0x8, 0x80 ;  /* 0x000000000080781c */ /* 0x000fe40003f8e170 */
[----:B------:R-:W-:-:S03]  /*3090*/  SHF.L.U32 R149, R139, 0x10, RZ ;  /* 0x000000108b957819 */ /* 0x000fc600000006ff */
[----:B------:R-:W1:Y:S01]  /*30a0*/  LDC.64 R164, c[0x0][0x430] ;  /* 0x00010c00ffa47b82 */ /* 0x000e620000000a00 */
[----:B------:R-:W-:Y:S02]  /*30b0*/  SHF.L.U32 R151, R138, 0x10, RZ ;  /* 0x000000108a977819 */ /* 0x000fe400000006ff */
[----:B------:R-:W-:Y:S02]  /*30c0*/  SHF.L.U32 R156, R133, 0x10, RZ ;  /* 0x00000010859c7819 */ /* 0x000fe400000006ff */
[----:B------:R-:W-:Y:S01]  /*30d0*/  SHF.L.U32 R153, R25, 0x10, RZ ;  /* 0x0000001019997819 */ /* 0x000fe200000006ff */
[----:B0-----:R-:W0:Y:S01]  /*30e0*/  @!P2 S2R R73, SR_CgaCtaId ;  /* 0x000000000049a919 */ /* 0x001e220000008800 */
[----:B------:R-:W-:Y:S02]  /*30f0*/  @!P2 PLOP3.LUT P4, PT, P5, PT, PT, 0x80, 0x8 ;  /* 0x000000000008a81c */ /* 0x000fe40002f8f070 */
[----:B------:R-:W-:Y:S02]  /*3100*/  @!P2 MOV R72, 0x400 ;  /* 0x000004000048a802 */ /* 0x000fe40000000f00 */
[----:B------:R-:W-:-:S02]  /*3110*/  SHF.L.U32 R159, R38, 0x10, RZ ;  /* 0x00000010269f7819 */ /* 0x000fc400000006ff */
[----:B------:R-:W-:Y:S02]  /*3120*/  SHF.L.U32 R160, R129, 0x10, RZ ;  /* 0x0000001081a07819 */ /* 0x000fe400000006ff */
[----:B------:R-:W-:Y:S02]  /*3130*/  SHF.L.U32 R157, R122, 0x10, RZ ;  /* 0x000000107a9d7819 */ /* 0x000fe400000006ff */
[----:B------:R-:W-:Y:S02]  /*3140*/  SHF.L.U32 R161, R102, 0x10, RZ ;  /* 0x0000001066a17819 */ /* 0x000fe400000006ff */
[----:B0-----:R-:W-:Y:S02]  /*3150*/  @!P2 LEA R75, R73, R72, 0x18 ;  /* 0x00000048494ba211 */ /* 0x001fe400078ec0ff */
[----:B------:R-:W-:Y:S02]  /*3160*/  CS2R R72, SRZ ;  /* 0x0000000000487805 */ /* 0x000fe4000001ff00 */
[----:B------:R-:W-:-:S05]  /*3170*/  @P4 IADD3 R75, PT, PT, R75, 0x20, RZ ;  /* 0x000000204b4b4810 */ /* 0x000fca0007ffe0ff */
[----:B------:R-:W-:Y:S02]  /*3180*/  @!P2 IMAD R78, R2, 0x8, R75 ;  /* 0x00000008024ea824 */ /* 0x000fe400078e024b */
[----:B------:R-:W-:Y:S01]  /*3190*/  HFMA2 R75, -RZ, RZ, 0, 0 ;  /* 0x00000000ff4b7431 */ /* 0x000fe200000001ff */
[----:B------:R-:W-:Y:S02]  /*31a0*/  @!P2 MOV R75, 0x300 ;  /* 0x00000300004ba802 */ /* 0x000fe40000000f00 */
[----:B------:R0:W-:Y:S01]  /*31b0*/  @!P2 LDS.64 R72, [R78] ;  /* 0x000000004e48a984 */ /* 0x0001e20000000a00 */
[----:B------:R-:W-:-:S03]  /*31c0*/  ISETP.NE.AND P2, PT, R0, RZ, PT ;  /* 0x000000ff0000720c */ /* 0x000fc60003f45270 */
[----:B------:R-:W2:Y:S01]  /*31d0*/  SHFL.DOWN PT, R148, R75, 0x2, 0x1f ;  /* 0x08401f004b947f89 */ /* 0x000ea200000e0000 */
[----:B0-----:R-:W-:Y:S01]  /*31e0*/  I2FP.F32.U32 R78, R75 ;  /* 0x0000004b004e7245 */ /* 0x001fe20000201000 */
[----:B--2---:R-:W-:Y:S01]  /*31f0*/  IMAD.IADD R117, R148, 0x1, R75 ;  /* 0x0000000194757824 */ /* 0x004fe200078e024b */
[----:B------:R-:W-:-:S04]  /*3200*/  I2FP.F32.S32 R148, R148 ;  /* 0x0000009400947245 */ /* 0x000fc80000201400 */
[----:B------:R-:W-:Y:S01]  /*3210*/  I2FP.F32.S32 R74, R117 ;  /* 0x00000075004a7245 */ /* 0x000fe20000201400 */
[----:B------:R-:W0:Y:S03]  /*3220*/  SHFL.DOWN PT, R154, R117, 0x1, 0x1f ;  /* 0x08201f00759a7f89 */ /* 0x000e2600000e0000 */
[----:B------:R-:W2:Y:S01]  /*3230*/  MUFU.RCP R119, R74 ;  /* 0x0000004a00777308 */ /* 0x000ea20000001000 */
[----:B------:R-:W3:Y:S04]  /*3240*/  SHFL.DOWN PT, R79, R72, 0x2, 0x1f ;  /* 0x08401f00484f7f89 */ /* 0x000ee800000e0000 */
[----:B------:R-:W4:Y:S01]  /*3250*/  SHFL.DOWN PT, R150, R73, 0x2, 0x1f ;  /* 0x08401f0049967f89 */ /* 0x000f2200000e0000 */
[----:B0-----:R-:W-:-:S02]  /*3260*/  IADD3 R117, PT, PT, R117, R154, RZ ;  /* 0x0000009a75757210 */ /* 0x001fc40007ffe0ff */
[----:B------:R-:W-:Y:S02]  /*3270*/  I2FP.F32.S32 R154, R154 ;  /* 0x0000009a009a7245 */ /* 0x000fe40000201400 */
[----:B------:R-:W-:Y:S01]  /*3280*/  I2FP.F32.S32 R117, R117 ;  /* 0x0000007500757245 */ /* 0x000fe20000201400 */
[C---:B---3--:R-:W-:Y:S01]  /*3290*/  FMUL.FTZ R147, R79.reuse, R148 ;  /* 0x000000944f937220 */ /* 0x048fe20000410000 */
[----:B------:R-:W-:-:S03]  /*32a0*/  FADD.FTZ R79, -R79, R72 ;  /* 0x000000484f4f7221 */ /* 0x000fc60000010100 */
[----:B------:R-:W-:Y:S01]  /*32b0*/  FFMA.FTZ R152, R78, R72, R147 ;  /* 0x000000484e987223 */ /* 0x000fe20000010093 */
[----:B------:R-:W-:Y:S01]  /*32c0*/  FMUL.FTZ R79, R79, R79 ;  /* 0x0000004f4f4f7220 */ /* 0x000fe20000410000 */
[----:B----4-:R-:W-:Y:S01]  /*32d0*/  FADD.FTZ R150, R150, R73 ;  /* 0x0000004996967221 */ /* 0x010fe20000010000 */
[----:B------:R-:W0:Y:S01]  /*32e0*/  MUFU.RCP R117, R117 ;  /* 0x0000007500757308 */ /* 0x000e220000001000 */
[----:B--2---:R-:W-:Y:S01]  /*32f0*/  FMUL.FTZ R75, R119, R152 ;  /* 0x00000098774b7220 */ /* 0x004fe20000410000 */
[----:B------:R-:W-:Y:S01]  /*3300*/  FMUL.FTZ R79, R79, R78 ;  /* 0x0000004e4f4f7220 */ /* 0x000fe20000410000 */
[----:B------:R-:W-:-:S03]  /*3310*/  SHF.L.U32 R147, R24, 0x10, RZ ;  /* 0x0000001018937819 */ /* 0x000fc600000006ff */
[----:B------:R-:W2:Y:S01]  /*3320*/  SHFL.DOWN PT, R72, R75, 0x1, 0x1f ;  /* 0x08201f004b487f89 */ /* 0x000ea200000e0000 */
[----:B------:R-:W-:-:S04]  /*3330*/  FMUL.FTZ R79, R79, R148 ;  /* 0x000000944f4f7220 */ /* 0x000fc80000410000 */
[----:B------:R-:W-:-:S05]  /*3340*/  FFMA.FTZ R79, R119, R79, R150 ;  /* 0x0000004f774f7223 */ /* 0x000fca0000010096 */
[----:B------:R-:W3:Y:S01]  /*3350*/  SHFL.DOWN PT, R78, R79, 0x1, 0x1f ;  /* 0x08201f004f4e7f89 */ /* 0x000ee200000e0000 */
[----:B--2---:R-:W-:Y:S01]  /*3360*/  FADD.FTZ R73, R75, -R72 ;  /* 0x800000484b497221 */ /* 0x004fe20000010000 */
[----:B------:R-:W-:-:S03]  /*3370*/  FMUL.FTZ R119, R72, R154 ;  /* 0x0000009a48777220 */ /* 0x000fc60000410000 */
[----:B------:R-:W-:Y:S01]  /*3380*/  FMUL.FTZ R73, R73, R73 ;  /* 0x0000004949497220 */ /* 0x000fe20000410000 */
[----:B------:R-:W-:-:S03]  /*3390*/  FFMA.FTZ R72, R74, R75, R119 ;  /* 0x0000004b4a487223 */ /* 0x000fc60000010077 */
[----:B------:R-:W-:Y:S01]  /*33a0*/  FMUL.FTZ R73, R74, R73 ;  /* 0x000000494a497220 */ /* 0x000fe20000410000 */
[----:B0-----:R-:W-:Y:S01]  /*33b0*/  FMUL.FTZ R74, R117, R72 ;  /* 0x00000048754a7220 */ /* 0x001fe20000410000 */
[----:B---3--:R-:W-:Y:S02]  /*33c0*/  FADD.FTZ R78, R79, R78 ;  /* 0x0000004e4f4e7221 */ /* 0x008fe40000010000 */
[----:B------:R-:W-:Y:S01]  /*33d0*/  FMUL.FTZ R73, R73, R154 ;  /* 0x0000009a49497220 */ /* 0x000fe20000410000 */
[----:B------:R-:W0:Y:S01]  /*33e0*/  LDC R79, c[0x0][0x448] ;  /* 0x00011200ff4f7b82 */ /* 0x000e220000000800 */
[----:B------:R-:W2:Y:S02]  /*33f0*/  SHFL.IDX PT, R155, R74, RZ, 0x1f ;  /* 0x00001fff4a9b7589 */ /* 0x000ea400000e0000 */
[----:B------:R-:W-:-:S05]  /*3400*/  FFMA.FTZ R78, R117, R73, R78 ;  /* 0x00000049754e7223 */ /* 0x000fca000001004e */
[----:B------:R-:W3:Y:S01]  /*3410*/  @!P2 LDC.64 R72, c[0x0][0x3c0] ;  /* 0x0000f000ff48ab82 */ /* 0x000ee20000000a00 */
[----:B------:R-:W0:Y:S01]  /*3420*/  SHFL.IDX PT, R78, R78, RZ, 0x1f ;  /* 0x00001fff4e4e7589 */ /* 0x000e2200000e0000 */
[C---:B--2---:R-:W-:Y:S01]  /*3430*/  FMUL.FTZ R75, R155.reuse, R155 ;  /* 0x0000009b9b4b7220 */ /* 0x044fe20000410000 */
[----:B------:R-:W-:-:S04]  /*3440*/  FSEL R119, R155, RZ, !P3 ;  /* 0x000000ff9b777208 */ /* 0x000fc80005800000 */
[----:B------:R-:W-:Y:S01]  /*3450*/  FSEL R148, R75, RZ, P3 ;  /* 0x000000ff4b947208 */ /* 0x000fe20001800000 */
[C---:B------:R-:W-:Y:S01]  /*3460*/  FADD.FTZ R74, -R119.reuse, R115 ;  /* 0x00000073774a7221 */ /* 0x040fe20000010100 */
[----:B------:R-:W-:Y:S01]  /*3470*/  FADD.FTZ R146, -R119, R146 ;  /* 0x0000009277927221 */ /* 0x000fe20000010100 */
[----:B0-----:R-:W-:Y:S01]  /*3480*/  FFMA.FTZ R75, R78, UR9, R79 ;  /* 0x000000094e4b7c23 */ /* 0x001fe2000801004f */
[----:B------:R-:W-:Y:S01]  /*3490*/  IMAD.U32 R79, R14, 0x10000, RZ ;  /* 0x000100000e4f7824 */ /* 0x000fe200078e00ff */
[----:B------:R-:W-:Y:S01]  /*34a0*/  SHF.L.U32 R115, R36, 0x10, RZ ;  /* 0x0000001024737819 */ /* 0x000fe200000006ff */
[----:B---3--:R-:W-:-:S04]  /*34b0*/  @!P2 IMAD.WIDE R72, R141, 0x4, R72 ;  /* 0x000000048d48a825 */ /* 0x008fc800078e0248 */
[----:B------:R-:W-:Y:S01]  /*34c0*/  FADD.FTZ R75, R75, R148 ;  /* 0x000000944b4b7221 */ /* 0x000fe20000010000 */
[C---:B------:R-:W-:Y:S01]  /*34d0*/  FADD.FTZ R114, -R119.reuse, R114 ;  /* 0x0000007277727221 */ /* 0x040fe20000010100 */
[----:B------:R-:W-:Y:S01]  /*34e0*/  FADD.FTZ R150, -R119, R77 ;  /* 0x0000004d77967221 */ /* 0x000fe20000010100 */
[----:B------:R-:W-:Y:S01]  /*34f0*/  IMAD.U32 R148, R137, 0x10000, RZ ;  /* 0x0001000089947824 */ /* 0x000fe200078e00ff */
[----:B------:R0:W2:Y:S01]  /*3500*/  MUFU.RSQ R117, R75 ;  /* 0x0000004b00757308 */ /* 0x0000a20000001400 */
[----:B------:R3:W-:Y:S01]  /*3510*/  @!P2 STG.E desc[UR6][R72.64], R155 ;  /* 0x0000009b4800a986 */ /* 0x0007e2000c101906 */
[C---:B------:R-:W-:Y:S01]  /*3520*/  FADD.FTZ R112, -R119.reuse, R112 ;  /* 0x0000007077707221 */ /* 0x040fe20000010100 */
[C---:B------:R-:W-:Y:S01]  /*3530*/  FADD.FTZ R80, -R119.reuse, R80 ;  /* 0x0000005077507221 */ /* 0x040fe20000010100 */
[C---:B------:R-:W-:Y:S01]  /*3540*/  FADD.FTZ R142, -R119.reuse, R142 ;  /* 0x0000008e778e7221 */ /* 0x040fe20000010100 */
[C---:B------:R-:W-:Y:S01]  /*3550*/  FADD.FTZ R120, -R119.reuse, R120 ;  /* 0x0000007877787221 */ /* 0x040fe20000010100 */
[C---:B------:R-:W-:Y:S01]  /*3560*/  FADD.FTZ R82, -R119.reuse, R82 ;  /* 0x0000005277527221 */ /* 0x040fe20000010100 */
[C---:B------:R-:W-:Y:S01]  /*3570*/  FADD.FTZ R88, -R119.reuse, R88 ;  /* 0x0000005877587221 */ /* 0x040fe20000010100 */
[----:B------:R-:W-:Y:S01]  /*3580*/  FADD.FTZ R84, -R119, R84 ;  /* 0x0000005477547221 */ /* 0x000fe20000010100 */
[----:B0-----:R-:W-:-:S02]  /*3590*/  IMAD.U32 R75, R140, 0x10000, RZ ;  /* 0x000100008c4b7824 */ /* 0x001fc400078e00ff */
[C---:B------:R-:W-:Y:S01]  /*35a0*/  FADD.FTZ R90, -R119.reuse, R90 ;  /* 0x0000005a775a7221 */ /* 0x040fe20000010100 */
[C---:B------:R-:W-:Y:S01]  /*35b0*/  FADD.FTZ R86, -R119.reuse, R86 ;  /* 0x0000005677567221 */ /* 0x040fe20000010100 */
[----:B------:R-:W-:Y:S01]  /*35c0*/  FADD.FTZ R144, -R119, R144 ;  /* 0x0000009077907221 */ /* 0x000fe20000010100 */
[----:B---3--:R-:W-:Y:S01]  /*35d0*/  SHF.L.U32 R73, R13, 0x10, RZ ;  /* 0x000000100d497819 */ /* 0x008fe200000006ff */
[----:B------:R-:W-:Y:S02]  /*35e0*/  IMAD.U32 R155, R123, 0x10000, RZ ;  /* 0x000100007b9b7824 */ /* 0x000fe400078e00ff */
[C---:B--2---:R-:W-:Y:S01]  /*35f0*/  FMUL.FTZ R74, R117.reuse, R74 ;  /* 0x0000004a754a7220 */ /* 0x044fe20000410000 */
[C---:B------:R-:W-:Y:S01]  /*3600*/  FMUL.FTZ R78, R117.reuse, R146 ;  /* 0x00000092754e7220 */ /* 0x040fe20000410000 */
[C---:B------:R-:W-:Y:S01]  /*3610*/  FMUL.FTZ R114, R117.reuse, R114 ;  /* 0x0000007275727220 */ /* 0x040fe20000410000 */
[C---:B------:R-:W-:Y:S01]  /*3620*/  FMUL.FTZ R150, R117.reuse, R150 ;  /* 0x0000009675967220 */ /* 0x040fe20000410000 */
[----:B------:R-:W-:Y:S01]  /*3630*/  FFMA.FTZ R147, R74, R147, R79 ;  /* 0x000000934a937223 */ /* 0x000fe2000001004f */
[----:B------:R-:W-:Y:S01]  /*3640*/  SHF.L.U32 R79, R56, 0x10, RZ ;  /* 0x00000010384f7819 */ /* 0x000fe200000006ff */
[C---:B------:R-:W-:Y:S01]  /*3650*/  FFMA.FTZ R146, R78.reuse, R75, R149 ;  /* 0x0000004b4e927223 */ /* 0x040fe20000010095 */
[----:B------:R-:W-:Y:S01]  /*3660*/  FFMA.FTZ R78, R78, R151, R148 ;  /* 0x000000974e4e7223 */ /* 0x000fe20000010094 */
[----:B------:R-:W-:Y:S01]  /*3670*/  SHF.L.U32 R149, R136, 0x10, RZ ;  /* 0x0000001088957819 */ /* 0x000fe200000006ff */
[----:B------:R-:W-:Y:S01]  /*3680*/  FMUL.FTZ R112, R117, R112 ;  /* 0x0000007075707220 */ /* 0x000fe20000410000 */
[----:B------:R-:W-:Y:S01]  /*3690*/  FFMA.FTZ R77, R74, R115, R79 ;  /* 0x000000734a4d7223 */ /* 0x000fe2000001004f */
[----:B------:R-:W-:Y:S01]  /*36a0*/  SHF.L.U32 R75, R57, 0x10, RZ ;  /* 0x00000010394b7819 */ /* 0x000fe200000006ff */
[----:B------:R-:W-:Y:S01]  /*36b0*/  IMAD.U32 R115, R135, 0x10000, RZ ;  /* 0x0001000087737824 */ /* 0x000fe200078e00ff */
[----:B------:R-:W-:Y:S01]  /*36c0*/  SHF.L.U32 R151, R134, 0x10, RZ ;  /* 0x0000001086977819 */ /* 0x000fe200000006ff */
[----:B------:R-:W-:-:S02]  /*36d0*/  IMAD.U32 R79, R37, 0x10000, RZ ;  /* 0x00010000254f7824 */ /* 0x000fc400078e00ff */
[----:B------:R-:W-:Y:S01]  /*36e0*/  FFMA.FTZ R148, R150, R153, R73 ;  /* 0x0000009996947223 */ /* 0x000fe20000010049 */
[----:B------:R-:W-:Y:S01]  /*36f0*/  FFMA.FTZ R149, R114, R149, R115 ;  /* 0x0000009572957223 */ /* 0x000fe20000010073 */
[----:B------:R-:W-:Y:S01]  /*3700*/  SHF.L.U32 R115, R12, 0x10, RZ ;  /* 0x000000100c737819 */ /* 0x000fe200000006ff */
[----:B------:R-:W-:Y:S01]  /*3710*/  FFMA.FTZ R79, R150, R79, R75 ;  /* 0x0000004f964f7223 */ /* 0x000fe2000001004b */
[----:B------:R-:W-:Y:S01]  /*3720*/  FFMA.FTZ R156, R114, R151, R156 ;  /* 0x00000097729c7223 */ /* 0x000fe2000001009c */
[----:B------:R-:W-:Y:S01]  /*3730*/  IMAD.U32 R75, R26, 0x10000, RZ ;  /* 0x000100001a4b7824 */ /* 0x000fe200078e00ff */
[----:B------:R-:W0:Y:S01]  /*3740*/  @!P2 LDC.64 R72, c[0x0][0x3c8] ;  /* 0x0000f200ff48ab82 */ /* 0x000e220000000a00 */
[----:B------:R-:W-:Y:S02]  /*3750*/  IMAD.U32 R114, R58, 0x10000, RZ ;  /* 0x000100003a727824 */ /* 0x000fe400078e00ff */
[----:B------:R-:W-:Y:S01]  /*3760*/  FMUL.FTZ R80, R117, R80 ;  /* 0x0000005075507220 */ /* 0x000fe20000410000 */
[----:B------:R-:W-:Y:S01]  /*3770*/  FFMA.FTZ R74, R112, R75, R115 ;  /* 0x0000004b704a7223 */ /* 0x000fe20000010073 */
[----:B------:R-:W-:-:S02]  /*3780*/  IMAD.U32 R115, R130, 0x10000, RZ ;  /* 0x0001000082737824 */ /* 0x000fc400078e00ff */
[----:B------:R-:W-:Y:S01]  /*3790*/  FFMA.FTZ R159, R112, R159, R114 ;  /* 0x0000009f709f7223 */ /* 0x000fe20000010072 */
[----:B------:R-:W-:Y:S01]  /*37a0*/  FADD.FTZ R112, -R119, R113 ;  /* 0x0000007177707221 */ /* 0x000fe20000010100 */
[----:B------:R-:W-:Y:S01]  /*37b0*/  SHF.L.U32 R113, R132, 0x10, RZ ;  /* 0x0000001084717819 */ /* 0x000fe200000006ff */
[----:B------:R-:W-:Y:S01]  /*37c0*/  FMUL.FTZ R142, R117, R142 ;  /* 0x0000008e758e7220 */ /* 0x000fe20000410000 */
[----:B------:R-:W-:Y:S01]  /*37d0*/  SHF.L.U32 R75, R131, 0x10, RZ ;  /* 0x00000010834b7819 */ /* 0x000fe200000006ff */
[C---:B------:R-:W-:Y:S01]  /*37e0*/  FMUL.FTZ R112, R117.reuse, R112 ;  /* 0x0000007075707220 */ /* 0x040fe20000410000 */
[----:B------:R-:W-:Y:S01]  /*37f0*/  SHF.L.U32 R151, R128, 0x10, RZ ;  /* 0x0000001080977819 */ /* 0x000fe200000006ff */
[----:B------:R-:W-:Y:S01]  /*3800*/  FMUL.FTZ R120, R117, R120 ;  /* 0x0000007875787220 */ /* 0x000fe20000410000 */
[----:B------:R-:W-:Y:S01]  /*3810*/  SHF.L.U32 R153, R127, 0x10, RZ ;  /* 0x000000107f997819 */ /* 0x000fe200000006ff */
[C---:B------:R-:W-:Y:S01]  /*3820*/  FFMA.FTZ R160, R112.reuse, R115, R160 ;  /* 0x0000007370a07223 */ /* 0x040fe200000100a0 */
[----:B------:R-:W-:Y:S01]  /*3830*/  FFMA.FTZ R113, R112, R113, R75 ;  /* 0x0000007170717223 */ /* 0x000fe2000001004b */
[----:B------:R-:W2:Y:S01]  /*3840*/  LDC.64 R114, c[0x0][0x428] ;  /* 0x00010a00ff727b82 */ /* 0x000ea20000000a00 */
[----:B------:R-:W-:Y:S01]  /*3850*/  FADD.FTZ R112, -R119, R81 ;  /* 0x0000005177707221 */ /* 0x000fe20000010100 */
[----:B------:R-:W-:Y:S01]  /*3860*/  SHF.L.U32 R75, R27, 0x10, RZ ;  /* 0x000000101b4b7819 */ /* 0x000fe200000006ff */
[----:B------:R-:W-:Y:S01]  /*3870*/  IMAD.U32 R81, R11, 0x10000, RZ ;  /* 0x000100000b517824 */ /* 0x000fe200078e00ff */
[----:B------:R-:W-:Y:S01]  /*3880*/  F2FP.BF16.F32.PACK_AB R74, R113, R74 ;  /* 0x0000004a714a723e */ /* 0x000fe200000010ff */
[C---:B------:R-:W-:Y:S01]  /*3890*/  FMUL.FTZ R150, R117.reuse, R112 ;  /* 0x0000007075967220 */ /* 0x040fe20000410000 */
[----:B------:R-:W-:Y:S01]  /*38a0*/  FMUL.FTZ R82, R117, R82 ;  /* 0x0000005275527220 */ /* 0x000fe20000410000 */
[----:B------:R-:W-:Y:S01]  /*38b0*/  FFMA.FTZ R75, R80, R75, R81 ;  /* 0x0000004b504b7223 */ /* 0x000fe20000010051 */
[----:B0-----:R-:W-:Y:S01]  /*38c0*/  @!P2 IMAD.WIDE R72, R141, 0x4, R72 ;  /* 0x000000048d48a825 */ /* 0x001fe200078e0248 */
[----:B------:R-:W-:-:S03]  /*38d0*/  SHF.L.U32 R81, R59, 0x10, RZ ;  /* 0x000000103b517819 */ /* 0x000fc600000006ff */
[C---:B------:R-:W-:Y:S01]  /*38e0*/  FMUL.FTZ R88, R117.reuse, R88 ;  /* 0x0000005875587220 */ /* 0x040fe20000410000 */
[----:B------:R-:W-:Y:S01]  /*38f0*/  SHF.L.U32 R113, R126, 0x10, RZ ;  /* 0x000000107e717819 */ /* 0x000fe200000006ff */
[C---:B------:R-:W-:Y:S01]  /*3900*/  FMUL.FTZ R90, R117.reuse, R90 ;  /* 0x0000005a755a7220 */ /* 0x040fe20000410000 */
[----:B------:R0:W-:Y:S01]  /*3910*/  @!P2 STG.E desc[UR6][R72.64], R117 ;  /* 0x000000754800a986 */ /* 0x0001e2000c101906 */
[----:B------:R-:W-:Y:S01]  /*3920*/  FMUL.FTZ R144, R117, R144 ;  /* 0x0000009075907220 */ /* 0x000fe20000410000 */
[----:B0-----:R-:W-:Y:S01]  /*3930*/  FFMA.FTZ R72, R150, R151, R153 ;  /* 0x0000009796487223 */ /* 0x001fe20000010099 */
[----:B------:R-:W-:Y:S01]  /*3940*/  IMAD.U32 R73, R39, 0x10000, RZ ;  /* 0x0001000027497824 */ /* 0x000fe200078e00ff */
[----:B------:R-:W-:Y:S02]  /*3950*/  SHF.L.U32 R151, R124, 0x10, RZ ;  /* 0x000000107c977819 */ /* 0x000fe400000006ff */
[----:B------:R-:W-:Y:S01]  /*3960*/  SHF.L.U32 R153, R28, 0x10, RZ ;  /* 0x000000101c997819 */ /* 0x000fe200000006ff */
[----:B------:R-:W-:Y:S01]  /*3970*/  FFMA.FTZ R112, R80, R73, R81 ;  /* 0x0000004950707223 */ /* 0x000fe20000010051 */
[----:B------:R-:W-:Y:S01]  /*3980*/  F2FP.BF16.F32.PACK_AB R75, R72, R75 ;  /* 0x0000004b484b723e */ /* 0x000fe200000010ff */
[----:B--2---:R-:W-:Y:S01]  /*3990*/  IMAD.WIDE.U32 R80, R116, 0x10, R114 ;  /* 0x0000001074507825 */ /* 0x004fe200078e0072 */
[----:B------:R-:W-:-:S03]  /*39a0*/  F2FP.BF16.F32.PACK_AB R73, R149, R148 ;  /* 0x000000949549723e */ /* 0x000fc600000010ff */
[----:B------:R-:W-:Y:S01]  /*39b0*/  FFMA.FTZ R152, R142, R151, R155 ;  /* 0x000000978e987223 */ /* 0x000fe2000001009b */
[----:B------:R-:W-:Y:S01]  /*39c0*/  F2FP.BF16.F32.PACK_AB R72, R146, R147 ;  /* 0x000000939248723e */ /* 0x000fe200000010ff */
[----:B------:R-:W-:Y:S01]  /*39d0*/  IMAD.U32 R155, R29, 0x10000, RZ ;  /* 0x000100001d9b7824 */ /* 0x000fe200078e00ff */
[----:B------:R-:W-:Y:S01]  /*39e0*/  SHF.L.U32 R151, R104, 0x10, RZ ;  /* 0x0000001068977819 */ /* 0x000fe200000006ff */
[----:B------:R-:W-:Y:S02]  /*39f0*/  IMAD.U32 R147, R125, 0x10000, RZ ;  /* 0x000100007d937824 */ /* 0x000fe400078e00ff */
[----:B------:R-:W-:Y:S01]  /*3a00*/  FADD.FTZ R146, -R119, R121 ;  /* 0x0000007977927221 */ /* 0x000fe20000010100 */
[----:B------:R0:W-:Y:S01]  /*3a10*/  STG.E.128 desc[UR6][R80.64], R72 ;  /* 0x0000004850007986 */ /* 0x0001e2000c101d06 */
[----:B------:R-:W-:Y:S01]  /*3a20*/  SHF.L.U32 R148, R52, 0x10, RZ ;  /* 0x0000001034947819 */ /* 0x000fe200000006ff */
[----:B------:R-:W-:Y:S01]  /*3a30*/  FFMA.FTZ R113, R150, R113, R147 ;  /* 0x0000007196717223 */ /* 0x000fe20000010093 */
[----:B------:R-:W-:Y:S01]  /*3a40*/  SHF.L.U32 R150, R99, 0x10, RZ ;  /* 0x0000001063967819 */ /* 0x000fe200000006ff */
[----:B------:R-:W-:Y:S01]  /*3a50*/  FMUL.FTZ R146, R117, R146 ;  /* 0x0000009275927220 */ /* 0x000fe20000410000 */
[----:B------:R-:W-:Y:S01]  /*3a60*/  SHF.L.U32 R147, R10, 0x10, RZ ;  /* 0x000000100a937819 */ /* 0x000fe200000006ff */
[----:B------:R-:W-:-:S04]  /*3a70*/  IMAD.U32 R149, R40, 0x10000, RZ ;  /* 0x0001000028957824 */ /* 0x000fc800078e00ff */
[----:B------:R-:W-:Y:S01]  /*3a80*/  FFMA.FTZ R153, R146, R153, R147 ;  /* 0x0000009992997223 */ /* 0x000fe20000010093 */
[----:B------:R-:W-:Y:S01]  /*3a90*/  SHF.L.U32 R147, R98, 0x10, RZ ;  /* 0x0000001062937819 */ /* 0x000fe200000006ff */
[----:B------:R-:W-:Y:S01]  /*3aa0*/  FFMA.FTZ R121, R146, R149, R148 ;  /* 0x0000009592797223 */ /* 0x000fe20000010094 */
[----:B------:R-:W-:Y:S01]  /*3ab0*/  SHF.L.U32 R149, R22, 0x10, RZ ;  /* 0x0000001016957819 */ /* 0x000fe200000006ff */
[----:B0-----:R-:W-:Y:S01]  /*3ac0*/  FADD.FTZ R74, -R119, R145 ;  /* 0x00000091774a7221 */ /* 0x001fe20000010100 */
[----:B------:R-:W-:Y:S01]  /*3ad0*/  SHF.L.U32 R73, R9, 0x10, RZ ;  /* 0x0000001009497819 */ /* 0x000fe200000006ff */
[----:B------:R-:W-:Y:S01]  /*3ae0*/  IMAD.U32 R72, R53, 0x10000, RZ ;  /* 0x0001000035487824 */ /* 0x000fe200078e00ff */
[----:B------:R-:W-:Y:S01]  /*3af0*/  SHF.L.U32 R75, R41, 0x10, RZ ;  /* 0x00000010294b7819 */ /* 0x000fe200000006ff */
[----:B------:R-:W-:Y:S01]  /*3b00*/  FMUL.FTZ R74, R117, R74 ;  /* 0x0000004a754a7220 */ /* 0x000fe20000410000 */
[----:B------:R-:W-:Y:S01]  /*3b10*/  SHF.L.U32 R81, R110, 0x10, RZ ;  /* 0x000000106e517819 */ /* 0x000fe200000006ff */
[C---:B------:R-:W-:Y:S01]  /*3b20*/  FFMA.FTZ R155, R120.reuse, R155, R73 ;  /* 0x0000009b789b7223 */ /* 0x040fe20000010049 */
[----:B------:R-:W-:Y:S01]  /*3b30*/  SHF.L.U32 R145, R109, 0x10, RZ ;  /* 0x000000106d917819 */ /* 0x000fe200000006ff */
[----:B------:R-:W-:Y:S01]  /*3b40*/  FFMA.FTZ R120, R120, R75, R72 ;  /* 0x0000004b78787223 */ /* 0x000fe20000010048 */
[----:B------:R-:W-:Y:S01]  /*3b50*/  SHF.L.U32 R73, R107, 0x10, RZ ;  /* 0x000000106b497819 */ /* 0x000fe200000006ff */
[----:B------:R-:W-:Y:S01]  /*3b60*/  FADD.FTZ R72, -R119, R143 ;  /* 0x0000008f77487221 */ /* 0x000fe20000010100 */
[----:B------:R-:W-:Y:S01]  /*3b70*/  SHF.L.U32 R75, R30, 0x10, RZ ;  /* 0x000000101e4b7819 */ /* 0x000fe200000006ff */
[----:B------:R-:W-:Y:S01]  /*3b80*/  FFMA.FTZ R154, R74, R81, R145 ;  /* 0x000000514a9a7223 */ /* 0x000fe20000010091 */
[----:B------:R-:W-:-:S02]  /*3b90*/  IMAD.U32 R81, R108, 0x10000, RZ ;  /* 0x000100006c517824 */ /* 0x000fc400078e00ff */
[----:B------:R-:W-:Y:S01]  /*3ba0*/  FMUL.FTZ R72, R117, R72 ;  /* 0x0000004875487220 */ /* 0x000fe20000410000 */
[----:B------:R-:W-:Y:S01]  /*3bb0*/  IMAD.U32 R145, R8, 0x10000, RZ ;  /* 0x0001000008917824 */ /* 0x000fe200078e00ff */
[----:B------:R-:W-:Y:S01]  /*3bc0*/  SHF.L.U32 R80, R111, 0x10, RZ ;  /* 0x000000106f507819 */ /* 0x000fe200000006ff */
[----:B------:R-:W-:Y:S01]  /*3bd0*/  FFMA.FTZ R81, R74, R81, R73 ;  /* 0x000000514a517223 */ /* 0x000fe20000010049 */
[----:B------:R-:W-:Y:S01]  /*3be0*/  SHF.L.U32 R73, R42, 0x10, RZ ;  /* 0x000000102a497819 */ /* 0x000fe200000006ff */
[----:B------:R-:W-:Y:S01]  /*3bf0*/  FFMA.FTZ R158, R82, R75, R145 ;  /* 0x0000004b529e7223 */ /* 0x000fe20000010091 */
[----:B------:R-:W-:Y:S01]  /*3c00*/  SHF.L.U32 R75, R54, 0x10, RZ ;  /* 0x00000010364b7819 */ /* 0x000fe200000006ff */
[----:B------:R-:W-:Y:S01]  /*3c10*/  FFMA.FTZ R80, R142, R157, R80 ;  /* 0x0000009d8e507223 */ /* 0x000fe20000010050 */
[----:B------:R-:W-:Y:S01]  /*3c20*/  SHF.L.U32 R143, R105, 0x10, RZ ;  /* 0x00000010698f7819 */ /* 0x000fe200000006ff */
[----:B------:R-:W-:Y:S02]  /*3c30*/  IMAD.U32 R157, R106, 0x10000, RZ ;  /* 0x000100006a9d7824 */ /* 0x000fe400078e00ff */
[----:B------:R-:W-:Y:S01]  /*3c40*/  FADD.FTZ R74, -R119, R83 ;  /* 0x00000053774a7221 */ /* 0x000fe20000010100 */
[----:B------:R-:W-:Y:S01]  /*3c50*/  FFMA.FTZ R82, R82, R73, R75 ;  /* 0x0000004952527223 */ /* 0x000fe2000001004b */
[----:B------:R-:W-:Y:S01]  /*3c60*/  IMAD.U32 R73, R103, 0x10000, RZ ;  /* 0x0001000067497824 */ /* 0x000fe200078e00ff */
[----:B------:R-:W-:Y:S01]  /*3c70*/  SHF.L.U32 R75, R7, 0x10, RZ ;  /* 0x00000010074b7819 */ /* 0x000fe200000006ff */
[C---:B------:R-:W-:Y:S01]  /*3c80*/  FFMA.FTZ R157, R72.reuse, R157, R143 ;  /* 0x0000009d489d7223 */ /* 0x040fe2000001008f */
[----:B------:R-:W-:Y:S01]  /*3c90*/  FMUL.FTZ R74, R117, R74 ;  /* 0x0000004a754a7220 */ /* 0x000fe20000410000 */
        /* <DEDUP_REMOVED lines=8> */
[----:B------:R-:W-:-:S02]  /*3d20*/  IMAD.U32 R73, R101, 0x10000, RZ ;  /* 0x0001000065497824 */ /* 0x000fc400078e00ff */
[----:B------:R-:W-:Y:S01]  /*3d30*/  FFMA.FTZ R83, R88, R143, R72 ;  /* 0x0000008f58537223 */ /* 0x000fe20000010048 */
[----:B------:R-:W-:Y:S01]  /*3d40*/  FMUL.FTZ R88, R117, R84 ;  /* 0x0000005475587220 */ /* 0x000fe20000410000 */
[----:B------:R-:W-:Y:S01]  /*3d50*/  SHF.L.U32 R143, R44, 0x10, RZ ;  /* 0x000000102c8f7819 */ /* 0x000fe200000006ff */
[C---:B------:R-:W-:Y:S01]  /*3d60*/  FFMA.FTZ R150, R74.reuse, R75, R150 ;  /* 0x0000004b4a967223 */ /* 0x040fe20000010096 */
[----:B------:R-:W-:Y:S01]  /*3d70*/  FFMA.FTZ R161, R74, R161, R73 ;  /* 0x000000a14aa17223 */ /* 0x000fe20000010049 */
[----:B------:R-:W-:Y:S01]  /*3d80*/  SHF.L.U32 R75, R6, 0x10, RZ ;  /* 0x00000010064b7819 */ /* 0x000fe200000006ff */
[----:B------:R-:W-:Y:S01]  /*3d90*/  IMAD.U32 R73, R32, 0x10000, RZ ;  /* 0x0001000020497824 */ /* 0x000fe200078e00ff */
[----:B------:R-:W-:Y:S01]  /*3da0*/  SHF.L.U32 R74, R95, 0x10, RZ ;  /* 0x000000105f4a7819 */ /* 0x000fe200000006ff */
[----:B------:R-:W-:Y:S02]  /*3db0*/  IMAD.U32 R72, R48, 0x10000, RZ ;  /* 0x0001000030487824 */ /* 0x000fe400078e00ff */
[----:B------:R-:W-:Y:S01]  /*3dc0*/  FFMA.FTZ R142, R90, R145, R142 ;  /* 0x000000915a8e7223 */ /* 0x000fe2000001008e */
[C---:B------:R-:W-:Y:S01]  /*3dd0*/  FFMA.FTZ R84, R88.reuse, R73, R75 ;  /* 0x0000004958547223 */ /* 0x040fe2000001004b */
[----:B------:R-:W-:Y:S01]  /*3de0*/  SHF.L.U32 R73, R97, 0x10, RZ ;  /* 0x0000001061497819 */ /* 0x000fe200000006ff */
[----:B------:R-:W-:Y:S01]  /*3df0*/  FFMA.FTZ R88, R88, R143, R72 ;  /* 0x0000008f58587223 */ /* 0x000fe20000010048 */
[----:B------:R-:W-:Y:S01]  /*3e00*/  FADD.FTZ R72, -R119, R89 ;  /* 0x0000005977487221 */ /* 0x000fe20000010100 */
[----:B------:R-:W-:Y:S01]  /*3e10*/  IMAD.U32 R143, R96, 0x10000, RZ ;  /* 0x00010000608f7824 */ /* 0x000fe200078e00ff */
[----:B------:R-:W-:Y:S01]  /*3e20*/  SHF.L.U32 R75, R93, 0x10, RZ ;  /* 0x000000105d4b7819 */ /* 0x000fe200000006ff */
[----:B------:R-:W-:-:S02]  /*3e30*/  IMAD.U32 R145, R46, 0x10000, RZ ;  /* 0x000100002e917824 */ /* 0x000fc400078e00ff */
[----:B------:R-:W-:Y:S01]  /*3e40*/  FMUL.FTZ R72, R117, R72 ;  /* 0x0000004875487220 */ /* 0x000fe20000410000 */
[----:B------:R-:W-:Y:S02]  /*3e50*/  SHF.L.U32 R89, R45, 0x10, RZ ;  /* 0x000000102d597819 */ /* 0x000fe400000006ff */
[----:B------:R-:W-:Y:S01]  /*3e60*/  F2FP.BF16.F32.PACK_AB R81, R81, R120 ;  /* 0x000000785151723e */ /* 0x000fe200000010ff */
[C---:B------:R-:W-:Y:S01]  /*3e70*/  FFMA.FTZ R147, R72.reuse, R147, R73 ;  /* 0x0000009348937223 */ /* 0x040fe20000010049 */
[----:B------:R-:W-:Y:S01]  /*3e80*/  FFMA.FTZ R143, R72, R143, R74 ;  /* 0x0000008f488f7223 */ /* 0x000fe2000001004a */
[----:B------:R-:W-:Y:S01]  /*3e90*/  FADD.FTZ R72, -R119, R85 ;  /* 0x0000005577487221 */ /* 0x000fe20000010100 */
[----:B------:R-:W-:Y:S01]  /*3ea0*/  SHF.L.U32 R85, R33, 0x10, RZ ;  /* 0x0000001021557819 */ /* 0x000fe200000006ff */
[----:B------:R-:W-:Y:S01]  /*3eb0*/  IMAD.U32 R73, R5, 0x10000, RZ ;  /* 0x0001000005497824 */ /* 0x000fe200078e00ff */
[----:B------:R-:W-:Y:S01]  /*3ec0*/  SHF.L.U32 R74, R49, 0x10, RZ ;  /* 0x00000010314a7819 */ /* 0x000fe200000006ff */
[----:B------:R-:W-:Y:S01]  /*3ed0*/  FMUL.FTZ R72, R117, R72 ;  /* 0x0000004875487220 */ /* 0x000fe20000410000 */
[----:B------:R-:W-:-:S02]  /*3ee0*/  F2FP.BF16.F32.PACK_AB R80, R80, R121 ;  /* 0x000000795050723e */ /* 0x000fc400000010ff */
[----:B------:R-:W0:Y:S01]  /*3ef0*/  LDC.64 R120, c[0x0][0x380] ;  /* 0x0000e000ff787b82 */ /* 0x000e220000000a00 */
[----:B------:R-:W-:Y:S01]  /*3f00*/  FFMA.FTZ R85, R72, R85, R73 ;  /* 0x0000005548557223 */ /* 0x000fe20000010049 */
[----:B------:R-:W-:Y:S02]  /*3f10*/  IMAD.U32 R73, R94, 0x10000, RZ ;  /* 0x000100005e497824 */ /* 0x000fe400078e00ff */
[----:B------:R-:W-:Y:S01]  /*3f20*/  FFMA.FTZ R89, R72, R89, R74 ;  /* 0x0000005948597223 */ /* 0x000fe2000001004a */
[----:B------:R-:W-:Y:S01]  /*3f30*/  SHF.L.U32 R72, R50, 0x10, RZ ;  /* 0x0000001032487819 */ /* 0x000fe200000006ff */
[----:B------:R-:W-:Y:S01]  /*3f40*/  FFMA.FTZ R146, R90, R73, R75 ;  /* 0x000000495a927223 */ /* 0x000fe2000001004b */
[----:B------:R-:W-:Y:S01]  /*3f50*/  SHF.L.U32 R73, R34, 0x10, RZ ;  /* 0x0000001022497819 */ /* 0x000fe200000006ff */
[----:B------:R-:W-:Y:S01]  /*3f60*/  FMUL.FTZ R90, R117, R86 ;  /* 0x00000056755a7220 */ /* 0x000fe20000410000 */
[----:B------:R-:W-:Y:S02]  /*3f70*/  SHF.L.U32 R75, R4, 0x10, RZ ;  /* 0x00000010044b7819 */ /* 0x000fe400000006ff */
[----:B------:R-:W-:-:S02]  /*3f80*/  SHF.L.U32 R74, R19, 0x10, RZ ;  /* 0x00000010134a7819 */ /* 0x000fc400000006ff */
        /* <DEDUP_REMOVED lines=15> */
[----:B------:R-:W-:Y:S01]  /*4080*/  F2FP.BF16.F32.PACK_AB R86, R149, R86 ;  /* 0x000000569556723e */ /* 0x000fe200000010ff */
[----:B------:R-:W-:Y:S01]  /*4090*/  FMUL.FTZ R72, R117, R72 ;  /* 0x0000004875487220 */ /* 0x000fe20000410000 */
[----:B------:R-:W-:Y:S01]  /*40a0*/  IMAD.U32 R74, R51, 0x10000, RZ ;  /* 0x00010000334a7824 */ /* 0x000fe200078e00ff */
[----:B------:R-:W-:Y:S01]  /*40b0*/  F2FP.BF16.F32.PACK_AB R85, R146, R85 ;  /* 0x000000559255723e */ /* 0x000fe200000010ff */
[----:B-1----:R-:W-:-:S04]  /*40c0*/  IMAD.WIDE.U32 R116, R116, 0x10, R164 ;  /* 0x0000001074747825 */ /* 0x002fc800078e00a4 */
[----:B------:R-:W-:Y:S01]  /*40d0*/  FFMA.FTZ R87, R72, R87, R73 ;  /* 0x0000005748577223 */ /* 0x000fe20000010049 */
[----:B------:R-:W-:Y:S01]  /*40e0*/  SHF.L.U32 R73, R18, 0x10, RZ ;  /* 0x0000001012497819 */ /* 0x000fe200000006ff */
[----:B------:R-:W-:Y:S01]  /*40f0*/  FFMA.FTZ R91, R72, R91, R74 ;  /* 0x0000005b485b7223 */ /* 0x000fe2000001004a */
[----:B------:R-:W-:Y:S02]  /*4100*/  SHF.L.U32 R72, R15, 0x10, RZ ;  /* 0x000000100f487819 */ /* 0x000fe400000006ff */
[----:B------:R-:W-:Y:S01]  /*4110*/  F2FP.BF16.F32.PACK_AB R74, R160, R159 ;  /* 0x0000009fa04a723e */ /* 0x000fe200000010ff */
[----:B------:R-:W-:Y:S01]  /*4120*/  FFMA.FTZ R148, R144, R73, R75 ;  /* 0x0000004990947223 */ /* 0x000fe2000001004b */
[----:B------:R-:W-:Y:S01]  /*4130*/  IMAD.U32 R73, R16, 0x10000, RZ ;  /* 0x0001000010497824 */ /* 0x000fe200078e00ff */
[----:B------:R-:W-:Y:S01]  /*4140*/  F2FP.BF16.F32.PACK_AB R75, R113, R112 ;  /* 0x00000070714b723e */ /* 0x000fe200000010ff */
[----:B------:R-:W-:Y:S01]  /*4150*/  IMAD.WIDE.U32 R112, R118, 0x10, R114 ;  /* 0x0000001076707825 */ /* 0x000fe200078e0072 */
[----:B------:R-:W-:-:S03]  /*4160*/  F2FP.BF16.F32.PACK_AB R84, R147, R84 ;  /* 0x000000549354723e */ /* 0x000fc600000010ff */
[----:B------:R-:W-:Y:S01]  /*4170*/  FFMA.FTZ R144, R144, R73, R72 ;  /* 0x0000004990907223 */ /* 0x000fe20000010048 */
[----:B------:R-:W-:Y:S01]  /*4180*/  F2FP.BF16.F32.PACK_AB R73, R156, R79 ;  /* 0x0000004f9c49723e */ /* 0x000fe200000010ff */
[----:B------:R-:W-:Y:S01]  /*4190*/  IMAD.WIDE.U32 R118, R118, 0x10, R164 ;  /* 0x0000001076767825 */ /* 0x000fe200078e00a4 */
[----:B------:R-:W-:Y:S02]  /*41a0*/  F2FP.BF16.F32.PACK_AB R72, R78, R77 ;  /* 0x0000004d4e48723e */ /* 0x000fe400000010ff */
[----:B------:R-:W-:Y:S01]  /*41b0*/  F2FP.BF16.F32.PACK_AB R79, R161, R162 ;  /* 0x000000a2a14f723e */ /* 0x000fe200000010ff */
[----:B------:R-:W-:Y:S01]  /*41c0*/  IMAD.WIDE.U32 R114, R76, 0x10, R114 ;  /* 0x000000104c727825 */ /* 0x000fe200078e0072 */
[----:B------:R-:W-:Y:S01]  /*41d0*/  F2FP.BF16.F32.PACK_AB R78, R157, R158 ;  /* 0x0000009e9d4e723e */ /* 0x000fe200000010ff */
[----:B------:R1:W-:Y:S01]  /*41e0*/  STG.E.128 desc[UR6][R116.64], R72 ;  /* 0x0000004874007986 */ /* 0x0003e2000c101d06 */
[----:B------:R-:W-:Y:S01]  /*41f0*/  F2FP.BF16.F32.PACK_AB R77, R154, R155 ;  /* 0x0000009b9a4d723e */ /* 0x000fe200000010ff */
[----:B------:R-:W-:Y:S01]  /*4200*/  IMAD.WIDE.U32 R164, R76, 0x10, R164 ;  /* 0x000000104ca47825 */ /* 0x000fe200078e00a4 */
[----:B------:R-:W-:-:S02]  /*4210*/  F2FP.BF16.F32.PACK_AB R76, R152, R153 ;  /* 0x00000099984c723e */ /* 0x000fc400000010ff */
[----:B------:R-:W-:Y:S02]  /*4220*/  F2FP.BF16.F32.PACK_AB R87, R148, R87 ;  /* 0x000000579457723e */ /* 0x000fe400000010ff */
[----:B------:R-:W-:Y:S01]  /*4230*/  F2FP.BF16.F32.PACK_AB R91, R144, R91 ;  /* 0x0000005b905b723e */ /* 0x000fe200000010ff */
[----:B------:R1:W-:Y:S01]  /*4240*/  STG.E.128 desc[UR6][R112.64], R76 ;  /* 0x0000004c70007986 */ /* 0x0003e2000c101d06 */
[----:B------:R-:W-:Y:S02]  /*4250*/  F2FP.BF16.F32.PACK_AB R90, R145, R90 ;  /* 0x0000005a915a723e */ /* 0x000fe400000010ff */
[----:B------:R-:W-:Y:S01]  /*4260*/  F2FP.BF16.F32.PACK_AB R89, R142, R89 ;  /* 0x000000598e59723e */ /* 0x000fe200000010ff */
[----:B------:R1:W-:Y:S01]  /*4270*/  STG.E.128 desc[UR6][R118.64], R80 ;  /* 0x0000005076007986 */ /* 0x0003e2000c101d06 */
[----:B------:R-:W-:Y:S02]  /*4280*/  F2FP.BF16.F32.PACK_AB R88, R143, R88 ;  /* 0x000000588f58723e */ /* 0x000fe400000010ff */
[----:B0-----:R-:W-:Y:S01]  /*4290*/  IADD3 R141, PT, PT, R141, R120, RZ ;  /* 0x000000788d8d7210 */ /* 0x001fe20007ffe0ff */
[----:B------:R1:W-:Y:S03]  /*42a0*/  STG.E.128 desc[UR6][R114.64], R84 ;  /* 0x0000005472007986 */ /* 0x0003e6000c101d06 */
[----:B------:R-:W-:Y:S01]  /*42b0*/  ISETP.GE.AND P2, PT, R141, R121, PT ;  /* 0x000000798d00720c */ /* 0x000fe20003f46270 */
[----:B------:R1:W-:-:S12]  /*42c0*/  STG.E.128 desc[UR6][R164.64], R88 ;  /* 0x00000058a4007986 */ /* 0x0003d8000c101d06 */
[----:B------:R-:W-:Y:S05]  /*42d0*/  @!P2 BRA `(.L_x_50) ;  /* 0xffffffc80030a947 */ /* 0x000fea000383ffff */
[----:B------:R-:W-:Y:S05]  /*42e0*/  EXIT ;  /* 0x000000000000794d */ /* 0x000fea0003800000 */
.L_x_51:
        /* <DEDUP_REMOVED lines=9> */
.L_x_13565:


//--------------------- .text._ZN10layer_norm31ln_parallel_residual_fwd_kernelINS_13Kernel_traitsI13__nv_bfloat16S2_S2_S2_fjLj3072ELj1ELj1ELj4ELj16ENS_18Kernel_traits_baseILj3072ES2_S2_S2_S2_fjLj128EEEEELb0ELb1ELb0EEEvNS_9FwdParamsE --------------------------
	.section	.text._ZN10layer_norm31ln_parallel_residual_fwd_kernelINS_13Kernel_traitsI13__nv_bfloat16S2_S2_S2_fjLj3072ELj1ELj1ELj4ELj16ENS_18Kernel_traits_baseILj3072ES2_S2_S2_S2_fjLj128EEEEELb0ELb1ELb0EEEvNS_9FwdParamsE,"ax",@progbits
	.align	128
        .global         _ZN10layer_norm31ln_parallel_residual_fwd_kernelINS_13Kernel_traitsI13__nv_bfloat16S2_S2_S2_fjLj3072ELj1ELj1ELj4ELj16ENS_18Kernel_traits_baseILj3072ES2_S2_S2_S2_fjLj128EEEEELb0ELb1ELb0EEEvNS_9FwdParamsE
        .type           _ZN10layer_norm31ln_parallel_residual_fwd_kernelINS_13Kernel_traitsI13__nv_bfloat16S2_S2_S2_fjLj3072ELj1ELj1ELj4ELj16ENS_18Kernel_traits_baseILj3072ES2_S2_S2_S2_fjLj128EEEEELb0ELb1ELb0EEEvNS_9FwdParamsE,@function
        .size           _ZN10layer_norm31ln_parallel_residual_fwd_kernelINS_13Kernel_traitsI13__nv_bfloat16S2_S2_S2_fjLj3072ELj1ELj1ELj4ELj16ENS_18Kernel_traits_baseILj3072ES2_S2_S2_S2_fjLj128EEEEELb0ELb1ELb0EEEvNS_9FwdParamsE,(.L_x_13566 - _ZN10layer_norm31ln_parallel_residual_fwd_kernelINS_13Kernel_traitsI13__nv_bfloat16S2_S2_S2_fjLj3072ELj1ELj1ELj4ELj16ENS_18Kernel_traits_baseILj3072ES2_S2_S2_S2_fjLj128EEEEELb0ELb1ELb0EEEvNS_9FwdParamsE)
        .other          _ZN10layer_norm31ln_parallel_residual_fwd_kernelINS_13Kernel_traitsI13__nv_bfloat16S2_S2_S2_fjLj3072ELj1ELj1ELj4ELj16ENS_18Kernel_traits_baseILj3072ES2_S2_S2_S2_fjLj128EEEEELb0ELb1ELb0EEEvNS_9FwdParamsE,@"STO_CUDA_ENTRY STV_DEFAULT"
_ZN10layer_norm31ln_parallel_residual_fwd_kernelINS_13Kernel_traitsI13__nv_bfloat16S2_S2_S2_fjLj3072ELj1ELj1ELj4ELj16ENS_18Kernel_traits_baseILj3072ES2_S2_S2_S2_fjLj128EEEEELb0ELb1ELb0EEEvNS_9FwdParamsE:
.text._ZN10layer_norm31ln_parallel_residual_fwd_kernelINS_13Kernel_traitsI13__nv_bfloat16S2_S2_S2_fjLj3072ELj1ELj1ELj4ELj16ENS_18Kernel_traits_baseILj3072ES2_S2_S2_S2_fjLj128EEEEELb0ELb1ELb0EEEvNS_9FwdParamsE:
        /* <DEDUP_REMOVED lines=21> */
[----:B----4-:R-:W-:Y:S06]  /*0150*/  BRA.U !UP0, `(.L_x_53) ;  /* 0x0000000108687547 */ /* 0x010fec000b800000 */
[C---:B------:R-:W-:Y:S01]  /*0160*/  ISETP.GE.U32.AND P1, PT, R67.reuse, 0x80, PT ;  /* 0x000000804300780c */ /* 0x040fe20003f26070 */
[----:B------:R-:W-:Y:S01]  /*0170*/  IMAD.MOV.U32 R11, RZ, RZ, R70 ;  /* 0x000000ffff0b7224 */ /* 0x000fe200078e0046 */
[----:B------:R-:W-:-:S11]  /*0180*/  ISETP.GE.U32.AND P2, PT, R67, 0x100, PT ;  /* 0x000001004300780c */ /* 0x000fd60003f46070 */
[----:B------:R-:W0:Y:S01]  /*0190*/  @P1 LDC.64 R2, c[0x0][0x3d0] ;  /* 0x0000f400ff021b82 */ /* 0x000e220000000a00 */
[----:B------:R-:W-:-:S07]  /*01a0*/  @P1 LOP3.LUT R11, R70, 0x80, RZ, 0xfc, !PT ;  /* 0x00000080460b1812 */ /* 0x000fce00078efcff */
[----:B------:R-:W1:Y:S08]  /*01b0*/  @P1 LDC.64 R4, c[0x0][0x438] ;  /* 0x00010e00ff041b82 */ /* 0x000e700000000a00 */
[----:B------:R-:W2:Y:S08]  /*01c0*/  @P2 LDC.64 R6, c[0x0][0x3d0] ;  /* 0x0000f400ff062b82 */ /* 0x000eb00000000a00 */
[----:B------:R-:W3:Y:S01]  /*01d0*/  @P2 LDC.64 R8, c[0x0][0x438] ;  /* 0x00010e00ff082b82 */ /* 0x000ee20000000a00 */
[----:B0-----:R-:W-:-:S05]  /*01e0*/  @P1 IMAD.WIDE.U32 R2, R70, 0x10, R2 ;  /* 0x0000001046021825 */ /* 0x001fca00078e0002 */
[----:B------:R0:W5:Y:S01]  /*01f0*/  @P1 LDG.E.128 R56, desc[UR6][R2.64] ;  /* 0x0000000602381981 */ /* 0x000162000c1e1d00 */
[----:B-1----:R-:W-:-:S05]  /*0200*/  @P1 IMAD.WIDE.U32 R4, R70, 0x10, R4 ;  /* 0x0000001046041825 */ /* 0x002fca00078e0004 */
[----:B------:R0:W5:Y:S01]  /*0210*/  @P1 LD.E.128 R52, desc[UR6][R4.64] ;  /* 0x0000000604341980 */ /* 0x000162000c101d00 */
[----:B--2---:R-:W-:-:S05]  /*0220*/  @P2 IMAD.WIDE.U32 R6, R11, 0x10, R6 ;  /* 0x000000100b062825 */ /* 0x004fca00078e0006 */
[----:B------:R0:W5:Y:S01]  /*0230*/  @P2 LDG.E.128 R48, desc[UR6][R6.64] ;  /* 0x0000000606302981 */ /* 0x000162000c1e1d00 */
[----:B---3--:R-:W-:-:S05]  /*0240*/  @P2 IMAD.WIDE.U32 R8, R11, 0x10, R8 ;  /* 0x000000100b082825 */ /* 0x008fca00078e0008 */
[----:B------:R0:W5:Y:S01]  /*0250*/  @P2 LD.E.128 R44, desc[UR6][R8.64] ;  /* 0x00000006082c2980 */ /* 0x000162000c101d00 */
[----:B------:R-:W-:Y:S02]  /*0260*/  ISETP.GE.U32.AND P3, PT, R67, 0x180, PT ;  /* 0x000001804300780c */ /* 0x000fe40003f66070 */
[----:B------:R-:W-:-:S11]  /*0270*/  @P2 IADD3 R11, PT, PT, R11, 0x80, RZ ;  /* 0x000000800b0b2810 */ /* 0x000fd60007ffe0ff */
[----:B0-----:R-:W-:Y:S05]  /*0280*/  @!P3 BRA `(.L_x_54) ;  /* 0x000000000078b947 */ /* 0x001fea0003800000 */
[----:B------:R-:W0:Y:S08]  /*0290*/  LDC.64 R40, c[0x0][0x3d0] ;  /* 0x0000f400ff287b82 */ /* 0x000e300000000a00 */
[----:B------:R-:W1:Y:S01]  /*02a0*/  LDC.64 R36, c[0x0][0x438] ;  /* 0x00010e00ff247b82 */ /* 0x000e620000000a00 */
[----:B0-----:R-:W-:-:S06]  /*02b0*/  IMAD.WIDE.U32 R40, R11, 0x10, R40 ;  /* 0x000000100b287825 */ /* 0x001fcc00078e0028 */
[----:B------:R-:W5:Y:S01]  /*02c0*/  LDG.E.128 R40, desc[UR6][R40.64] ;  /* 0x0000000628287981 */ /* 0x000f62000c1e1d00 */
[----:B-1----:R-:W-:-:S06]  /*02d0*/  IMAD.WIDE.U32 R36, R11, 0x10, R36 ;  /* 0x000000100b247825 */ /* 0x002fcc00078e0024 */
[----:B------:R-:W5:Y:S01]  /*02e0*/  LD.E.128 R36, desc[UR6][R36.64] ;  /* 0x0000000624247980 */ /* 0x000f62000c101d00 */
[----:B------:R-:W-:Y:S05]  /*02f0*/  BRA `(.L_x_54) ;  /* 0x00000000005c7947 */ /* 0x000fea0003800000 */
.L_x_53:
[C---:B------:R-:W-:Y:S01]  /*0300*/  ISETP.GE.U32.AND P2, PT, R67.reuse, 0x100, PT ;  /* 0x000001004300780c */ /* 0x040fe20003f46070 */
[----:B------:R-:W-:Y:S01]  /*0310*/  IMAD.MOV.U32 R11, RZ, RZ, R70 ;  /* 0x000000ffff0b7224 */ /* 0x000fe200078e0046 */
[C---:B------:R-:W-:Y:S02]  /*0320*/  ISETP.GE.U32.AND P1, PT, R67.reuse, 0x80, PT ;  /* 0x000000804300780c */ /* 0x040fe40003f26070 */
[----:B------:R-:W-:-:S09]  /*0330*/  ISETP.GE.U32.AND P3, PT, R67, 0x180, PT ;  /* 0x000001804300780c */ /* 0x000fd20003f66070 */
[----:B------:R-:W0:Y:S02]  /*0340*/  @P2 LDC.64 R2, c[0x0][0x3d0] ;  /* 0x0000f400ff022b82 */ /* 0x000e240000000a00 */
[----:B------:R-:W-:-:S06]  /*0350*/  @P1 LOP3.LUT R11, R70, 0x80, RZ, 0xfc, !PT ;  /* 0x00000080460b1812 */ /* 0x000fcc00078efcff */
[----:B------:R-:W1:Y:S08]  /*0360*/  @P1 LDC.64 R4, c[0x0][0x3d0] ;  /* 0x0000f400ff041b82 */ /* 0x000e700000000a00 */
[----:B------:R-:W2:Y:S01]  /*0370*/  @P3 LDC.64 R8, c[0x0][0x3d0] ;  /* 0x0000f400ff083b82 */ /* 0x000ea20000000a00 */
[C---:B0-----:R-:W-:Y:S01]  /*0380*/  @P2 IMAD.WIDE.U32 R2, R11.reuse, 0x10, R2 ;  /* 0x000000100b022825 */ /* 0x041fe200078e0002 */
[----:B------:R-:W-:-:S04]  /*0390*/  @P2 IADD3 R11, PT, PT, R11, 0x80, RZ ;  /* 0x000000800b0b2810 */ /* 0x000fc80007ffe0ff */
[----:B------:R0:W5:Y:S01]  /*03a0*/  @P2 LDG.E.128 R48, desc[UR6][R2.64] ;  /* 0x0000000602302981 */ /* 0x000162000c1e1d00 */
[----:B-1----:R-:W-:-:S05]  /*03b0*/  @P1 IMAD.WIDE.U32 R6, R70, 0x10, R4 ;  /* 0x0000001046061825 */ /* 0x002fca00078e0004 */
[----:B------:R0:W5:Y:S01]  /*03c0*/  @P1 LDG.E.128 R56, desc[UR6][R6.64] ;  /* 0x0000000606381981 */ /* 0x000162000c1e1d00 */
[----:B--2---:R-:W-:-:S05]  /*03d0*/  @P3 IMAD.WIDE.U32 R4, R11, 0x10, R8 ;  /* 0x000000100b043825 */ /* 0x004fca00078e0008 */
        /* <DEDUP_REMOVED lines=9> */
.L_x_54:
[----:B------:R-:W-:Y:S05]  /*0470*/  BSYNC.RECONVERGENT B0 ;  /* 0x0000000000007941 */ /* 0x000fea0003800200 */
.L_x_52:
[----:B------:R-:W0:Y:S02]  /*0480*/  LDCU UR4, c[0x0][0x384] ;  /* 0x00007080ff0477ac */ /* 0x000e240008000800 */
[----:B0-----:R-:W-:-:S13]  /*0490*/  ISETP.GE.AND P2, PT, R68, UR4, PT ;  /* 0x0000000444007c0c */ /* 0x001fda000bf46270 */
[----:B------:R-:W-:Y:S05]  /*04a0*/  @P2 EXIT ;  /* 0x000000000000294d */ /* 0x000fea0003800000 */
[----:B------:R-:W-:Y:S01]  /*04b0*/  SHF.R.S32.HI R10, RZ, 0x3, R10 ;  /* 0x00000003ff0a7819 */ /* 0x000fe2000001140a */
[----:B------:R-:W0:Y:S01]  /*04c0*/  LDCU.U8 UR4, c[0x0][0x410] ;  /* 0x00008200ff0477ac */ /* 0x000e220008000000 */
[----:B-----5:R-:W-:Y:S02]  /*04d0*/  PRMT R65, R39, 0x7632, R65 ;  /* 0x0000763227417816 */ /* 0x020fe40000000041 */
[C---:B------:R-:W-:Y:S01]  /*04e0*/  LOP3.LUT R2, R10.reuse, 0x7f, RZ, 0xc0, !PT ;  /* 0x0000007f0a027812 */ /* 0x040fe200078ec0ff */
[----:B------:R-:W-:Y:S01]  /*04f0*/  IMAD.SHL.U32 R10, R10, 0x2, RZ ;  /* 0x000000020a0a7824 */ /* 0x000fe200078e00ff */
[----:B------:R-:W-:Y:S01]  /*0500*/  PRMT R64, R43, 0x7632, R64 ;  /* 0x000076322b407816 */ /* 0x000fe20000000040 */
[----:B------:R-:W-:Y:S01]  /*0510*/  UPLOP3.LUT UP1, UPT, UPT, UPT, UPT, 0x40, 0x4 ;  /* 0x000000000004789c */ /* 0x000fe20003f2e870 */
[----:B------:R-:W-:Y:S01]  /*0520*/  VIADDMNMX R0, R2, -R0, RZ, !PT ;  /* 0x8000000002007246 */ /* 0x000fe200078001ff */
[----:B------:R-:W-:Y:S01]  /*0530*/  IMAD R3, R69, -0x20, R2 ;  /* 0xffffffe045037824 */ /* 0x000fe200078e0202 */
[----:B------:R-:W-:Y:S01]  /*0540*/  PRMT R23, R38, 0x7632, R23 ;  /* 0x0000763226177816 */ /* 0x000fe20000000017 */
[----:B------:R-:W1:Y:S01]  /*0550*/  LDCU UR9, c[0x0][0x388] ;  /* 0x00007100ff0977ac */ /* 0x000e620008000800 */
[----:B------:R-:W-:-:S02]  /*0560*/  VIMNMX R0, PT, PT, R0, 0x20, PT ;  /* 0x0000002000007848 */ /* 0x000fc40003fe0100 */
[----:B------:R-:W-:Y:S01]  /*0570*/  VIMNMX R2, PT, PT, RZ, R3, !PT ;  /* 0x00000003ff027248 */ /* 0x000fe20007fe0100 */
[----:B------:R-:W2:Y:S01]  /*0580*/  LDCU UR8, c[0x0][0x400] ;  /* 0x00008000ff0877ac */ /* 0x000ea20008000800 */
[----:B------:R-:W-:Y:S02]  /*0590*/  LOP3.LUT R3, R10, 0xffffff00, RZ, 0xc0, !PT ;  /* 0xffffff000a037812 */ /* 0x000fe400078ec0ff */
[----:B------:R-:W-:Y:S01]  /*05a0*/  VIMNMX R2, PT, PT, R2, 0x20, PT ;  /* 0x0000002002027848 */ /* 0x000fe20003fe0100 */
[----:B------:R-:W3:Y:S01]  /*05b0*/  LDCU.64 UR10, c[0x0][0x398] ;  /* 0x00007300ff0a77ac */ /* 0x000ee20008000a00 */
[----:B------:R-:W-:Y:S02]  /*05c0*/  LEA R0, R0, R3, 0x3 ;  /* 0x0000000300007211 */ /* 0x000fe400078e18ff */
[----:B------:R-:W-:Y:S01]  /*05d0*/  PRMT R22, R42, 0x7632, R22 ;  /* 0x000076322a167816 */ /* 0x000fe20000000016 */
[----:B------:R-:W-:Y:S01]  /*05e0*/  IMAD R66, R2, 0x8, R3 ;  /* 0x0000000802427824 */ /* 0x000fe200078e0203 */
[----:B------:R-:W-:Y:S01]  /*05f0*/  I2FP.F32.U32 R0, R0 ;  /* 0x0000000000007245 */ /* 0x000fe20000201000 */
[----:B------:R-:W4:Y:S01]  /*0600*/  LDCU.64 UR12, c[0x0][0x3a0] ;  /* 0x00007400ff0c77ac */ /* 0x000f220008000a00 */
[----:B------:R-:W-:-:S02]  /*0610*/  PRMT R21, R37, 0x7632, R21 ;  /* 0x0000763225157816 */ /* 0x000fc40000000015 */
[----:B------:R1:W0:Y:S01]  /*0620*/  MUFU.RCP R11, R0 ;  /* 0x00000000000b7308 */ /* 0x0002220000001000 */
        /* <DEDUP_REMOVED lines=13> */
[----:B0-----:R-:W-:Y:S02]  /*0700*/  ISETP.NE.AND P3, PT, RZ, UR4, PT ;  /* 0x00000004ff007c0c */ /* 0x001fe4000bf65270 */
[----:B------:R-:W-:Y:S02]  /*0710*/  PRMT R6, R54, 0x7632, R6 ;  /* 0x0000763236067816 */ /* 0x000fe40000000006 */
[----:B------:R-:W-:Y:S02]  /*0720*/  PRMT R5, R58, 0x7632, R5 ;  /* 0x000076323a057816 */ /* 0x000fe40000000005 */
[----:B------:R-:W-:Y:S02]  /*0730*/  PRMT R4, R53, 0x7632, R4 ;  /* 0x0000763235047816 */ /* 0x000fe40000000004 */
[----:B------:R-:W-:-:S02]  /*0740*/  PRMT R3, R57, 0x7632, R3 ;  /* 0x0000763239037816 */ /* 0x000fc40000000003 */
[----:B------:R-:W-:Y:S02]  /*0750*/  PRMT R2, R52, 0x7632, R2 ;  /* 0x0000763234027816 */ /* 0x000fe40000000002 */
[----:B-1234-:R-:W-:-:S07]  /*0760*/  PRMT R0, R56, 0x7632, R0 ;  /* 0x0000763238007816 */ /* 0x01efce0000000000 */
.L_x_79:
        /* <DEDUP_REMOVED lines=14> */
[----:B-1----:R-:W-:-:S04]  /*0850*/  @P2 IMAD.WIDE.U32 R92, R99, 0x10, R60 ;  /* 0x00000010635c2825 */ /* 0x002fc800078e003c */
[C---:B0-----:R-:W-:Y:S01]  /*0860*/  IMAD.WIDE.U32 R60, R99.reuse, 0x10, R76 ;  /* 0x00000010633c7825 */ /* 0x041fe200078e004c */
[----:B------:R-:W3:Y:S03]  /*0870*/  @P2 LDG.E.128 R32, desc[UR6][R92.64] ;  /* 0x000000065c202981 */ /* 0x000ee6000c1e1d00 */
[----:B--2---:R-:W-:Y:S02]  /*0880*/  @P1 IMAD.WIDE.U32 R76, R99, 0x10, R62 ;  /* 0x00000010634c1825 */ /* 0x004fe400078e003e */
[----:B------:R-:W5:Y:S04]  /*0890*/  LDG.E.128 R60, desc[UR6][R60.64] ;  /* 0x000000063c3c7981 */ /* 0x000f68000c1e1d00 */
[----:B------:R0:W5:Y:S01]  /*08a0*/  @P1 LDG.E.128 R28, desc[UR6][R76.64] ;  /* 0x000000064c1c1981 */ /* 0x000162000c1e1d00 */
[----:B---3--:R-:W-:-:S02]  /*08b0*/  PRMT R78, R35, 0x7632, R78 ;  /* 0x00007632234e7816 */ /* 0x008fc4000000004e */
[----:B------:R-:W-:Y:S02]  /*08c0*/  PRMT R74, R33, 0x7632, R74 ;  /* 0x00007632214a7816 */ /* 0x000fe4000000004a */
[----:B------:R-:W-:Y:S02]  /*08d0*/  PRMT R72, R32, 0x7632, R72 ;  /* 0x0000763220487816 */ /* 0x000fe40000000048 */
[----:B------:R-:W-:Y:S01]  /*08e0*/  PRMT R91, R34, 0x7632, R91 ;  /* 0x00007632225b7816 */ /* 0x000fe2000000005b */
[----:B0-----:R-:W-:Y:S06]  /*08f0*/  @!P1 BRA `(.L_x_57) ;  /* 0x0000000400709947 */ /* 0x001fec0003800000 */
[----:B------:R-:W-:Y:S05]  /*0900*/  @!P2 BRA `(.L_x_58) ;  /* 0x0000000000d8a947 */ /* 0x000fea0003800000 */
[C---:B-----5:R-:W-:Y:S01]  /*0910*/  PRMT R24, R60.reuse, 0x7632, R24 ;  /* 0x000076323c187816 */ /* 0x060fe20000000018 */
[----:B------:R-:W-:Y:S01]  /*0920*/  IMAD.U32 R60, R60, 0x10000, RZ ;  /* 0x000100003c3c7824 */ /* 0x000fe200078e00ff */
[C---:B------:R-:W-:Y:S01]  /*0930*/  PRMT R26, R61.reuse, 0x7632, R26 ;  /* 0x000076323d1a7816 */ /* 0x040fe2000000001a */
[----:B------:R-:W-:Y:S01]  /*0940*/  IMAD.U32 R25, R28, 0x10000, RZ ;  /* 0x000100001c197824 */ /* 0x000fe200078e00ff */
[----:B------:R-:W-:Y:S01]  /*0950*/  SHF.L.U32 R61, R61, 0x10, RZ ;  /* 0x000000103d3d7819 */ /* 0x000fe200000006ff */
[----:B------:R-:W-:Y:S01]  /*0960*/  IMAD.U32 R24, R24, 0x10000, RZ ;  /* 0x0001000018187824 */ /* 0x000fe200078e00ff */
[C---:B------:R-:W-:Y:S01]  /*0970*/  SHF.L.U32 R76, R29.reuse, 0x10, RZ ;  /* 0x000000101d4c7819 */ /* 0x040fe200000006ff */
[--C-:B------:R-:W-:Y:S01]  /*0980*/  FADD.FTZ R60, R60, R25.reuse ;  /* 0x000000193c3c7221 */ /* 0x100fe20000010000 */
[----:B------:R-:W-:Y:S01]  /*0990*/  PRMT R25, R28, 0x7632, R25 ;  /* 0x000076321c197816 */ /* 0x000fe20000000019 */
[----:B------:R-:W-:Y:S01]  /*09a0*/  IMAD.U32 R26, R26, 0x10000, RZ ;  /* 0x000100001a1a7824 */ /* 0x000fe200078e00ff */
[----:B------:R-:W-:Y:S01]  /*09b0*/  PRMT R27, R29, 0x7632, R27 ;  /* 0x000076321d1b7816 */ /* 0x000fe2000000001b */
[--C-:B------:R-:W-:Y:S01]  /*09c0*/  FADD.FTZ R61, R61, R76.reuse ;  /* 0x0000004c3d3d7221 */ /* 0x100fe20000010000 */
[----:B------:R-:W-:Y:S01]  /*09d0*/  SHF.L.U32 R25, R25, 0x10, RZ ;  /* 0x0000001019197819 */ /* 0x000fe200000006ff */
[C---:B------:R-:W-:Y:S01]  /*09e0*/  IMAD.U32 R89, R63.reuse, 0x10000, RZ ;  /* 0x000100003f597824 */ /* 0x040fe200078e00ff */
[----:B------:R-:W-:Y:S01]  /*09f0*/  PRMT R83, R63, 0x7632, R83 ;  /* 0x000076323f537816 */ /* 0x000fe20000000053 */
[----:B------:R-:W-:Y:S01]  /*0a00*/  IMAD.U32 R77, R30, 0x10000, RZ ;  /* 0x000100001e4d7824 */ /* 0x000fe200078e00ff */
[----:B------:R-:W-:Y:S01]  /*0a10*/  PRMT R76, R31, 0x7632, R76 ;  /* 0x000076321f4c7816 */ /* 0x000fe2000000004c */
[--C-:B------:R-:W-:Y:S01]  /*0a20*/  FADD.FTZ R24, R24, R25.reuse ;  /* 0x0000001918187221 */ /* 0x100fe20000010000 */
[----:B------:R-:W-:Y:S01]  /*0a30*/  SHF.L.U32 R27, R27, 0x10, RZ ;  /* 0x000000101b1b7819 */ /* 0x000fe200000006ff */
[----:B------:R-:W-:Y:S01]  /*0a40*/  IMAD.U32 R83, R83, 0x10000, RZ ;  /* 0x0001000053537824 */ /* 0x000fe200078e00ff */
[----:B------:R-:W-:Y:S01]  /*0a50*/  SHF.L.U32 R76, R76, 0x10, RZ ;  /* 0x000000104c4c7819 */ /* 0x000fe200000006ff */
[----:B------:R-:W-:Y:S01]  /*0a60*/  IMAD.U32 R78, R78, 0x10000, RZ ;  /* 0x000100004e4e7824 */ /* 0x000fe200078e00ff */
[----:B------:R-:W-:Y:S01]  /*0a70*/  PRMT R25, R30, 0x7632, R25 ;  /* 0x000076321e197816 */ /* 0x000fe20000000019 */
[----:B------:R-:W-:Y:S01]  /*0a80*/  FADD.FTZ R27, R26, R27 ;  /* 0x0000001b1a1b7221 */ /* 0x000fe20000010000 */
[C---:B------:R-:W-:Y:S01]  /*0a90*/  PRMT R63, R62.reuse, 0x7632, R63 ;  /* 0x000076323e3f7816 */ /* 0x040fe2000000003f */
[----:B------:R-:W-:Y:S01]  /*0aa0*/  FADD.FTZ R93, R83, R76 ;  /* 0x0000004c535d7221 */ /* 0x000fe20000010000 */
[----:B------:R-:W-:Y:S01]  /*0ab0*/  SHF.L.U32 R26, R33, 0x10, RZ ;  /* 0x00000010211a7819 */ /* 0x000fe200000006ff */
[----:B------:R-:W-:Y:S01]  /*0ac0*/  IMAD.U32 R76, R25, 0x10000, RZ ;  /* 0x00010000194c7824 */ /* 0x000fe200078e00ff */
[----:B------:R-:W-:-:S02]  /*0ad0*/  SHF.L.U32 R62, R62, 0x10, RZ ;  /* 0x000000103e3e7819 */ /* 0x000fc400000006ff */
[----:B------:R-:W-:Y:S01]  /*0ae0*/  SHF.L.U32 R92, R31, 0x10, RZ ;  /* 0x000000101f5c7819 */ /* 0x000fe200000006ff */
[----:B------:R-:W-:Y:S01]  /*0af0*/  FADD.FTZ R83, R61, R26 ;  /* 0x0000001a3d537221 */ /* 0x000fe20000010000 */
[----:B------:R-:W-:Y:S01]  /*0b00*/  SHF.L.U32 R63, R63, 0x10, RZ ;  /* 0x000000103f3f7819 */ /* 0x000fe200000006ff */
[----:B------:R-:W-:Y:S01]  /*0b10*/  FADD.FTZ R62, R62, R77 ;  /* 0x0000004d3e3e7221 */ /* 0x000fe20000010000 */
[----:B------:R-:W-:Y:S01]  /*0b20*/  PRMT R25, R34, 0x7632, R25 ;  /* 0x0000763222197816 */ /* 0x000fe20000000019 */
[----:B------:R-:W-:Y:S01]  /*0b30*/  FADD.FTZ R92, R89, R92 ;  /* 0x0000005c595c7221 */ /* 0x000fe20000010000 */
[----:B------:R-:W-:Y:S01]  /*0b40*/  SHF.L.U32 R91, R35, 0x10, RZ ;  /* 0x00000010235b7819 */ /* 0x000fe200000006ff */
[----:B------:R-:W-:Y:S01]  /*0b50*/  FADD.FTZ R63, R63, R76 ;  /* 0x0000004c3f3f7221 */ /* 0x000fe20000010000 */
[----:B------:R-:W-:Y:S01]  /*0b60*/  SHF.L.U32 R26, R25, 0x10, RZ ;  /* 0x00000010191a7819 */ /* 0x000fe200000006ff */
[----:B------:R-:W-:Y:S01]  /*0b70*/  IMAD.U32 R77, R32, 0x10000, RZ ;  /* 0x00010000204d7824 */ /* 0x000fe200078e00ff */
[----:B------:R-:W-:Y:S01]  /*0b80*/  SHF.L.U32 R25, R72, 0x10, RZ ;  /* 0x0000001048197819 */ /* 0x000fe200000006ff */
[----:B------:R-:W-:-:S02]  /*0b90*/  IMAD.U32 R89, R34, 0x10000, RZ ;  /* 0x0001000022597824 */ /* 0x000fc400078e00ff */
[----:B------:R-:W-:Y:S01]  /*0ba0*/  FADD.FTZ R72, R93, R78 ;  /* 0x0000004e5d487221 */ /* 0x000fe20000010000 */
[----:B------:R-:W-:Y:S02]  /*0bb0*/  IMAD.U32 R76, R74, 0x10000, RZ ;  /* 0x000100004a4c7824 */ /* 0x000fe400078e00ff */
[----:B------:R-:W-:Y:S01]  /*0bc0*/  FADD.FTZ R77, R60, R77 ;  /* 0x0000004d3c4d7221 */ /* 0x000fe20000010000 */
[----:B------:R-:W-:Y:S01]  /*0bd0*/  FADD.FTZ R89, R62, R89 ;  /* 0x000000593e597221 */ /* 0x000fe20000010000 */
[----:B------:R-:W-:Y:S01]  /*0be0*/  FADD.FTZ R91, R92, R91 ;  /* 0x0000005b5c5b7221 */ /* 0x000fe20000010000 */
[----:B------:R-:W-:Y:S01]  /*0bf0*/  FADD.FTZ R74, R63, R26 ;  /* 0x0000001a3f4a7221 */ /* 0x000fe20000010000 */
[----:B------:R-:W-:Y:S01]  /*0c00*/  FADD.FTZ R76, R27, R76 ;  /* 0x0000004c1b4c7221 */ /* 0x000fe20000010000 */
[----:B------:R-:W-:Y:S02]  /*0c10*/  FADD.FTZ R78, R24, R25 ;  /* 0x00000019184e7221 */ /* 0x000fe40000010000 */
[----:B------:R-:W-:-:S02]  /*0c20*/  F2FP.BF16.F32.PACK_AB R27, R72, R91 ;  /* 0x0000005b481b723e */ /* 0x000fc400000010ff */
[----:B------:R-:W-:Y:S02]  /*0c30*/  F2FP.BF16.F32.PACK_AB R26, R74, R89 ;  /* 0x000000594a1a723e */ /* 0x000fe400000010ff */
[----:B------:R-:W-:Y:S02]  /*0c40*/  F2FP.BF16.F32.PACK_AB R25, R76, R83 ;  /* 0x000000534c19723e */ /* 0x000fe400000010ff */
[----:B------:R-:W-:Y:S01]  /*0c50*/  F2FP.BF16.F32.PACK_AB R24, R78, R77 ;  /* 0x0000004d4e18723e */ /* 0x000fe200000010ff */
[----:B------:R-:W-:Y:S06]  /*0c60*/  BRA `(.L_x_59) ;  /* 0x00000004004c7947 */ /* 0x000fec0003800000 */
.L_x_58:
[----:B-----5:R-:W-:Y:S01]  /*0c70*/  PRMT R74, R61, 0x7632, R74 ;  /* 0x000076323d4a7816 */ /* 0x020fe2000000004a */
[----:B------:R-:W-:Y:S01]  /*0c80*/  IMAD.U32 R24, R29, 0x10000, RZ ;  /* 0x000100001d187824 */ /* 0x000fe200078e00ff */
[----:B------:R-:W-:Y:S01]  /*0c90*/  SHF.L.U32 R61, R61, 0x10, RZ ;  /* 0x000000103d3d7819 */ /* 0x000fe200000006ff */
[----:B------:R-:W-:Y:S01]  /*0ca0*/  IMAD.U32 R92, R63, 0x10000, RZ ;  /* 0x000100003f5c7824 */ /* 0x000fe200078e00ff */
[C---:B------:R-:W-:Y:S01]  /*0cb0*/  PRMT R72, R60.reuse, 0x7632, R72 ;  /* 0x000076323c487816 */ /* 0x040fe20000000048 */
[----:B------:R-:W-:Y:S01]  /*0cc0*/  IMAD.U32 R60, R60, 0x10000, RZ ;  /* 0x000100003c3c7824 */ /* 0x000fe200078e00ff */
[----:B------:R-:W-:Y:S01]  /*0cd0*/  PRMT R78, R62, 0x7632, R78 ;  /* 0x000076323e4e7816 */ /* 0x000fe2000000004e */
[--C-:B------:R-:W-:Y:S01]  /*0ce0*/  FADD.FTZ R83, R61, R24.reuse ;  /* 0x000000183d537221 */ /* 0x100fe20000010000 */
[----:B------:R-:W-:Y:S01]  /*0cf0*/  PRMT R91, R63, 0x7632, R91 ;  /* 0x000076323f5b7816 */ /* 0x000fe2000000005b */
[----:B------:R-:W-:Y:S01]  /*0d00*/  IMAD.U32 R61, R72, 0x10000, RZ ;  /* 0x00010000483d7824 */ /* 0x000fe200078e00ff */
        /* <DEDUP_REMOVED lines=27> */
.L_x_57:
[----:B------:R-:W-:Y:S05]  /*0ec0*/  @!P2 BRA `(.L_x_60) ;  /* 0x000000000084a947 */ /* 0x000fea0003800000 */
[C---:B-----5:R-:W-:Y:S01]  /*0ed0*/  PRMT R26, R61.reuse, 0x7632, R26 ;  /* 0x000076323d1a7816 */ /* 0x060fe2000000001a */
[C---:B------:R-:W-:Y:S01]  /*0ee0*/  IMAD.U32 R89, R62.reuse, 0x10000, RZ ;  /* 0x000100003e597824 */ /* 0x040fe200078e00ff */
[----:B------:R-:W-:Y:S01]  /*0ef0*/  PRMT R76, R62, 0x7632, R76 ;  /* 0x000076323e4c7816 */ /* 0x000fe2000000004c */
[----:B------:R-:W-:Y:S01]  /*0f00*/  IMAD.U32 R27, R74, 0x10000, RZ ;  /* 0x000100004a1b7824 */ /* 0x000fe200078e00ff */
[----:B------:R-:W-:Y:S01]  /*0f10*/  PRMT R24, R60, 0x7632, R24 ;  /* 0x000076323c187816 */ /* 0x000fe20000000018 */
[----:B------:R-:W-:Y:S01]  /*0f20*/  IMAD.U32 R92, R34, 0x10000, RZ ;  /* 0x00010000225c7824 */ /* 0x000fe200078e00ff */
[----:B------:R-:W-:Y:S01]  /*0f30*/  SHF.L.U32 R61, R61, 0x10, RZ ;  /* 0x000000103d3d7819 */ /* 0x000fe200000006ff */
[----:B------:R-:W-:Y:S01]  /*0f40*/  IMAD.U32 R26, R26, 0x10000, RZ ;  /* 0x000100001a1a7824 */ /* 0x000fe200078e00ff */
[----:B------:R-:W-:Y:S01]  /*0f50*/  SHF.L.U32 R62, R33, 0x10, RZ ;  /* 0x00000010213e7819 */ /* 0x000fe200000006ff */
[----:B------:R-:W-:Y:S01]  /*0f60*/  FADD.FTZ R89, R89, R92 ;  /* 0x0000005c59597221 */ /* 0x000fe20000010000 */
[----:B------:R-:W-:-:S02]  /*0f70*/  SHF.L.U32 R60, R60, 0x10, RZ ;  /* 0x000000103c3c7819 */ /* 0x000fc400000006ff */
[----:B------:R-:W-:Y:S01]  /*0f80*/  SHF.L.U32 R77, R32, 0x10, RZ ;  /* 0x00000010204d7819 */ /* 0x000fe200000006ff */
[----:B------:R-:W-:Y:S01]  /*0f90*/  FADD.FTZ R83, R61, R62 ;  /* 0x0000003e3d537221 */ /* 0x000fe20000010000 */
[C---:B------:R-:W-:Y:S02]  /*0fa0*/  PRMT R93, R63.reuse, 0x7632, R93 ;  /* 0x000076323f5d7816 */ /* 0x040fe4000000005d */
[----:B------:R-:W-:Y:S01]  /*0fb0*/  SHF.L.U32 R25, R72, 0x10, RZ ;  /* 0x0000001048197819 */ /* 0x000fe200000006ff */
[----:B------:R-:W-:Y:S01]  /*0fc0*/  FADD.FTZ R77, R60, R77 ;  /* 0x0000004d3c4d7221 */ /* 0x000fe20000010000 */
[----:B------:R-:W-:Y:S01]  /*0fd0*/  SHF.L.U32 R63, R63, 0x10, RZ ;  /* 0x000000103f3f7819 */ /* 0x000fe200000006ff */
[----:B------:R-:W-:Y:S01]  /*0fe0*/  IMAD.U32 R60, R35, 0x10000, RZ ;  /* 0x00010000233c7824 */ /* 0x000fe200078e00ff */
[----:B------:R-:W-:Y:S02]  /*0ff0*/  SHF.L.U32 R74, R91, 0x10, RZ ;  /* 0x000000105b4a7819 */ /* 0x000fe400000006ff */
[----:B------:R-:W-:Y:S01]  /*1000*/  SHF.L.U32 R72, R78, 0x10, RZ ;  /* 0x000000104e487819 */ /* 0x000fe200000006ff */
[----:B------:R-:W-:Y:S01]  /*1010*/  FADD.FTZ R91, R63, R60 ;  /* 0x0000003c3f5b7221 */ /* 0x000fe20000010000 */
[----:B------:R-:W-:-:S02]  /*1020*/  SHF.L.U32 R93, R93, 0x10, RZ ;  /* 0x000000105d5d7819 */ /* 0x000fc400000006ff */
[----:B------:R-:W-:Y:S01]  /*1030*/  SHF.L.U32 R61, R76, 0x10, RZ ;  /* 0x000000104c3d7819 */ /* 0x000fe200000006ff */
[----:B------:R-:W-:Y:S01]  /*1040*/  FADD.FTZ R76, R26, R27 ;  /* 0x0000001b1a4c7221 */ /* 0x000fe20000010000 */
[----:B------:R-:W-:Y:S01]  /*1050*/  SHF.L.U32 R24, R24, 0x10, RZ ;  /* 0x0000001018187819 */ /* 0x000fe200000006ff */
[----:B------:R-:W-:Y:S02]  /*1060*/  FADD.FTZ R72, R93, R72 ;  /* 0x000000485d487221 */ /* 0x000fe40000010000 */
[----:B------:R-:W-:Y:S02]  /*1070*/  FADD.FTZ R74, R61, R74 ;  /* 0x0000004a3d4a7221 */ /* 0x000fe40000010000 */
[----:B------:R-:W-:Y:S01]  /*1080*/  FADD.FTZ R78, R24, R25 ;  /* 0x00000019184e7221 */ /* 0x000fe20000010000 */
[----:B------:R-:W-:Y:S02]  /*1090*/  F2FP.BF16.F32.PACK_AB R27, R72, R91 ;  /* 0x0000005b481b723e */ /* 0x000fe400000010ff */
[----:B------:R-:W-:-:S02]  /*10a0*/  F2FP.BF16.F32.PACK_AB R26, R74, R89 ;  /* 0x000000594a1a723e */ /* 0x000fc400000010ff */
[----:B------:R-:W-:Y:S02]  /*10b0*/  F2FP.BF16.F32.PACK_AB R25, R76, R83 ;  /* 0x000000534c19723e */ /* 0x000fe400000010ff */
[----:B------:R-:W-:Y:S01]  /*10c0*/  F2FP.BF16.F32.PACK_AB R24, R78, R77 ;  /* 0x0000004d4e18723e */ /* 0x000fe200000010ff */
[----:B------:R-:W-:Y:S06]  /*10d0*/  BRA `(.L_x_59) ;  /* 0x0000000000307947 */ /* 0x000fec0003800000 */
.L_x_60:
[----:B-----5:R-:W-:Y:S01]  /*10e0*/  PRMT R78, R60, 0x7632, R78 ;  /* 0x000076323c4e7816 */ /* 0x020fe2000000004e */
[----:B------:R-:W-:Y:S01]  /*10f0*/  IMAD.U32 R83, R61, 0x10000, RZ ;  /* 0x000100003d537824 */ /* 0x000fe200078e00ff */
[----:B------:R-:W-:Y:S02]  /*1100*/  PRMT R72, R63, 0x7632, R72 ;  /* 0x000076323f487816 */ /* 0x000fe40000000048 */
[----:B------:R-:W-:Y:S01]  /*1110*/  PRMT R76, R61, 0x7632, R76 ;  /* 0x000076323d4c7816 */ /* 0x000fe2000000004c */
[----:B------:R-:W-:Y:S01]  /*1120*/  IMAD.U32 R78, R78, 0x10000, RZ ;  /* 0x000100004e4e7824 */ /* 0x000fe200078e00ff */
[----:B------:R-:W-:Y:S01]  /*1130*/  PRMT R74, R62, 0x7632, R74 ;  /* 0x000076323e4a7816 */ /* 0x000fe2000000004a */
[----:B------:R-:W-:Y:S01]  /*1140*/  IMAD.U32 R72, R72, 0x10000, RZ ;  /* 0x0001000048487824 */ /* 0x000fe200078e00ff */
[----:B------:R-:W-:Y:S02]  /*1150*/  SHF.L.U32 R77, R60, 0x10, RZ ;  /* 0x000000103c4d7819 */ /* 0x000fe400000006ff */
[----:B------:R-:W-:-:S02]  /*1160*/  SHF.L.U32 R89, R62, 0x10, RZ ;  /* 0x000000103e597819 */ /* 0x000fc400000006ff */
[----:B------:R-:W-:Y:S02]  /*1170*/  SHF.L.U32 R91, R63, 0x10, RZ ;  /* 0x000000103f5b7819 */ /* 0x000fe400000006ff */
[----:B------:R-:W-:Y:S02]  /*1180*/  SHF.L.U32 R76, R76, 0x10, RZ ;  /* 0x000000104c4c7819 */ /* 0x000fe400000006ff */
[----:B------:R-:W-:-:S07]  /*1190*/  SHF.L.U32 R74, R74, 0x10, RZ ;  /* 0x000000104a4a7819 */ /* 0x000fce00000006ff */
.L_x_59:
[----:B------:R-:W0:Y:S01]  /*11a0*/  @P0 LDC.64 R60, c[0x0][0x3a8] ;  /* 0x0000ea00ff3c0b82 */ /* 0x000e220000000a00 */
[C---:B------:R-:W-:Y:S01]  /*11b0*/  IADD3 R101, PT, PT, R99.reuse, 0x80, RZ ;  /* 0x0000008063657810 */ /* 0x040fe20007ffe0ff */
[----:B0-----:R-:W-:-:S05]  /*11c0*/  @P0 IMAD.WIDE.U32 R60, R99, 0x10, R60 ;  /* 0x00000010633c0825 */ /* 0x001fca00078e003c */
[----:B------:R0:W-:Y:S02]  /*11d0*/  @P0 STG.E.128 desc[UR6][R60.64], R24 ;  /* 0x000000183c000986 */ /* 0x0001e4000c101d06 */
.L_x_56:
[----:B------:R-:W-:Y:S05]  /*11e0*/  BSYNC.RECONVERGENT B0 ;  /* 0x0000000000007941 */ /* 0x000fea0003800200 */
.L_x_55:
[----:B------:R-:W-:Y:S01]  /*11f0*/  ISETP.GE.U32.AND P4, PT, R67, 0x100, PT ;  /* 0x000001004300780c */ /* 0x000fe20003f86070 */
[----:B------:R-:W-:-:S12]  /*1200*/  BSSY.RECONVERGENT B0, `(.L_x_61) ;  /* 0x00000a8000007945 */ /* 0x000fd80003800200 */
[----:B------:R-:W-:Y:S05]  /*1210*/  @!P4 BRA `(.L_x_62) ;  /* 0x000000080098c947 */ /* 0x000fea0003800000 */
[----:B------:R-:W-:Y:S01]  /*1220*/  ISETP.NE.U32.AND P1, PT, RZ, UR12, PT ;  /* 0x0000000cff007c0c */ /* 0x000fe2000bf25070 */
[----:B------:R-:W1:Y:S03]  /*1230*/  LDC.64 R80, c[0x0][0x390] ;  /* 0x0000e400ff507b82 */ /* 0x000e660000000a00 */
[----:B------:R-:W-:Y:S02]  /*1240*/  ISETP.NE.AND.EX P2, PT, RZ, UR13, PT, P1 ;  /* 0x0000000dff007c0c */ /* 0x000fe4000bf45310 */
[----:B------:R-:W-:-:S04]  /*1250*/  ISETP.NE.U32.AND P1, PT, RZ, UR10, PT ;  /* 0x0000000aff007c0c */ /* 0x000fc8000bf25070 */
[----:B------:R-:W-:-:S07]  /*1260*/  ISETP.NE.AND.EX P1, PT, RZ, UR11, PT, P1 ;  /* 0x0000000bff007c0c */ /* 0x000fce000bf25310 */
[----:B0-----:R-:W0:Y:S08]  /*1270*/  @P2 LDC.64 R60, c[0x0][0x3a0] ;  /* 0x0000e800ff3c2b82 */ /* 0x001e300000000a00 */
[----:B------:R-:W2:Y:S01]  /*1280*/  @P1 LDC.64 R62, c[0x0][0x398] ;  /* 0x0000e600ff3e1b82 */ /* 0x000ea20000000a00 */
[----:B0-----:R-:W-:-:S04]  /*1290*/  @P2 IMAD.WIDE.U32 R86, R101, 0x10, R60 ;  /* 0x0000001065562825 */ /* 0x001fc800078e003c */
[C---:B-1----:R-:W-:Y:S01]  /*12a0*/  IMAD.WIDE.U32 R60, R101.reuse, 0x10, R80 ;  /* 0x00000010653c7825 */ /* 0x042fe200078e0050 */
[----:B------:R-:W3:Y:S03]  /*12b0*/  @P2 LDG.E.128 R32, desc[UR6][R86.64] ;  /* 0x0000000656202981 */ /* 0x000ee6000c1e1d00 */
[----:B--2---:R-:W-:Y:S02]  /*12c0*/  @P1 IMAD.WIDE.U32 R80, R101, 0x10, R62 ;  /* 0x0000001065501825 */ /* 0x004fe400078e003e */
[----:B------:R-:W5:Y:S04]  /*12d0*/  LDG.E.128 R60, desc[UR6][R60.64] ;  /* 0x000000063c3c7981 */ /* 0x000f68000c1e1d00 */
[----:B------:R0:W5:Y:S01]  /*12e0*/  @P1 LDG.E.128 R28, desc[UR6][R80.64] ;  /* 0x00000006501c1981 */ /* 0x000162000c1e1d00 */
[----:B------:R-:W-:-:S04]  /*12f0*/  UISETP.NE.U32.AND UP0, UPT, UR10, URZ, UPT ;  /* 0x000000ff0a00728c */ /* 0x000fc8000bf05070 */
[----:B------:R-:W-:Y:S01]  /*1300*/  UISETP.NE.AND.EX UP0, UPT, UR11, URZ, UPT, UP0 ;  /* 0x000000ff0b00728c */ /* 0x000fe2000bf05300 */
[----:B---3--:R-:W-:Y:S02]  /*1310*/  PRMT R82, R34, 0x7632, R82 ;  /* 0x0000763222527816 */ /* 0x008fe40000000052 */
[----:B------:R-:W-:Y:S02]  /*1320*/  PRMT R84, R33, 0x7632, R84 ;  /* 0x0000763221547816 */ /* 0x000fe40000000054 */
[----:B------:R-:W-:-:S04]  /*1330*/  PRMT R92, R32, 0x7632, R92 ;  /* 0x00007632205c7816 */ /* 0x000fc8000000005c */
[----:B0-----:R-:W-:Y:S05]  /*1340*/  BRA.U UP0, `(.L_x_63) ;  /* 0x0000000100c87547 */ /* 0x001fea000b800000 */
[----:B------:R-:W-:Y:S01]  /*1350*/  UISETP.NE.U32.AND UP0, UPT, UR12, URZ, UPT ;  /* 0x000000ff0c00728c */ /* 0x000fe2000bf05070 */
[----:B------:R-:W-:-:S03]  /*1360*/  PRMT R80, R35, 0x7632, R80 ;  /* 0x0000763223507816 */ /* 0x000fc60000000050 */
[----:B------:R-:W-:-:S09]  /*1370*/  UISETP.NE.AND.EX UP0, UPT, UR13, URZ, UPT, UP0 ;  /* 0x000000ff0d00728c */ /* 0x000fd2000bf05300 */
[----:B------:R-:W-:Y:S05]  /*1380*/  BRA.U UP0, `(.L_x_64) ;  /* 0x0000000100347547 */ /* 0x000fea000b800000 */
        /* <DEDUP_REMOVED lines=11> */
[----:B------:R-:W-:Y:S01]  /*1440*/  SHF.L.U32 R84, R84, 0x10, RZ ;  /* 0x0000001054547819 */ /* 0x000fe200000006ff */
[----:B------:R-:W-:Y:S06]  /*1450*/  BRA `(.L_x_65) ;  /* 0x0000000400f87947 */ /* 0x000fec0003800000 */
.L_x_64:
[C---:B-----5:R-:W-:Y:S01]  /*1460*/  PRMT R26, R61.reuse, 0x7632, R26 ;  /* 0x000076323d1a7816 */ /* 0x060fe2000000001a */
[----:B------:R-:W-:Y:S01]  /*1470*/  IMAD.U32 R87, R34, 0x10000, RZ ;  /* 0x0001000022577824 */ /* 0x000fe200078e00ff */
[----:B------:R-:W-:Y:S02]  /*1480*/  SHF.L.U32 R61, R61, 0x10, RZ ;  /* 0x000000103d3d7819 */ /* 0x000fe400000006ff */
[----:B------:R-:W-:Y:S02]  /*1490*/  SHF.L.U32 R24, R33, 0x10, RZ ;  /* 0x0000001021187819 */ /* 0x000fe400000006ff */
[C---:B------:R-:W-:Y:S02]  /*14a0*/  PRMT R25, R60.reuse, 0x7632, R25 ;  /* 0x000076323c197816 */ /* 0x040fe40000000019 */
[----:B------:R-:W-:Y:S01]  /*14b0*/  SHF.L.U32 R60, R60, 0x10, RZ ;  /* 0x000000103c3c7819 */ /* 0x000fe200000006ff */
[----:B------:R-:W-:Y:S01]  /*14c0*/  FADD.FTZ R81, R24, R61 ;  /* 0x0000003d18517221 */ /* 0x000fe20000010000 */
[C---:B------:R-:W-:Y:S01]  /*14d0*/  PRMT R27, R62.reuse, 0x7632, R27 ;  /* 0x000076323e1b7816 */ /* 0x040fe2000000001b */
[----:B------:R-:W-:Y:S01]  /*14e0*/  IMAD.U32 R62, R62, 0x10000, RZ ;  /* 0x000100003e3e7824 */ /* 0x000fe200078e00ff */
[----:B------:R-:W-:Y:S01]  /*14f0*/  SHF.L.U32 R75, R32, 0x10, RZ ;  /* 0x00000010204b7819 */ /* 0x000fe200000006ff */
[----:B------:R-:W-:Y:S01]  /*1500*/  IMAD.U32 R24, R84, 0x10000, RZ ;  /* 0x0001000054187824 */ /* 0x000fe200078e00ff */
[----:B------:R-:W-:Y:S01]  /*1510*/  PRMT R86, R63, 0x7632, R86 ;  /* 0x000076323f567816 */ /* 0x000fe20000000056 */
[----:B------:R-:W-:Y:S01]  /*1520*/  FADD.FTZ R87, R87, R62 ;  /* 0x0000003e57577221 */ /* 0x000fe20000010000 */
[----:B------:R-:W-:Y:S01]  /*1530*/  SHF.L.U32 R82, R82, 0x10, RZ ;  /* 0x0000001052527819 */ /* 0x000fe200000006ff */
[----:B------:R-:W-:Y:S01]  /*1540*/  FADD.FTZ R75, R75, R60 ;  /* 0x0000003c4b4b7221 */ /* 0x000fe20000010000 */
[----:B------:R-:W-:Y:S01]  /*1550*/  SHF.L.U32 R80, R80, 0x10, RZ ;  /* 0x0000001050507819 */ /* 0x000fe200000006ff */
        /* <DEDUP_REMOVED lines=10> */
[----:B------:R-:W-:Y:S02]  /*1600*/  FADD.FTZ R82, R27, R24 ;  /* 0x000000181b527221 */ /* 0x000fe40000010000 */
[----:B------:R-:W-:Y:S01]  /*1610*/  F2FP.BF16.F32.PACK_AB R26, R84, R87 ;  /* 0x00000057541a723e */ /* 0x000fe200000010ff */
[----:B------:R-:W-:Y:S01]  /*1620*/  FADD.FTZ R80, R25, R92 ;  /* 0x0000005c19507221 */ /* 0x000fe20000010000 */
[----:B------:R-:W-:-:S02]  /*1630*/  F2FP.BF16.F32.PACK_AB R27, R86, R95 ;  /* 0x0000005f561b723e */ /* 0x000fc400000010ff */
[----:B------:R-:W-:Y:S02]  /*1640*/  F2FP.BF16.F32.PACK_AB R25, R82, R81 ;  /* 0x000000515219723e */ /* 0x000fe400000010ff */
[----:B------:R-:W-:Y:S01]  /*1650*/  F2FP.BF16.F32.PACK_AB R24, R80, R75 ;  /* 0x0000004b5018723e */ /* 0x000fe200000010ff */
[----:B------:R-:W-:Y:S06]  /*1660*/  BRA `(.L_x_65) ;  /* 0x0000000400747947 */ /* 0x000fec0003800000 */
.L_x_63:
[----:B------:R-:W-:-:S04]  /*1670*/  UISETP.NE.U32.AND UP0, UPT, UR12, URZ, UPT ;  /* 0x000000ff0c00728c */ /* 0x000fc8000bf05070 */
[----:B------:R-:W-:-:S09]  /*1680*/  UISETP.NE.AND.EX UP0, UPT, UR13, URZ, UPT, UP0 ;  /* 0x000000ff0d00728c */ /* 0x000fd2000bf05300 */
[----:B------:R-:W-:Y:S05]  /*1690*/  BRA.U UP0, `(.L_x_66) ;  /* 0x0000000100947547 */ /* 0x000fea000b800000 */
[C---:B-----5:R-:W-:Y:S01]  /*16a0*/  PRMT R82, R61.reuse, 0x7632, R82 ;  /* 0x000076323d527816 */ /* 0x060fe20000000052 */
[----:B------:R-:W-:Y:S01]  /*16b0*/  IMAD.U32 R61, R61, 0x10000, RZ ;  /* 0x000100003d3d7824 */ /* 0x000fe200078e00ff */
[C---:B------:R-:W-:Y:S01]  /*16c0*/  PRMT R80, R60.reuse, 0x7632, R80 ;  /* 0x000076323c507816 */ /* 0x040fe20000000050 */
[----:B------:R-:W-:Y:S01]  /*16d0*/  IMAD.U32 R24, R29, 0x10000, RZ ;  /* 0x000100001d187824 */ /* 0x000fe200078e00ff */
[----:B------:R-:W-:Y:S02]  /*16e0*/  SHF.L.U32 R60, R60, 0x10, RZ ;  /* 0x000000103c3c7819 */ /* 0x000fe400000006ff */
[----:B------:R-:W-:Y:S01]  /*16f0*/  SHF.L.U32 R75, R28, 0x10, RZ ;  /* 0x000000101c4b7819 */ /* 0x000fe200000006ff */
[----:B------:R-:W-:Y:S01]  /*1700*/  FADD.FTZ R81, R24, R61 ;  /* 0x0000003d18517221 */ /* 0x000fe20000010000 */
[----:B------:R-:W-:Y:S02]  /*1710*/  PRMT R84, R62, 0x7632, R84 ;  /* 0x000076323e547816 */ /* 0x000fe40000000054 */
[----:B------:R-:W-:Y:S01]  /*1720*/  PRMT R86, R63, 0x7632, R86 ;  /* 0x000076323f567816 */ /* 0x000fe20000000056 */
[----:B------:R-:W-:Y:S01]  /*1730*/  FADD.FTZ R75, R75, R60 ;  /* 0x0000003c4b4b7221 */ /* 0x000fe20000010000 */
[----:B------:R-:W-:Y:S01]  /*1740*/  PRMT R24, R28, 0x7632, R24 ;  /* 0x000076321c187816 */ /* 0x000fe20000000018 */
[----:B------:R-:W-:Y:S01]  /*1750*/  IMAD.U32 R60, R31, 0x10000, RZ ;  /* 0x000100001f3c7824 */ /* 0x000fe200078e00ff */
[----:B------:R-:W-:-:S02]  /*1760*/  PRMT R25, R29, 0x7632, R25 ;  /* 0x000076321d197816 */ /* 0x000fc40000000019 */
[----:B------:R-:W-:Y:S02]  /*1770*/  PRMT R26, R30, 0x7632, R26 ;  /* 0x000076321e1a7816 */ /* 0x000fe4000000001a */
[----:B------:R-:W-:Y:S02]  /*1780*/  PRMT R27, R31, 0x7632, R27 ;  /* 0x000076321f1b7816 */ /* 0x000fe4000000001b */
[----:B------:R-:W-:Y:S01]  /*1790*/  SHF.L.U32 R62, R62, 0x10, RZ ;  /* 0x000000103e3e7819 */ /* 0x000fe200000006ff */
        /* <DEDUP_REMOVED lines=21> */
.L_x_66:
[----:B-----5:R-:W-:Y:S01]  /*18f0*/  PRMT R80, R61, 0x7632, R80 ;  /* 0x000076323d507816 */ /* 0x020fe20000000050 */
[----:B------:R-:W-:Y:S01]  /*1900*/  IMAD.U32 R24, R29, 0x10000, RZ ;  /* 0x000100001d187824 */ /* 0x000fe200078e00ff */
[----:B------:R-:W-:Y:S02]  /*1910*/  SHF.L.U32 R61, R61, 0x10, RZ ;  /* 0x000000103d3d7819 */ /* 0x000fe400000006ff */
[C---:B------:R-:W-:Y:S01]  /*1920*/  PRMT R27, R60.reuse, 0x7632, R27 ;  /* 0x000076323c1b7816 */ /* 0x040fe2000000001b */
[----:B------:R-:W-:Y:S01]  /*1930*/  IMAD.U32 R60, R60, 0x10000, RZ ;  /* 0x000100003c3c7824 */ /* 0x000fe200078e00ff */
[----:B------:R-:W-:Y:S01]  /*1940*/  SHF.L.U32 R25, R28, 0x10, RZ ;  /* 0x000000101c197819 */ /* 0x000fe200000006ff */
[----:B------:R-:W-:Y:S01]  /*1950*/  FADD.FTZ R61, R24, R61 ;  /* 0x0000003d183d7221 */ /* 0x000fe20000010000 */
[----:B------:R-:W-:Y:S02]  /*1960*/  PRMT R24, R28, 0x7632, R24 ;  /* 0x000076321c187816 */ /* 0x000fe40000000018 */
[----:B------:R-:W-:Y:S01]  /*1970*/  SHF.L.U32 R27, R27, 0x10, RZ ;  /* 0x000000101b1b7819 */ /* 0x000fe200000006ff */
        /* <DEDUP_REMOVED lines=8> */
[----:B------:R-:W-:Y:S02]  /*1a00*/  SHF.L.U32 R62, R62, 0x10, RZ ;  /* 0x000000103e3e7819 */ /* 0x000fe400000006ff */
[----:B------:R-:W-:Y:S01]  /*1a10*/  PRMT R87, R63, 0x7632, R87 ;  /* 0x000076323f577816 */ /* 0x000fe20000000057 */
[C---:B------:R-:W-:Y:S01]  /*1a20*/  IMAD.U32 R63, R30.reuse, 0x10000, RZ ;  /* 0x000100001e3f7824 */ /* 0x040fe200078e00ff */
[----:B------:R-:W-:Y:S01]  /*1a30*/  PRMT R26, R30, 0x7632, R26 ;  /* 0x000076321e1a7816 */ /* 0x000fe2000000001a */
[----:B------:R-:W-:Y:S01]  /*1a40*/  FADD.FTZ R93, R93, R86 ;  /* 0x000000565d5d7221 */ /* 0x000fe20000010000 */
[----:B------:R-:W-:Y:S01]  /*1a50*/  SHF.L.U32 R80, R80, 0x10, RZ ;  /* 0x0000001050507819 */ /* 0x000fe200000006ff */
[----:B------:R-:W-:Y:S01]  /*1a60*/  FADD.FTZ R63, R63, R62 ;  /* 0x0000003e3f3f7221 */ /* 0x000fe20000010000 */
[----:B------:R-:W-:-:S02]  /*1a70*/  SHF.L.U32 R25, R25, 0x10, RZ ;  /* 0x0000001019197819 */ /* 0x000fc400000006ff */
[----:B------:R-:W-:Y:S02]  /*1a80*/  PRMT R27, R31, 0x7632, R27 ;  /* 0x000076321f1b7816 */ /* 0x000fe4000000001b */
[----:B------:R-:W-:Y:S01]  /*1a90*/  SHF.L.U32 R26, R26, 0x10, RZ ;  /* 0x000000101a1a7819 */ /* 0x000fe200000006ff */
[----:B------:R-:W-:Y:S01]  /*1aa0*/  FADD.FTZ R25, R80, R25 ;  /* 0x0000001950197221 */ /* 0x000fe20000010000 */
[----:B------:R-:W-:Y:S01]  /*1ab0*/  SHF.L.U32 R86, R34, 0x10, RZ ;  /* 0x0000001022567819 */ /* 0x000fe200000006ff */
[----:B------:R-:W-:Y:S01]  /*1ac0*/  IMAD.U32 R80, R33, 0x10000, RZ ;  /* 0x0001000021507824 */ /* 0x000fe200078e00ff */
[----:B------:R-:W-:Y:S01]  /*1ad0*/  SHF.L.U32 R62, R32, 0x10, RZ ;  /* 0x00000010203e7819 */ /* 0x000fe200000006ff */
[----:B------:R-:W-:Y:S01]  /*1ae0*/  IMAD.U32 R60, R27, 0x10000, RZ ;  /* 0x000100001b3c7824 */ /* 0x000fe200078e00ff */
[----:B------:R-:W-:Y:S01]  /*1af0*/  SHF.L.U32 R95, R87, 0x10, RZ ;  /* 0x00000010575f7819 */ /* 0x000fe200000006ff */
[----:B------:R-:W-:Y:S01]  /*1b00*/  FADD.FTZ R26, R81, R26 ;  /* 0x0000001a511a7221 */ /* 0x000fe20000010000 */
[C---:B------:R-:W-:Y:S01]  /*1b10*/  PRMT R27, R35.reuse, 0x7632, R27 ;  /* 0x00007632231b7816 */ /* 0x040fe2000000001b */
[----:B------:R-:W-:Y:S01]  /*1b20*/  FADD.FTZ R87, R86, R63 ;  /* 0x0000003f56577221 */ /* 0x000fe20000010000 */
[----:B------:R-:W-:Y:S01]  /*1b30*/  FADD.FTZ R75, R62, R75 ;  /* 0x0000004b3e4b7221 */ /* 0x000fe20000010000 */
[----:B------:R-:W-:Y:S01]  /*1b40*/  FADD.FTZ R81, R80, R61 ;  /* 0x0000003d50517221 */ /* 0x000fe20000010000 */
[----:B------:R-:W-:Y:S01]  /*1b50*/  IMAD.U32 R63, R82, 0x10000, RZ ;  /* 0x00010000523f7824 */ /* 0x000fe200078e00ff */
[----:B------:R-:W-:Y:S01]  /*1b60*/  SHF.L.U32 R62, R35, 0x10, RZ ;  /* 0x00000010233e7819 */ /* 0x000fe200000006ff */
[----:B------:R-:W-:Y:S01]  /*1b70*/  FADD.FTZ R60, R95, R60 ;  /* 0x0000003c5f3c7221 */ /* 0x000fe20000010000 */
[----:B------:R-:W-:-:S02]  /*1b80*/  SHF.L.U32 R27, R27, 0x10, RZ ;  /* 0x000000101b1b7819 */ /* 0x000fc400000006ff */
[----:B------:R-:W-:Y:S01]  /*1b90*/  SHF.L.U32 R82, R84, 0x10, RZ ;  /* 0x0000001054527819 */ /* 0x000fe200000006ff */
[----:B------:R-:W-:Y:S01]  /*1ba0*/  FADD.FTZ R95, R62, R93 ;  /* 0x0000005d3e5f7221 */ /* 0x000fe20000010000 */
[----:B------:R-:W-:Y:S01]  /*1bb0*/  SHF.L.U32 R61, R92, 0x10, RZ ;  /* 0x000000105c3d7819 */ /* 0x000fe200000006ff */
[----:B------:R-:W-:Y:S01]  /*1bc0*/  FADD.FTZ R86, R60, R27 ;  /* 0x0000001b3c567221 */ /* 0x000fe20000010000 */
[----:B------:R-:W-:Y:S01]  /*1bd0*/  FADD.FTZ R84, R63, R26 ;  /* 0x0000001a3f547221 */ /* 0x000fe20000010000 */
[----:B------:R-:W-:Y:S02]  /*1be0*/  FADD.FTZ R82, R82, R25 ;  /* 0x0000001952527221 */ /* 0x000fe40000010000 */
[----:B------:R-:W-:Y:S01]  /*1bf0*/  FADD.FTZ R80, R61, R24 ;  /* 0x000000183d507221 */ /* 0x000fe20000010000 */
[----:B------:R-:W-:Y:S02]  /*1c00*/  F2FP.BF16.F32.PACK_AB R27, R86, R95 ;  /* 0x0000005f561b723e */ /* 0x000fe400000010ff */
[----:B------:R-:W-:-:S02]  /*1c10*/  F2FP.BF16.F32.PACK_AB R26, R84, R87 ;  /* 0x00000057541a723e */ /* 0x000fc400000010ff */
[----:B------:R-:W-:Y:S02]  /*1c20*/  F2FP.BF16.F32.PACK_AB R25, R82, R81 ;  /* 0x000000515219723e */ /* 0x000fe400000010ff */
[----:B------:R-:W-:-:S07]  /*1c30*/  F2FP.BF16.F32.PACK_AB R24, R80, R75 ;  /* 0x0000004b5018723e */ /* 0x000fce00000010ff */
.L_x_65:
[----:B------:R-:W0:Y:S02]  /*1c40*/  @P0 LDC.64 R60, c[0x0][0x3a8] ;  /* 0x0000ea00ff3c0b82 */ /* 0x000e240000000a00 */
[----:B0-----:R-:W-:-:S04]  /*1c50*/  @P0 IMAD.WIDE.U32 R60, R101, 0x10, R60 ;  /* 0x00000010653c0825 */ /* 0x001fc800078e003c */
[----:B------:R-:W-:Y:S01]  /*1c60*/  VIADD R101, R101, 0x80 ;  /* 0x0000008065657836 */ /* 0x000fe20000000000 */
[----:B------:R1:W-:Y:S06]  /*1c70*/  @P0 STG.E.128 desc[UR6][R60.64], R24 ;  /* 0x000000183c000986 */ /* 0x0003ec000c101d06 */
.L_x_62:
[----:B------:R-:W-:Y:S05]  /*1c80*/  BSYNC.RECONVERGENT B0 ;  /* 0x0000000000007941 */ /* 0x000fea0003800200 */
.L_x_61:
[----:B------:R-:W-:Y:S01]  /*1c90*/  ISETP.GE.U32.AND P2, PT, R67, 0x180, PT ;  /* 0x000001804300780c */ /* 0x000fe20003f46070 */
[----:B------:R-:W-:-:S12]  /*1ca0*/  BSSY.RECONVERGENT B0, `(.L_x_67) ;  /* 0x00000a9000007945 */ /* 0x000fd80003800200 */
[----:B------:R-:W-:Y:S05]  /*1cb0*/  @!P2 BRA `(.L_x_68) ;  /* 0x00000008009ca947 */ /* 0x000fea0003800000 */
[----:B------:R-:W-:Y:S01]  /*1cc0*/  ISETP.NE.U32.AND P1, PT, RZ, UR12, PT ;  /* 0x0000000cff007c0c */ /* 0x000fe2000bf25070 */
[----:B------:R-:W2:Y:S03]  /*1cd0*/  LDC.64 R92, c[0x0][0x390] ;  /* 0x0000e400ff5c7b82 */ /* 0x000ea60000000a00 */
[----:B------:R-:W-:Y:S02]  /*1ce0*/  ISETP.NE.AND.EX P5, PT, RZ, UR13, PT, P1 ;  /* 0x0000000dff007c0c */ /* 0x000fe4000bfa5310 */
[----:B------:R-:W-:-:S04]  /*1cf0*/  ISETP.NE.U32.AND P1, PT, RZ, UR10, PT ;  /* 0x0000000aff007c0c */ /* 0x000fc8000bf25070 */
[----:B------:R-:W-:-:S07]  /*1d00*/  ISETP.NE.AND.EX P1, PT, RZ, UR11, PT, P1 ;  /* 0x0000000bff007c0c */ /* 0x000fce000bf25310 */
[----:B01----:R-:W0:Y:S08]  /*1d10*/  @P5 LDC.64 R60, c[0x0][0x3a0] ;  /* 0x0000e800ff3c5b82 */ /* 0x003e300000000a00 */
[----:B------:R-:W1:Y:S01]  /*1d20*/  @P1 LDC.64 R62, c[0x0][0x398] ;  /* 0x0000e600ff3e1b82 */ /* 0x000e620000000a00 */
[----:B0-----:R-:W-:-:S04]  /*1d30*/  @P5 IMAD.WIDE.U32 R96, R101, 0x10, R60 ;  /* 0x0000001065605825 */ /* 0x001fc800078e003c */
[C---:B--2---:R-:W-:Y:S01]  /*1d40*/  IMAD.WIDE.U32 R60, R101.reuse, 0x10, R92 ;  /* 0x00000010653c7825 */ /* 0x044fe200078e005c */
[----:B------:R-:W2:Y:S03]  /*1d50*/  @P5 LDG.E.128 R32, desc[UR6][R96.64] ;  /* 0x0000000660205981 */ /* 0x000ea6000c1e1d00 */
[----:B-1----:R-:W-:Y:S02]  /*1d60*/  @P1 IMAD.WIDE.U32 R92, R101, 0x10, R62 ;  /* 0x00000010655c1825 */ /* 0x002fe400078e003e */
[----:B------:R-:W5:Y:S04]  /*1d70*/  LDG.E.128 R60, desc[UR6][R60.64] ;  /* 0x000000063c3c7981 */ /* 0x000f68000c1e1d00 */
[----:B------:R0:W5:Y:S01]  /*1d80*/  @P1 LDG.E.128 R28, desc[UR6][R92.64] ;  /* 0x000000065c1c1981 */ /* 0x000162000c1e1d00 */
[----:B------:R-:W-:-:S04]  /*1d90*/  UISETP.NE.U32.AND UP0, UPT, UR10, URZ, UPT ;  /* 0x000000ff0a00728c */ /* 0x000fc8000bf05070 */
[----:B------:R-:W-:Y:S01]  /*1da0*/  UISETP.NE.AND.EX UP0, UPT, UR11, URZ, UPT, UP0 ;  /* 0x000000ff0b00728c */ /* 0x000fe2000bf05300 */
[----:B--2---:R-:W-:-:S08]  /*1db0*/  PRMT R88, R32, 0x7632, R88 ;  /* 0x0000763220587816 */ /* 0x004fd00000000058 */
[----:B0-----:R-:W-:Y:S05]  /*1dc0*/  BRA.U UP0, `(.L_x_69) ;  /* 0x0000000100d07547 */ /* 0x001fea000b800000 */
[----:B------:R-:W-:Y:S01]  /*1dd0*/  UISETP.NE.U32.AND UP0, UPT, UR12, URZ, UPT ;  /* 0x000000ff0c00728c */ /* 0x000fe2000bf05070 */
[----:B------:R-:W-:Y:S02]  /*1de0*/  PRMT R90, R35, 0x7632, R90 ;  /* 0x00007632235a7816 */ /* 0x000fe4000000005a */
[----:B------:R-:W-:Y:S01]  /*1df0*/  PRMT R92, R33, 0x7632, R92 ;  /* 0x00007632215c7816 */ /* 0x000fe2000000005c */
[----:B------:R-:W-:Y:S01]  /*1e00*/  UISETP.NE.AND.EX UP0, UPT, UR13, URZ, UPT, UP0 ;  /* 0x000000ff0d00728c */ /* 0x000fe2000bf05300 */
[----:B------:R-:W-:-:S08]  /*1e10*/  PRMT R93, R34, 0x7632, R93 ;  /* 0x00007632225d7816 */ /* 0x000fd0000000005d */
[----:B------:R-:W-:Y:S05]  /*1e20*/  BRA.U UP0, `(.L_x_70) ;  /* 0x0000000100347547 */ /* 0x000fea000b800000 */
[----:B-----5:R-:W-:Y:S01]  /*1e30*/  PRMT R90, R61, 0x7632, R90 ;  /* 0x000076323d5a7816 */ /* 0x020fe2000000005a */
        /* <DEDUP_REMOVED lines=12> */
.L_x_70:
[C---:B-----5:R-:W-:Y:S01]  /*1f00*/  PRMT R25, R61.reuse, 0x7632, R25 ;  /* 0x000076323d197816 */ /* 0x060fe20000000019 */
[----:B------:R-:W-:Y:S01]  /*1f10*/  IMAD.U32 R73, R32, 0x10000, RZ ;  /* 0x0001000020497824 */ /* 0x000fe200078e00ff */
[----:B------:R-:W-:Y:S01]  /*1f20*/  SHF.L.U32 R61, R61, 0x10, RZ ;  /* 0x000000103d3d7819 */ /* 0x000fe200000006ff */
[----:B------:R-:W-:Y:S01]  /*1f30*/  IMAD.U32 R93, R93, 0x10000, RZ ;  /* 0x000100005d5d7824 */ /* 0x000fe200078e00ff */
[----:B------:R-:W-:Y:S02]  /*1f40*/  SHF.L.U32 R26, R33, 0x10, RZ ;  /* 0x00000010211a7819 */ /* 0x000fe400000006ff */
[C---:B------:R-:W-:Y:S01]  /*1f50*/  PRMT R94, R63.reuse, 0x7632, R94 ;  /* 0x000076323f5e7816 */ /* 0x040fe2000000005e */
[----:B------:R-:W-:Y:S01]  /*1f60*/  IMAD.U32 R63, R63, 0x10000, RZ ;  /* 0x000100003f3f7824 */ /* 0x000fe200078e00ff */
[----:B------:R-:W-:Y:S01]  /*1f70*/  PRMT R27, R62, 0x7632, R27 ;  /* 0x000076323e1b7816 */ /* 0x000fe2000000001b */
[----:B------:R-:W-:Y:S01]  /*1f80*/  FADD.FTZ R79, R26, R61 ;  /* 0x0000003d1a4f7221 */ /* 0x000fe20000010000 */
[----:B------:R-:W-:Y:S01]  /*1f90*/  PRMT R24, R60, 0x7632, R24 ;  /* 0x000076323c187816 */ /* 0x000fe20000000018 */
[----:B------:R-:W-:Y:S01]  /*1fa0*/  IMAD.U32 R61, R94, 0x10000, RZ ;  /* 0x000100005e3d7824 */ /* 0x000fe200078e00ff */
        /* <DEDUP_REMOVED lines=11> */
[----:B------:R-:W-:Y:S02]  /*2060*/  SHF.L.U32 R26, R35, 0x10, RZ ;  /* 0x00000010231a7819 */ /* 0x000fe400000006ff */
[----:B------:R-:W-:Y:S01]  /*2070*/  SHF.L.U32 R27, R25, 0x10, RZ ;  /* 0x00000010191b7819 */ /* 0x000fe200000006ff */
[----:B------:R-:W-:-:S02]  /*2080*/  IMAD.U32 R25, R24, 0x10000, RZ ;  /* 0x0001000018197824 */ /* 0x000fc400078e00ff */
[----:B------:R-:W-:Y:S01]  /*2090*/  FADD.FTZ R97, R26, R63 ;  /* 0x0000003f1a617221 */ /* 0x000fe20000010000 */
[----:B------:R-:W-:Y:S01]  /*20a0*/  F2FP.BF16.F32.PACK_AB R26, R94, R85 ;  /* 0x000000555e1a723e */ /* 0x000fe200000010ff */
[----:B------:R-:W-:Y:S01]  /*20b0*/  FADD.FTZ R90, R27, R92 ;  /* 0x0000005c1b5a7221 */ /* 0x000fe20000010000 */
[----:B------:R-:W-:Y:S02]  /*20c0*/  FADD.FTZ R88, R25, R88 ;  /* 0x0000005819587221 */ /* 0x000fe40000010000 */
[----:B------:R-:W-:Y:S02]  /*20d0*/  F2FP.BF16.F32.PACK_AB R27, R96, R97 ;  /* 0x00000061601b723e */ /* 0x000fe400000010ff */
[----:B------:R-:W-:Y:S02]  /*20e0*/  F2FP.BF16.F32.PACK_AB R25, R90, R79 ;  /* 0x0000004f5a19723e */ /* 0x000fe400000010ff */
[----:B------:R-:W-:Y:S01]  /*20f0*/  F2FP.BF16.F32.PACK_AB R24, R88, R73 ;  /* 0x000000495818723e */ /* 0x000fe200000010ff */
[----:B------:R-:W-:Y:S06]  /*2100*/  BRA `(.L_x_71) ;  /* 0x00000004007c7947 */ /* 0x000fec0003800000 */
.L_x_69:
[----:B------:R-:W-:-:S04]  /*2110*/  UISETP.NE.U32.AND UP0, UPT, UR12, URZ, UPT ;  /* 0x000000ff0c00728c */ /* 0x000fc8000bf05070 */
[----:B------:R-:W-:-:S09]  /*2120*/  UISETP.NE.AND.EX UP0, UPT, UR13, URZ, UPT, UP0 ;  /* 0x000000ff0d00728c */ /* 0x000fd2000bf05300 */
[----:B------:R-:W-:Y:S05]  /*2130*/  BRA.U UP0, `(.L_x_72) ;  /* 0x0000000100947547 */ /* 0x000fea000b800000 */
[C---:B-----5:R-:W-:Y:S01]  /*2140*/  PRMT R90, R61.reuse, 0x7632, R90 ;  /* 0x000076323d5a7816 */ /* 0x060fe2000000005a */
[----:B------:R-:W-:Y:S01]  /*2150*/  IMAD.U32 R85, R30, 0x10000, RZ ;  /* 0x000100001e557824 */ /* 0x000fe200078e00ff */
[----:B------:R-:W-:Y:S02]  /*2160*/  SHF.L.U32 R61, R61, 0x10, RZ ;  /* 0x000000103d3d7819 */ /* 0x000fe400000006ff */
[----:B------:R-:W-:Y:S02]  /*2170*/  SHF.L.U32 R24, R29, 0x10, RZ ;  /* 0x000000101d187819 */ /* 0x000fe400000006ff */
[C---:B------:R-:W-:Y:S02]  /*2180*/  PRMT R88, R60.reuse, 0x7632, R88 ;  /* 0x000076323c587816 */ /* 0x040fe40000000058 */
[----:B------:R-:W-:Y:S01]  /*2190*/  SHF.L.U32 R60, R60, 0x10, RZ ;  /* 0x000000103c3c7819 */ /* 0x000fe200000006ff */
[----:B------:R-:W-:Y:S01]  /*21a0*/  FADD.FTZ R79, R24, R61 ;  /* 0x0000003d184f7221 */ /* 0x000fe20000010000 */
[----:B------:R-:W-:Y:S01]  /*21b0*/  SHF.L.U32 R73, R28, 0x10, RZ ;  /* 0x000000101c497819 */ /* 0x000fe200000006ff */
[----:B------:R-:W-:Y:S01]  /*21c0*/  IMAD.U32 R61, R88, 0x10000, RZ ;  /* 0x00010000583d7824 */ /* 0x000fe200078e00ff */
[C---:B------:R-:W-:Y:S01]  /*21d0*/  PRMT R92, R62.reuse, 0x7632, R92 ;  /* 0x000076323e5c7816 */ /* 0x040fe2000000005c */
[----:B------:R-:W-:Y:S01]  /*21e0*/  IMAD.U32 R62, R62, 0x10000, RZ ;  /* 0x000100003e3e7824 */ /* 0x000fe200078e00ff */
[----:B------:R-:W-:Y:S01]  /*21f0*/  PRMT R93, R63, 0x7632, R93 ;  /* 0x000076323f5d7816 */ /* 0x000fe2000000005d */
[----:B------:R-:W-:Y:S01]  /*2200*/  FADD.FTZ R73, R73, R60 ;  /* 0x0000003c49497221 */ /* 0x000fe20000010000 */
[----:B------:R-:W-:Y:S01]  /*2210*/  PRMT R24, R28, 0x7632, R24 ;  /* 0x000076321c187816 */ /* 0x000fe20000000018 */
[----:B------:R-:W-:Y:S01]  /*2220*/  FADD.FTZ R85, R85, R62 ;  /* 0x0000003e55557221 */ /* 0x000fe20000010000 */
[----:B------:R-:W-:Y:S01]  /*2230*/  PRMT R25, R29, 0x7632, R25 ;  /* 0x000076321d197816 */ /* 0x000fe20000000019 */
[----:B------:R-:W-:Y:S01]  /*2240*/  IMAD.U32 R96, R93, 0x10000, RZ ;  /* 0x000100005d607824 */ /* 0x000fe200078e00ff */
[----:B------:R-:W-:-:S02]  /*2250*/  PRMT R26, R30, 0x7632, R26 ;  /* 0x000076321e1a7816 */ /* 0x000fc4000000001a */
[----:B------:R-:W-:Y:S01]  /*2260*/  PRMT R27, R31, 0x7632, R27 ;  /* 0x000076321f1b7816 */ /* 0x000fe2000000001b */
[----:B------:R-:W-:Y:S01]  /*2270*/  IMAD.U32 R25, R25, 0x10000, RZ ;  /* 0x0001000019197824 */ /* 0x000fe200078e00ff */
        /* <DEDUP_REMOVED lines=17> */
.L_x_72:
[C---:B-----5:R-:W-:Y:S01]  /*2390*/  PRMT R25, R60.reuse, 0x7632, R25 ;  /* 0x000076323c197816 */ /* 0x060fe20000000019 */
[----:B------:R-:W-:Y:S01]  /*23a0*/  IMAD.U32 R73, R63, 0x10000, RZ ;  /* 0x000100003f497824 */ /* 0x000fe200078e00ff */
[----:B------:R-:W-:Y:S01]  /*23b0*/  SHF.L.U32 R60, R60, 0x10, RZ ;  /* 0x000000103c3c7819 */ /* 0x000fe200000006ff */
[----:B------:R-:W-:Y:S01]  /*23c0*/  IMAD.U32 R90, R31, 0x10000, RZ ;  /* 0x000100001f5a7824 */ /* 0x000fe200078e00ff */
[----:B------:R-:W-:Y:S01]  /*23d0*/  SHF.L.U32 R27, R28, 0x10, RZ ;  /* 0x000000101c1b7819 */ /* 0x000fe200000006ff */
[----:B------:R-:W-:Y:S01]  /*23e0*/  IMAD.U32 R26, R32, 0x10000, RZ ;  /* 0x00010000201a7824 */ /* 0x000fe200078e00ff */
[----:B------:R-:W-:Y:S01]  /*23f0*/  PRMT R24, R28, 0x7632, R24 ;  /* 0x000076321c187816 */ /* 0x000fe20000000018 */
[----:B------:R-:W-:Y:S01]  /*2400*/  FADD.FTZ R97, R90, R73 ;  /* 0x000000495a617221 */ /* 0x000fe20000010000 */
[----:B------:R-:W-:Y:S01]  /*2410*/  PRMT R79, R61, 0x7632, R79 ;  /* 0x000076323d4f7816 */ /* 0x000fe2000000004f */
[----:B------:R-:W-:Y:S01]  /*2420*/  FADD.FTZ R27, R27, R60 ;  /* 0x0000003c1b1b7221 */ /* 0x000fe20000010000 */
[----:B------:R-:W-:Y:S01]  /*2430*/  SHF.L.U32 R60, R29, 0x10, RZ ;  /* 0x000000101d3c7819 */ /* 0x000fe200000006ff */
[----:B------:R-:W-:Y:S01]  /*2440*/  IMAD.U32 R61, R61, 0x10000, RZ ;  /* 0x000100003d3d7824 */ /* 0x000fe200078e00ff */
[----:B------:R-:W-:Y:S01]  /*2450*/  SHF.L.U32 R25, R25, 0x10, RZ ;  /* 0x0000001019197819 */ /* 0x000fe200000006ff */
[----:B------:R-:W-:Y:S01]  /*2460*/  FADD.FTZ R73, R26, R27 ;  /* 0x0000001b1a497221 */ /* 0x000fe20000010000 */
[----:B------:R-:W-:Y:S01]  /*2470*/  SHF.L.U32 R24, R24, 0x10, RZ ;  /* 0x0000001018187819 */ /* 0x000fe200000006ff */
[----:B------:R-:W-:Y:S01]  /*2480*/  FADD.FTZ R60, R60, R61 ;  /* 0x0000003d3c3c7221 */ /* 0x000fe20000010000 */
[----:B------:R-:W-:-:S02]  /*2490*/  PRMT R85, R62, 0x7632, R85 ;  /* 0x000076323e557816 */ /* 0x000fc40000000055 */
[----:B------:R-:W-:Y:S01]  /*24a0*/  PRMT R92, R63, 0x7632, R92 ;  /* 0x000076323f5c7816 */ /* 0x000fe2000000005c */
[----:B------:R-:W-:Y:S01]  /*24b0*/  FADD.FTZ R24, R25, R24 ;  /* 0x0000001819187221 */ /* 0x000fe20000010000 */
[----:B------:R-:W-:Y:S02]  /*24c0*/  PRMT R26, R30, 0x7632, R26 ;  /* 0x000076321e1a7816 */ /* 0x000fe4000000001a */
[----:B------:R-:W-:Y:S02]  /*24d0*/  PRMT R27, R31, 0x7632, R27 ;  /* 0x000076321f1b7816 */ /* 0x000fe4000000001b */
[----:B------:R-:W-:Y:S01]  /*24e0*/  SHF.L.U32 R62, R62, 0x10, RZ ;  /* 0x000000103e3e7819 */ /* 0x000fe200000006ff */
[----:B------:R-:W-:Y:S01]  /*24f0*/  IMAD.U32 R26, R26, 0x10000, RZ ;  /* 0x000100001a1a7824 */ /* 0x000fe200078e00ff */
[----:B------:R-:W-:Y:S02]  /*2500*/  SHF.L.U32 R63, R30, 0x10, RZ ;  /* 0x000000101e3f7819 */ /* 0x000fe400000006ff */
[----:B------:R-:W-:-:S02]  /*2510*/  SHF.L.U32 R61, R33, 0x10, RZ ;  /* 0x00000010213d7819 */ /* 0x000fc400000006ff */
        /* <DEDUP_REMOVED lines=8> */
[----:B------:R-:W-:Y:S01]  /*25a0*/  SHF.L.U32 R90, R34, 0x10, RZ ;  /* 0x00000010225a7819 */ /* 0x000fe200000006ff */
[----:B------:R-:W-:Y:S01]  /*25b0*/  FADD.FTZ R96, R92, R27 ;  /* 0x0000001b5c607221 */ /* 0x000fe20000010000 */
[----:B------:R-:W-:-:S02]  /*25c0*/  SHF.L.U32 R25, R25, 0x10, RZ ;  /* 0x0000001019197819 */ /* 0x000fc400000006ff */
[----:B------:R-:W-:Y:S01]  /*25d0*/  PRMT R60, R35, 0x7632, R60 ;  /* 0x00007632233c7816 */ /* 0x000fe2000000003c */
[----:B------:R-:W-:Y:S01]  /*25e0*/  FADD.FTZ R85, R90, R63 ;  /* 0x0000003f5a557221 */ /* 0x000fe20000010000 */
[----:B------:R-:W-:Y:S01]  /*25f0*/  PRMT R27, R34, 0x7632, R27 ;  /* 0x00007632221b7816 */ /* 0x000fe2000000001b */
[----:B------:R-:W-:Y:S01]  /*2600*/  FADD.FTZ R25, R62, R25 ;  /* 0x000000193e197221 */ /* 0x000fe20000010000 */
        /* <DEDUP_REMOVED lines=14> */
[----:B------:R-:W-:-:S07]  /*26f0*/  F2FP.BF16.F32.PACK_AB R24, R88, R73 ;  /* 0x000000495818723e */ /* 0x000fce00000010ff */
.L_x_71:
[----:B------:R-:W0:Y:S02]  /*2700*/  @P0 LDC.64 R60, c[0x0][0x3a8] ;  /* 0x0000ea00ff3c0b82 */ /* 0x000e240000000a00 */
[----:B0-----:R-:W-:-:S05]  /*2710*/  @P0 IMAD.WIDE.U32 R60, R101, 0x10, R60 ;  /* 0x00000010653c0825 */ /* 0x001fca00078e003c */
[----:B------:R2:W-:Y:S02]  /*2720*/  @P0 STG.E.128 desc[UR6][R60.64], R24 ;  /* 0x000000183c000986 */ /* 0x0005e4000c101d06 */
.L_x_68:
[----:B------:R-:W-:Y:S05]  /*2730*/  BSYNC.RECONVERGENT B0 ;  /* 0x0000000000007941 */ /* 0x000fea0003800200 */
.L_x_67:
[----:B012---:R-:W-:Y:S01]  /*2740*/  FADD.FTZ R61, RZ, R77 ;  /* 0x0000004dff3d7221 */ /* 0x007fe20000010000 */
[C---:B------:R-:W-:Y:S01]  /*2750*/  ISETP.GE.U32.AND P1, PT, R67.reuse, 0x80, PT ;  /* 0x000000804300780c */ /* 0x040fe20003f26070 */
[----:B------:R-:W0:Y:S01]  /*2760*/  S2UR UR5, SR_CgaCtaId ;  /* 0x00000000000579c3 */ /* 0x000e220000008800 */
[C---:B------:R-:W-:Y:S01]  /*2770*/  ISETP.GT.U32.AND P6, PT, R67.reuse, 0xff, PT ;  /* 0x000000ff4300780c */ /* 0x040fe20003fc4070 */
[----:B------:R-:W-:Y:S01]  /*2780*/  FADD.FTZ R60, R78, R61 ;  /* 0x0000003d4e3c7221 */ /* 0x000fe20000010000 */
[----:B------:R-:W-:Y:S01]  /*2790*/  ISETP.GT.U32.AND P5, PT, R67, 0x17f, PT ;  /* 0x0000017f4300780c */ /* 0x000fe20003fa4070 */
[----:B------:R-:W-:Y:S01]  /*27a0*/  UMOV UR4, 0x400 ;  /* 0x0000040000047882 */ /* 0x000fe20000000000 */
[----:B------:R-:W-:Y:S01]  /*27b0*/  BSSY.RECONVERGENT B0, `(.L_x_73) ;  /* 0x00000cd000007945 */ /* 0x000fe20003800200 */
[----:B------:R-:W-:-:S04]  /*27c0*/  FADD.FTZ R61, R83, R60 ;  /* 0x0000003c533d7221 */ /* 0x000fc80000010000 */
[----:B------:R-:W-:-:S04]  /*27d0*/  FADD.FTZ R60, R76, R61 ;  /* 0x0000003d4c3c7221 */ /* 0x000fc80000010000 */
[----:B------:R-:W-:-:S04]  /*27e0*/  FADD.FTZ R61, R89, R60 ;  /* 0x0000003c593d7221 */ /* 0x000fc80000010000 */
[----:B------:R-:W-:-:S04]  /*27f0*/  FADD.FTZ R60, R74, R61 ;  /* 0x0000003d4a3c7221 */ /* 0x000fc80000010000 */
[----:B------:R-:W-:Y:S01]  /*2800*/  FADD.FTZ R61, R91, R60 ;  /* 0x0000003c5b3d7221 */ /* 0x000fe20000010000 */
[----:B0-----:R-:W-:-:S03]  /*2810*/  ULEA UR4, UR5, UR4, 0x18 ;  /* 0x0000000405047291 */ /* 0x001fc6000f8ec0ff */
[----:B------:R-:W-:Y:S01]  /*2820*/  FADD.FTZ R61, R72, R61 ;  /* 0x0000003d483d7221 */ /* 0x000fe20000010000 */
[----:B------:R-:W-:-:S04]  /*2830*/  @UP1 UIADD3 UR4, UPT, UPT, UR4, 0x20, URZ ;  /* 0x0000002004041890 */ /* 0x000fc8000fffe0ff */
        /* <DEDUP_REMOVED lines=34> */
[--C-:B------:R-:W-:Y:S02]  /*2a60*/  FADD.FTZ R93, R81, -R60.reuse ;  /* 0x8000003c515d7221 */ /* 0x100fe40000010000 */
[----:B------:R-:W-:Y:S01]  /*2a70*/  FFMA.FTZ R61, R62, R62, R61 ;  /* 0x0000003e3e3d7223 */ /* 0x000fe2000001003d */
[----:B------:R-:W-:-:S03]  /*2a80*/  FADD.FTZ R62, R76, -R60 ;  /* 0x8000003c4c3e7221 */ /* 0x000fc60000010000 */
        /* <DEDUP_REMOVED lines=27> */
[----:B------:R-:W-:Y:S02]  /*2c40*/  ISETP.GT.U32.AND P6, PT, R69, 0x3, PT ;  /* 0x000000034500780c */ /* 0x000fe40003fc4070 */
        /* <DEDUP_REMOVED lines=13> */
[----:B------:R-:W-:-:S04]  /*2d20*/  ISETP.NE.AND P5, PT, R69, RZ, PT ;  /* 0x000000ff4500720c */ /* 0x000fc80003fa5270 */
[----:B------:R-:W0:Y:S02]  /*2d30*/  SHFL.BFLY PT, R62, R61, 0x1, 0x1f ;  /* 0x0c201f003d3e7f89 */ /* 0x000e2400000e0000 */
[----:B0-----:R-:W-:-:S05]  /*2d40*/  FADD.FTZ R62, R61, R62 ;  /* 0x0000003e3d3e7221 */ /* 0x001fca0000010000 */
[----:B------:R-:W0:Y:S02]  /*2d50*/  SHFL.BFLY PT, R63, R62, 0x2, 0x1f ;  /* 0x0c401f003e3f7f89 */ /* 0x000e2400000e0000 */
[----:B0-----:R-:W-:Y:S01]  /*2d60*/  FADD.FTZ R63, R62, R63 ;  /* 0x0000003f3e3f7221 */ /* 0x001fe20000010000 */
[----:B------:R-:W-:-:S04]  /*2d70*/  @!P5 SHF.R.U32.HI R62, RZ, 0x2, R71 ;  /* 0x00000002ff3ed819 */ /* 0x000fc80000011647 */
[----:B------:R-:W0:Y:S02]  /*2d80*/  SHFL.BFLY PT, R92, R63, 0x4, 0x1f ;  /* 0x0c801f003f5c7f89 */ /* 0x000e2400000e0000 */
[----:B0-----:R-:W-:-:S05]  /*2d90*/  FADD.FTZ R92, R63, R92 ;  /* 0x0000005c3f5c7221 */ /* 0x001fca0000010000 */
[----:B------:R-:W0:Y:S02]  /*2da0*/  SHFL.BFLY PT, R93, R92, 0x8, 0x1f ;  /* 0x0d001f005c5d7f89 */ /* 0x000e2400000e0000 */
[----:B0-----:R-:W-:Y:S01]  /*2db0*/  FADD.FTZ R93, R92, R93 ;  /* 0x0000005d5c5d7221 */ /* 0x001fe20000010000 */
[----:B------:R-:W-:Y:S02]  /*2dc0*/  @!P5 LOP3.LUT R92, R62, 0x18, RZ, 0xc0, !PT ;  /* 0x000000183e5cd812 */ /* 0x000fe400078ec0ff */
[----:B------:R-:W-:Y:S02]  /*2dd0*/  CS2R R62, SRZ ;  /* 0x00000000003e7805 */ /* 0x000fe4000001ff00 */
[----:B------:R-:W0:Y:S02]  /*2de0*/  SHFL.BFLY PT, R98, R93, 0x10, 0x1f ;  /* 0x0e001f005d627f89 */ /* 0x000e2400000e0000 */
[----:B0-----:R-:W-:Y:S01]  /*2df0*/  FADD.FTZ R61, R93, R98 ;  /* 0x000000625d3d7221 */ /* 0x001fe20000010000 */
[----:B------:R-:W-:Y:S01]  /*2e00*/  @!P6 LEA R98, R69, UR4, 0x3 ;  /* 0x000000044562ec11 */ /* 0x000fe2000f8e18ff */
[----:B------:R-:W-:-:S02]  /*2e10*/  HFMA2 R93, -RZ, RZ, 0, 0 ;  /* 0x00000000ff5d7431 */ /* 0x000fc400000001ff */
[----:B------:R-:W-:Y:S01]  /*2e20*/  @!P6 IMAD.MOV.U32 R93, RZ, RZ, R66 ;  /* 0x000000ffff5de224 */ /* 0x000fe200078e0042 */
[----:B------:R0:W-:Y:S01]  /*2e30*/  @!P5 STS.64 [R92+UR4], R60 ;  /* 0x0000003c5c00d988 */ /* 0x0001e20008000a04 */
[----:B------:R-:W-:Y:S01]  /*2e40*/  BAR.SYNC.DEFER_BLOCKING 0x0 ;  /* 0x0000000000007b1d */ /* 0x000fe20000010000 */
[----:B------:R-:W-:-:S05]  /*2e50*/  ISETP.NE.AND P5, PT, R71, RZ, PT ;  /* 0x000000ff4700720c */ /* 0x000fca0003fa5270 */
[----:B------:R-:W1:Y:S01]  /*2e60*/  SHFL.DOWN PT, R100, R93, 0x2, 0x1f ;  /* 0x08401f005d647f89 */ /* 0x000e6200000e0000 */
[----:B0-----:R-:W-:-:S03]  /*2e70*/  I2FP.F32.S32 R60, R93 ;  /* 0x0000005d003c7245 */ /* 0x001fc60000201400 */
[----:B------:R-:W-:Y:S01]  /*2e80*/  @!P6 LDS.64 R62, [R98] ;  /* 0x00000000623ee984 */ /* 0x000fe20000000a00 */
[----:B-1----:R-:W-:Y:S02]  /*2e90*/  IADD3 R103, PT, PT, R100, R93, RZ ;  /* 0x0000005d64677210 */ /* 0x002fe40007ffe0ff */
[----:B------:R-:W-:Y:S02]  /*2ea0*/  I2FP.F32.S32 R100, R100 ;  /* 0x0000006400647245 */ /* 0x000fe40000201400 */
[----:B------:R-:W-:Y:S01]  /*2eb0*/  I2FP.F32.S32 R104, R103 ;  /* 0x0000006700687245 */ /* 0x000fe20000201400 */
[----:B------:R-:W0:Y:S03]  /*2ec0*/  SHFL.DOWN PT, R106, R103, 0x1, 0x1f ;  /* 0x08201f00676a7f89 */ /* 0x000e2600000e0000 */
[----:B------:R-:W1:Y:S01]  /*2ed0*/  MUFU.RCP R105, R104 ;  /* 0x0000006800697308 */ /* 0x000e620000001000 */
[----:B0-----:R-:W-:-:S02]  /*2ee0*/  IADD3 R103, PT, PT, R103, R106, RZ ;  /* 0x0000006a67677210 */ /* 0x001fc40007ffe0ff */
        /* <DEDUP_REMOVED lines=13> */
[----:B------:R-:W-:Y:S02]  /*2fc0*/  FMUL.FTZ R101, R101, R100 ;  /* 0x0000006465657220 */ /* 0x000fe40000410000 */
[----:B------:R-:W1:Y:S02]  /*2fd0*/  LDC R100, c[0x0][0x448] ;  /* 0x00011200ff647b82 */ /* 0x000e640000000800 */
[----:B------:R-:W-:-:S05]  /*2fe0*/  FFMA.FTZ R101, R105, R101, R102 ;  /* 0x0000006569657223 */ /* 0x000fca0000010066 */
[----:B------:R-:W2:Y:S01]  /*2ff0*/  SHFL.DOWN PT, R62, R101, 0x1, 0x1f ;  /* 0x08201f00653e7f89 */ /* 0x000ea200000e0000 */
[----:B0-----:R-:W-:Y:S01]  /*3000*/  FADD.FTZ R63, R61, -R60 ;  /* 0x8000003c3d3f7221 */ /* 0x001fe20000010000 */
[----:B------:R-:W-:-:S03]  /*3010*/  FMUL.FTZ R93, R60, R106 ;  /* 0x0000006a3c5d7220 */ /* 0x000fc60000410000 */
[----:B------:R-:W-:Y:S01]  /*3020*/  FMUL.FTZ R63, R63, R63 ;  /* 0x0000003f3f3f7220 */ /* 0x000fe20000410000 */
[----:B------:R-:W-:-:S03]  /*3030*/  FFMA.FTZ R60, R104, R61, R93 ;  /* 0x0000003d683c7223 */ /* 0x000fc6000001005d */
[----:B------:R-:W-:Y:S01]  /*3040*/  FMUL.FTZ R63, R104, R63 ;  /* 0x0000003f683f7220 */ /* 0x000fe20000410000 */
[----:B---3--:R-:W-:Y:S01]  /*3050*/  FMUL.FTZ R92, R103, R60 ;  /* 0x0000003c675c7220 */ /* 0x008fe20000410000 */
[----:B--2---:R-:W-:Y:S01]  /*3060*/  FADD.FTZ R62, R101, R62 ;  /* 0x0000003e653e7221 */ /* 0x004fe20000010000 */
[----:B------:R-:W0:Y:S01]  /*3070*/  @!P5 LDC.64 R60, c[0x0][0x3c8] ;  /* 0x0000f200ff3cdb82 */ /* 0x000e220000000a00 */
[----:B------:R-:W-:Y:S02]  /*3080*/  FMUL.FTZ R63, R63, R106 ;  /* 0x0000006a3f3f7220 */ /* 0x000fe40000410000 */
[----:B------:R-:W2:Y:S02]  /*3090*/  SHFL.IDX PT, R105, R92, RZ, 0x1f ;  /* 0x00001fff5c697589 */ /* 0x000ea400000e0000 */
[----:B------:R-:W-:-:S03]  /*30a0*/  FFMA.FTZ R103, R103, R63, R62 ;  /* 0x0000003f67677223 */ /* 0x000fc6000001003e */
[----:B------:R-:W3:Y:S03]  /*30b0*/  @!P5 LDC.64 R62, c[0x0][0x3c0] ;  /* 0x0000f000ff3edb82 */ /* 0x000ee60000000a00 */
[----:B------:R-:W1:Y:S01]  /*30c0*/  SHFL.IDX PT, R103, R103, RZ, 0x1f ;  /* 0x00001fff67677589 */ /* 0x000e6200000e0000 */
[----:B0-----:R-:W-:-:S04]  /*30d0*/  @!P5 IMAD.WIDE R60, R68, 0x4, R60 ;  /* 0x00000004443cd825 */ /* 0x001fc800078e023c */
[----:B--2---:R-:W-:-:S05]  /*30e0*/  FMUL.FTZ R93, R105, R105 ;  /* 0x00000069695d7220 */ /* 0x004fca0000410000 */
[----:B------:R-:W-:Y:S01]  /*30f0*/  FSEL R98, R93, RZ, P3 ;  /* 0x000000ff5d627208 */ /* 0x000fe20001800000 */
[----:B---3--:R-:W-:-:S04]  /*3100*/  @!P5 IMAD.WIDE R62, R68, 0x4, R62 ;  /* 0x00000004443ed825 */ /* 0x008fc800078e023e */
[----:B-1----:R-:W-:Y:S01]  /*3110*/  FFMA.FTZ R93, R103, UR8, R100 ;  /* 0x00000008675d7c23 */ /* 0x002fe20008010064 */
[----:B------:R0:W-:Y:S03]  /*3120*/  @!P5 STG.E desc[UR6][R62.64], R105 ;  /* 0x000000693e00d986 */ /* 0x0001e6000c101906 */
[----:B------:R-:W-:Y:S01]  /*3130*/  FADD.FTZ R93, R93, R98 ;  /* 0x000000625d5d7221 */ /* 0x000fe20000010000 */
[----:B------:R-:W-:-:S03]  /*3140*/  FSEL R98, R105, RZ, !P3 ;  /* 0x000000ff69627208 */ /* 0x000fc60005800000 */
[----:B------:R-:W1:Y:S02]  /*3150*/  MUFU.RSQ R101, R93 ;  /* 0x0000005d00657308 */ /* 0x000e640000001400 */
[----:B-1----:R0:W-:Y:S01]  /*3160*/  @!P5 STG.E desc[UR6][R60.64], R101 ;  /* 0x000000653c00d986 */ /* 0x0021e2000c101906 */
[----:B------:R-:W-:Y:S05]  /*3170*/  @!P1 BRA `(.L_x_74) ;  /* 0x0000000000c09947 */ /* 0x000fea0003800000 */
[--C-:B0-----:R-:W-:Y:S01]  /*3180*/  FADD.FTZ R60, R77, -R98.reuse ;  /* 0x800000624d3c7221 */ /* 0x101fe20000010000 */
[--C-:B------:R-:W-:Y:S01]  /*3190*/  FADD.FTZ R92, R89, -R98.reuse ;  /* 0x80000062595c7221 */ /* 0x100fe20000010000 */
[----:B------:R-:W-:Y:S01]  /*31a0*/  FADD.FTZ R62, R83, -R98 ;  /* 0x80000062533e7221 */ /* 0x000fe20000010000 */
[----:B------:R-:W-:Y:S01]  /*31b0*/  SHF.L.U32 R63, R52, 0x10, RZ ;  /* 0x00000010343f7819 */ /* 0x000fe200000006ff */
[----:B------:R-:W-:Y:S01]  /*31c0*/  IMAD.U32 R61, R56, 0x10000, RZ ;  /* 0x00010000383d7824 */ /* 0x000fe200078e00ff */
[----:B------:R-:W-:Y:S01]  /*31d0*/  SHF.L.U32 R93, R57, 0x10, RZ ;  /* 0x00000010395d7819 */ /* 0x000fe200000006ff */
[C---:B------:R-:W-:Y:S01]  /*31e0*/  FMUL.FTZ R60, R101.reuse, R60 ;  /* 0x0000003c653c7220 */ /* 0x040fe20000410000 */
[----:B------:R-:W-:Y:S01]  /*31f0*/  SHF.L.U32 R105, R58, 0x10, RZ ;  /* 0x000000103a697819 */ /* 0x000fe200000006ff */
[----:B------:R-:W-:Y:S01]  /*3200*/  FMUL.FTZ R92, R101, R92 ;  /* 0x0000005c655c7220 */ /* 0x000fe20000410000 */
[----:B------:R-:W-:Y:S01]  /*3210*/  SHF.L.U32 R107, R54, 0x10, RZ ;  /* 0x00000010366b7819 */ /* 0x000fe200000006ff */
[----:B------:R-:W-:-:S02]  /*3220*/  IMAD.U32 R103, R53, 0x10000, RZ ;  /* 0x0001000035677824 */ /* 0x000fc400078e00ff */
[----:B------:R-:W-:Y:S01]  /*3230*/  FMUL.FTZ R62, R101, R62 ;  /* 0x0000003e653e7220 */ /* 0x000fe20000410000 */
[----:B------:R-:W-:Y:S01]  /*3240*/  FFMA.FTZ R60, R60, R61, R63 ;  /* 0x0000003d3c3c7223 */ /* 0x000fe2000001003f */
[--C-:B------:R-:W-:Y:S01]  /*3250*/  FADD.FTZ R100, R91, -R98.reuse ;  /* 0x800000625b647221 */ /* 0x100fe20000010000 */
[----:B------:R-:W-:Y:S01]  /*3260*/  FFMA.FTZ R102, R92, R105, R107 ;  /* 0x000000695c667223 */ /* 0x000fe2000001006b */
[----:B------:R-:W-:Y:S01]  /*3270*/  FFMA.FTZ R61, R62, R93, R103 ;  /* 0x0000005d3e3d7223 */ /* 0x000fe20000010067 */
[----:B------:R-:W-:Y:S01]  /*3280*/  SHF.L.U32 R111, R55, 0x10, RZ ;  /* 0x00000010376f7819 */ /* 0x000fe200000006ff */
[----:B------:R-:W0:Y:S01]  /*3290*/  LDC.64 R92, c[0x0][0x428] ;  /* 0x00010a00ff5c7b82 */ /* 0x000e220000000a00 */
[----:B------:R-:W-:Y:S02]  /*32a0*/  IMAD.U32 R109, R59, 0x10000, RZ ;  /* 0x000100003b6d7824 */ /* 0x000fe400078e00ff */
[----:B------:R-:W-:Y:S01]  /*32b0*/  FMUL.FTZ R100, R101, R100 ;  /* 0x0000006465647220 */ /* 0x000fe20000410000 */
[--C-:B------:R-:W-:Y:S01]  /*32c0*/  FADD.FTZ R62, R78, -R98.reuse ;  /* 0x800000624e3e7221 */ /* 0x100fe20000010000 */
[--C-:B------:R-:W-:Y:S01]  /*32d0*/  FADD.FTZ R104, R74, -R98.reuse ;  /* 0x800000624a687221 */ /* 0x100fe20000010000 */
[--C-:B------:R-:W-:Y:S01]  /*32e0*/  FADD.FTZ R108, R72, -R98.reuse ;  /* 0x80000062486c7221 */ /* 0x100fe20000010000 */
[----:B------:R-:W-:Y:S01]  /*32f0*/  FFMA.FTZ R106, R100, R109, R111 ;  /* 0x0000006d646a7223 */ /* 0x000fe2000001006f */
[----:B------:R-:W-:Y:S01]  /*3300*/  FADD.FTZ R100, R76, -R98 ;  /* 0x800000624c647221 */ /* 0x000fe20000010000 */
[----:B------:R-:W-:Y:S01]  /*3310*/  SHF.L.U32 R63, R0, 0x10, RZ ;  /* 0x00000010003f7819 */ /* 0x000fe200000006ff */
[----:B------:R-:W-:Y:S01]  /*3320*/  IMAD.U32 R103, R2, 0x10000, RZ ;  /* 0x0001000002677824 */ /* 0x000fe200078e00ff */
[----:B------:R-:W-:Y:S01]  /*3330*/  SHF.L.U32 R105, R3, 0x10, RZ ;  /* 0x0000001003697819 */ /* 0x000fe200000006ff */
[----:B------:R-:W-:Y:S01]  /*3340*/  IMAD.U32 R109, R5, 0x10000, RZ ;  /* 0x00010000056d7824 */ /* 0x000fe200078e00ff */
[----:B------:R-:W-:Y:S01]  /*3350*/  SHF.L.U32 R107, R4, 0x10, RZ ;  /* 0x00000010046b7819 */ /* 0x000fe200000006ff */
[----:B------:R-:W-:Y:S01]  /*3360*/  IMAD.U32 R115, R8, 0x10000, RZ ;  /* 0x0001000008737824 */ /* 0x000fe200078e00ff */
[----:B------:R-:W-:Y:S01]  /*3370*/  SHF.L.U32 R111, R6, 0x10, RZ ;  /* 0x00000010066f7819 */ /* 0x000fe200000006ff */
[----:B------:R-:W-:Y:S01]  /*3380*/  FMUL.FTZ R108, R101, R108 ;  /* 0x0000006c656c7220 */ /* 0x000fe20000410000 */
[----:B------:R-:W-:Y:S01]  /*3390*/  SHF.L.U32 R113, R7, 0x10, RZ ;  /* 0x0000001007717819 */ /* 0x000fe200000006ff */
[C---:B------:R-:W-:Y:S01]  /*33a0*/  FMUL.FTZ R104, R101.reuse, R104 ;  /* 0x0000006865687220 */ /* 0x040fe20000410000 */
[C---:B------:R-:W-:Y:S01]  /*33b0*/  FMUL.FTZ R100, R101.reuse, R100 ;  /* 0x0000006465647220 */ /* 0x040fe20000410000 */
[----:B------:R-:W-:-:S02]  /*33c0*/  FMUL.FTZ R62, R101, R62 ;  /* 0x0000003e653e7220 */ /* 0x000fc40000410000 */
[----:B------:R-:W-:Y:S01]  /*33d0*/  FFMA.FTZ R113, R108, R113, R115 ;  /* 0x000000716c717223 */ /* 0x000fe20000010073 */
[----:B------:R-:W-:Y:S01]  /*33e0*/  FFMA.FTZ R109, R104, R109, R111 ;  /* 0x0000006d686d7223 */ /* 0x000fe2000001006f */
[----:B------:R-:W-:Y:S01]  /*33f0*/  FFMA.FTZ R100, R100, R105, R107 ;  /* 0x0000006964647223 */ /* 0x000fe2000001006b */
[----:B------:R-:W-:Y:S01]  /*3400*/  FFMA.FTZ R103, R62, R63, R103 ;  /* 0x0000003f3e677223 */ /* 0x000fe20000010067 */
[----:B0-----:R-:W-:Y:S01]  /*3410*/  IMAD.WIDE.U32 R92, R99, 0x10, R92 ;  /* 0x00000010635c7825 */ /* 0x001fe200078e005c */
[----:B------:R-:W-:Y:S02]  /*3420*/  F2FP.BF16.F32.PACK_AB R63, R113, R106 ;  /* 0x0000006a713f723e */ /* 0x000fe400000010ff */
[----:B------:R-:W-:Y:S02]  /*3430*/  F2FP.BF16.F32.PACK_AB R62, R109, R102 ;  /* 0x000000666d3e723e */ /* 0x000fe400000010ff */
[----:B------:R-:W-:Y:S02]  /*3440*/  F2FP.BF16.F32.PACK_AB R61, R100, R61 ;  /* 0x0000003d643d723e */ /* 0x000fe400000010ff */
[----:B------:R-:W-:-:S02]  /*3450*/  F2FP.BF16.F32.PACK_AB R60, R103, R60 ;  /* 0x0000003c673c723e */ /* 0x000fc400000010ff */
[----:B------:R-:W-:-:S03]  /*3460*/  IADD3 R99, PT, PT, R99, 0x80, RZ ;  /* 0x0000008063637810 */ /* 0x000fc60007ffe0ff */
[----:B------:R1:W-:Y:S04]  /*3470*/  STG.E.128 desc[UR6][R92.64], R60 ;  /* 0x0000003c5c007986 */ /* 0x0003e8000c101d06 */
.L_x_74:
[----:B------:R-:W-:Y:S05]  /*3480*/  BSYNC.RECONVERGENT B0 ;  /* 0x0000000000007941 */ /* 0x000fea0003800200 */
.L_x_73:
[----:B------:R-:W-:Y:S04]  /*3490*/  BSSY.RECONVERGENT B0, `(.L_x_75) ;  /* 0x0000032000007945 */ /* 0x000fe80003800200 */
[----:B------:R-:W-:Y:S05]  /*34a0*/  @!P4 BRA `(.L_x_76) ;  /* 0x0000000000c0c947 */ /* 0x000fea0003800000 */
[--C-:B01----:R-:W-:Y:S01]  /*34b0*/  FADD.FTZ R60, R75, -R98.reuse ;  /* 0x800000624b3c7221 */ /* 0x103fe20000010000 */
[--C-:B------:R-:W-:Y:S01]  /*34c0*/  FADD.FTZ R92, R87, -R98.reuse ;  /* 0x80000062575c7221 */ /* 0x100fe20000010000 */
[----:B------:R-:W-:Y:S01]  /*34d0*/  FADD.FTZ R62, R81, -R98 ;  /* 0x80000062513e7221 */ /* 0x000fe20000010000 */
[----:B------:R-:W-:Y:S01]  /*34e0*/  SHF.L.U32 R61, R48, 0x10, RZ ;  /* 0x00000010303d7819 */ /* 0x000fe200000006ff */
[----:B------:R-:W-:Y:S01]  /*34f0*/  IMAD.U32 R63, R44, 0x10000, RZ ;  /* 0x000100002c3f7824 */ /* 0x000fe200078e00ff */
[----:B------:R-:W-:Y:S01]  /*3500*/  SHF.L.U32 R93, R49, 0x10, RZ ;  /* 0x00000010315d7819 */ /* 0x000fe200000006ff */
[----:B------:R-:W-:Y:S01]  /*3510*/  FMUL.FTZ R60, R101, R60 ;  /* 0x0000003c653c7220 */ /* 0x000fe20000410000 */
        /* <DEDUP_REMOVED lines=23> */
[C---:B------:R-:W-:Y:S01]  /*3690*/  FMUL.FTZ R108, R101.reuse, R108 ;  /* 0x0000006c656c7220 */ /* 0x040fe20000410000 */
[----:B------:R-:W-:Y:S01]  /*36a0*/  SHF.L.U32 R109, R14, 0x10, RZ ;  /* 0x000000100e6d7819 */ /* 0x000fe200000006ff */
[C---:B------:R-:W-:Y:S01]  /*36b0*/  FMUL.FTZ R104, R101.reuse, R104 ;  /* 0x0000006865687220 */ /* 0x040fe20000410000 */
[----:B------:R-:W-:Y:S01]  /*36c0*/  SHF.L.U32 R113, R16, 0x10, RZ ;  /* 0x0000001010717819 */ /* 0x000fe200000006ff */
[----:B------:R-:W-:Y:S01]  /*36d0*/  FMUL.FTZ R100, R101, R100 ;  /* 0x0000006465647220 */ /* 0x000fe20000410000 */
[----:B------:R-:W-:Y:S01]  /*36e0*/  SHF.L.U32 R115, R17, 0x10, RZ ;  /* 0x0000001011737819 */ /* 0x000fe200000006ff */
[----:B------:R-:W-:Y:S01]  /*36f0*/  FMUL.FTZ R62, R101, R62 ;  /* 0x0000003e653e7220 */ /* 0x000fe20000410000 */
[----:B------:R-:W-:Y:S01]  /*3700*/  FFMA.FTZ R109, R104, R109, R111 ;  /* 0x0000006d686d7223 */ /* 0x000fe2000001006f */
[----:B------:R-:W-:-:S02]  /*3710*/  FFMA.FTZ R100, R100, R105, R107 ;  /* 0x0000006964647223 */ /* 0x000fc4000001006b */
[----:B------:R-:W-:Y:S01]  /*3720*/  FFMA.FTZ R113, R108, R113, R115 ;  /* 0x000000716c717223 */ /* 0x000fe20000010073 */
[----:B------:R-:W-:Y:S01]  /*3730*/  FFMA.FTZ R103, R62, R63, R103 ;  /* 0x0000003f3e677223 */ /* 0x000fe20000010067 */
[----:B------:R-:W-:Y:S01]  /*3740*/  F2FP.BF16.F32.PACK_AB R62, R109, R102 ;  /* 0x000000666d3e723e */ /* 0x000fe200000010ff */
[----:B0-----:R-:W-:Y:S01]  /*3750*/  IMAD.WIDE.U32 R92, R99, 0x10, R92 ;  /* 0x00000010635c7825 */ /* 0x001fe200078e005c */
[----:B------:R-:W-:Y:S02]  /*3760*/  F2FP.BF16.F32.PACK_AB R61, R100, R61 ;  /* 0x0000003d643d723e */ /* 0x000fe400000010ff */
[----:B------:R-:W-:Y:S01]  /*3770*/  F2FP.BF16.F32.PACK_AB R63, R113, R106 ;  /* 0x0000006a713f723e */ /* 0x000fe200000010ff */
[----:B------:R-:W-:Y:S01]  /*3780*/  VIADD R99, R99, 0x80 ;  /* 0x0000008063637836 */ /* 0x000fe20000000000 */
[----:B------:R-:W-:-:S05]  /*3790*/  F2FP.BF16.F32.PACK_AB R60, R103, R60 ;  /* 0x0000003c673c723e */ /* 0x000fca00000010ff */
[----:B------:R2:W-:Y:S02]  /*37a0*/  STG.E.128 desc[UR6][R92.64], R60 ;  /* 0x0000003c5c007986 */ /* 0x0005e4000c101d06 */
.L_x_76:
[----:B------:R-:W-:Y:S05]  /*37b0*/  BSYNC.RECONVERGENT B0 ;  /* 0x0000000000007941 */ /* 0x000fea0003800200 */
.L_x_75:
[----:B------:R-:W-:Y:S04]  /*37c0*/  BSSY.RECONVERGENT B0, `(.L_x_77) ;  /* 0x0000031000007945 */ /* 0x000fe80003800200 */
[----:B------:R-:W-:Y:S05]  /*37d0*/  @!P2 BRA `(.L_x_78) ;  /* 0x0000000000bca947 */ /* 0x000fea0003800000 */
[----:B-12---:R-:W1:Y:S01]  /*37e0*/  LDC.64 R92, c[0x0][0x428] ;  /* 0x00010a00ff5c7b82 */ /* 0x006e620000000a00 */
[--C-:B0-----:R-:W-:Y:S01]  /*37f0*/  FADD.FTZ R60, R73, -R98.reuse ;  /* 0x80000062493c7221 */ /* 0x101fe20000010000 */
[--C-:B------:R-:W-:Y:S01]  /*3800*/  FADD.FTZ R100, R79, -R98.reuse ;  /* 0x800000624f647221 */ /* 0x100fe20000010000 */
[--C-:B------:R-:W-:Y:S01]  /*3810*/  FADD.FTZ R104, R85, -R98.reuse ;  /* 0x8000006255687221 */ /* 0x100fe20000010000 */
[--C-:B------:R-:W-:Y:S01]  /*3820*/  FADD.FTZ R62, R88, -R98.reuse ;  /* 0x80000062583e7221 */ /* 0x100fe20000010000 */
[--C-:B------:R-:W-:Y:S01]  /*3830*/  FADD.FTZ R102, R90, -R98.reuse ;  /* 0x800000625a667221 */ /* 0x100fe20000010000 */
[--C-:B------:R-:W-:Y:S01]  /*3840*/  FADD.FTZ R106, R94, -R98.reuse ;  /* 0x800000625e6a7221 */ /* 0x100fe20000010000 */
[--C-:B------:R-:W-:Y:S01]  /*3850*/  FADD.FTZ R108, R97, -R98.reuse ;  /* 0x80000062616c7221 */ /* 0x100fe20000010000 */
        /* <DEDUP_REMOVED lines=9> */
[C---:B------:R-:W-:Y:S01]  /*38f0*/  FMUL.FTZ R104, R101.reuse, R104 ;  /* 0x0000006865687220 */ /* 0x040fe20000410000 */
[C---:B------:R-:W-:Y:S01]  /*3900*/  FMUL.FTZ R60, R101.reuse, R62 ;  /* 0x0000003e653c7220 */ /* 0x040fe20000410000 */
[C---:B------:R-:W-:Y:S01]  /*3910*/  FMUL.FTZ R61, R101.reuse, R102 ;  /* 0x00000066653d7220 */ /* 0x040fe20000410000 */
[C---:B------:R-:W-:Y:S01]  /*3920*/  FMUL.FTZ R62, R101.reuse, R106 ;  /* 0x0000006a653e7220 */ /* 0x040fe20000410000 */
[C---:B------:R-:W-:Y:S01]  /*3930*/  FMUL.FTZ R108, R101.reuse, R108 ;  /* 0x0000006c656c7220 */ /* 0x040fe20000410000 */
[----:B------:R-:W-:Y:S01]  /*3940*/  FMUL.FTZ R110, R101, R110 ;  /* 0x0000006e656e7220 */ /* 0x000fe20000410000 */
[----:B------:R-:W-:Y:S01]  /*3950*/  FFMA.FTZ R98, R98, R63, R103 ;  /* 0x0000003f62627223 */ /* 0x000fe20000010067 */
[----:B------:R-:W-:Y:S01]  /*3960*/  FFMA.FTZ R100, R100, R105, R107 ;  /* 0x0000006964647223 */ /* 0x000fe2000001006b */
[----:B------:R-:W-:Y:S01]  /*3970*/  FFMA.FTZ R109, R104, R109, R111 ;  /* 0x0000006d686d7223 */ /* 0x000fe2000001006f */
[----:B------:R-:W-:Y:S01]  /*3980*/  SHF.L.U32 R63, R18, 0x10, RZ ;  /* 0x00000010123f7819 */ /* 0x000fe200000006ff */
[----:B------:R-:W-:Y:S01]  /*3990*/  IMAD.U32 R103, R22, 0x10000, RZ ;  /* 0x0001000016677824 */ /* 0x000fe200078e00ff */
[----:B------:R-:W-:Y:S01]  /*39a0*/  SHF.L.U32 R102, R20, 0x10, RZ ;  /* 0x0000001014667819 */ /* 0x000fe200000006ff */
[----:B------:R-:W-:Y:S01]  /*39b0*/  IMAD.U32 R113, R64, 0x10000, RZ ;  /* 0x0001000040717824 */ /* 0x000fe200078e00ff */
[----:B------:R-:W-:Y:S01]  /*39c0*/  SHF.L.U32 R107, R43, 0x10, RZ ;  /* 0x000000102b6b7819 */ /* 0x000fe200000006ff */
[----:B------:R-:W-:Y:S01]  /*39d0*/  IMAD.U32 R104, R21, 0x10000, RZ ;  /* 0x0001000015687824 */ /* 0x000fe200078e00ff */
[----:B------:R-:W-:Y:S01]  /*39e0*/  SHF.L.U32 R111, R39, 0x10, RZ ;  /* 0x00000010276f7819 */ /* 0x000fe200000006ff */
[----:B-1----:R-:W-:Y:S01]  /*39f0*/  IMAD.WIDE.U32 R92, R99, 0x10, R92 ;  /* 0x00000010635c7825 */ /* 0x002fe200078e005c */
[----:B------:R-:W-:-:S03]  /*3a00*/  SHF.L.U32 R115, R65, 0x10, RZ ;  /* 0x0000001041737819 */ /* 0x000fc600000006ff */
[----:B------:R-:W-:Y:S01]  /*3a10*/  FFMA.FTZ R61, R61, R102, R104 ;  /* 0x000000663d3d7223 */ /* 0x000fe20000010068 */
[----:B------:R-:W-:Y:S01]  /*3a20*/  SHF.L.U32 R105, R23, 0x10, RZ ;  /* 0x0000001017697819 */ /* 0x000fe200000006ff */
[----:B------:R-:W-:Y:S01]  /*3a30*/  FFMA.FTZ R107, R108, R107, R111 ;  /* 0x0000006b6c6b7223 */ /* 0x000fe2000001006f */
[----:B------:R-:W-:Y:S01]  /*3a40*/  SHF.L.U32 R101, R19, 0x10, RZ ;  /* 0x0000001013657819 */ /* 0x000fe200000006ff */
[----:B------:R-:W-:Y:S01]  /*3a50*/  FFMA.FTZ R110, R110, R113, R115 ;  /* 0x000000716e6e7223 */ /* 0x000fe20000010073 */
[----:B------:R-:W-:Y:S01]  /*3a60*/  F2FP.BF16.F32.PACK_AB R61, R61, R100 ;  /* 0x000000643d3d723e */ /* 0x000fe200000010ff */
[----:B------:R-:W-:Y:S02]  /*3a70*/  FFMA.FTZ R62, R62, R103, R105 ;  /* 0x000000673e3e7223 */ /* 0x000fe40000010069 */
[----:B------:R-:W-:Y:S01]  /*3a80*/  FFMA.FTZ R101, R60, R63, R101 ;  /* 0x0000003f3c657223 */ /* 0x000fe20000010065 */
[----:B------:R-:W-:Y:S02]  /*3a90*/  F2FP.BF16.F32.PACK_AB R63, R110, R107 ;  /* 0x0000006b6e3f723e */ /* 0x000fe400000010ff */
[----:B------:R-:W-:-:S02]  /*3aa0*/  F2FP.BF16.F32.PACK_AB R62, R62, R109 ;  /* 0x0000006d3e3e723e */ /* 0x000fc400000010ff */
[----:B------:R-:W-:-:S05]  /*3ab0*/  F2FP.BF16.F32.PACK_AB R60, R101, R98 ;  /* 0x00000062653c723e */ /* 0x000fca00000010ff */
[----:B------:R3:W-:Y:S02]  /*3ac0*/  STG.E.128 desc[UR6][R92.64], R60 ;  /* 0x0000003c5c007986 */ /* 0x0007e4000c101d06 */
.L_x_78:
[----:B------:R-:W-:Y:S05]  /*3ad0*/  BSYNC.RECONVERGENT B0 ;  /* 0x0000000000007941 */ /* 0x000fea0003800200 */
.L_x_77:
[----:B0123--:R-:W0:Y:S01]  /*3ae0*/  LDC.64 R60, c[0x0][0x380] ;  /* 0x0000e000ff3c7b82 */ /* 0x00fe220000000a00 */
[----:B------:R-:W-:Y:S01]  /*3af0*/  UPLOP3.LUT UP1, UPT, UPT, UPT, UP1, 0x40, 0x4 ;  /* 0x000000000004789c */ /* 0x000fe20003f2e810 */
[----:B0-----:R-:W-:-:S04]  /*3b00*/  IADD3 R68, PT, PT, R68, R60, RZ ;  /* 0x0000003c44447210 */ /* 0x001fc80007ffe0ff */
[----:B------:R-:W-:-:S13]  /*3b10*/  ISETP.GE.AND P2, PT, R68, R61, PT ;  /* 0x0000003d4400720c */ /* 0x000fda0003f46270 */
[----:B------:R-:W-:Y:S05]  /*3b20*/  @!P2 BRA `(.L_x_79) ;  /* 0xffffffcc0010a947 */ /* 0x000fea000383ffff */
[----:B------:R-:W-:Y:S05]  /*3b30*/  EXIT ;  /* 0x000000000000794d */ /* 0x000fea0003800000 */
.L_x_80:
        /* <DEDUP_REMOVED lines=12> */
.L_x_13566:


//--------------------- .text._ZN10layer_norm31ln_parallel_residual_fwd_kernelINS_13Kernel_traitsI13__nv_bfloat16S2_S2_S2_fjLj3072ELj1ELj1ELj4ELj16ENS_18Kernel_traits_baseILj3072ES2_S2_S2_S2_fjLj128EEEEELb0ELb1ELb1EEEvNS_9FwdParamsE --------------------------
	.section	.text._ZN10layer_norm31ln_parallel_residual_fwd_kernelINS_13Kernel_traitsI13__nv_bfloat16S2_S2_S2_fjLj3072ELj1ELj1ELj4ELj16ENS_18Kernel_traits_baseILj3072ES2_S2_S2_S2_fjLj128EEEEELb0ELb1ELb1EEEvNS_9FwdParamsE,"ax",@progbits
	.align	128
        .global         _ZN10layer_norm31ln_parallel_residual_fwd_kernelINS_13Kernel_traitsI13__nv_bfloat16S2_S2_S2_fjLj3072ELj1ELj1ELj4ELj16ENS_18Kernel_traits_baseILj3072ES2_S2_S2_S2_fjLj128EEEEELb0ELb1ELb1EEEvNS_9FwdParamsE
        .type           _ZN10layer_norm31ln_parallel_residual_fwd_kernelINS_13Kernel_traitsI13__nv_bfloat16S2_S2_S2_fjLj3072ELj1ELj1ELj4ELj16ENS_18Kernel_traits_baseILj3072ES2_S2_S2_S2_fjLj128EEEEELb0ELb1ELb1EEEvNS_9FwdParamsE,@function
        .size           _ZN10layer_norm31ln_parallel_residual_fwd_kernelINS_13Kernel_traitsI13__nv_bfloat16S2_S2_S2_fjLj3072ELj1ELj1ELj4ELj16ENS_18Kernel_traits_baseILj3072ES2_S2_S2_S2_fjLj128EEEEELb0ELb1ELb1EEEvNS_9FwdParamsE,(.L_x_13567 - _ZN10layer_norm31ln_parallel_residual_fwd_kernelINS_13Kernel_traitsI13__nv_bfloat16S2_S2_S2_fjLj3072ELj1ELj1ELj4ELj16ENS_18Kernel_traits_baseILj3072ES2_S2_S2_S2_fjLj128EEEEELb0ELb1ELb1EEEvNS_9FwdParamsE)
        .other          _ZN10layer_norm31ln_parallel_residual_fwd_kernelINS_13Kernel_traitsI13__nv_bfloat16S2_S2_S2_fjLj3072ELj1ELj1ELj4ELj16ENS_18Kernel_traits_baseILj3072ES2_S2_S2_S2_fjLj128EEEEELb0ELb1ELb1EEEvNS_9FwdParamsE,@"STO_CUDA_ENTRY STV_DEFAULT"
_ZN10layer_norm31ln_parallel_residual_fwd_kernelINS_13Kernel_traitsI13__nv_bfloat16S2_S2_S2_fjLj3072ELj1ELj1ELj4ELj16ENS_18Kernel_traits_baseILj3072ES2_S2_S2_S2_fjLj128EEEEELb0ELb1ELb1EEEvNS_9FwdParamsE:
.text._ZN10layer_norm31ln_parallel_residual_fwd_kernelINS_13Kernel_traitsI13__nv_bfloat16S2_S2_S2_fjLj3072ELj1ELj1ELj4ELj16ENS_18Kernel_traits_baseILj3072ES2_S2_S2_S2_fjLj128EEEEELb0ELb1ELb1EEEvNS_9FwdParamsE:
[----:B------:R-:W-:Y:S01]  /*0000*/  LDC R1, c[0x0][0x37c] ;  /* 0x0000df00ff017b82 */ /* 0x000fe20000000800 */
[----:B------:R-:W0:Y:S07]  /*0010*/  S2R R38, SR_TID.X ;  /* 0x0000000000267919 */ /* 0x000e2e0000002100 */
[----:B------:R-:W0:Y:S01]  /*0020*/  LDC.64 R2, c[0x0][0x3d0] ;  /* 0x0000f400ff027b82 */ /* 0x000e220000000a00 */
[----:B------:R-:W1:Y:S01]  /*0030*/  LDCU.64 UR6, c[0x0][0x358] ;  /* 0x00006b00ff0677ac */ /* 0x000e620008000a00 */
[----:B------:R-:W2:Y:S06]  /*0040*/  LDCU.64 UR4, c[0x0][0x438] ;  /* 0x00008700ff0477ac */ /* 0x000eac0008000a00 */
[----:B------:R-:W3:Y:S01]  /*0050*/  LDC.64 R14, c[0x0][0x398] ;  /* 0x0000e600ff0e7b82 */ /* 0x000ee20000000a00 */
[----:B------:R-:W3:Y:S01]  /*0060*/  LDCU.64 UR8, c[0x0][0x3a0] ;  /* 0x00007400ff0877ac */ /* 0x000ee20008000a00 */
[----:B--2---:R-:W-:Y:S01]  /*0070*/  ISETP.NE.U32.AND P2, PT, RZ, UR4, PT ;  /* 0x00000004ff007c0c */ /* 0x004fe2000bf45070 */
[----:B0-----:R-:W-:-:S03]  /*0080*/  IMAD.WIDE.U32 R2, R38, 0x10, R2 ;  /* 0x0000001026027825 */ /* 0x001fc600078e0002 */
[----:B------:R-:W-:Y:S02]  /*0090*/  ISETP.NE.AND.EX P2, PT, RZ, UR5, PT, P2 ;  /* 0x00000005ff007c0c */ /* 0x000fe4000bf45320 */
[----:B------:R-:W0:Y:S01]  /*00a0*/  S2UR UR4, SR_CTAID.X ;  /* 0x00000000000479c3 */ /* 0x000e220000002500 */
[----:B------:R-:W2:Y:S01]  /*00b0*/  LDCU UR5, c[0x0][0x384] ;  /* 0x00007080ff0577ac */ /* 0x000ea20008000800 */
[----:B-1----:R-:W4:Y:S04]  /*00c0*/  LDG.E.128 R20, desc[UR6][R2.64] ;  /* 0x0000000602147981 */ /* 0x002f28000c1e1d00 */
[----:B------:R-:W4:Y:S04]  /*00d0*/  LDG.E.128 R24, desc[UR6][R2.64+0x800] ;  /* 0x0008000602187981 */ /* 0x000f28000c1e1d00 */
[----:B------:R-:W4:Y:S01]  /*00e0*/  LDG.E.128 R28, desc[UR6][R2.64+0x1000] ;  /* 0x00100006021c7981 */ /* 0x000f22000c1e1d00 */
[----:B------:R-:W1:Y:S01]  /*00f0*/  @P2 LDC.64 R12, c[0x0][0x438] ;  /* 0x00010e00ff0c2b82 */ /* 0x000e620000000a00 */
[----:B0-----:R-:W-:-:S04]  /*0100*/  MOV R39, UR4 ;  /* 0x0000000400277c02 */ /* 0x001fc80008000f00 */
[----:B--2---:R-:W-:Y:S02]  /*0110*/  ISETP.GE.AND P1, PT, R39, UR5, PT ;  /* 0x0000000527007c0c */ /* 0x004fe4000bf26270 */
[----:B---3--:R-:W-:Y:S01]  /*0120*/  LOP3.LUT P0, RZ, R14, UR8, RZ, 0xfc, !PT ;  /* 0x000000080eff7c12 */ /* 0x008fe2000f80fcff */
[----:B-1----:R-:W-:-:S05]  /*0130*/  @P2 IMAD.WIDE.U32 R12, R38, 0x10, R12 ;  /* 0x00000010260c2825 */ /* 0x002fca00078e000c */
[----:B------:R0:W5:Y:S04]  /*0140*/  @P2 LDG.E.128 R16, desc[UR6][R12.64+0x800] ;  /* 0x000800060c102981 */ /* 0x000168000c1e1d00 */
[----:B------:R0:W5:Y:S04]  /*0150*/  @P2 LDG.E.128 R8, desc[UR6][R12.64+0x1000] ;  /* 0x001000060c082981 */ /* 0x000168000c1e1d00 */
[----:B------:R0:W5:Y:S01]  /*0160*/  @P2 LDG.E.128 R4, desc[UR6][R12.64] ;  /* 0x000000060c042981 */ /* 0x000162000c1e1d00 */
[----:B----4-:R-:W-:Y:S01]  /*0170*/  @P2 MOV R54, R20 ;  /* 0x0000001400362202 */ /* 0x010fe20000000f00 */
[--C-:B------:R-:W-:Y:S01]  /*0180*/  @P2 IMAD.MOV.U32 R52, RZ, RZ, R22.reuse ;  /* 0x000000ffff342224 */ /* 0x100fe200078e0016 */
[----:B------:R-:W-:Y:S01]  /*0190*/  @P2 MOV R55, R21 ;  /* 0x0000001500372202 */ /* 0x000fe20000000f00 */
[----:B------:R-:W-:Y:S01]  /*01a0*/  @!P2 IMAD.MOV.U32 R52, RZ, RZ, R22 ;  /* 0x000000ffff34a224 */ /* 0x000fe200078e0016 */
[----:B------:R-:W-:Y:S01]  /*01b0*/  @P2 MOV R53, R23 ;  /* 0x0000001700352202 */ /* 0x000fe20000000f00 */
[----:B------:R-:W-:Y:S01]  /*01c0*/  @P2 IMAD.MOV.U32 R59, RZ, RZ, R25 ;  /* 0x000000ffff3b2224 */ /* 0x000fe200078e0019 */
[----:B------:R-:W-:Y:S01]  /*01d0*/  @P2 MOV R58, R24 ;  /* 0x00000018003a2202 */ /* 0x000fe20000000f00 */
[----:B------:R-:W-:Y:S01]  /*01e0*/  @P2 IMAD.MOV.U32 R57, RZ, RZ, R27 ;  /* 0x000000ffff392224 */ /* 0x000fe200078e001b */
[----:B------:R-:W-:Y:S01]  /*01f0*/  @P2 MOV R56, R26 ;  /* 0x0000001a00382202 */ /* 0x000fe20000000f00 */
[----:B------:R-:W-:Y:S01]  /*0200*/  @!P2 IMAD.MOV.U32 R58, RZ, RZ, R24 ;  /* 0x000000ffff3aa224 */ /* 0x000fe200078e0018 */
[----:B------:R-:W-:Y:S01]  /*0210*/  @P2 MOV R62, R28 ;  /* 0x0000001c003e2202 */ /* 0x000fe20000000f00 */
[----:B------:R-:W-:Y:S01]  /*0220*/  @!P2 IMAD.MOV.U32 R56, RZ, RZ, R26 ;  /* 0x000000ffff38a224 */ /* 0x000fe200078e001a */
[----:B------:R-:W-:Y:S01]  /*0230*/  @P2 MOV R63, R29 ;  /* 0x0000001d003f2202 */ /* 0x000fe20000000f00 */
[----:B------:R-:W-:Y:S01]  /*0240*/  @!P2 IMAD.MOV.U32 R63, RZ, RZ, R29 ;  /* 0x000000ffff3fa224 */ /* 0x000fe200078e001d */
[----:B------:R-:W-:-:S02]  /*0250*/  @!P2 MOV R54, R20 ;  /* 0x000000140036a202 */ /* 0x000fc40000000f00 */
[----:B------:R-:W-:Y:S02]  /*0260*/  @!P2 MOV R55, R21 ;  /* 0x000000150037a202 */ /* 0x000fe40000000f00 */
[----:B------:R-:W-:Y:S02]  /*0270*/  @!P2 MOV R53, R23 ;  /* 0x000000170035a202 */ /* 0x000fe40000000f00 */
[----:B------:R-:W-:Y:S02]  /*0280*/  @!P2 MOV R59, R25 ;  /* 0x00000019003ba202 */ /* 0x000fe40000000f00 */
[----:B------:R-:W-:Y:S02]  /*0290*/  @!P2 MOV R57, R27 ;  /* 0x0000001b0039a202 */ /* 0x000fe40000000f00 */
[----:B------:R-:W-:Y:S02]  /*02a0*/  @!P2 MOV R62, R28 ;  /* 0x0000001c003ea202 */ /* 0x000fe40000000f00 */
[----:B------:R-:W-:-:S02]  /*02b0*/  @P2 MOV R60, R30 ;  /* 0x0000001e003c2202 */ /* 0x000fc40000000f00 */
[----:B------:R-:W-:Y:S01]  /*02c0*/  @P2 MOV R61, R31 ;  /* 0x0000001f003d2202 */ /* 0x000fe20000000f00 */
[----:B0-----:R-:W-:Y:S06]  /*02d0*/  @P1 EXIT ;  /* 0x000000000000194d */ /* 0x001fec0003800000 */
[----:B------:R-:W0:Y:S01]  /*02e0*/  LDCU.U8 UR4, c[0x0][0x410] ;  /* 0x00008200ff0477ac */ /* 0x000e220008000000 */
[----:B-----5:R-:W-:Y:S02]  /*02f0*/  @!P2 CS2R R18, SRZ ;  /* 0x000000000012a805 */ /* 0x020fe4000001ff00 */
[----:B------:R-:W-:Y:S02]  /*0300*/  @!P2 CS2R R16, SRZ ;  /* 0x000000000010a805 */ /* 0x000fe4000001ff00 */
[----:B------:R-:W-:Y:S02]  /*0310*/  @!P2 CS2R R8, SRZ ;  /* 0x000000000008a805 */ /* 0x000fe4000001ff00 */
[----:B------:R-:W-:Y:S02]  /*0320*/  @!P2 CS2R R6, SRZ ;  /* 0x000000000006a805 */ /* 0x000fe4000001ff00 */
[----:B------:R-:W-:Y:S02]  /*0330*/  @!P2 CS2R R10, SRZ ;  /* 0x00000000000aa805 */ /* 0x000fe4000001ff00 */
[----:B------:R-:W-:Y:S01]  /*0340*/  @!P2 CS2R R4, SRZ ;  /* 0x000000000004a805 */ /* 0x000fe2000001ff00 */
[----:B------:R-:W-:Y:S01]  /*0350*/  @!P2 IMAD.MOV.U32 R60, RZ, RZ, R30 ;  /* 0x000000ffff3ca224 */ /* 0x000fe200078e001e */
[----:B------:R-:W-:Y:S01]  /*0360*/  @!P2 MOV R61, R31 ;  /* 0x0000001f003da202 */ /* 0x000fe20000000f00 */
[----:B------:R-:W-:Y:S01]  /*0370*/  IMAD.U32 R41, R18, 0x10000, RZ ;  /* 0x0001000012297824 */ /* 0x000fe200078e00ff */
        /* <DEDUP_REMOVED lines=8> */
[C---:B------:R-:W-:Y:S01]  /*0400*/  PRMT R65, R52.reuse, 0x7632, R65 ;  /* 0x0000763234417816 */ /* 0x040fe20000000041 */
[----:B------:R-:W-:Y:S01]  /*0410*/  IMAD.U32 R52, R52, 0x10000, RZ ;  /* 0x0001000034347824 */ /* 0x000fe200078e00ff */
[C---:B------:R-:W-:Y:S01]  /*0420*/  PRMT R68, R57.reuse, 0x7632, R68 ;  /* 0x0000763239447816 */ /* 0x040fe20000000044 */
[----:B------:R-:W-:Y:S01]  /*0430*/  IMAD.U32 R57, R57, 0x10000, RZ ;  /* 0x0001000039397824 */ /* 0x000fe200078e00ff */
[C---:B------:R-:W-:Y:S01]  /*0440*/  PRMT R71, R58.reuse, 0x7632, R71 ;  /* 0x000076323a477816 */ /* 0x040fe20000000047 */
[----:B------:R-:W-:Y:S01]  /*0450*/  IMAD.U32 R58, R58, 0x10000, RZ ;  /* 0x000100003a3a7824 */ /* 0x000fe200078e00ff */
[C---:B------:R-:W-:Y:S01]  /*0460*/  PRMT R74, R63.reuse, 0x7632, R74 ;  /* 0x000076323f4a7816 */ /* 0x040fe2000000004a */
[----:B------:R-:W-:Y:S01]  /*0470*/  IMAD.U32 R63, R63, 0x10000, RZ ;  /* 0x000100003f3f7824 */ /* 0x000fe200078e00ff */
[----:B------:R-:W-:Y:S01]  /*0480*/  ISETP.NE.U32.AND P1, PT, R14, RZ, PT ;  /* 0x000000ff0e00720c */ /* 0x000fe20003f25070 */
        /* <DEDUP_REMOVED lines=14> */
[----:B------:R-:W-:Y:S01]  /*0570*/  UPLOP3.LUT UP2, UPT, UPT, UPT, UPT, 0x40, 0x4 ;  /* 0x000000000004789c */ /* 0x000fe20003f4e870 */
[----:B------:R-:W-:Y:S01]  /*0580*/  PRMT R78, R4, 0x7632, R78 ;  /* 0x00007632044e7816 */ /* 0x000fe2000000004e */
[----:B------:R-:W1:Y:S01]  /*0590*/  LDCU UR8, c[0x0][0x388] ;  /* 0x00007100ff0877ac */ /* 0x000e620008000800 */
[----:B------:R-:W-:-:S02]  /*05a0*/  PRMT R64, R53, 0x7632, R64 ;  /* 0x0000763235407816 */ /* 0x000fc40000000040 */
[----:B------:R-:W-:Y:S01]  /*05b0*/  PRMT R66, R55, 0x7632, R66 ;  /* 0x0000763237427816 */ /* 0x000fe20000000042 */
[----:B------:R-:W2:Y:S01]  /*05c0*/  LDCU.64 UR10, c[0x0][0x3a0] ;  /* 0x00007400ff0a77ac */ /* 0x000ea20008000a00 */
[----:B------:R-:W-:Y:S02]  /*05d0*/  PRMT R67, R54, 0x7632, R67 ;  /* 0x0000763236437816 */ /* 0x000fe40000000043 */
[----:B------:R-:W-:Y:S01]  /*05e0*/  PRMT R69, R56, 0x7632, R69 ;  /* 0x0000763238457816 */ /* 0x000fe20000000045 */
[----:B------:R-:W3:Y:S01]  /*05f0*/  LDCU.64 UR12, c[0x0][0x398] ;  /* 0x00007300ff0c77ac */ /* 0x000ee20008000a00 */
[----:B------:R-:W-:Y:S02]  /*0600*/  PRMT R70, R59, 0x7632, R70 ;  /* 0x000076323b467816 */ /* 0x000fe40000000046 */
[----:B------:R-:W-:Y:S02]  /*0610*/  PRMT R72, R61, 0x7632, R72 ;  /* 0x000076323d487816 */ /* 0x000fe40000000048 */
[----:B------:R-:W-:-:S02]  /*0620*/  PRMT R73, R60, 0x7632, R73 ;  /* 0x000076323c497816 */ /* 0x000fc40000000049 */
[----:B------:R-:W-:Y:S02]  /*0630*/  PRMT R75, R62, 0x7632, R75 ;  /* 0x000076323e4b7816 */ /* 0x000fe4000000004b */
[----:B------:R-:W-:Y:S02]  /*0640*/  ISETP.NE.AND.EX P1, PT, R15, RZ, PT, P1 ;  /* 0x000000ff0f00720c */ /* 0x000fe40003f25310 */
[----:B------:R-:W-:Y:S02]  /*0650*/  SHF.L.U32 R40, R19, 0x10, RZ ;  /* 0x0000001013287819 */ /* 0x000fe400000006ff */
[----:B------:R-:W-:Y:S02]  /*0660*/  SHF.L.U32 R42, R17, 0x10, RZ ;  /* 0x00000010112a7819 */ /* 0x000fe400000006ff */
[----:B------:R-:W-:Y:S02]  /*0670*/  SHF.L.U32 R43, R16, 0x10, RZ ;  /* 0x00000010102b7819 */ /* 0x000fe400000006ff */
[----:B------:R-:W-:-:S02]  /*0680*/  SHF.L.U32 R45, R10, 0x10, RZ ;  /* 0x000000100a2d7819 */ /* 0x000fc400000006ff */
[----:B------:R-:W-:Y:S02]  /*0690*/  SHF.L.U32 R46, R9, 0x10, RZ ;  /* 0x00000010092e7819 */ /* 0x000fe400000006ff */
[----:B------:R-:W-:Y:S02]  /*06a0*/  SHF.L.U32 R48, R7, 0x10, RZ ;  /* 0x0000001007307819 */ /* 0x000fe400000006ff */
[----:B------:R-:W-:Y:S02]  /*06b0*/  SHF.L.U32 R49, R6, 0x10, RZ ;  /* 0x0000001006317819 */ /* 0x000fe400000006ff */
[----:B------:R-:W-:Y:S02]  /*06c0*/  SHF.L.U32 R51, R4, 0x10, RZ ;  /* 0x0000001004337819 */ /* 0x000fe400000006ff */
[----:B------:R-:W-:Y:S02]  /*06d0*/  LOP3.LUT R88, R38, 0x1f, RZ, 0xc0, !PT ;  /* 0x0000001f26587812 */ /* 0x000fe400078ec0ff */
[----:B------:R-:W-:-:S02]  /*06e0*/  SHF.R.U32.HI R89, RZ, 0x5, R38 ;  /* 0x00000005ff597819 */ /* 0x000fc40000011626 */
[----:B------:R-:W-:Y:S02]  /*06f0*/  SHF.L.U32 R53, R53, 0x10, RZ ;  /* 0x0000001035357819 */ /* 0x000fe400000006ff */
[----:B------:R-:W-:Y:S02]  /*0700*/  SHF.L.U32 R55, R55, 0x10, RZ ;  /* 0x0000001037377819 */ /* 0x000fe400000006ff */
[----:B------:R-:W-:Y:S02]  /*0710*/  SHF.L.U32 R54, R54, 0x10, RZ ;  /* 0x0000001036367819 */ /* 0x000fe400000006ff */
[----:B------:R-:W-:Y:S02]  /*0720*/  SHF.L.U32 R56, R56, 0x10, RZ ;  /* 0x0000001038387819 */ /* 0x000fe400000006ff */
[----:B------:R-:W-:Y:S02]  /*0730*/  SHF.L.U32 R59, R59, 0x10, RZ ;  /* 0x000000103b3b7819 */ /* 0x000fe400000006ff */
[----:B------:R-:W-:-:S02]  /*0740*/  SHF.L.U32 R61, R61, 0x10, RZ ;  /* 0x000000103d3d7819 */ /* 0x000fc400000006ff */
[----:B------:R-:W-:Y:S02]  /*0750*/  SHF.L.U32 R60, R60, 0x10, RZ ;  /* 0x000000103c3c7819 */ /* 0x000fe400000006ff */
[----:B------:R-:W-:Y:S02]  /*0760*/  SHF.L.U32 R62, R62, 0x10, RZ ;  /* 0x000000103e3e7819 */ /* 0x000fe400000006ff */
[----:B0-----:R-:W-:Y:S02]  /*0770*/  ISETP.NE.AND P3, PT, RZ, UR4, PT ;  /* 0x00000004ff007c0c */ /* 0x001fe4000bf65270 */
[----:B------:R-:W-:Y:S02]  /*0780*/  SHF.L.U32 R64, R64, 0x10, RZ ;  /* 0x0000001040407819 */ /* 0x000fe400000006ff */
[----:B------:R-:W-:Y:S02]  /*0790*/  SHF.L.U32 R66, R66, 0x10, RZ ;  /* 0x0000001042427819 */ /* 0x000fe400000006ff */
[----:B------:R-:W-:-:S02]  /*07a0*/  SHF.L.U32 R67, R67, 0x10, RZ ;  /* 0x0000001043437819 */ /* 0x000fc400000006ff */
        /* <DEDUP_REMOVED lines=13> */
[----:B------:R-:W-:Y:S01]  /*0880*/  LOP3.LUT P0, RZ, R15, UR9, RZ, 0xfc, P0 ;  /* 0x000000090fff7c12 */ /* 0x000fe2000800fcff */
[----:B-123--:R-:W0:-:S12]  /*0890*/  LDCU UR9, c[0x0][0x400] ;  /* 0x00008000ff0977ac */ /* 0x00ee180008000800 */
.L_x_93:
[----:B------:R-:W-:Y:S01]  /*08a0*/  ISETP.NE.U32.AND P2, PT, RZ, UR10, PT ;  /* 0x0000000aff007c0c */ /* 0x000fe2000bf45070 */
[----:B------:R-:W-:Y:S01]  /*08b0*/  IMAD R0, R39, UR8, RZ ;  /* 0x0000000827007c24 */ /* 0x000fe2000f8e02ff */
[----:B---3--:R-:W1:Y:S02]  /*08c0*/  @P1 LDC.64 R16, c[0x0][0x398] ;  /* 0x0000e600ff101b82 */ /* 0x008e640000000a00 */
[----:B------:R-:W-:Y:S02]  /*08d0*/  ISETP.NE.AND.EX P2, PT, RZ, UR11, PT, P2 ;  /* 0x0000000bff007c0c */ /* 0x000fe4000bf45320 */
[----:B------:R-:W-:-:S04]  /*08e0*/  SHF.R.S32.HI R21, RZ, 0x1f, R0 ;  /* 0x0000001fff157819 */ /* 0x000fc80000011400 */
[----:B------:R-:W-:Y:S01]  /*08f0*/  LEA.HI R21, R21, R0, RZ, 0x3 ;  /* 0x0000000015157211 */ /* 0x000fe200078f18ff */
[----:B------:R-:W2:Y:S03]  /*0900*/  LDC.64 R2, c[0x0][0x390] ;  /* 0x0000e400ff027b82 */ /* 0x000ea60000000a00 */
[----:B------:R-:W-:-:S05]  /*0910*/  LEA.HI.SX32 R27, R21, R38, 0x1d ;  /* 0x00000026151b7211 */ /* 0x000fca00078feaff */
[----:B------:R-:W3:Y:S02]  /*0920*/  @P2 LDC.64 R18, c[0x0][0x3a0] ;  /* 0x0000e800ff122b82 */ /* 0x000ee40000000a00 */
[----:B---3--:R-:W-:-:S05]  /*0930*/  @P2 IMAD.WIDE.U32 R28, R27, 0x10, R18 ;  /* 0x000000101b1c2825 */ /* 0x008fca00078e0012 */
[----:B------:R-:W3:Y:S01]  /*0940*/  @P2 LDG.E.128 R4, desc[UR6][R28.64] ;  /* 0x000000061c042981 */ /* 0x000ee2000c1e1d00 */
[----:B-1----:R-:W-:-:S04]  /*0950*/  @P1 IMAD.WIDE.U32 R24, R27, 0x10, R16 ;  /* 0x000000101b181825 */ /* 0x002fc800078e0010 */
[----:B--2---:R-:W-:Y:S01]  /*0960*/  IMAD.WIDE.U32 R16, R27, 0x10, R2 ;  /* 0x000000101b107825 */ /* 0x004fe200078e0002 */
[----:B------:R1:W5:Y:S05]  /*0970*/  @P1 LDG.E.128 R8, desc[UR6][R24.64] ;  /* 0x0000000618081981 */ /* 0x00036a000c1e1d00 */
[----:B------:R-:W5:Y:S01]  /*0980*/  LDG.E.128 R16, desc[UR6][R16.64] ;  /* 0x0000000610107981 */ /* 0x000f62000c1e1d00 */
[----:B---3--:R-:W-:Y:S02]  /*0990*/  PRMT R22, R7, 0x7632, R22 ;  /* 0x0000763207167816 */ /* 0x008fe40000000016 */
[----:B------:R-:W-:Y:S02]  /*09a0*/  PRMT R20, R6, 0x7632, R20 ;  /* 0x0000763206147816 */ /* 0x000fe40000000014 */
[----:B------:R-:W-:-:S02]  /*09b0*/  PRMT R21, R5, 0x7632, R21 ;  /* 0x0000763205157816 */ /* 0x000fc40000000015 */
[----:B------:R-:W-:Y:S01]  /*09c0*/  PRMT R0, R4, 0x7632, R0 ;  /* 0x0000763204007816 */ /* 0x000fe20000000000 */
[----:B-1----:R-:W-:Y:S06]  /*09d0*/  @!P1 BRA `(.L_x_81) ;  /* 0x00000004005c9947 */ /* 0x002fec0003800000 */
[----:B-----5:R-:W-:Y:S02]  /*09e0*/  PRMT R12, R11, 0x7632, R12 ;  /* 0x000076320b0c7816 */ /* 0x020fe4000000000c */
[----:B------:R-:W-:Y:S02]  /*09f0*/  PRMT R13, R10, 0x7632, R13 ;  /* 0x000076320a0d7816 */ /* 0x000fe4000000000d */
[----:B------:R-:W-:Y:S02]  /*0a00*/  PRMT R14, R9, 0x7632, R14 ;  /* 0x00007632090e7816 */ /* 0x000fe4000000000e */
[----:B------:R-:W-:Y:S01]  /*0a10*/  PRMT R15, R8, 0x7632, R15 ;  /* 0x00007632080f7816 */ /* 0x000fe2000000000f */
[----:B------:R-:W-:Y:S06]  /*0a20*/  @!P2 BRA `(.L_x_82) ;  /* 0x0000000000c4a947 */ /* 0x000fec0003800000 */
[C---:B------:R-:W-:Y:S01]  /*0a30*/  PRMT R23, R16.reuse, 0x7632, R23 ;  /* 0x0000763210177816 */ /* 0x040fe20000000017 */
[C---:B------:R-:W-:Y:S01]  /*0a40*/  IMAD.U32 R25, R17.reuse, 0x10000, RZ ;  /* 0x0001000011197824 */ /* 0x040fe200078e00ff */
[----:B------:R-:W-:Y:S01]  /*0a50*/  PRMT R24, R17, 0x7632, R24 ;  /* 0x0000763211187816 */ /* 0x000fe20000000018 */
[----:B------:R-:W-:Y:S01]  /*0a60*/  IMAD.U32 R34, R7, 0x10000, RZ ;  /* 0x0001000007227824 */ /* 0x000fe200078e00ff */
[----:B------:R-:W-:Y:S01]  /*0a70*/  SHF.L.U32 R16, R16, 0x10, RZ ;  /* 0x0000001010107819 */ /* 0x000fe200000006ff */
[----:B------:R-:W-:Y:S01]  /*0a80*/  IMAD.U32 R23, R23, 0x10000, RZ ;  /* 0x0001000017177824 */ /* 0x000fe200078e00ff */
[----:B------:R-:W-:Y:S02]  /*0a90*/  SHF.L.U32 R17, R8, 0x10, RZ ;  /* 0x0000001008117819 */ /* 0x000fe400000006ff */
[C---:B------:R-:W-:Y:S02]  /*0aa0*/  PRMT R26, R18.reuse, 0x7632, R26 ;  /* 0x00007632121a7816 */ /* 0x040fe4000000001a */
[----:B------:R-:W-:Y:S01]  /*0ab0*/  SHF.L.U32 R28, R18, 0x10, RZ ;  /* 0x00000010121c7819 */ /* 0x000fe200000006ff */
[----:B------:R-:W-:Y:S01]  /*0ac0*/  FADD.FTZ R16, R16, R17 ;  /* 0x0000001110107221 */ /* 0x000fe20000010000 */
[----:B------:R-:W-:-:S02]  /*0ad0*/  SHF.L.U32 R18, R15, 0x10, RZ ;  /* 0x000000100f127819 */ /* 0x000fc400000006ff */
[----:B------:R-:W-:Y:S01]  /*0ae0*/  SHF.L.U32 R15, R14, 0x10, RZ ;  /* 0x000000100e0f7819 */ /* 0x000fe200000006ff */
[----:B------:R-:W-:Y:S01]  /*0af0*/  IMAD.U32 R14, R9, 0x10000, RZ ;  /* 0x00010000090e7824 */ /* 0x000fe200078e00ff */
[----:B------:R-:W-:Y:S01]  /*0b00*/  SHF.L.U32 R24, R24, 0x10, RZ ;  /* 0x0000001018187819 */ /* 0x000fe200000006ff */
[----:B------:R-:W-:Y:S01]  /*0b10*/  FADD.FTZ R18, R23, R18 ;  /* 0x0000001217127221 */ /* 0x000fe20000010000 */
[----:B------:R-:W-:Y:S01]  /*0b20*/  SHF.L.U32 R17, R10, 0x10, RZ ;  /* 0x000000100a117819 */ /* 0x000fe200000006ff */
[----:B------:R-:W-:Y:S01]  /*0b30*/  FADD.FTZ R14, R25, R14 ;  /* 0x0000000e190e7221 */ /* 0x000fe20000010000 */
[----:B------:R-:W-:Y:S01]  /*0b40*/  PRMT R29, R19, 0x7632, R29 ;  /* 0x00007632131d7816 */ /* 0x000fe2000000001d */
[----:B------:R-:W-:Y:S01]  /*0b50*/  FADD.FTZ R15, R24, R15 ;  /* 0x0000000f180f7221 */ /* 0x000fe20000010000 */
[----:B------:R-:W-:Y:S01]  /*0b60*/  IMAD.U32 R24, R12, 0x10000, RZ ;  /* 0x000100000c187824 */ /* 0x000fe200078e00ff */
[----:B------:R-:W-:Y:S01]  /*0b70*/  SHF.L.U32 R12, R6, 0x10, RZ ;  /* 0x00000010060c7819 */ /* 0x000fe200000006ff */
[----:B------:R-:W-:Y:S01]  /*0b80*/  FADD.FTZ R17, R28, R17 ;  /* 0x000000111c117221 */ /* 0x000fe20000010000 */
[----:B------:R-:W-:Y:S01]  /*0b90*/  SHF.L.U32 R13, R13, 0x10, RZ ;  /* 0x000000100d0d7819 */ /* 0x000fe200000006ff */
        /* <DEDUP_REMOVED lines=16> */
[----:B------:R-:W-:Y:S01]  /*0ca0*/  FADD.FTZ R35, R14, R35 ;  /* 0x000000230e237221 */ /* 0x000fe20000010000 */
[----:B------:R-:W-:Y:S01]  /*0cb0*/  FADD.FTZ R34, R19, R34 ;  /* 0x0000002213227221 */ /* 0x000fe20000010000 */
[----:B------:R-:W-:Y:S01]  /*0cc0*/  FADD.FTZ R91, R23, R22 ;  /* 0x00000016175b7221 */ /* 0x000fe20000010000 */
[----:B------:R-:W-:Y:S01]  /*0cd0*/  FADD.FTZ R28, R15, R28 ;  /* 0x0000001c0f1c7221 */ /* 0x000fe20000010000 */
[----:B------:R-:W-:Y:S01]  /*0ce0*/  FADD.FTZ R26, R18, R13 ;  /* 0x0000000d121a7221 */ /* 0x000fe20000010000 */
[----:B------:R-:W-:-:S02]  /*0cf0*/  F2FP.BF16.F32.PACK_AB R14, R32, R37 ;  /* 0x00000025200e723e */ /* 0x000fc400000010ff */
[----:B------:R-:W-:Y:S02]  /*0d00*/  F2FP.BF16.F32.PACK_AB R15, R91, R34 ;  /* 0x000000225b0f723e */ /* 0x000fe400000010ff */
[----:B------:R-:W-:Y:S02]  /*0d10*/  F2FP.BF16.F32.PACK_AB R13, R28, R35 ;  /* 0x000000231c0d723e */ /* 0x000fe400000010ff */
[----:B------:R-:W-:Y:S01]  /*0d20*/  F2FP.BF16.F32.PACK_AB R12, R26, R29 ;  /* 0x0000001d1a0c723e */ /* 0x000fe200000010ff */
[----:B------:R-:W-:Y:S06]  /*0d30*/  BRA `(.L_x_83) ;  /* 0x00000004003c7947 */ /* 0x000fec0003800000 */
.L_x_82:
[C---:B------:R-:W-:Y:S01]  /*0d40*/  PRMT R20, R17.reuse, 0x7632, R20 ;  /* 0x0000763211147816 */ /* 0x040fe20000000014 */
[----:B------:R-:W-:Y:S01]  /*0d50*/  IMAD.U32 R17, R17, 0x10000, RZ ;  /* 0x0001000011117824 */ /* 0x000fe200078e00ff */
[C---:B------:R-:W-:Y:S01]  /*0d60*/  PRMT R21, R18.reuse, 0x7632, R21 ;  /* 0x0000763212157816 */ /* 0x040fe20000000015 */
[----:B------:R-:W-:Y:S01]  /*0d70*/  IMAD.U32 R15, R15, 0x10000, RZ ;  /* 0x000100000f0f7824 */ /* 0x000fe200078e00ff */
[----:B------:R-:W-:Y:S01]  /*0d80*/  SHF.L.U32 R37, R18, 0x10, RZ ;  /* 0x0000001012257819 */ /* 0x000fe200000006ff */
[----:B------:R-:W-:Y:S01]  /*0d90*/  IMAD.U32 R18, R9, 0x10000, RZ ;  /* 0x0001000009127824 */ /* 0x000fe200078e00ff */
[----:B------:R-:W-:Y:S01]  /*0da0*/  PRMT R0, R16, 0x7632, R0 ;  /* 0x0000763210007816 */ /* 0x000fe20000000000 */
[----:B------:R-:W-:Y:S01]  /*0db0*/  IMAD.U32 R12, R12, 0x10000, RZ ;  /* 0x000100000c0c7824 */ /* 0x000fe200078e00ff */
[----:B------:R-:W-:Y:S01]  /*0dc0*/  PRMT R23, R19, 0x7632, R23 ;  /* 0x0000763213177816 */ /* 0x000fe20000000017 */
[----:B------:R-:W-:Y:S01]  /*0dd0*/  FADD.FTZ R35, R17, R18 ;  /* 0x0000001211237221 */ /* 0x000fe20000010000 */
[----:B------:R-:W-:Y:S01]  /*0de0*/  SHF.L.U32 R16, R16, 0x10, RZ ;  /* 0x0000001010107819 */ /* 0x000fe200000006ff */
[----:B------:R-:W-:Y:S01]  /*0df0*/  IMAD.U32 R21, R21, 0x10000, RZ ;  /* 0x0001000015157824 */ /* 0x000fe200078e00ff */
[----:B------:R-:W-:-:S02]  /*0e00*/  SHF.L.U32 R29, R8, 0x10, RZ ;  /* 0x00000010081d7819 */ /* 0x000fc400000006ff */
[----:B------:R-:W-:Y:S02]  /*0e10*/  SHF.L.U32 R22, R10, 0x10, RZ ;  /* 0x000000100a167819 */ /* 0x000fe400000006ff */
        /* <DEDUP_REMOVED lines=8> */
[----:B------:R-:W-:Y:S01]  /*0ea0*/  SHF.L.U32 R20, R20, 0x10, RZ ;  /* 0x0000001014147819 */ /* 0x000fe200000006ff */
[----:B------:R-:W-:Y:S01]  /*0eb0*/  FADD.FTZ R34, R19, R34 ;  /* 0x0000002213227221 */ /* 0x000fe20000010000 */
        /* <DEDUP_REMOVED lines=9> */
.L_x_81:
[----:B------:R-:W-:Y:S05]  /*0f50*/  @!P2 BRA `(.L_x_84) ;  /* 0x000000000084a947 */ /* 0x000fea0003800000 */
[C---:B-----5:R-:W-:Y:S01]  /*0f60*/  PRMT R12, R16.reuse, 0x7632, R12 ;  /* 0x00007632100c7816 */ /* 0x060fe2000000000c */
[----:B------:R-:W-:Y:S01]  /*0f70*/  IMAD.U32 R16, R16, 0x10000, RZ ;  /* 0x0001000010107824 */ /* 0x000fe200078e00ff */
[----:B------:R-:W-:Y:S01]  /*0f80*/  PRMT R14, R17, 0x7632, R14 ;  /* 0x00007632110e7816 */ /* 0x000fe2000000000e */
[----:B------:R-:W-:Y:S01]  /*0f90*/  IMAD.U32 R29, R4, 0x10000, RZ ;  /* 0x00010000041d7824 */ /* 0x000fe200078e00ff */
        /* <DEDUP_REMOVED lines=29> */
.L_x_84:
        /* <DEDUP_REMOVED lines=11> */
[----:B------:R-:W-:-:S07]  /*1220*/  SHF.L.U32 R91, R91, 0x10, RZ ;  /* 0x000000105b5b7819 */ /* 0x000fce00000006ff */
.L_x_83:
[----:B------:R-:W1:Y:S01]  /*1230*/  @P0 LDC.64 R20, c[0x0][0x3a8] ;  /* 0x0000ea00ff140b82 */ /* 0x000e620000000a00 */
[----:B------:R-:W-:-:S07]  /*1240*/  VIADD R33, R27, 0x80 ;  /* 0x000000801b217836 */ /* 0x000fce0000000000 */
[----:B------:R-:W2:Y:S08]  /*1250*/  @P1 LDC.64 R18, c[0x0][0x398] ;  /* 0x0000e600ff121b82 */ /* 0x000eb00000000a00 */
[----:B------:R-:W3:Y:S01]  /*1260*/  @P2 LDC.64 R16, c[0x0][0x3a0] ;  /* 0x0000e800ff102b82 */ /* 0x000ee20000000a00 */
[----:B-1----:R-:W-:-:S05]  /*1270*/  @P0 IMAD.WIDE.U32 R20, R27, 0x10, R20 ;  /* 0x000000101b140825 */ /* 0x002fca00078e0014 */
[----:B------:R1:W-:Y:S01]  /*1280*/  @P0 STG.E.128 desc[UR6][R20.64], R12 ;  /* 0x0000000c14000986 */ /* 0x0003e2000c101d06 */
[----:B--2---:R-:W-:-:S05]  /*1290*/  @P1 IMAD.WIDE.U32 R22, R33, 0x10, R18 ;  /* 0x0000001021161825 */ /* 0x004fca00078e0012 */
[----:B------:R-:W2:Y:S01]  /*12a0*/  @P1 LDG.E.128 R8, desc[UR6][R22.64] ;  /* 0x0000000616081981 */ /* 0x000ea2000c1e1d00 */
[----:B---3--:R-:W-:-:S04]  /*12b0*/  @P2 IMAD.WIDE.U32 R24, R33, 0x10, R16 ;  /* 0x0000001021182825 */ /* 0x008fc800078e0010 */
[----:B------:R-:W-:Y:S01]  /*12c0*/  IMAD.WIDE.U32 R16, R33, 0x10, R2 ;  /* 0x0000001021107825 */ /* 0x000fe200078e0002 */
[----:B------:R-:W3:Y:S05]  /*12d0*/  @P2 LDG.E.128 R4, desc[UR6][R24.64] ;  /* 0x0000000618042981 */ /* 0x000eea000c1e1d00 */
[----:B------:R-:W5:Y:S01]  /*12e0*/  LDG.E.128 R16, desc[UR6][R16.64] ;  /* 0x0000000610107981 */ /* 0x000f62000c1e1d00 */
[----:B------:R-:W-:-:S04]  /*12f0*/  UISETP.NE.U32.AND UP0, UPT, UR12, URZ, UPT ;  /* 0x000000ff0c00728c */ /* 0x000fc8000bf05070 */
[----:B------:R-:W-:Y:S01]  /*1300*/  UISETP.NE.AND.EX UP0, UPT, UR13, URZ, UPT, UP0 ;  /* 0x000000ff0d00728c */ /* 0x000fe2000bf05300 */
[----:B--2---:R-:W-:Y:S02]  /*1310*/  PRMT R30, R8, 0x7632, R30 ;  /* 0x00007632081e7816 */ /* 0x004fe4000000001e */
[----:B------:R-:W-:Y:S02]  /*1320*/  PRMT R31, R11, 0x7632, R31 ;  /* 0x000076320b1f7816 */ /* 0x000fe4000000001f */
[----:B------:R-:W-:Y:S02]  /*1330*/  PRMT R36, R10, 0x7632, R36 ;  /* 0x000076320a247816 */ /* 0x000fe40000000024 */
[----:B------:R-:W-:Y:S02]  /*1340*/  PRMT R90, R9, 0x7632, R90 ;  /* 0x00007632095a7816 */ /* 0x000fe4000000005a */
[----:B---3--:R-:W-:Y:S02]  /*1350*/  PRMT R0, R7, 0x7632, R0 ;  /* 0x0000763207007816 */ /* 0x008fe40000000000 */
[----:B-1----:R-:W-:-:S02]  /*1360*/  PRMT R20, R6, 0x7632, R20 ;  /* 0x0000763206147816 */ /* 0x002fc40000000014 */
[----:B------:R-:W-:Y:S02]  /*1370*/  PRMT R21, R5, 0x7632, R21 ;  /* 0x0000763205157816 */ /* 0x000fe40000000015 */
[----:B------:R-:W-:Y:S01]  /*1380*/  PRMT R22, R4, 0x7632, R22 ;  /* 0x0000763204167816 */ /* 0x000fe20000000016 */
[----:B------:R-:W-:Y:S06]  /*1390*/  BRA.U UP0, `(.L_x_85) ;  /* 0x0000000100c47547 */ /* 0x000fec000b800000 */
[----:B------:R-:W-:-:S04]  /*13a0*/  UISETP.NE.U32.AND UP1, UPT, UR10, URZ, UPT ;  /* 0x000000ff0a00728c */ /* 0x000fc8000bf25070 */
[----:B------:R-:W-:-:S09]  /*13b0*/  UISETP.NE.AND.EX UP1, UPT, UR11, URZ, UPT, UP1 ;  /* 0x000000ff0b00728c */ /* 0x000fd2000bf25310 */
        /* <DEDUP_REMOVED lines=14> */
.L_x_86:
        /* <DEDUP_REMOVED lines=23> */
[----:B------:R-:W-:-:S02]  /*1610*/  IMAD.U32 R13, R12, 0x10000, RZ ;  /* 0x000100000c0d7824 */ /* 0x000fc400078e00ff */
[----:B------:R-:W-:Y:S01]  /*1620*/  FADD.FTZ R92, R92, R19 ;  /* 0x000000135c5c7221 */ /* 0x000fe20000010000 */
[----:B------:R-:W-:Y:S01]  /*1630*/  FADD.FTZ R36, R15, R20 ;  /* 0x000000140f247221 */ /* 0x000fe20000010000 */
[----:B------:R-:W-:Y:S01]  /*1640*/  FADD.FTZ R90, R90, R21 ;  /* 0x000000155a5a7221 */ /* 0x000fe20000010000 */
[----:B------:R-:W-:Y:S02]  /*1650*/  FADD.FTZ R94, R13, R22 ;  /* 0x000000160d5e7221 */ /* 0x000fe40000010000 */
[----:B------:R-:W-:Y:S02]  /*1660*/  F2FP.BF16.F32.PACK_AB R15, R101, R92 ;  /* 0x0000005c650f723e */ /* 0x000fe400000010ff */
[----:B------:R-:W-:Y:S02]  /*1670*/  F2FP.BF16.F32.PACK_AB R14, R36, R99 ;  /* 0x00000063240e723e */ /* 0x000fe400000010ff */
[----:B------:R-:W-:Y:S02]  /*1680*/  F2FP.BF16.F32.PACK_AB R13, R90, R95 ;  /* 0x0000005f5a0d723e */ /* 0x000fe400000010ff */
[----:B------:R-:W-:Y:S01]  /*1690*/  F2FP.BF16.F32.PACK_AB R12, R94, R97 ;  /* 0x000000615e0c723e */ /* 0x000fe200000010ff */
[----:B------:R-:W-:Y:S06]  /*16a0*/  BRA `(.L_x_87) ;  /* 0x00000004005c7947 */ /* 0x000fec0003800000 */
.L_x_85:
        /* <DEDUP_REMOVED lines=15> */
[----:B------:R-:W-:-:S02]  /*17a0*/  SHF.L.U32 R17, R13, 0x10, RZ ;  /* 0x000000100d117819 */ /* 0x000fc400000006ff */
        /* <DEDUP_REMOVED lines=9> */
[----:B------:R-:W-:Y:S01]  /*1840*/  IMAD.U32 R15, R12, 0x10000, RZ ;  /* 0x000100000c0f7824 */ /* 0x000fe200078e00ff */
[----:B------:R-:W-:Y:S01]  /*1850*/  SHF.L.U32 R13, R0, 0x10, RZ ;  /* 0x00000010000d7819 */ /* 0x000fe200000006ff */
[----:B------:R-:W-:Y:S02]  /*1860*/  FADD.FTZ R36, R17, R36 ;  /* 0x0000002411247221 */ /* 0x000fe40000010000 */
[----:B------:R-:W-:Y:S01]  /*1870*/  FADD.FTZ R101, R14, R31 ;  /* 0x0000001f0e657221 */ /* 0x000fe20000010000 */
[----:B------:R-:W-:Y:S01]  /*1880*/  FADD.FTZ R90, R15, R90 ;  /* 0x0000005a0f5a7221 */ /* 0x000fe20000010000 */
[----:B------:R-:W-:Y:S01]  /*1890*/  FADD.FTZ R94, R13, R30 ;  /* 0x0000001e0d5e7221 */ /* 0x000fe20000010000 */
[----:B------:R-:W-:Y:S02]  /*18a0*/  F2FP.BF16.F32.PACK_AB R14, R36, R99 ;  /* 0x00000063240e723e */ /* 0x000fe400000010ff */
[----:B------:R-:W-:-:S02]  /*18b0*/  F2FP.BF16.F32.PACK_AB R15, R101, R92 ;  /* 0x0000005c650f723e */ /* 0x000fc400000010ff */
[----:B------:R-:W-:Y:S02]  /*18c0*/  F2FP.BF16.F32.PACK_AB R13, R90, R95 ;  /* 0x0000005f5a0d723e */ /* 0x000fe400000010ff */
[----:B------:R-:W-:Y:S01]  /*18d0*/  F2FP.BF16.F32.PACK_AB R12, R94, R97 ;  /* 0x000000615e0c723e */ /* 0x000fe200000010ff */
[----:B------:R-:W-:Y:S06]  /*18e0*/  BRA `(.L_x_87) ;  /* 0x0000000000cc7947 */ /* 0x000fec0003800000 */
.L_x_88:
[C---:B-----5:R-:W-:Y:S01]  /*18f0*/  PRMT R14, R17.reuse, 0x7632, R14 ;  /* 0x00007632110e7816 */ /* 0x060fe2000000000e */
[----:B------:R-:W-:Y:S01]  /*1900*/  IMAD.U32 R17, R17, 0x10000, RZ ;  /* 0x0001000011117824 */ /* 0x000fe200078e00ff */
[----:B------:R-:W-:Y:S01]  /*1910*/  SHF.L.U32 R12, R9, 0x10, RZ ;  /* 0x00000010090c7819 */ /* 0x000fe200000006ff */
        /* <DEDUP_REMOVED lines=8> */
[----:B------:R-:W-:Y:S01]  /*19a0*/  PRMT R12, R9, 0x7632, R12 ;  /* 0x00007632090c7816 */ /* 0x000fe2000000000c */
[----:B------:R-:W-:Y:S01]  /*19b0*/  FADD.FTZ R15, R15, R16 ;  /* 0x000000100f0f7221 */ /* 0x000fe20000010000 */
[----:B------:R-:W-:Y:S02]  /*19c0*/  SHF.L.U32 R13, R13, 0x10, RZ ;  /* 0x000000100d0d7819 */ /* 0x000fe400000006ff */
[----:B------:R-:W-:Y:S02]  /*19d0*/  SHF.L.U32 R31, R19, 0x10, RZ ;  /* 0x00000010131f7819 */ /* 0x000fe400000006ff */
[----:B------:R-:W-:Y:S01]  /*19e0*/  SHF.L.U32 R16, R11, 0x10, RZ ;  /* 0x000000100b107819 */ /* 0x000fe200000006ff */
[----:B------:R-:W-:Y:S01]  /*19f0*/  FADD.FTZ R30, R13, R30 ;  /* 0x0000001e0d1e7221 */ /* 0x000fe20000010000 */
[----:B------:R-:W-:Y:S01]  /*1a00*/  PRMT R24, R19, 0x7632, R24 ;  /* 0x0000763213187816 */ /* 0x000fe20000000018 */
        /* <DEDUP_REMOVED lines=33> */
.L_x_87:
[----:B------:R-:W1:Y:S01]  /*1c20*/  @P0 LDC.64 R20, c[0x0][0x3a8] ;  /* 0x0000ea00ff140b82 */ /* 0x000e620000000a00 */
[----:B------:R-:W-:-:S07]  /*1c30*/  IADD3 R93, PT, PT, R27, 0x100, RZ ;  /* 0x000001001b5d7810 */ /* 0x000fce0007ffe0ff */
[----:B------:R-:W2:Y:S08]  /*1c40*/  @P2 LDC.64 R16, c[0x0][0x3a0] ;  /* 0x0000e800ff102b82 */ /* 0x000eb00000000a00 */
[----:B------:R-:W3:Y:S01]  /*1c50*/  @P1 LDC.64 R18, c[0x0][0x398] ;  /* 0x0000e600ff121b82 */ /* 0x000ee20000000a00 */
[----:B-1----:R-:W-:-:S05]  /*1c60*/  @P0 IMAD.WIDE.U32 R20, R33, 0x10, R20 ;  /* 0x0000001021140825 */ /* 0x002fca00078e0014 */
[----:B------:R1:W-:Y:S01]  /*1c70*/  @P0 STG.E.128 desc[UR6][R20.64], R12 ;  /* 0x0000000c14000986 */ /* 0x0003e2000c101d06 */
[----:B--2---:R-:W-:-:S04]  /*1c80*/  @P2 IMAD.WIDE.U32 R22, R93, 0x10, R16 ;  /* 0x000000105d162825 */ /* 0x004fc800078e0010 */
[C---:B------:R-:W-:Y:S01]  /*1c90*/  IMAD.WIDE.U32 R16, R93.reuse, 0x10, R2 ;  /* 0x000000105d107825 */ /* 0x040fe200078e0002 */
[----:B------:R-:W2:Y:S03]  /*1ca0*/  @P2 LDG.E.128 R4, desc[UR6][R22.64] ;  /* 0x0000000616042981 */ /* 0x000ea6000c1e1d00 */
[----:B---3--:R-:W-:Y:S02]  /*1cb0*/  @P1 IMAD.WIDE.U32 R24, R93, 0x10, R18 ;  /* 0x000000105d181825 */ /* 0x008fe400078e0012 */
[----:B------:R-:W5:Y:S04]  /*1cc0*/  LDG.E.128 R16, desc[UR6][R16.64] ;  /* 0x0000000610107981 */ /* 0x000f68000c1e1d00 */
[----:B------:R1:W5:Y:S01]  /*1cd0*/  @P1 LDG.E.128 R8, desc[UR6][R24.64] ;  /* 0x0000000618081981 */ /* 0x000362000c1e1d00 */
[----:B--2---:R-:W-:-:S02]  /*1ce0*/  PRMT R0, R5, 0x7632, R0 ;  /* 0x0000763205007816 */ /* 0x004fc40000000000 */
[----:B------:R-:W-:Y:S01]  /*1cf0*/  PRMT R2, R4, 0x7632, R2 ;  /* 0x0000763204027816 */ /* 0x000fe20000000002 */
[----:B-1----:R-:W-:Y:S06]  /*1d00*/  BRA.U UP0, `(.L_x_89) ;  /* 0x0000000100c47547 */ /* 0x002fec000b800000 */
[----:B------:R-:W-:Y:S02]  /*1d10*/  PRMT R3, R7, 0x7632, R3 ;  /* 0x0000763207037816 */ /* 0x000fe40000000003 */
[----:B------:R-:W-:Y:S01]  /*1d20*/  PRMT R20, R6, 0x7632, R20 ;  /* 0x0000763206147816 */ /* 0x000fe20000000014 */
[----:B------:R-:W-:Y:S06]  /*1d30*/  BRA.U UP1, `(.L_x_90) ;  /* 0x0000000101347547 */ /* 0x000fec000b800000 */
[C---:B-----5:R-:W-:Y:S01]  /*1d40*/  PRMT R24, R17.reuse, 0x7632, R24 ;  /* 0x0000763211187816 */ /* 0x060fe20000000018 */
        /* <DEDUP_REMOVED lines=12> */
.L_x_90:
[C---:B-----5:R-:W-:Y:S01]  /*1e10*/  PRMT R13, R17.reuse, 0x7632, R13 ;  /* 0x00007632110d7816 */ /* 0x060fe2000000000d */
[----:B------:R-:W-:Y:S01]  /*1e20*/  IMAD.U32 R17, R17, 0x10000, RZ ;  /* 0x0001000011117824 */ /* 0x000fe200078e00ff */
[----:B------:R-:W-:Y:S01]  /*1e30*/  SHF.L.U32 R14, R5, 0x10, RZ ;  /* 0x00000010050e7819 */ /* 0x000fe200000006ff */
[----:B------:R-:W-:Y:S01]  /*1e40*/  IMAD.U32 R21, R6, 0x10000, RZ ;  /* 0x0001000006157824 */ /* 0x000fe200078e00ff */
[----:B------:R-:W-:Y:S01]  /*1e50*/  PRMT R15, R18, 0x7632, R15 ;  /* 0x00007632120f7816 */ /* 0x000fe2000000000f */
[----:B------:R-:W-:Y:S01]  /*1e60*/  IMAD.U32 R22, R20, 0x10000, RZ ;  /* 0x0001000014167824 */ /* 0x000fe200078e00ff */
[----:B------:R-:W-:Y:S01]  /*1e70*/  PRMT R24, R19, 0x7632, R24 ;  /* 0x0000763213187816 */ /* 0x000fe20000000018 */
[----:B------:R-:W-:Y:S01]  /*1e80*/  FADD.FTZ R23, R14, R17 ;  /* 0x000000110e177221 */ /* 0x000fe20000010000 */
[----:B------:R-:W-:Y:S01]  /*1e90*/  PRMT R12, R16, 0x7632, R12 ;  /* 0x00007632100c7816 */ /* 0x000fe2000000000c */
[----:B------:R-:W-:Y:S01]  /*1ea0*/  IMAD.U32 R17, R15, 0x10000, RZ ;  /* 0x000100000f117824 */ /* 0x000fe200078e00ff */
[----:B------:R-:W-:-:S02]  /*1eb0*/  SHF.L.U32 R3, R3, 0x10, RZ ;  /* 0x0000001003037819 */ /* 0x000fc400000006ff */
[----:B------:R-:W-:Y:S01]  /*1ec0*/  SHF.L.U32 R24, R24, 0x10, RZ ;  /* 0x0000001018187819 */ /* 0x000fe200000006ff */
[----:B------:R-:W-:Y:S01]  /*1ed0*/  FADD.FTZ R22, R17, R22 ;  /* 0x0000001611167221 */ /* 0x000fe20000010000 */
[----:B------:R-:W-:Y:S02]  /*1ee0*/  SHF.L.U32 R15, R13, 0x10, RZ ;  /* 0x000000100d0f7819 */ /* 0x000fe400000006ff */
        /* <DEDUP_REMOVED lines=8> */
[----:B------:R-:W-:-:S02]  /*1f70*/  SHF.L.U32 R0, R0, 0x10, RZ ;  /* 0x0000001000007819 */ /* 0x000fc400000006ff */
[----:B------:R-:W-:Y:S02]  /*1f80*/  SHF.L.U32 R14, R7, 0x10, RZ ;  /* 0x00000010070e7819 */ /* 0x000fe400000006ff */
[----:B------:R-:W-:Y:S01]  /*1f90*/  SHF.L.U32 R13, R12, 0x10, RZ ;  /* 0x000000100c0d7819 */ /* 0x000fe200000006ff */
[----:B------:R-:W-:Y:S02]  /*1fa0*/  FADD.FTZ R24, R15, R0 ;  /* 0x000000000f187221 */ /* 0x000fe40000010000 */
[----:B------:R-:W-:Y:S01]  /*1fb0*/  FADD.FTZ R105, R14, R19 ;  /* 0x000000130e697221 */ /* 0x000fe20000010000 */
[----:B------:R-:W-:Y:S01]  /*1fc0*/  F2FP.BF16.F32.PACK_AB R14, R22, R21 ;  /* 0x00000015160e723e */ /* 0x000fe200000010ff */
[----:B------:R-:W-:Y:S01]  /*1fd0*/  FADD.FTZ R96, R13, R2 ;  /* 0x000000020d607221 */ /* 0x000fe20000010000 */
[----:B------:R-:W-:Y:S02]  /*1fe0*/  F2FP.BF16.F32.PACK_AB R13, R24, R23 ;  /* 0x00000017180d723e */ /* 0x000fe400000010ff */
[----:B------:R-:W-:-:S02]  /*1ff0*/  F2FP.BF16.F32.PACK_AB R15, R20, R105 ;  /* 0x00000069140f723e */ /* 0x000fc400000010ff */
[----:B------:R-:W-:Y:S01]  /*2000*/  F2FP.BF16.F32.PACK_AB R12, R96, R25 ;  /* 0x00000019600c723e */ /* 0x000fe200000010ff */
[----:B------:R-:W-:Y:S06]  /*2010*/  BRA `(.L_x_91) ;  /* 0x0000000400707947 */ /* 0x000fec0003800000 */
.L_x_89:
        /* <DEDUP_REMOVED lines=9> */
[----:B------:R-:W-:Y:S02]  /*20b0*/  SHF.L.U32 R25, R8, 0x10, RZ ;  /* 0x0000001008197819 */ /* 0x000fe400000006ff */
[----:B------:R-:W-:-:S02]  /*20c0*/  PRMT R20, R18, 0x7632, R20 ;  /* 0x0000763212147816 */ /* 0x000fc40000000014 */
[----:B------:R-:W-:Y:S01]  /*20d0*/  PRMT R24, R19, 0x7632, R24 ;  /* 0x0000763213187816 */ /* 0x000fe20000000018 */
[----:B------:R-:W-:Y:S01]  /*20e0*/  FADD.FTZ R25, R25, R16 ;  /* 0x0000001019197221 */ /* 0x000fe20000010000 */
[----:B------:R-:W-:Y:S02]  /*20f0*/  PRMT R0, R8, 0x7632, R0 ;  /* 0x0000763208007816 */ /* 0x000fe40000000000 */
        /* <DEDUP_REMOVED lines=24> */
.L_x_92:
[C---:B-----5:R-:W-:Y:S01]  /*2280*/  PRMT R13, R16.reuse, 0x7632, R13 ;  /* 0x00007632100d7816 */ /* 0x060fe2000000000d */
[----:B------:R-:W-:Y:S01]  /*2290*/  IMAD.U32 R21, R19, 0x10000, RZ ;  /* 0x0001000013157824 */ /* 0x000fe200078e00ff */
[----:B------:R-:W-:Y:S02]  /*22a0*/  SHF.L.U32 R16, R16, 0x10, RZ ;  /* 0x0000001010107819 */ /* 0x000fe400000006ff */
[C---:B------:R-:W-:Y:S02]  /*22b0*/  SHF.L.U32 R3, R8.reuse, 0x10, RZ ;  /* 0x0000001008037819 */ /* 0x040fe400000006ff */
[C---:B------:R-:W-:Y:S01]  /*22c0*/  PRMT R15, R17.reuse, 0x7632, R15 ;  /* 0x00007632110f7816 */ /* 0x040fe2000000000f */
[----:B------:R-:W-:Y:S01]  /*22d0*/  IMAD.U32 R17, R17, 0x10000, RZ ;  /* 0x0001000011117824 */ /* 0x000fe200078e00ff */
[----:B------:R-:W-:Y:S01]  /*22e0*/  SHF.L.U32 R12, R9, 0x10, RZ ;  /* 0x00000010090c7819 */ /* 0x000fe200000006ff */
[----:B------:R-:W-:Y:S01]  /*22f0*/  FADD.FTZ R16, R3, R16 ;  /* 0x0000001003107221 */ /* 0x000fe20000010000 */
[----:B------:R-:W-:-:S02]  /*2300*/  PRMT R3, R8, 0x7632, R3 ;  /* 0x0000763208037816 */ /* 0x000fc40000000003 */
[----:B------:R-:W-:Y:S01]  /*2310*/  SHF.L.U32 R14, R13, 0x10, RZ ;  /* 0x000000100d0e7819 */ /* 0x000fe200000006ff */
[----:B------:R-:W-:Y:S01]  /*2320*/  FADD.FTZ R17, R12, R17 ;  /* 0x000000110c117221 */ /* 0x000fe20000010000 */
[----:B------:R-:W-:Y:S01]  /*2330*/  PRMT R12, R9, 0x7632, R12 ;  /* 0x00007632090c7816 */ /* 0x000fe2000000000c */
[----:B------:R-:W-:Y:S01]  /*2340*/  IMAD.U32 R3, R3, 0x10000, RZ ;  /* 0x0001000003037824 */ /* 0x000fe200078e00ff */
[----:B------:R-:W-:Y:S02]  /*2350*/  SHF.L.U32 R25, R4, 0x10, RZ ;  /* 0x0000001004197819 */ /* 0x000fe400000006ff */
[----:B------:R-:W-:Y:S01]  /*2360*/  SHF.L.U32 R15, R15, 0x10, RZ ;  /* 0x000000100f0f7819 */ /* 0x000fe200000006ff */
[----:B------:R-:W-:Y:S01]  /*2370*/  FADD.FTZ R3, R14, R3 ;  /* 0x000000030e037221 */ /* 0x000fe20000010000 */
[----:B------:R-:W-:Y:S01]  /*2380*/  SHF.L.U32 R12, R12, 0x10, RZ ;  /* 0x000000100c0c7819 */ /* 0x000fe200000006ff */
[----:B------:R-:W-:Y:S01]  /*2390*/  FADD.FTZ R25, R25, R16 ;  /* 0x0000001019197221 */ /* 0x000fe20000010000 */
[----:B------:R-:W-:Y:S01]  /*23a0*/  IMAD.U32 R16, R5, 0x10000, RZ ;  /* 0x0001000005107824 */ /* 0x000fe200078e00ff */
[----:B------:R-:W-:-:S02]  /*23b0*/  PRMT R14, R11, 0x7632, R14 ;  /* 0x000076320b0e7816 */ /* 0x000fc4000000000e */
[----:B------:R-:W-:Y:S01]  /*23c0*/  PRMT R20, R18, 0x7632, R20 ;  /* 0x0000763212147816 */ /* 0x000fe20000000014 */
[----:B------:R-:W-:Y:S01]  /*23d0*/  FADD.FTZ R12, R15, R12 ;  /* 0x0000000c0f0c7221 */ /* 0x000fe20000010000 */
[----:B------:R-:W-:Y:S01]  /*23e0*/  PRMT R22, R19, 0x7632, R22 ;  /* 0x0000763213167816 */ /* 0x000fe20000000016 */
[----:B------:R-:W-:Y:S01]  /*23f0*/  FADD.FTZ R23, R16, R17 ;  /* 0x0000001110177221 */ /* 0x000fe20000010000 */
[----:B------:R-:W-:Y:S02]  /*2400*/  PRMT R13, R10, 0x7632, R13 ;  /* 0x000076320a0d7816 */ /* 0x000fe4000000000d */
[----:B------:R-:W-:Y:S01]  /*2410*/  SHF.L.U32 R24, R11, 0x10, RZ ;  /* 0x000000100b187819 */ /* 0x000fe200000006ff */
[----:B------:R-:W-:Y:S01]  /*2420*/  IMAD.U32 R22, R22, 0x10000, RZ ;  /* 0x0001000016167824 */ /* 0x000fe200078e00ff */
        /* <DEDUP_REMOVED lines=8> */
[C---:B------:R-:W-:Y:S02]  /*24b0*/  PRMT R16, R7.reuse, 0x7632, R16 ;  /* 0x0000763207107816 */ /* 0x040fe40000000010 */
[----:B------:R-:W-:Y:S01]  /*24c0*/  PRMT R14, R6, 0x7632, R14 ;  /* 0x00007632060e7816 */ /* 0x000fe2000000000e */
[----:B------:R-:W-:Y:S01]  /*24d0*/  FADD.FTZ R13, R20, R13 ;  /* 0x0000000d140d7221 */ /* 0x000fe20000010000 */
        /* <DEDUP_REMOVED lines=10> */
[----:B------:R-:W-:-:S02]  /*2580*/  FADD.FTZ R24, R17, R12 ;  /* 0x0000000c11187221 */ /* 0x000fc40000010000 */
[----:B------:R-:W-:Y:S01]  /*2590*/  FADD.FTZ R96, R2, R3 ;  /* 0x0000000302607221 */ /* 0x000fe20000010000 */
[----:B------:R-:W-:Y:S02]  /*25a0*/  F2FP.BF16.F32.PACK_AB R15, R20, R105 ;  /* 0x00000069140f723e */ /* 0x000fe400000010ff */
[----:B------:R-:W-:Y:S02]  /*25b0*/  F2FP.BF16.F32.PACK_AB R14, R22, R21 ;  /* 0x00000015160e723e */ /* 0x000fe400000010ff */
[----:B------:R-:W-:Y:S02]  /*25c0*/  F2FP.BF16.F32.PACK_AB R13, R24, R23 ;  /* 0x00000017180d723e */ /* 0x000fe400000010ff */
[----:B------:R-:W-:-:S07]  /*25d0*/  F2FP.BF16.F32.PACK_AB R12, R96, R25 ;  /* 0x00000019600c723e */ /* 0x000fce00000010ff */
.L_x_91:
[----:B------:R-:W-:Y:S01]  /*25e0*/  FADD.FTZ R3, RZ, R29 ;  /* 0x0000001dff037221 */ /* 0x000fe20000010000 */
[----:B------:R-:W1:Y:S01]  /*25f0*/  S2UR UR5, SR_CgaCtaId ;  /* 0x00000000000579c3 */ /* 0x000e620000008800 */
[C---:B------:R-:W-:Y:S01]  /*2600*/  ISETP.NE.AND P2, PT, R88.reuse, RZ, PT ;  /* 0x000000ff5800720c */ /* 0x040fe20003f45270 */
[----:B------:R-:W-:Y:S01]  /*2610*/  UMOV UR4, 0x400 ;  /* 0x0000040000047882 */ /* 0x000fe20000000000 */
[----:B------:R-:W-:Y:S01]  /*2620*/  FADD.FTZ R0, R3, R26 ;  /* 0x0000001a03007221 */ /* 0x000fe20000010000 */
[----:B------:R-:W-:-:S03]  /*2630*/  ISETP.GT.U32.AND P4, PT, R88, 0x3, PT ;  /* 0x000000035800780c */ /* 0x000fc60003f84070 */
[----:B------:R-:W-:-:S04]  /*2640*/  FADD.FTZ R3, R0, R35 ;  /* 0x0000002300037221 */ /* 0x000fc80000010000 */
[----:B------:R-:W-:-:S04]  /*2650*/  FADD.FTZ R0, R3, R28 ;  /* 0x0000001c03007221 */ /* 0x000fc80000010000 */
[----:B------:R-:W-:-:S04]  /*2660*/  FADD.FTZ R3, R0, R37 ;  /* 0x0000002500037221 */ /* 0x000fc80000010000 */
[----:B------:R-:W-:-:S04]  /*2670*/  FADD.FTZ R3, R3, R32 ;  /* 0x0000002003037221 */ /* 0x000fc80000010000 */
[----:B------:R-:W-:Y:S01]  /*2680*/  FADD.FTZ R0, R3, R34 ;  /* 0x0000002203007221 */ /* 0x000fe20000010000 */
[----:B-1----:R-:W-:-:S03]  /*2690*/  ULEA UR4, UR5, UR4, 0x18 ;  /* 0x0000000405047291 */ /* 0x002fc6000f8ec0ff */
[----:B------:R-:W-:Y:S01]  /*26a0*/  FADD.FTZ R0, R0, R91 ;  /* 0x0000005b00007221 */ /* 0x000fe20000010000 */
[----:B------:R-:W-:Y:S02]  /*26b0*/  @UP2 UIADD3 UR4, UPT, UPT, UR4, 0x20, URZ ;  /* 0x0000002004042890 */ /* 0x000fe4000fffe0ff */
[----:B------:R-:W-:Y:S01]  /*26c0*/  UPLOP3.LUT UP2, UPT, UPT, UPT, UP2, 0x40, 0x4 ;  /* 0x000000000004789c */ /* 0x000fe20003f4e820 */
        /* <DEDUP_REMOVED lines=16> */
[----:B------:R-:W1:Y:S02]  /*27d0*/  SHFL.BFLY PT, R0, R3, 0x1, 0x1f ;  /* 0x0c201f0003007f89 */ /* 0x000e6400000e0000 */
[----:B-1----:R-:W-:-:S05]  /*27e0*/  FADD.FTZ R16, R3, R0 ;  /* 0x0000000003107221 */ /* 0x002fca0000010000 */
[----:B------:R-:W1:Y:S02]  /*27f0*/  SHFL.BFLY PT, R17, R16, 0x2, 0x1f ;  /* 0x0c401f0010117f89 */ /* 0x000e6400000e0000 */
[----:B-1----:R-:W-:-:S05]  /*2800*/  FADD.FTZ R17, R16, R17 ;  /* 0x0000001110117221 */ /* 0x002fca0000010000 */
[----:B------:R-:W1:Y:S02]  /*2810*/  SHFL.BFLY PT, R0, R17, 0x4, 0x1f ;  /* 0x0c801f0011007f89 */ /* 0x000e6400000e0000 */
[----:B-1----:R-:W-:-:S05]  /*2820*/  FADD.FTZ R18, R17, R0 ;  /* 0x0000000011127221 */ /* 0x002fca0000010000 */
[----:B------:R-:W1:Y:S02]  /*2830*/  SHFL.BFLY PT, R19, R18, 0x8, 0x1f ;  /* 0x0d001f0012137f89 */ /* 0x000e6400000e0000 */
[----:B-1----:R-:W-:-:S05]  /*2840*/  FADD.FTZ R19, R18, R19 ;  /* 0x0000001312137221 */ /* 0x002fca0000010000 */
[----:B------:R-:W1:Y:S02]  /*2850*/  SHFL.BFLY PT, R0, R19, 0x10, 0x1f ;  /* 0x0e001f0013007f89 */ /* 0x000e6400000e0000 */
[----:B-1----:R-:W-:-:S04]  /*2860*/  FADD.FTZ R0, R19, R0 ;  /* 0x0000000013007221 */ /* 0x002fc80000010000 */
        /* <DEDUP_REMOVED lines=49> */
[----:B------:R-:W1:Y:S02]  /*2b80*/  SHFL.BFLY PT, R3, R0, 0x1, 0x1f ;  /* 0x0c201f0000037f89 */ /* 0x000e6400000e0000 */
[----:B-1----:R-:W-:Y:S01]  /*2b90*/  FADD.FTZ R3, R0, R3 ;  /* 0x0000000300037221 */ /* 0x002fe20000010000 */
[----:B------:R-:W-:-:S04]  /*2ba0*/  @!P2 LEA R0, R89, UR4, 0x3 ;  /* 0x000000045900ac11 */ /* 0x000fc8000f8e18ff */
[----:B------:R-:W1:Y:S02]  /*2bb0*/  SHFL.BFLY PT, R16, R3, 0x2, 0x1f ;  /* 0x0c401f0003107f89 */ /* 0x000e6400000e0000 */
[----:B-1----:R-:W-:-:S05]  /*2bc0*/  FADD.FTZ R16, R3, R16 ;  /* 0x0000001003107221 */ /* 0x002fca0000010000 */
[----:B------:R-:W1:Y:S02]  /*2bd0*/  SHFL.BFLY PT, R17, R16, 0x4, 0x1f ;  /* 0x0c801f0010117f89 */ /* 0x000e6400000e0000 */
[----:B-1----:R-:W-:-:S05]  /*2be0*/  FADD.FTZ R17, R16, R17 ;  /* 0x0000001110117221 */ /* 0x002fca0000010000 */
[----:B------:R-:W1:Y:S02]  /*2bf0*/  SHFL.BFLY PT, R18, R17, 0x8, 0x1f ;  /* 0x0d001f0011127f89 */ /* 0x000e6400000e0000 */
[----:B-1----:R-:W-:Y:S01]  /*2c00*/  FADD.FTZ R30, R17, R18 ;  /* 0x00000012111e7221 */ /* 0x002fe20000010000 */
[----:B------:R-:W-:Y:S01]  /*2c10*/  CS2R R16, SRZ ;  /* 0x0000000000107805 */ /* 0x000fe2000001ff00 */
[----:B------:R-:W1:Y:S03]  /*2c20*/  @P0 LDC.64 R18, c[0x0][0x3a8] ;  /* 0x0000ea00ff120b82 */ /* 0x000e660000000a00 */
[----:B------:R-:W2:Y:S01]  /*2c30*/  SHFL.BFLY PT, R31, R30, 0x10, 0x1f ;  /* 0x0e001f001e1f7f89 */ /* 0x000ea200000e0000 */
[----:B-1----:R-:W-:-:S04]  /*2c40*/  @P0 IMAD.WIDE.U32 R18, R93, 0x10, R18 ;  /* 0x000000105d120825 */ /* 0x002fc800078e0012 */
[----:B--2---:R-:W-:Y:S01]  /*2c50*/  FADD.FTZ R3, R30, R31 ;  /* 0x0000001f1e037221 */ /* 0x004fe20000010000 */
[----:B------:R-:W-:Y:S01]  /*2c60*/  @!P4 LEA R31, R88, UR4, 0x3 ;  /* 0x00000004581fcc11 */ /* 0x000fe2000f8e18ff */
[----:B------:R-:W-:Y:S01]  /*2c70*/  @P0 STG.E.128 desc[UR6][R18.64], R12 ;  /* 0x0000000c12000986 */ /* 0x000fe2000c101d06 */
[----:B------:R-:W-:Y:S02]  /*2c80*/  HFMA2 R30, -RZ, RZ, 0, 0 ;  /* 0x00000000ff1e7431 */ /* 0x000fe400000001ff */
[----:B------:R-:W-:Y:S01]  /*2c90*/  @!P4 IMAD.MOV.U32 R30, RZ, RZ, 0x300 ;  /* 0x00000300ff1ec424 */ /* 0x000fe200078e00ff */
[----:B------:R1:W-:Y:S01]  /*2ca0*/  @!P2 STS.64 [R0], R2 ;  /* 0x000000020000a388 */ /* 0x0003e20000000a00 */
[----:B------:R-:W-:Y:S01]  /*2cb0*/  BAR.SYNC.DEFER_BLOCKING 0x0 ;  /* 0x0000000000007b1d */ /* 0x000fe20000010000 */
[----:B------:R-:W-:-:S05]  /*2cc0*/  ISETP.NE.AND P2, PT, R38, RZ, PT ;  /* 0x000000ff2600720c */ /* 0x000fca0003f45270 */
[----:B------:R-:W2:Y:S01]  /*2cd0*/  SHFL.DOWN PT, R103, R30, 0x2, 0x1f ;  /* 0x08401f001e677f89 */ /* 0x000ea200000e0000 */
[----:B-1----:R-:W-:-:S03]  /*2ce0*/  I2FP.F32.U32 R2, R30 ;  /* 0x0000001e00027245 */ /* 0x002fc60000201000 */
[----:B------:R-:W-:Y:S01]  /*2cf0*/  @!P4 LDS.64 R16, [R31] ;  /* 0x000000001f10c984 */ /* 0x000fe20000000a00 */
[----:B--2---:R-:W-:Y:S02]  /*2d00*/  IADD3 R98, PT, PT, R103, R30, RZ ;  /* 0x0000001e67627210 */ /* 0x004fe40007ffe0ff */
[----:B------:R-:W-:Y:S02]  /*2d10*/  I2FP.F32.S32 R18, R103 ;  /* 0x0000006700127245 */ /* 0x000fe40000201400 */
[----:B------:R-:W-:Y:S01]  /*2d20*/  I2FP.F32.S32 R100, R98 ;  /* 0x0000006200647245 */ /* 0x000fe20000201400 */
[----:B------:R-:W1:Y:S03]  /*2d30*/  SHFL.DOWN PT, R19, R98, 0x1, 0x1f ;  /* 0x08201f0062137f89 */ /* 0x000e6600000e0000 */
[----:B------:R-:W2:Y:S01]  /*2d40*/  MUFU.RCP R102, R100 ;  /* 0x0000006400667308 */ /* 0x000ea20000001000 */
[----:B-1----:R-:W-:Y:S01]  /*2d50*/  IADD3 R98, PT, PT, R98, R19, RZ ;  /* 0x0000001362627210 */ /* 0x002fe20007ffe0ff */
[----:B------:R-:W1:Y:S03]  /*2d60*/  SHFL.DOWN PT, R107, R16, 0x2, 0x1f ;  /* 0x08401f00106b7f89 */ /* 0x000e6600000e0000 */
[----:B------:R-:W-:Y:S01]  /*2d70*/  I2FP.F32.S32 R98, R98 ;  /* 0x0000006200627245 */ /* 0x000fe20000201400 */
[----:B------:R-:W3:Y:S05]  /*2d80*/  SHFL.DOWN PT, R0, R17, 0x2, 0x1f ;  /* 0x08401f0011007f89 */ /* 0x000eea00000e0000 */
[----:B------:R-:W4:Y:S01]  /*2d90*/  MUFU.RCP R98, R98 ;  /* 0x0000006200627308 */ /* 0x000f220000001000 */
[C---:B-1----:R-:W-:Y:S01]  /*2da0*/  FMUL.FTZ R3, R107.reuse, R18 ;  /* 0x000000126b037220 */ /* 0x042fe20000410000 */
[----:B------:R-:W-:-:S03]  /*2db0*/  FADD.FTZ R107, -R107, R16 ;  /* 0x000000106b6b7221 */ /* 0x000fc60000010100 */
[----:B------:R-:W-:Y:S01]  /*2dc0*/  FFMA.FTZ R3, R2, R16, R3 ;  /* 0x0000001002037223 */ /* 0x000fe20000010003 */
[----:B------:R-:W-:Y:S01]  /*2dd0*/  FMUL.FTZ R107, R107, R107 ;  /* 0x0000006b6b6b7220 */ /* 0x000fe20000410000 */
[----:B---3--:R-:W-:Y:S02]  /*2de0*/  FADD.FTZ R17, R0, R17 ;  /* 0x0000001100117221 */ /* 0x008fe40000010000 */
[----:B--2---:R-:W-:Y:S01]  /*2df0*/  FMUL.FTZ R3, R102, R3 ;  /* 0x0000000366037220 */ /* 0x004fe20000410000 */
[----:B------:R-:W-:-:S04]  /*2e00*/  FMUL.FTZ R107, R107, R2 ;  /* 0x000000026b6b7220 */ /* 0x000fc80000410000 */
[----:B------:R-:W1:Y:S01]  /*2e10*/  SHFL.DOWN PT, R2, R3, 0x1, 0x1f ;  /* 0x08201f0003027f89 */ /* 0x000e6200000e0000 */
[----:B------:R-:W-:Y:S01]  /*2e20*/  FMUL.FTZ R107, R107, R18 ;  /* 0x000000126b6b7220 */ /* 0x000fe20000410000 */
[----:B------:R-:W-:-:S03]  /*2e30*/  I2FP.F32.S32 R18, R19 ;  /* 0x0000001300127245 */ /* 0x000fc60000201400 */
[----:B------:R-:W-:-:S05]  /*2e40*/  FFMA.FTZ R17, R102, R107, R17 ;  /* 0x0000006b66117223 */ /* 0x000fca0000010011 */
[----:B------:R-:W2:Y:S01]  /*2e50*/  SHFL.DOWN PT, R0, R17, 0x1, 0x1f ;  /* 0x08201f0011007f89 */ /* 0x000ea200000e0000 */
[----:B-1----:R-:W-:Y:S01]  /*2e60*/  FADD.FTZ R16, R3, -R2 ;  /* 0x8000000203107221 */ /* 0x002fe20000010000 */
[----:B------:R-:W-:-:S03]  /*2e70*/  FMUL.FTZ R31, R2, R18 ;  /* 0x00000012021f7220 */ /* 0x000fc60000410000 */
[----:B------:R-:W-:Y:S01]  /*2e80*/  FMUL.FTZ R19, R16, R16 ;  /* 0x0000001010137220 */ /* 0x000fe20000410000 */
[C---:B------:R-:W-:Y:S01]  /*2e90*/  FFMA.FTZ R31, R100.reuse, R3, R31 ;  /* 0x00000003641f7223 */ /* 0x040fe2000001001f */
[----:B------:R-:W0:Y:S02]  /*2ea0*/  LDC R16, c[0x0][0x448] ;  /* 0x00011200ff107b82 */ /* 0x000e240000000800 */
[----:B------:R-:W-:Y:S01]  /*2eb0*/  FMUL.FTZ R19, R100, R19 ;  /* 0x0000001364137220 */ /* 0x000fe20000410000 */
[C---:B----4-:R-:W-:Y:S01]  /*2ec0*/  FMUL.FTZ R103, R98.reuse, R31 ;  /* 0x0000001f62677220 */ /* 0x050fe20000410000 */
[----:B--2---:R-:W-:Y:S02]  /*2ed0*/  FADD.FTZ R3, R17, R0 ;  /* 0x0000000011037221 */ /* 0x004fe40000010000 */
[----:B------:R-:W-:Y:S02]  /*2ee0*/  FMUL.FTZ R19, R19, R18 ;  /* 0x0000001213137220 */ /* 0x000fe40000410000 */
[----:B------:R-:W1:Y:S01]  /*2ef0*/  LDC.64 R30, c[0x0][0x428] ;  /* 0x00010a00ff1e7b82 */ /* 0x000e620000000a00 */
[----:B------:R-:W2:Y:S01]  /*2f00*/  SHFL.IDX PT, R103, R103, RZ, 0x1f ;  /* 0x00001fff67677589 */ /* 0x000ea200000e0000 */
[----:B------:R-:W-:-:S06]  /*2f10*/  FFMA.FTZ R3, R98, R19, R3 ;  /* 0x0000001362037223 */ /* 0x000fcc0000010003 */
[----:B------:R-:W0:Y:S01]  /*2f20*/  SHFL.IDX PT, R3, R3, RZ, 0x1f ;  /* 0x00001fff03037589 */ /* 0x000e2200000e0000 */
[C---:B--2---:R-:W-:Y:S01]  /*2f30*/  FMUL.FTZ R0, R103.reuse, R103 ;  /* 0x0000006767007220 */ /* 0x044fe20000410000 */
[----:B------:R-:W-:-:S04]  /*2f40*/  FSEL R2, R103, RZ, !P3 ;  /* 0x000000ff67027208 */ /* 0x000fc80005800000 */
[----:B------:R-:W-:Y:S01]  /*2f50*/  FSEL R17, R0, RZ, P3 ;  /* 0x000000ff00117208 */ /* 0x000fe20001800000 */
[C---:B------:R-:W-:Y:S01]  /*2f60*/  FADD.FTZ R118, -R2.reuse, R91 ;  /* 0x0000005b02767221 */ /* 0x040fe20000010100 */
[----:B0-----:R-:W-:Y:S01]  /*2f70*/  FFMA.FTZ R0, R3, UR9, R16 ;  /* 0x0000000903007c23 */ /* 0x001fe20008010010 */
[C---:B------:R-:W-:Y:S01]  /*2f80*/  FADD.FTZ R110, -R2.reuse, R35 ;  /* 0x00000023026e7221 */ /* 0x040fe20000010100 */
[C---:B------:R-:W-:Y:S01]  /*2f90*/  FADD.FTZ R34, -R2.reuse, R34 ;  /* 0x0000002202227221 */ /* 0x040fe20000010100 */
[----:B------:R-:W-:Y:S01]  /*2fa0*/  FADD.FTZ R116, -R2, R32 ;  /* 0x0000002002747221 */ /* 0x000fe20000010100 */
[----:B------:R-:W-:Y:S01]  /*2fb0*/  FADD.FTZ R17, R0, R17 ;  /* 0x0000001100117221 */ /* 0x000fe20000010000 */
[C---:B------:R-:W-:Y:S01]  /*2fc0*/  FADD.FTZ R16, -R2.reuse, R29 ;  /* 0x0000001d02107221 */ /* 0x040fe20000010100 */
[C---:B------:R-:W-:Y:S01]  /*2fd0*/  FADD.FTZ R18, -R2.reuse, R26 ;  /* 0x0000001a02127221 */ /* 0x040fe20000010100 */
[C---:B------:R-:W-:Y:S01]  /*2fe0*/  FADD.FTZ R26, -R2.reuse, R25 ;  /* 0x00000019021a7221 */ /* 0x040fe20000010100 */
[----:B------:R-:W0:Y:S01]  /*2ff0*/  MUFU.RSQ R91, R17 ;  /* 0x00000011005b7308 */ /* 0x000e220000001400 */
[C---:B------:R-:W-:Y:S01]  /*3000*/  FADD.FTZ R100, -R2.reuse, R21 ;  /* 0x0000001502647221 */ /* 0x040fe20000010100 */
        /* <DEDUP_REMOVED lines=15> */
[----:B------:R-:W-:Y:S01]  /*3100*/  FADD.FTZ R92, -R2, R24 ;  /* 0x00000018025c7221 */ /* 0x000fe20000010100 */
[C---:B0-----:R-:W-:Y:S01]  /*3110*/  FMUL.FTZ R19, R91.reuse, R110 ;  /* 0x0000006e5b137220 */ /* 0x041fe20000410000 */
[C---:B------:R-:W-:Y:S01]  /*3120*/  FMUL.FTZ R25, R91.reuse, R34 ;  /* 0x000000225b197220 */ /* 0x040fe20000410000 */
[C---:B------:R-:W-:Y:S01]  /*3130*/  FMUL.FTZ R21, R91.reuse, R116 ;  /* 0x000000745b157220 */ /* 0x040fe20000410000 */
[C---:B------:R-:W-:Y:S01]  /*3140*/  FMUL.FTZ R16, R91.reuse, R16 ;  /* 0x000000105b107220 */ /* 0x040fe20000410000 */
[----:B------:R-:W-:Y:S01]  /*3150*/  FMUL.FTZ R17, R91, R18 ;  /* 0x000000125b117220 */ /* 0x000fe20000410000 */
[----:B------:R-:W-:Y:S01]  /*3160*/  FFMA.FTZ R23, R19, R55, R50 ;  /* 0x0000003713177223 */ /* 0x000fe20000010032 */
[----:B------:R-:W-:Y:S01]  /*3170*/  FFMA.FTZ R19, R25, R53, R48 ;  /* 0x0000003519137223 */ /* 0x000fe20000010030 */
[----:B------:R-:W-:Y:S01]  /*3180*/  FFMA.FTZ R25, R21, R65, R76 ;  /* 0x0000004115197223 */ /* 0x000fe2000001004c */
[----:B------:R-:W-:Y:S01]  /*3190*/  FMUL.FTZ R112, R91, R112 ;  /* 0x000000705b707220 */ /* 0x000fe20000410000 */
[----:B------:R-:W-:Y:S01]  /*31a0*/  FFMA.FTZ R16, R16, R54, R51 ;  /* 0x0000003610107223 */ /* 0x000fe20000010033 */
[----:B------:R-:W-:Y:S01]  /*31b0*/  FFMA.FTZ R21, R17, R67, R78 ;  /* 0x0000004311157223 */ /* 0x000fe2000001004e */
[----:B-1----:R-:W-:-:S04]  /*31c0*/  IMAD.WIDE.U32 R2, R27, 0x10, R30 ;  /* 0x000000101b027825 */ /* 0x002fc800078e001e */
[----:B------:R-:W-:Y:S01]  /*31d0*/  FFMA.FTZ R112, R112, R66, R79 ;  /* 0x0000004270707223 */ /* 0x000fe2000001004f */
[C---:B------:R-:W-:Y:S01]  /*31e0*/  FMUL.FTZ R114, R91.reuse, R114 ;  /* 0x000000725b727220 */ /* 0x040fe20000410000 */
[----:B------:R-:W-:Y:S01]  /*31f0*/  FMUL.FTZ R0, R91, R0 ;  /* 0x000000005b007220 */ /* 0x000fe20000410000 */
[----:B------:R-:W-:Y:S01]  /*3200*/  IMAD.WIDE.U32 R28, R33, 0x10, R30 ;  /* 0x00000010211c7825 */ /* 0x000fe200078e001e */
[----:B------:R-:W-:-:S03]  /*3210*/  F2FP.BF16.F32.PACK_AB R16, R21, R16 ;  /* 0x000000101510723e */ /* 0x000fc600000010ff */
[C---:B------:R-:W-:Y:S01]  /*3220*/  FMUL.FTZ R21, R91.reuse, R94 ;  /* 0x0000005e5b157220 */ /* 0x040fe20000410000 */
[----:B------:R-:W-:Y:S01]  /*3230*/  FMUL.FTZ R98, R91, R98 ;  /* 0x000000625b627220 */ /* 0x000fe20000410000 */
[----:B------:R-:W-:-:S04]  /*3240*/  IMAD.WIDE.U32 R30, R93, 0x10, R30 ;  /* 0x000000105d1e7825 */ /* 0x000fc800078e001e */
[C---:B------:R-:W-:Y:S01]  /*3250*/  FMUL.FTZ R33, R91.reuse, R102 ;  /* 0x000000665b217220 */ /* 0x040fe20000410000 */
[C---:B------:R-:W-:Y:S01]  /*3260*/  FMUL.FTZ R93, R91.reuse, R22 ;  /* 0x000000165b5d7220 */ /* 0x040fe20000410000 */
[C---:B------:R-:W-:Y:S01]  /*3270*/  FMUL.FTZ R20, R91.reuse, R20 ;  /* 0x000000145b147220 */ /* 0x040fe20000410000 */
[----:B------:R-:W-:Y:S01]  /*3280*/  FFMA.FTZ R18, R114, R52, R49 ;  /* 0x0000003472127223 */ /* 0x000fe20000010031 */
[----:B------:R-:W-:Y:S01]  /*3290*/  F2FP.BF16.F32.PACK_AB R17, R112, R23 ;  /* 0x000000177011723e */ /* 0x000fe200000010ff */
[----:B------:R-:W-:Y:S01]  /*32a0*/  FMUL.FTZ R23, R91, R32 ;  /* 0x000000205b177220 */ /* 0x000fe20000410000 */
[----:B------:R-:W-:Y:S01]  /*32b0*/  FFMA.FTZ R0, R0, R58, R43 ;  /* 0x0000003a00007223 */ /* 0x000fe2000001002b */
[----:B------:R-:W-:Y:S01]  /*32c0*/  FFMA.FTZ R27, R21, R71, R82 ;  /* 0x00000047151b7223 */ /* 0x000fe20000010052 */
[----:B------:R-:W-:Y:S01]  /*32d0*/  FFMA.FTZ R22, R98, R56, R41 ;  /* 0x0000003862167223 */ /* 0x000fe20000010029 */
[----:B------:R-:W-:Y:S01]  /*32e0*/  FFMA.FTZ R33, R33, R69, R80 ;  /* 0x0000004521217223 */ /* 0x000fe20000010050 */
[----:B------:R-:W-:Y:S01]  /*32f0*/  FFMA.FTZ R93, R93, R61, R44 ;  /* 0x0000003d5d5d7223 */ /* 0x000fe2000001002c */
[----:B------:R-:W-:Y:S01]  /*3300*/  FFMA.FTZ R32, R20, R72, R85 ;  /* 0x0000004814207223 */ /* 0x000fe20000010055 */
[----:B------:R-:W-:Y:S01]  /*3310*/  F2FP.BF16.F32.PACK_AB R18, R25, R18 ;  /* 0x000000121912723e */ /* 0x000fe200000010ff */
[----:B------:R-:W0:Y:S01]  /*3320*/  @!P2 LDC.64 R34, c[0x0][0x3c0] ;  /* 0x0000f000ff22ab82 */ /* 0x000e220000000a00 */
[----:B------:R-:W-:Y:S01]  /*3330*/  F2FP.BF16.F32.PACK_AB R20, R27, R0 ;  /* 0x000000001b14723e */ /* 0x000fe200000010ff */
[----:B------:R-:W-:Y:S01]  /*3340*/  FMUL.FTZ R90, R91, R90 ;  /* 0x0000005a5b5a7220 */ /* 0x000fe20000410000 */
[----:B------:R-:W-:Y:S01]  /*3350*/  F2FP.BF16.F32.PACK_AB R22, R33, R22 ;  /* 0x000000162116723e */ /* 0x000fe200000010ff */
[----:B------:R-:W-:Y:S01]  /*3360*/  FMUL.FTZ R37, R91, R106 ;  /* 0x0000006a5b257220 */ /* 0x000fe20000410000 */
[----:B------:R-:W-:Y:S01]  /*3370*/  F2FP.BF16.F32.PACK_AB R27, R32, R93 ;  /* 0x0000005d201b723e */ /* 0x000fe200000010ff */
[----:B------:R-:W-:Y:S01]  /*3380*/  FFMA.FTZ R21, R23, R59, R42 ;  /* 0x0000003b17157223 */ /* 0x000fe2000001002a */
[----:B------:R-:W-:Y:S01]  /*3390*/  FFMA.FTZ R90, R90, R70, R83 ;  /* 0x000000465a5a7223 */ /* 0x000fe20000010053 */
[----:B------:R-:W1:Y:S01]  /*33a0*/  @!P2 LDC.64 R24, c[0x0][0x3c8] ;  /* 0x0000f200ff18ab82 */ /* 0x000e620000000a00 */
[----:B------:R-:W-:Y:S01]  /*33b0*/  FFMA.FTZ R23, R37, R57, R40 ;  /* 0x0000003925177223 */ /* 0x000fe20000010028 */
[C---:B------:R-:W-:Y:S01]  /*33c0*/  FMUL.FTZ R93, R91.reuse, R36 ;  /* 0x000000245b5d7220 */ /* 0x040fe20000410000 */
[C---:B------:R-:W-:Y:S01]  /*33d0*/  FMUL.FTZ R37, R91.reuse, R96 ;  /* 0x000000605b257220 */ /* 0x040fe20000410000 */
[----:B------:R-:W-:Y:S01]  /*33e0*/  F2FP.BF16.F32.PACK_AB R21, R90, R21 ;  /* 0x000000155a15723e */ /* 0x000fe200000010ff */
[----:B------:R-:W-:Y:S01]  /*33f0*/  FMUL.FTZ R118, R91, R118 ;  /* 0x000000765b767220 */ /* 0x000fe20000410000 */
[----:B------:R-:W-:Y:S01]  /*3400*/  FFMA.FTZ R90, R93, R63, R46 ;  /* 0x0000003f5d5a7223 */ /* 0x000fe2000001002e */
[----:B------:R-:W-:Y:S01]  /*3410*/  FFMA.FTZ R93, R37, R75, R86 ;  /* 0x0000004b255d7223 */ /* 0x000fe20000010056 */
[----:B------:R-:W2:Y:S01]  /*3420*/  LDC.64 R32, c[0x0][0x380] ;  /* 0x0000e000ff207b82 */ /* 0x000ea20000000a00 */
[C---:B------:R-:W-:Y:S01]  /*3430*/  FMUL.FTZ R108, R91.reuse, R108 ;  /* 0x0000006c5b6c7220 */ /* 0x040fe20000410000 */
[C---:B------:R-:W-:Y:S01]  /*3440*/  FMUL.FTZ R26, R91.reuse, R26 ;  /* 0x0000001a5b1a7220 */ /* 0x040fe20000410000 */
[C---:B------:R-:W-:Y:S01]  /*3450*/  FMUL.FTZ R95, R91.reuse, R104 ;  /* 0x000000685b5f7220 */ /* 0x040fe20000410000 */
[C---:B------:R-:W-:Y:S01]  /*3460*/  FMUL.FTZ R92, R91.reuse, R92 ;  /* 0x0000005c5b5c7220 */ /* 0x040fe20000410000 */
[----:B------:R-:W-:Y:S01]  /*3470*/  FMUL.FTZ R100, R91, R100 ;  /* 0x000000645b647220 */ /* 0x000fe20000410000 */
[----:B------:R-:W-:Y:S01]  /*3480*/  FFMA.FTZ R118, R118, R64, R77 ;  /* 0x0000004076767223 */ /* 0x000fe2000001004d */
[----:B------:R-:W-:Y:S01]  /*3490*/  FFMA.FTZ R108, R108, R68, R81 ;  /* 0x000000446c6c7223 */ /* 0x000fe20000010051 */
[----:B0-----:R-:W-:-:S04]  /*34a0*/  @!P2 IMAD.WIDE R34, R39, 0x4, R34 ;  /* 0x000000042722a825 */ /* 0x001fc800078e0222 */
[----:B------:R-:W-:Y:S01]  /*34b0*/  FFMA.FTZ R0, R26, R62, R47 ;  /* 0x0000003e1a007223 */ /* 0x000fe2000001002f */
[----:B------:R-:W-:Y:S01]  /*34c0*/  FFMA.FTZ R97, R95, R73, R84 ;  /* 0x000000495f617223 */ /* 0x000fe20000010054 */
[----:B------:R-:W-:Y:S01]  /*34d0*/  FFMA.FTZ R26, R100, R60, R45 ;  /* 0x0000003c641a7223 */ /* 0x000fe2000001002d */
[----:B------:R-:W-:Y:S01]  /*34e0*/  FFMA.FTZ R95, R92, R74, R87 ;  /* 0x0000004a5c5f7223 */ /* 0x000fe20000010057 */
[----:B------:R3:W-:Y:S01]  /*34f0*/  @!P2 STG.E desc[UR6][R34.64], R103 ;  /* 0x000000672200a986 */ /* 0x0007e2000c101906 */
[----:B------:R-:W-:Y:S01]  /*3500*/  F2FP.BF16.F32.PACK_AB R19, R118, R19 ;  /* 0x000000137613723e */ /* 0x000fe200000010ff */
[----:B-1----:R-:W-:Y:S01]  /*3510*/  @!P2 IMAD.WIDE R36, R39, 0x4, R24 ;  /* 0x000000042724a825 */ /* 0x002fe200078e0218 */
[----:B------:R-:W-:Y:S02]  /*3520*/  F2FP.BF16.F32.PACK_AB R23, R108, R23 ;  /* 0x000000176c17723e */ /* 0x000fe400000010ff */
[----:B------:R-:W-:Y:S02]  /*3530*/  F2FP.BF16.F32.PACK_AB R26, R97, R26 ;  /* 0x0000001a611a723e */ /* 0x000fe400000010ff */
[----:B------:R3:W-:Y:S01]  /*3540*/  @!P2 STG.E desc[UR6][R36.64], R91 ;  /* 0x0000005b2400a986 */ /* 0x0007e2000c101906 */
[----:B------:R-:W-:-:S02]  /*3550*/  F2FP.BF16.F32.PACK_AB R25, R95, R90 ;  /* 0x0000005a5f19723e */ /* 0x000fc400000010ff */
[----:B--2---:R-:W-:Y:S01]  /*3560*/  IADD3 R39, PT, PT, R39, R32, RZ ;  /* 0x0000002027277210 */ /* 0x004fe20007ffe0ff */
[----:B------:R3:W-:Y:S01]  /*3570*/  STG.E.128 desc[UR6][R2.64], R16 ;  /* 0x0000001002007986 */ /* 0x0007e2000c101d06 */
[----:B------:R-:W-:Y:S02]  /*3580*/  F2FP.BF16.F32.PACK_AB R24, R93, R0 ;  /* 0x000000005d18723e */ /* 0x000fe400000010ff */
[----:B------:R-:W-:Y:S01]  /*3590*/  ISETP.GE.AND P2, PT, R39, R33, PT ;  /* 0x000000212700720c */ /* 0x000fe20003f46270 */
[----:B------:R3:W-:Y:S04]  /*35a0*/  STG.E.128 desc[UR6][R28.64], R20 ;  /* 0x000000141c007986 */ /* 0x0007e8000c101d06 */
[----:B------:R3:W-:Y:S08]  /*35b0*/  STG.E.128 desc[UR6][R30.64], R24 ;  /* 0x000000181e007986 */ /* 0x0007f0000c101d06 */
[----:B------:R-:W-:Y:S05]  /*35c0*/  @!P2 BRA `(.L_x_93) ;  /* 0xffffffd000b4a947 */ /* 0x000fea000383ffff */
[----:B------:R-:W-:Y:S05]  /*35d0*/  EXIT ;  /* 0x000000000000794d */ /* 0x000fea0003800000 */
.L_x_94:
        /* <DEDUP_REMOVED lines=10> */
.L_x_13567:


//--------------------- .text._ZN10layer_norm31ln_parallel_residual_fwd_kernelINS_13Kernel_traitsI13__nv_bfloat16S2_S2_S2_fjLj3072ELj1ELj1ELj4ELj16ENS_18Kernel_traits_baseILj3072ES2_S2_S2_S2_fjLj128EEEEELb1ELb0ELb0EEEvNS_9FwdParamsE --------------------------
	.section	.text._ZN10layer_norm31ln_parallel_residual_fwd_kernelINS_13Kernel_traitsI13__nv_bfloat16S2_S2_S2_fjLj3072ELj1ELj1ELj4ELj16ENS_18Kernel_traits_baseILj3072ES2_S2_S2_S2_fjLj128EEEEELb1ELb0ELb0EEEvNS_9FwdParamsE,"ax",@progbits
	.align	128
        .global         _ZN10layer_norm31ln_parallel_residual_fwd_kernelINS_13Kernel_traitsI13__nv_bfloat16S2_S2_S2_fjLj3072ELj1ELj1ELj4ELj16ENS_18Kernel_traits_baseILj3072ES2_S2_S2_S2_fjLj128EEEEELb1ELb0ELb0EEEvNS_9FwdParamsE
        .type           _ZN10layer_norm31ln_parallel_residual_fwd_kernelINS_13Kernel_traitsI13__nv_bfloat16S2_S2_S2_fjLj3072ELj1ELj1ELj4ELj16ENS_18Kernel_traits_baseILj3072ES2_S2_S2_S2_fjLj128EEEEELb1ELb0ELb0EEEvNS_9FwdParamsE,@function
        .size           _ZN10layer_norm31ln_parallel_residual_fwd_kernelINS_13Kernel_traitsI13__nv_bfloat16S2_S2_S2_fjLj3072ELj1ELj1ELj4ELj16ENS_18Kernel_traits_baseILj3072ES2_S2_S2_S2_fjLj128EEEEELb1ELb0ELb0EEEvNS_9FwdParamsE,(.L_x_13568 - _ZN10layer_norm31ln_parallel_residual_fwd_kernelINS_13Kernel_traitsI13__nv_bfloat16S2_S2_S2_fjLj3072ELj1ELj1ELj4ELj16ENS_18Kernel_traits_baseILj3072ES2_S2_S2_S2_fjLj128EEEEELb1ELb0ELb0EEEvNS_9FwdParamsE)
        .other          _ZN10layer_norm31ln_parallel_residual_fwd_kernelINS_13Kernel_traitsI13__nv_bfloat16S2_S2_S2_fjLj3072ELj1ELj1ELj4ELj16ENS_18Kernel_traits_baseILj3072ES2_S2_S2_S2_fjLj128EEEEELb1ELb0ELb0EEEvNS_9FwdParamsE,@"STO_CUDA_ENTRY STV_DEFAULT"
_ZN10layer_norm31ln_parallel_residual_fwd_kernelINS_13Kernel_traitsI13__nv_bfloat16S2_S2_S2_fjLj3072ELj1ELj1ELj4ELj16ENS_18Kernel_traits_baseILj3072ES2_S2_S2_S2_fjLj128EEEEELb1ELb0ELb0EEEvNS_9FwdParamsE:
.text._ZN10layer_norm31ln_parallel_residual_fwd_kernelINS_13Kernel_traitsI13__nv_bfloat16S2_S2_S2_fjLj3072ELj1ELj1ELj4ELj16ENS_18Kernel_traits_baseILj3072ES2_S2_S2_S2_fjLj128EEEEELb1ELb0ELb0EEEvNS_9FwdParamsE:
[----:B------:R-:W-:Y:S01]  /*0000*/  LDC R1, c[0x0][0x37c] ;  /* 0x0000df00ff017b82 */ /* 0x000fe20000000800 */
[----:B------:R-:W0:Y:S07]  /*0010*/  LDCU.U8 UR4, c[0x0][0x464] ;  /* 0x00008c80ff0477ac */ /* 0x000e2e0008000000 */
[----:B------:R-:W1:Y:S01]  /*0020*/  LDC R100, c[0x0][0x458] ;  /* 0x00011600ff647b82 */ /* 0x000e620000000800 */
[----:B------:R-:W2:Y:S01]  /*0030*/  LDCU.64 UR8, c[0x0][0x450] ;  /* 0x00008a00ff0877ac */ /* 0x000ea20008000a00 */
[----:B------:R-:W3:Y:S06]  /*0040*/  LDCU.64 UR6, c[0x0][0x358] ;  /* 0x00006b00ff0677ac */ /* 0x000eec0008000a00 */
[----:B------:R-:W1:Y:S01]  /*0050*/  LDC R101, c[0x0][0x45c] ;  /* 0x00011700ff657b82 */ /* 0x000e620000000800 */
[----:B------:R-:W4:Y:S07]  /*0060*/  S2R R122, SR_TID.X ;  /* 0x00000000007a7919 */ /* 0x000f2e0000002100 */
[----:B------:R-:W5:Y:S01]  /*0070*/  LDC R9, c[0x0][0x388] ;  /* 0x0000e200ff097b82 */ /* 0x000f620000000800 */
[----:B0-----:R-:W-:Y:S01]  /*0080*/  ISETP.NE.AND P0, PT, RZ, UR4, PT ;  /* 0x00000004ff007c0c */ /* 0x001fe2000bf05270 */
[----:B------:R-:W0:Y:S01]  /*0090*/  LDCU.64 UR4, c[0x0][0x438] ;  /* 0x00008700ff0477ac */ /* 0x000e220008000a00 */
[----:B--2---:R-:W-:-:S02]  /*00a0*/  IMAD.U32 R2, RZ, RZ, UR8 ;  /* 0x00000008ff027e24 */ /* 0x004fc4000f8e00ff */
[----:B------:R-:W-:-:S09]  /*00b0*/  IMAD.U32 R3, RZ, RZ, UR9 ;  /* 0x00000009ff037e24 */ /* 0x000fd2000f8e00ff */
[----:B---3--:R-:W2:Y:S01]  /*00c0*/  @P0 LDG.E.64 R2, desc[UR6][R2.64] ;  /* 0x0000000602020981 */ /* 0x008ea2000c1e1b00 */
[----:B------:R-:W3:Y:S03]  /*00d0*/  @P0 LDC R7, c[0x0][0x460] ;  /* 0x00011800ff070b82 */ /* 0x000ee60000000800 */
[----:B-1----:R-:W3:Y:S01]  /*00e0*/  @P0 LDG.E.64 R4, desc[UR6][R100.64] ;  /* 0x0000000664040981 */ /* 0x002ee2000c1e1b00 */
[----:B------:R-:W-:Y:S01]  /*00f0*/  BSSY.RECONVERGENT B0, `(.L_x_95) ;  /* 0x00000db000007945 */ /* 0x000fe20003800200 */
[----:B0-----:R-:W-:-:S03]  /*0100*/  UISETP.NE.U32.AND UP0, UPT, UR4, URZ, UPT ;  /* 0x000000ff0400728c */ /* 0x001fc6000bf05070 */
[----:B------:R-:W0:Y:S01]  /*0110*/  S2UR UR16, SR_CTAID.X ;  /* 0x00000000001079c3 */ /* 0x000e220000002500 */
[----:B------:R-:W-:-:S07]  /*0120*/  UISETP.NE.AND.EX UP0, UPT, UR5, URZ, UPT, UP0 ;  /* 0x000000ff0500728c */ /* 0x000fce000bf05300 */
[----:B------:R-:W0:Y:S01]  /*0130*/  LDC R107, c[0x0][0x360] ;  /* 0x0000d800ff6b7b82 */ /* 0x000e220000000800 */
[----:B--2---:R-:W-:Y:S02]  /*0140*/  @P0 R2UR UR8, R2 ;  /* 0x00000000020802ca */ /* 0x004fe400000e0000 */
[----:B------:R-:W-:Y:S02]  /*0150*/  @P0 R2UR UR9, R3 ;  /* 0x00000000030902ca */ /* 0x000fe400000e0000 */
[----:B---3--:R-:W-:Y:S02]  /*0160*/  @P0 IADD3 R100, P1, PT, R4, R7, RZ ;  /* 0x0000000704640210 */ /* 0x008fe40007f3e0ff */
[----:B-----5:R-:W-:Y:S02]  /*0170*/  SHF.R.S32.HI R2, RZ, 0x1f, R9 ;  /* 0x0000001fff027819 */ /* 0x020fe40000011409 */
[----:B----4-:R-:W-:Y:S01]  /*0180*/  MOV R4, R122 ;  /* 0x0000007a00047202 */ /* 0x010fe20000000f00 */
[----:B------:R-:W-:Y:S01]  /*0190*/  @P0 IMAD.X R101, RZ, RZ, R5, P1 ;  /* 0x000000ffff650224 */ /* 0x000fe200008e0605 */
[----:B------:R-:W-:-:S02]  /*01a0*/  LEA.HI R2, R2, R9, RZ, 0x3 ;  /* 0x0000000902027211 */ /* 0x000fc400078f18ff */
[----:B------:R-:W-:Y:S01]  /*01b0*/  LOP3.LUT R5, R4, 0x7f, RZ, 0x3c, !PT ;  /* 0x0000007f04057812 */ /* 0x000fe200078e3cff */
[----:B0-----:R-:W-:Y:S01]  /*01c0*/  IMAD R107, R107, UR16, R4 ;  /* 0x000000106b6b7c24 */ /* 0x001fe2000f8e0204 */
[----:B------:R-:W-:Y:S01]  /*01d0*/  LOP3.LUT R3, R122, 0x60, RZ, 0xc0, !PT ;  /* 0x000000607a037812 */ /* 0x000fe200078ec0ff */
[----:B------:R-:W-:Y:S01]  /*01e0*/  UIADD3 UR20, UPT, UPT, UR9, -0x4498517b, URZ ;  /* 0xbb67ae8509147890 */ /* 0x000fe2000fffe0ff */
[----:B------:R-:W-:Y:S01]  /*01f0*/  LEA.HI.SX32 R106, R2, R5, 0x1d ;  /* 0x00000005026a7211 */ /* 0x000fe200078feaff */
[----:B------:R-:W-:Y:S01]  /*0200*/  UIADD3 UR21, UPT, UPT, UR8, 0x3c6ef372, URZ ;  /* 0x3c6ef37208157890 */ /* 0x000fe2000fffe0ff */
[--C-:B------:R-:W-:Y:S01]  /*0210*/  SHF.R.U64 R105, R100, 0x2, R101.reuse ;  /* 0x0000000264697819 */ /* 0x100fe20000001265 */
[----:B------:R-:W-:Y:S01]  /*0220*/  UIADD3 UR22, UPT, UPT, UR9, 0x76cf5d0a, URZ ;  /* 0x76cf5d0a09167890 */ /* 0x000fe2000fffe0ff */
[----:B------:R-:W-:Y:S01]  /*0230*/  SHF.R.U32.HI R104, RZ, 0x2, R101 ;  /* 0x00000002ff687819 */ /* 0x000fe20000011665 */
[----:B------:R-:W-:Y:S02]  /*0240*/  UIADD3 UR23, UPT, UPT, UR8, -0x255992d5, URZ ;  /* 0xdaa66d2b08177890 */ /* 0x000fe4000fffe0ff */
[----:B------:R-:W-:-:S02]  /*0250*/  UIADD3 UR10, UPT, UPT, UR9, 0x32370b8f, URZ ;  /* 0x32370b8f090a7890 */ /* 0x000fc4000fffe0ff */
[----:B------:R-:W-:Y:S02]  /*0260*/  UIADD3 UR11, UPT, UPT, UR8, 0x78dde6e4, URZ ;  /* 0x78dde6e4080b7890 */ /* 0x000fe4000fffe0ff */
[----:B------:R-:W-:Y:S02]  /*0270*/  UIADD3 UR12, UPT, UPT, UR9, -0x126145ec, URZ ;  /* 0xed9eba14090c7890 */ /* 0x000fe4000fffe0ff */
[----:B------:R-:W-:Y:S02]  /*0280*/  UIADD3 UR13, UPT, UPT, UR9, -0x56f99767, URZ ;  /* 0xa9066899090d7890 */ /* 0x000fe4000fffe0ff */
[----:B------:R-:W-:Y:S02]  /*0290*/  UIADD3 UR14, UPT, UPT, UR8, -0x4ab325aa, URZ ;  /* 0xb54cda56080e7890 */ /* 0x000fe4000fffe0ff */
[----:B------:R-:W-:Y:S02]  /*02a0*/  UIADD3 UR15, UPT, UPT, UR9, 0x646e171e, URZ ;  /* 0x646e171e090f7890 */ /* 0x000fe4000fffe0ff */
[----:B------:R-:W-:-:S02]  /*02b0*/  UIADD3 UR17, UPT, UPT, UR9, -0x24c28bd8, URZ ;  /* 0xdb3d742809117890 */ /* 0x000fc4000fffe0ff */
[----:B------:R-:W-:Y:S01]  /*02c0*/  UIADD3 UR18, UPT, UPT, UR9, -0x695add53, URZ ;  /* 0x96a522ad09127890 */ /* 0x000fe2000fffe0ff */
[----:B------:R-:W-:Y:S11]  /*02d0*/  BRA.U UP0, `(.L_x_96) ;  /* 0x00000005008c7547 */ /* 0x000ff6000b800000 */
[----:B------:R-:W0:Y:S02]  /*02e0*/  LDCU.64 UR4, c[0x0][0x440] ;  /* 0x00008800ff0477ac */ /* 0x000e240008000a00 */
[----:B0-----:R-:W-:-:S04]  /*02f0*/  UISETP.NE.U32.AND UP0, UPT, UR4, URZ, UPT ;  /* 0x000000ff0400728c */ /* 0x001fc8000bf05070 */
[----:B------:R-:W-:-:S09]  /*0300*/  UISETP.NE.AND.EX UP0, UPT, UR5, URZ, UPT, UP0 ;  /* 0x000000ff0500728c */ /* 0x000fd2000bf05300 */
[----:B------:R-:W-:Y:S05]  /*0310*/  BRA.U UP0, `(.L_x_97) ;  /* 0x0000000100c07547 */ /* 0x000fea000b800000 */
[----:B------:R-:W0:Y:S01]  /*0320*/  LDC.64 R6, c[0x0][0x3d0] ;  /* 0x0000f400ff067b82 */ /* 0x000e220000000a00 */
[C---:B------:R-:W-:Y:S02]  /*0330*/  ISETP.GE.U32.AND P2, PT, R106.reuse, 0x80, PT ;  /* 0x000000806a00780c */ /* 0x040fe40003f46070 */
[----:B------:R-:W-:-:S05]  /*0340*/  ISETP.GE.U32.AND P0, PT, R106, 0x100, PT ;  /* 0x000001006a00780c */ /* 0x000fca0003f06070 */
[----:B------:R-:W1:Y:S08]  /*0350*/  LDC.64 R8, c[0x0][0x3d8] ;  /* 0x0000f600ff087b82 */ /* 0x000e700000000a00 */
[----:B------:R-:W2:Y:S08]  /*0360*/  LDC.64 R10, c[0x0][0x3d0] ;  /* 0x0000f400ff0a7b82 */ /* 0x000eb00000000a00 */
[----:B------:R-:W3:Y:S01]  /*0370*/  LDC.64 R12, c[0x0][0x3d8] ;  /* 0x0000f600ff0c7b82 */ /* 0x000ee20000000a00 */
[----:B0-----:R-:W-:Y:S01]  /*0380*/  @P2 IMAD.WIDE.U32 R6, R4, 0x10, R6 ;  /* 0x0000001004062825 */ /* 0x001fe200078e0006 */
[----:B------:R-:W-:-:S02]  /*0390*/  ISETP.GE.U32.AND P1, PT, R106, 0x180, PT ;  /* 0x000001806a00780c */ /* 0x000fc40003f26070 */
[----:B------:R-:W-:Y:S02]  /*03a0*/  CS2R R44, SRZ ;  /* 0x00000000002c7805 */ /* 0x000fe4000001ff00 */
[----:B------:R-:W-:Y:S01]  /*03b0*/  P2R R0, PR, RZ, 0x4 ;  /* 0x00000004ff007803 */ /* 0x000fe20000000000 */
[----:B------:R0:W5:Y:S01]  /*03c0*/  @P2 LDG.E.128 R28, desc[UR6][R6.64] ;  /* 0x00000006061c2981 */ /* 0x000162000c1e1d00 */
[C---:B-1----:R-:W-:Y:S01]  /*03d0*/  @P2 IMAD.WIDE.U32 R8, R4.reuse, 0x10, R8 ;  /* 0x0000001004082825 */ /* 0x042fe200078e0008 */
[----:B------:R-:W-:-:S04]  /*03e0*/  @P2 LOP3.LUT R4, R4, 0x80, RZ, 0xfc, !PT ;  /* 0x0000008004042812 */ /* 0x000fc800078efcff */
[----:B------:R0:W5:Y:S01]  /*03f0*/  @P2 LDG.E.128 R32, desc[UR6][R8.64] ;  /* 0x0000000608202981 */ /* 0x000162000c1e1d00 */
[----:B--2---:R-:W-:-:S05]  /*0400*/  @P0 IMAD.WIDE.U32 R10, R4, 0x10, R10 ;  /* 0x00000010040a0825 */ /* 0x004fca00078e000a */
[----:B------:R0:W5:Y:S01]  /*0410*/  @P0 LDG.E.128 R36, desc[UR6][R10.64] ;  /* 0x000000060a240981 */ /* 0x000162000c1e1d00 */
[----:B---3--:R-:W-:-:S05]  /*0420*/  @P0 IMAD.WIDE.U32 R12, R4, 0x10, R12 ;  /* 0x00000010040c0825 */ /* 0x008fca00078e000c */
[----:B------:R0:W5:Y:S01]  /*0430*/  @P0 LDG.E.128 R40, desc[UR6][R12.64] ;  /* 0x000000060c280981 */ /* 0x000162000c1e1d00 */
[----:B------:R-:W-:Y:S01]  /*0440*/  IMAD.MOV.U32 R46, RZ, RZ, RZ ;  /* 0x000000ffff2e7224 */ /* 0x000fe200078e00ff */
[----:B------:R-:W-:Y:S01]  /*0450*/  CS2R R48, SRZ ;  /* 0x0000000000307805 */ /* 0x000fe2000001ff00 */
[----:B------:R-:W-:Y:S01]  /*0460*/  IMAD.MOV.U32 R50, RZ, RZ, RZ ;  /* 0x000000ffff327224 */ /* 0x000fe200078e00ff */
[----:B------:R-:W-:Y:S02]  /*0470*/  CS2R R54, SRZ ;  /* 0x0000000000367805 */ /* 0x000fe4000001ff00 */
[----:B------:R-:W-:Y:S02]  /*0480*/  CS2R R52, SRZ ;  /* 0x0000000000347805 */ /* 0x000fe4000001ff00 */
[----:B------:R-:W-:Y:S02]  /*0490*/  CS2R R58, SRZ ;  /* 0x00000000003a7805 */ /* 0x000fe4000001ff00 */
[----:B------:R-:W-:Y:S01]  /*04a0*/  CS2R R56, SRZ ;  /* 0x0000000000387805 */ /* 0x000fe2000001ff00 */
[----:B------:R-:W-:Y:S01]  /*04b0*/  @P2 IMAD.MOV.U32 R51, RZ, RZ, RZ ;  /* 0x000000ffff332224 */ /* 0x000fe200078e00ff */
[----:B------:R-:W-:Y:S01]  /*04c0*/  @P0 MOV R47, RZ ;  /* 0x000000ff002f0202 */ /* 0x000fe20000000f00 */
[----:B------:R-:W-:Y:S01]  /*04d0*/  @P0 VIADD R4, R4, 0x80 ;  /* 0x0000008004040836 */ /* 0x000fe20000000000 */
        /* <DEDUP_REMOVED lines=10> */
[----:B------:R-:W-:Y:S01]  /*0580*/  CS2R R44, SRZ ;  /* 0x00000000002c7805 */ /* 0x000fe2000001ff00 */
[----:B------:R-:W-:Y:S01]  /*0590*/  IMAD.MOV.U32 R50, RZ, RZ, RZ ;  /* 0x000000ffff327224 */ /* 0x000fe200078e00ff */
[----:B------:R-:W-:Y:S02]  /*05a0*/  CS2R R48, SRZ ;  /* 0x0000000000307805 */ /* 0x000fe4000001ff00 */
[----:B------:R-:W-:Y:S02]  /*05b0*/  CS2R R74, SRZ ;  /* 0x00000000004a7805 */ /* 0x000fe4000001ff00 */
[----:B------:R-:W-:-:S02]  /*05c0*/  CS2R R72, SRZ ;  /* 0x0000000000487805 */ /* 0x000fc4000001ff00 */
[----:B------:R-:W-:Y:S02]  /*05d0*/  CS2R R54, SRZ ;  /* 0x0000000000367805 */ /* 0x000fe4000001ff00 */
[----:B------:R-:W-:Y:S02]  /*05e0*/  CS2R R52, SRZ ;  /* 0x0000000000347805 */ /* 0x000fe4000001ff00 */
[----:B------:R-:W-:Y:S02]  /*05f0*/  CS2R R58, SRZ ;  /* 0x00000000003a7805 */ /* 0x000fe4000001ff00 */
[----:B------:R-:W-:Y:S01]  /*0600*/  CS2R R56, SRZ ;  /* 0x0000000000387805 */ /* 0x000fe2000001ff00 */
[----:B------:R-:W-:Y:S06]  /*0610*/  BRA `(.L_x_98) ;  /* 0x0000000800207947 */ /* 0x000fec0003800000 */
.L_x_97:
[C---:B------:R-:W-:Y:S01]  /*0620*/  ISETP.GE.U32.AND P2, PT, R106.reuse, 0x80, PT ;  /* 0x000000806a00780c */ /* 0x040fe20003f46070 */
[----:B------:R-:W0:Y:S01]  /*0630*/  LDC.64 R8, c[0x0][0x3d0] ;  /* 0x0000f400ff087b82 */ /* 0x000e220000000a00 */
[----:B------:R-:W-:-:S07]  /*0640*/  ISETP.GE.U32.AND P0, PT, R106, 0x100, PT ;  /* 0x000001006a00780c */ /* 0x000fce0003f06070 */
[----:B------:R-:W1:Y:S08]  /*0650*/  LDC.64 R10, c[0x0][0x3d8] ;  /* 0x0000f600ff0a7b82 */ /* 0x000e700000000a00 */
[----:B------:R-:W2:Y:S08]  /*0660*/  LDC.64 R12, c[0x0][0x3d0] ;  /* 0x0000f400ff0c7b82 */ /* 0x000eb00000000a00 */
[----:B------:R-:W3:Y:S01]  /*0670*/  LDC.64 R14, c[0x0][0x3d8] ;  /* 0x0000f600ff0e7b82 */ /* 0x000ee20000000a00 */
[----:B0-----:R-:W-:Y:S01]  /*0680*/  @P2 IMAD.WIDE.U32 R8, R4, 0x10, R8 ;  /* 0x0000001004082825 */ /* 0x001fe200078e0008 */
[----:B------:R-:W-:-:S03]  /*0690*/  ISETP.GE.U32.AND P1, PT, R106, 0x180, PT ;  /* 0x000001806a00780c */ /* 0x000fc60003f26070 */
[----:B------:R-:W-:Y:S01]  /*06a0*/  HFMA2 R46, -RZ, RZ, 0, 0 ;  /* 0x00000000ff2e7431 */ /* 0x000fe200000001ff */
[----:B------:R-:W-:Y:S01]  /*06b0*/  P2R R0, PR, RZ, 0x4 ;  /* 0x00000004ff007803 */ /* 0x000fe20000000000 */
[----:B------:R0:W5:Y:S01]  /*06c0*/  @P2 LDG.E.128 R28, desc[UR6][R8.64] ;  /* 0x00000006081c2981 */ /* 0x000162000c1e1d00 */
[----:B------:R-:W4:Y:S01]  /*06d0*/  @P2 LDC.64 R6, c[0x0][0x440] ;  /* 0x00011000ff062b82 */ /* 0x000f220000000a00 */
[----:B-1----:R-:W-:-:S05]  /*06e0*/  @P2 IMAD.WIDE.U32 R10, R4, 0x10, R10 ;  /* 0x00000010040a2825 */ /* 0x002fca00078e000a */
[----:B------:R0:W5:Y:S02]  /*06f0*/  @P2 LDG.E.128 R32, desc[UR6][R10.64] ;  /* 0x000000060a202981 */ /* 0x000164000c1e1d00 */
[----:B------:R-:W1:Y:S01]  /*0700*/  @P0 LDC.64 R16, c[0x0][0x440] ;  /* 0x00011000ff100b82 */ /* 0x000e620000000a00 */
[C---:B----4-:R-:W-:Y:S01]  /*0710*/  @P2 IMAD.WIDE.U32 R6, R4.reuse, 0x10, R6 ;  /* 0x0000001004062825 */ /* 0x050fe200078e0006 */
[----:B------:R-:W-:-:S04]  /*0720*/  @P2 LOP3.LUT R4, R4, 0x80, RZ, 0xfc, !PT ;  /* 0x0000008004042812 */ /* 0x000fc800078efcff */
[----:B------:R0:W5:Y:S01]  /*0730*/  @P2 LD.E.128 R56, desc[UR6][R6.64] ;  /* 0x0000000606382980 */ /* 0x000162000c101d00 */
[----:B--2---:R-:W-:-:S04]  /*0740*/  @P0 IMAD.WIDE.U32 R12, R4, 0x10, R12 ;  /* 0x00000010040c0825 */ /* 0x004fc800078e000c */
[C---:B---3--:R-:W-:Y:S01]  /*0750*/  @P0 IMAD.WIDE.U32 R14, R4.reuse, 0x10, R14 ;  /* 0x00000010040e0825 */ /* 0x048fe200078e000e */
[----:B------:R0:W5:Y:S03]  /*0760*/  @P0 LDG.E.128 R36, desc[UR6][R12.64] ;  /* 0x000000060c240981 */ /* 0x000166000c1e1d00 */
[C---:B-1----:R-:W-:Y:S01]  /*0770*/  @P0 IMAD.WIDE.U32 R16, R4.reuse, 0x10, R16 ;  /* 0x0000001004100825 */ /* 0x042fe200078e0010 */
[----:B------:R0:W5:Y:S04]  /*0780*/  @P0 LDG.E.128 R40, desc[UR6][R14.64] ;  /* 0x000000060e280981 */ /* 0x000168000c1e1d00 */
[----:B------:R0:W5:Y:S01]  /*0790*/  @P0 LD.E.128 R52, desc[UR6][R16.64] ;  /* 0x0000000610340980 */ /* 0x000162000c101d00 */
[----:B------:R-:W-:Y:S01]  /*07a0*/  CS2R R44, SRZ ;  /* 0x00000000002c7805 */ /* 0x000fe2000001ff00 */
[----:B------:R-:W-:Y:S01]  /*07b0*/  IMAD.MOV.U32 R50, RZ, RZ, RZ ;  /* 0x000000ffff327224 */ /* 0x000fe200078e00ff */
[----:B------:R-:W-:Y:S01]  /*07c0*/  CS2R R48, SRZ ;  /* 0x0000000000307805 */ /* 0x000fe2000001ff00 */
[----:B------:R-:W-:Y:S01]  /*07d0*/  @P2 IMAD.MOV.U32 R51, RZ, RZ, RZ ;  /* 0x000000ffff332224 */ /* 0x000fe200078e00ff */
[----:B------:R-:W-:Y:S01]  /*07e0*/  @P0 IADD3 R4, PT, PT, R4, 0x80, RZ ;  /* 0x0000008004040810 */ /* 0x000fe20007ffe0ff */
[----:B------:R-:W-:Y:S01]  /*07f0*/  @P0 IMAD.MOV.U32 R47, RZ, RZ, RZ ;  /* 0x000000ffff2f0224 */ /* 0x000fe200078e00ff */
[----:B------:R-:W-:Y:S06]  /*0800*/  @!P1 BRA `(.L_x_98) ;  /* 0x0000000400a49947 */ /* 0x000fec0003800000 */
[----:B------:R-:W1:Y:S08]  /*0810*/  LDC.64 R60, c[0x0][0x3d0] ;  /* 0x0000f400ff3c7b82 */ /* 0x000e700000000a00 */
[----:B------:R-:W2:Y:S08]  /*0820*/  LDC.64 R64, c[0x0][0x3d8] ;  /* 0x0000f600ff407b82 */ /* 0x000eb00000000a00 */
[----:B------:R-:W3:Y:S01]  /*0830*/  LDC.64 R72, c[0x0][0x440] ;  /* 0x00011000ff487b82 */ /* 0x000ee20000000a00 */
[----:B-1----:R-:W-:-:S06]  /*0840*/  IMAD.WIDE.U32 R60, R4, 0x10, R60 ;  /* 0x00000010043c7825 */ /* 0x002fcc00078e003c */
[----:B------:R-:W5:Y:S01]  /*0850*/  LDG.E.128 R60, desc[UR6][R60.64] ;  /* 0x000000063c3c7981 */ /* 0x000f62000c1e1d00 */
[----:B--2---:R-:W-:-:S06]  /*0860*/  IMAD.WIDE.U32 R64, R4, 0x10, R64 ;  /* 0x0000001004407825 */ /* 0x004fcc00078e0040 */
[----:B------:R-:W5:Y:S01]  /*0870*/  LDG.E.128 R64, desc[UR6][R64.64] ;  /* 0x0000000640407981 */ /* 0x000f62000c1e1d00 */
[----:B---3--:R-:W-:-:S06]  /*0880*/  IMAD.WIDE.U32 R72, R4, 0x10, R72 ;  /* 0x0000001004487825 */ /* 0x008fcc00078e0048 */
[----:B------:R-:W5:Y:S01]  /*0890*/  LD.E.128 R72, desc[UR6][R72.64] ;  /* 0x0000000648487980 */ /* 0x000f62000c101d00 */
[----:B------:R-:W-:Y:S02]  /*08a0*/  CS2R R70, SRZ ;  /* 0x0000000000467805 */ /* 0x000fe4000001ff00 */
[----:B------:R-:W-:Y:S01]  /*08b0*/  CS2R R68, SRZ ;  /* 0x0000000000447805 */ /* 0x000fe2000001ff00 */
[----:B------:R-:W-:Y:S01]  /*08c0*/  IMAD.MOV.U32 R46, RZ, RZ, RZ ;  /* 0x000000ffff2e7224 */ /* 0x000fe200078e00ff */
[----:B------:R-:W-:Y:S01]  /*08d0*/  CS2R R44, SRZ ;  /* 0x00000000002c7805 */ /* 0x000fe2000001ff00 */
[----:B------:R-:W-:Y:S01]  /*08e0*/  IMAD.MOV.U32 R50, RZ, RZ, RZ ;  /* 0x000000ffff327224 */ /* 0x000fe200078e00ff */
[----:B------:R-:W-:Y:S01]  /*08f0*/  CS2R R48, SRZ ;  /* 0x0000000000307805 */ /* 0x000fe2000001ff00 */
[----:B------:R-:W-:Y:S06]  /*0900*/  BRA `(.L_x_98) ;  /* 0x0000000400647947 */ /* 0x000fec0003800000 */
.L_x_96:
[----:B------:R-:W0:Y:S02]  /*0910*/  LDCU.64 UR4, c[0x0][0x440] ;  /* 0x00008800ff0477ac */ /* 0x000e240008000a00 */
[----:B0-----:R-:W-:-:S04]  /*0920*/  UISETP.NE.U32.AND UP0, UPT, UR4, URZ, UPT ;  /* 0x000000ff0400728c */ /* 0x001fc8000bf05070 */
[----:B------:R-:W-:-:S09]  /*0930*/  UISETP.NE.AND.EX UP0, UPT, UR5, URZ, UPT, UP0 ;  /* 0x000000ff0500728c */ /* 0x000fd2000bf05300 */
[----:B------:R-:W-:Y:S05]  /*0940*/  BRA.U !UP0, `(.L_x_99) ;  /* 0x0000000108b07547 */ /* 0x000fea000b800000 */
[C---:B------:R-:W-:Y:S01]  /*0950*/  ISETP.GE.U32.AND P1, PT, R106.reuse, 0x80, PT ;  /* 0x000000806a00780c */ /* 0x040fe20003f26070 */
[----:B------:R-:W0:Y:S01]  /*0960*/  LDC.64 R8, c[0x0][0x3d0] ;  /* 0x0000f400ff087b82 */ /* 0x000e220000000a00 */
[----:B------:R-:W-:Y:S02]  /*0970*/  ISETP.GE.U32.AND P0, PT, R106, 0x100, PT ;  /* 0x000001006a00780c */ /* 0x000fe40003f06070 */
[----:B------:R-:W-:-:S05]  /*0980*/  P2R R0, PR, RZ, 0x2 ;  /* 0x00000002ff007803 */ /* 0x000fca0000000000 */
[----:B------:R-:W1:Y:S08]  /*0990*/  LDC.64 R10, c[0x0][0x3d8] ;  /* 0x0000f600ff0a7b82 */ /* 0x000e700000000a00 */
[----:B------:R-:W2:Y:S08]  /*09a0*/  @P1 LDC.64 R6, c[0x0][0x438] ;  /* 0x00010e00ff061b82 */ /* 0x000eb00000000a00 */
[----:B------:R-:W3:Y:S01]  /*09b0*/  @P1 LDC.64 R12, c[0x0][0x440] ;  /* 0x00011000ff0c1b82 */ /* 0x000ee20000000a00 */
[----:B0-----:R-:W-:-:S05]  /*09c0*/  @P1 IMAD.WIDE.U32 R8, R4, 0x10, R8 ;  /* 0x0000001004081825 */ /* 0x001fca00078e0008 */
[----:B------:R4:W5:Y:S02]  /*09d0*/  @P1 LDG.E.128 R28, desc[UR6][R8.64] ;  /* 0x00000006081c1981 */ /* 0x000964000c1e1d00 */
[----:B------:R-:W0:Y:S01]  /*09e0*/  LDC.64 R14, c[0x0][0x3d0] ;  /* 0x0000f400ff0e7b82 */ /* 0x000e220000000a00 */
[----:B-1----:R-:W-:-:S05]  /*09f0*/  @P1 IMAD.WIDE.U32 R10, R4, 0x10, R10 ;  /* 0x00000010040a1825 */ /* 0x002fca00078e000a */
[----:B------:R4:W5:Y:S02]  /*0a00*/  @P1 LDG.E.128 R32, desc[UR6][R10.64] ;  /* 0x000000060a201981 */ /* 0x000964000c1e1d00 */
[----:B------:R-:W1:Y:S01]  /*0a10*/  @P0 LDC.64 R16, c[0x0][0x438] ;  /* 0x00010e00ff100b82 */ /* 0x000e620000000a00 */
[----:B--2---:R-:W-:-:S05]  /*0a20*/  @P1 IMAD.WIDE.U32 R6, R4, 0x10, R6 ;  /* 0x0000001004061825 */ /* 0x004fca00078e0006 */
[----:B------:R4:W5:Y:S02]  /*0a30*/  @P1 LD.E.128 R48, desc[UR6][R6.64] ;  /* 0x0000000606301980 */ /* 0x000964000c101d00 */
[----:B------:R-:W2:Y:S01]  /*0a40*/  LDC.64 R18, c[0x0][0x3d8] ;  /* 0x0000f600ff127b82 */ /* 0x000ea20000000a00 */
[C---:B---3--:R-:W-:Y:S01]  /*0a50*/  @P1 IMAD.WIDE.U32 R12, R4.reuse, 0x10, R12 ;  /* 0x00000010040c1825 */ /* 0x048fe200078e000c */
[----:B------:R-:W-:-:S04]  /*0a60*/  @P1 LOP3.LUT R4, R4, 0x80, RZ, 0xfc, !PT ;  /* 0x0000008004041812 */ /* 0x000fc800078efcff */
[----:B------:R4:W5:Y:S02]  /*0a70*/  @P1 LD.E.128 R56, desc[UR6][R12.64] ;  /* 0x000000060c381980 */ /* 0x000964000c101d00 */
        /* <DEDUP_REMOVED lines=9> */
[----:B------:R-:W-:Y:S01]  /*0b10*/  ISETP.GE.U32.AND P1, PT, R106, 0x180, PT ;  /* 0x000001806a00780c */ /* 0x000fe20003f26070 */
[----:B------:R-:W-:-:S12]  /*0b20*/  @P0 VIADD R4, R4, 0x80 ;  /* 0x0000008004040836 */ /* 0x000fd80000000000 */
[----:B----4-:R-:W-:Y:S05]  /*0b30*/  @!P1 BRA `(.L_x_98) ;  /* 0x0000000000d89947 */ /* 0x010fea0003800000 */
        /* <DEDUP_REMOVED lines=13> */
.L_x_99:
[C---:B------:R-:W-:Y:S01]  /*0c10*/  ISETP.GE.U32.AND P2, PT, R106.reuse, 0x80, PT ;  /* 0x000000806a00780c */ /* 0x040fe20003f46070 */
[----:B------:R-:W0:Y:S01]  /*0c20*/  LDC.64 R12, c[0x0][0x3d8] ;  /* 0x0000f600ff0c7b82 */ /* 0x000e220000000a00 */
[C---:B------:R-:W-:Y:S02]  /*0c30*/  ISETP.GE.U32.AND P0, PT, R106.reuse, 0x100, PT ;  /* 0x000001006a00780c */ /* 0x040fe40003f06070 */
[----:B------:R-:W-:-:S05]  /*0c40*/  ISETP.GE.U32.AND P1, PT, R106, 0x180, PT ;  /* 0x000001806a00780c */ /* 0x000fca0003f26070 */
[----:B------:R-:W1:Y:S01]  /*0c50*/  LDC.64 R6, c[0x0][0x3d0] ;  /* 0x0000f400ff067b82 */ /* 0x000e620000000a00 */
[----:B------:R-:W-:-:S07]  /*0c60*/  P2R R0, PR, RZ, 0x4 ;  /* 0x00000004ff007803 */ /* 0x000fce0000000000 */
[----:B------:R-:W2:Y:S08]  /*0c70*/  @P2 LDC.64 R8, c[0x0][0x438] ;  /* 0x00010e00ff082b82 */ /* 0x000eb00000000a00 */
[----:B------:R-:W3:Y:S01]  /*0c80*/  LDC.64 R16, c[0x0][0x3d0] ;  /* 0x0000f400ff107b82 */ /* 0x000ee20000000a00 */
[----:B0-----:R-:W-:-:S05]  /*0c90*/  @P2 IMAD.WIDE.U32 R14, R4, 0x10, R12 ;  /* 0x00000010040e2825 */ /* 0x001fca00078e000c */
[----:B------:R4:W5:Y:S02]  /*0ca0*/  @P2 LDG.E.128 R32, desc[UR6][R14.64] ;  /* 0x000000060e202981 */ /* 0x000964000c1e1d00 */
[----:B------:R-:W0:Y:S01]  /*0cb0*/  @P0 LDC.64 R18, c[0x0][0x438] ;  /* 0x00010e00ff120b82 */ /* 0x000e220000000a00 */
[----:B-1----:R-:W-:-:S05]  /*0cc0*/  @P2 IMAD.WIDE.U32 R10, R4, 0x10, R6 ;  /* 0x00000010040a2825 */ /* 0x002fca00078e0006 */
[----:B------:R4:W5:Y:S02]  /*0cd0*/  @P2 LDG.E.128 R28, desc[UR6][R10.64] ;  /* 0x000000060a1c2981 */ /* 0x000964000c1e1d00 */
[----:B------:R-:W1:Y:S01]  /*0ce0*/  LDC.64 R20, c[0x0][0x3d8] ;  /* 0x0000f600ff147b82 */ /* 0x000e620000000a00 */
[C---:B--2---:R-:W-:Y:S01]  /*0cf0*/  @P2 IMAD.WIDE.U32 R12, R4.reuse, 0x10, R8 ;  /* 0x00000010040c2825 */ /* 0x044fe200078e0008 */
[----:B------:R-:W-:-:S04]  /*0d00*/  @P2 LOP3.LUT R4, R4, 0x80, RZ, 0xfc, !PT ;  /* 0x0000008004042812 */ /* 0x000fc800078efcff */
[----:B------:R4:W5:Y:S02]  /*0d10*/  @P2 LD.E.128 R48, desc[UR6][R12.64] ;  /* 0x000000060c302980 */ /* 0x000964000c101d00 */
[----:B------:R-:W2:Y:S01]  /*0d20*/  LDC.64 R22, c[0x0][0x3d0] ;  /* 0x0000f400ff167b82 */ /* 0x000ea20000000a00 */
[----:B---3--:R-:W-:-:S05]  /*0d30*/  @P0 IMAD.WIDE.U32 R16, R4, 0x10, R16 ;  /* 0x0000001004100825 */ /* 0x008fca00078e0010 */
[----:B------:R4:W5:Y:S02]  /*0d40*/  @P0 LDG.E.128 R36, desc[UR6][R16.64] ;  /* 0x0000000610240981 */ /* 0x000964000c1e1d00 */
[----:B------:R-:W3:Y:S01]  /*0d50*/  @P1 LDC.64 R24, c[0x0][0x438] ;  /* 0x00010e00ff181b82 */ /* 0x000ee20000000a00 */
[----:B0-----:R-:W-:-:S05]  /*0d60*/  @P0 IMAD.WIDE.U32 R18, R4, 0x10, R18 ;  /* 0x0000001004120825 */ /* 0x001fca00078e0012 */
[----:B------:R4:W5:Y:S02]  /*0d70*/  @P0 LD.E.128 R44, desc[UR6][R18.64] ;  /* 0x00000006122c0980 */ /* 0x000964000c101d00 */
[----:B------:R-:W0:Y:S01]  /*0d80*/  LDC.64 R26, c[0x0][0x3d8] ;  /* 0x0000f600ff1a7b82 */ /* 0x000e220000000a00 */
[C---:B-1----:R-:W-:Y:S01]  /*0d90*/  @P0 IMAD.WIDE.U32 R20, R4.reuse, 0x10, R20 ;  /* 0x0000001004140825 */ /* 0x042fe200078e0014 */
[----:B------:R-:W-:-:S04]  /*0da0*/  @P0 IADD3 R4, PT, PT, R4, 0x80, RZ ;  /* 0x0000008004040810 */ /* 0x000fc80007ffe0ff */
[----:B------:R4:W5:Y:S01]  /*0db0*/  @P0 LDG.E.128 R40, desc[UR6][R20.64] ;  /* 0x0000000614280981 */ /* 0x000962000c1e1d00 */
[----:B--2---:R-:W-:-:S05]  /*0dc0*/  @P1 IMAD.WIDE.U32 R6, R4, 0x10, R22 ;  /* 0x0000001004061825 */ /* 0x004fca00078e0016 */
[----:B------:R4:W5:Y:S01]  /*0dd0*/  @P1 LDG.E.128 R60, desc[UR6][R6.64] ;  /* 0x00000006063c1981 */ /* 0x000962000c1e1d00 */
[----:B---3--:R-:W-:-:S05]  /*0de0*/  @P1 IMAD.WIDE.U32 R8, R4, 0x10, R24 ;  /* 0x0000001004081825 */ /* 0x008fca00078e0018 */
[----:B------:R4:W5:Y:S01]  /*0df0*/  @P1 LD.E.128 R68, desc[UR6][R8.64] ;  /* 0x0000000608441980 */ /* 0x000962000c101d00 */
[----:B0-----:R-:W-:-:S05]  /*0e00*/  @P1 IMAD.WIDE.U32 R4, R4, 0x10, R26 ;  /* 0x0000001004041825 */ /* 0x001fca00078e001a */
[----:B------:R4:W5:Y:S01]  /*0e10*/  @P1 LDG.E.128 R64, desc[UR6][R4.64] ;  /* 0x0000000604401981 */ /* 0x000962000c1e1d00 */
[----:B------:R-:W-:Y:S01]  /*0e20*/  IMAD.MOV.U32 R54, RZ, RZ, RZ ;  /* 0x000000ffff367224 */ /* 0x000fe200078e00ff */
[----:B------:R-:W-:Y:S01]  /*0e30*/  CS2R R52, SRZ ;  /* 0x0000000000347805 */ /* 0x000fe2000001ff00 */
[----:B------:R-:W-:Y:S01]  /*0e40*/  IMAD.MOV.U32 R58, RZ, RZ, RZ ;  /* 0x000000ffff3a7224 */ /* 0x000fe200078e00ff */
[----:B------:R-:W-:Y:S01]  /*0e50*/  CS2R R56, SRZ ;  /* 0x0000000000387805 */ /* 0x000fe2000001ff00 */
[----:B------:R-:W-:Y:S01]  /*0e60*/  @P2 IMAD.MOV.U32 R59, RZ, RZ, RZ ;  /* 0x000000ffff3b2224 */ /* 0x000fe200078e00ff */
[----:B------:R-:W-:Y:S02]  /*0e70*/  @P1 CS2R R74, SRZ ;  /* 0x00000000004a1805 */ /* 0x000fe4000001ff00 */
[----:B------:R-:W-:Y:S02]  /*0e80*/  @P1 CS2R R72, SRZ ;  /* 0x0000000000481805 */ /* 0x000fe4000001ff00 */
[----:B----4-:R-:W-:-:S07]  /*0e90*/  @P0 MOV R55, RZ ;  /* 0x000000ff00370202 */ /* 0x010fce0000000f00 */
.L_x_98:
[----:B------:R-:W-:Y:S05]  /*0ea0*/  BSYNC.RECONVERGENT B0 ;  /* 0x0000000000007941 */ /* 0x000fea0003800200 */
.L_x_95:
[----:B------:R-:W1:Y:S02]  /*0eb0*/  LDCU UR4, c[0x0][0x384] ;  /* 0x00007080ff0477ac */ /* 0x000e640008000800 */
[----:B-1----:R-:W-:-:S06]  /*0ec0*/  UISETP.GE.AND UP0, UPT, UR16, UR4, UPT ;  /* 0x000000041000728c */ /* 0x002fcc000bf06270 */
[----:B------:R-:W-:-:S13]  /*0ed0*/  PLOP3.LUT P0, PT, PT, PT, UP0, 0x80, 0x8 ;  /* 0x000000000008781c */ /* 0x000fda0003f0f008 */
[----:B------:R-:W-:Y:S05]  /*0ee0*/  @P0 EXIT ;  /* 0x000000000000094d */ /* 0x000fea0003800000 */
[----:B------:R-:W-:Y:S01]  /*0ef0*/  IMAD.HI.U32 R4, R105, -0x2daee0ad, RZ ;  /* 0xd2511f5369047827 */ /* 0x000fe200078e00ff */
[----:B------:R-:W-:Y:S01]  /*0f00*/  UIADD3 UR4, UPT, UPT, UR8, -0x61c88647, URZ ;  /* 0x9e3779b908047890 */ /* 0x000fe2000fffe0ff */
[----:B------:R-:W-:Y:S01]  /*0f10*/  LOP3.LUT R100, R100, 0x3, RZ, 0xc0, !PT ;  /* 0x0000000364647812 */ /* 0x000fe200078ec0ff */
[----:B------:R-:W-:Y:S01]  /*0f20*/  UIADD3 UR5, UPT, UPT, UR9, 0x1fd5c5a3, URZ ;  /* 0x1fd5c5a309057890 */ /* 0x000fe2000fffe0ff */
[----:B------:R-:W-:Y:S01]  /*0f30*/  IMAD.HI.U32 R5, R107, -0x326172a9, RZ ;  /* 0xcd9e8d576b057827 */ /* 0x000fe200078e00ff */
[----:B------:R-:W-:Y:S01]  /*0f40*/  LOP3.LUT R4, R4, UR9, RZ, 0x3c, !PT ;  /* 0x0000000904047c12 */ /* 0x000fe2000f8e3cff */
[----:B------:R-:W-:Y:S01]  /*0f50*/  UPLOP3.LUT UP1, UPT, UPT, UPT, UPT, 0x40, 0x4 ;  /* 0x000000000004789c */ /* 0x000fe20003f2e870 */
[----:B-----5:R-:W-:Y:S01]  /*0f60*/  PRMT R99, R75, 0x7632, R99 ;  /* 0x000076324b637816 */ /* 0x020fe20000000063 */
[----:B0-----:R-:W-:Y:S01]  /*0f70*/  IMAD R7, R107, -0x326172a9, RZ ;  /* 0xcd9e8d576b077824 */ /* 0x001fe200078e02ff */
[----:B------:R-:W-:Y:S01]  /*0f80*/  LOP3.LUT R5, R104, UR8, R5, 0x96, !PT ;  /* 0x0000000868057c12 */ /* 0x000fe2000f8e9605 */
[----:B------:R-:W-:Y:S01]  /*0f90*/  IMAD.HI.U32 R6, R4, -0x326172a9, RZ ;  /* 0xcd9e8d5704067827 */ /* 0x000fe200078e00ff */
[----:B------:R-:W-:Y:S01]  /*0fa0*/  PRMT R98, R67, 0x7632, R98 ;  /* 0x0000763243627816 */ /* 0x000fe20000000062 */
[----:B------:R-:W0:Y:S01]  /*0fb0*/  LDCU UR19, c[0x0][0x400] ;  /* 0x00008000ff1377ac */ /* 0x000e220008000800 */
[----:B------:R-:W-:Y:S01]  /*0fc0*/  PRMT R97, R71, 0x7632, R97 ;  /* 0x0000763247617816 */ /* 0x000fe20000000061 */
[----:B------:R-:W-:Y:S01]  /*0fd0*/  IMAD R9, R105, -0x2daee0ad, RZ ;  /* 0xd2511f5369097824 */ /* 0x000fe200078e02ff */
[----:B------:R-:W-:Y:S01]  /*0fe0*/  LOP3.LUT R6, R7, UR4, R6, 0x96, !PT ;  /* 0x0000000407067c12 */ /* 0x000fe2000f8e9606 */
[----:B------:R-:W-:Y:S01]  /*0ff0*/  IMAD.HI.U32 R8, R5, -0x2daee0ad, RZ ;  /* 0xd2511f5305087827 */ /* 0x000fe200078e00ff */
[----:B------:R-:W-:Y:S01]  /*1000*/  UIADD3 UR4, UPT, UPT, UR8, 0x1715609d, URZ ;  /* 0x1715609d08047890 */ /* 0x000fe2000fffe0ff */
[----:B------:R-:W-:-:S02]  /*1010*/  PRMT R96, R63, 0x7632, R96 ;  /* 0x000076323f607816 */ /* 0x000fc40000000060 */
[----:B------:R-:W-:Y:S01]  /*1020*/  IMAD R10, R5, -0x2daee0ad, RZ ;  /* 0xd2511f53050a7824 */ /* 0x000fe200078e02ff */
[----:B------:R-:W-:Y:S01]  /*1030*/  LOP3.LUT R8, R9, UR20, R8, 0x96, !PT ;  /* 0x0000001409087c12 */ /* 0x000fe2000f8e9608 */
[----:B------:R-:W-:Y:S01]  /*1040*/  IMAD.HI.U32 R7, R6, -0x2daee0ad, RZ ;  /* 0xd2511f5306077827 */ /* 0x000fe200078e00ff */
[----:B------:R-:W-:Y:S02]  /*1050*/  PRMT R95, R74, 0x7632, R95 ;  /* 0x000076324a5f7816 */ /* 0x000fe4000000005f */
[----:B------:R-:W-:Y:S01]  /*1060*/  PRMT R94, R66, 0x7632, R94 ;  /* 0x00007632425e7816 */ /* 0x000fe2000000005e */
        /* <DEDUP_REMOVED lines=8> */
[----:B------:R-:W-:-:S02]  /*10f0*/  PRMT R27, R73, 0x7632, R27 ;  /* 0x00007632491b7816 */ /* 0x000fc4000000001b */
[----:B------:R-:W-:Y:S01]  /*1100*/  PRMT R26, R37, 0x7632, R26 ;  /* 0x00007632251a7816 */ /* 0x000fe2000000001a */
[----:B------:R-:W-:Y:S01]  /*1110*/  IMAD R9, R6, -0x2daee0ad, RZ ;  /* 0xd2511f5306097824 */ /* 0x000fe200078e02ff */
[----:B------:R-:W-:Y:S01]  /*1120*/  LOP3.LUT R5, R8, UR23, R5, 0x96, !PT ;  /* 0x0000001708057c12 */ /* 0x000fe2000f8e9605 */
[----:B------:R-:W-:Y:S01]  /*1130*/  IMAD.HI.U32 R6, R4, -0x2daee0ad, RZ ;  /* 0xd2511f5304067827 */ /* 0x000fe200078e00ff */
[----:B------:R-:W-:Y:S02]  /*1140*/  PRMT R25, R52, 0x7632, R25 ;  /* 0x0000763234197816 */ /* 0x000fe40000000019 */
[----:B------:R-:W-:Y:S01]  /*1150*/  PRMT R24, R40, 0x7632, R24 ;  /* 0x0000763228187816 */ /* 0x000fe20000000018 */
[----:B------:R-:W-:Y:S01]  /*1160*/  IMAD.HI.U32 R8, R5, -0x2daee0ad, RZ ;  /* 0xd2511f5305087827 */ /* 0x000fe200078e00ff */
[----:B------:R-:W-:Y:S02]  /*1170*/  LOP3.LUT R6, R9, UR10, R6, 0x96, !PT ;  /* 0x0000000a09067c12 */ /* 0x000fe4000f8e9606 */
[----:B------:R-:W-:Y:S01]  /*1180*/  PRMT R23, R44, 0x7632, R23 ;  /* 0x000076322c177816 */ /* 0x000fe20000000017 */
[----:B------:R-:W-:Y:S01]  /*1190*/  IMAD R9, R4, -0x2daee0ad, RZ ;  /* 0xd2511f5304097824 */ /* 0x000fe200078e02ff */
[----:B------:R-:W-:Y:S01]  /*11a0*/  PRMT R22, R36, 0x7632, R22 ;  /* 0x0000763224167816 */ /* 0x000fe20000000016 */
[----:B------:R-:W-:Y:S01]  /*11b0*/  IMAD R7, R7, -0x326172a9, RZ ;  /* 0xcd9e8d5707077824 */ /* 0x000fe200078e02ff */
[----:B------:R-:W-:Y:S01]  /*11c0*/  PRMT R21, R59, 0x7632, R21 ;  /* 0x000076323b157816 */ /* 0x000fe20000000015 */
[----:B------:R-:W-:Y:S01]  /*11d0*/  IMAD.HI.U32 R4, R6, -0x326172a9, RZ ;  /* 0xcd9e8d5706047827 */ /* 0x000fe200078e00ff */
[----:B------:R-:W-:-:S02]  /*11e0*/  LOP3.LUT R8, R9, UR12, R8, 0x96, !PT ;  /* 0x0000000c09087c12 */ /* 0x000fc4000f8e9608 */
[----:B------:R-:W-:Y:S01]  /*11f0*/  PRMT R20, R35, 0x7632, R20 ;  /* 0x0000763223147816 */ /* 0x000fe20000000014 */
[----:B------:R-:W-:Y:S01]  /*1200*/  IMAD R10, R5, -0x2daee0ad, RZ ;  /* 0xd2511f53050a7824 */ /* 0x000fe200078e02ff */
[----:B------:R-:W-:Y:S01]  /*1210*/  LOP3.LUT R4, R7, UR11, R4, 0x96, !PT ;  /* 0x0000000b07047c12 */ /* 0x000fe2000f8e9604 */
[----:B------:R-:W-:Y:S01]  /*1220*/  IMAD R7, R6, -0x326172a9, RZ ;  /* 0xcd9e8d5706077824 */ /* 0x000fe200078e02ff */
[----:B------:R-:W-:Y:S01]  /*1230*/  PRMT R19, R51, 0x7632, R19 ;  /* 0x0000763233137816 */ /* 0x000fe20000000013 */
[----:B------:R-:W-:Y:S01]  /*1240*/  IMAD.HI.U32 R6, R8, -0x326172a9, RZ ;  /* 0xcd9e8d5708067827 */ /* 0x000fe200078e00ff */
[----:B------:R-:W-:Y:S01]  /*1250*/  PRMT R18, R31, 0x7632, R18 ;  /* 0x000076321f127816 */ /* 0x000fe20000000012 */
[----:B------:R-:W1:Y:S01]  /*1260*/  LDCU.64 UR10, c[0x0][0x398] ;  /* 0x00007300ff0a77ac */ /* 0x000e620008000a00 */
[----:B------:R-:W-:Y:S01]  /*1270*/  PRMT R17, R58, 0x7632, R17 ;  /* 0x000076323a117816 */ /* 0x000fe20000000011 */
[----:B------:R-:W-:Y:S01]  /*1280*/  IMAD.HI.U32 R5, R4, -0x2daee0ad, RZ ;  /* 0xd2511f5304057827 */ /* 0x000fe200078e00ff */
[----:B------:R-:W-:Y:S01]  /*1290*/  LOP3.LUT R6, R7, UR4, R6, 0x96, !PT ;  /* 0x0000000407067c12 */ /* 0x000fe2000f8e9606 */
[----:B------:R-:W-:Y:S01]  /*12a0*/  UIADD3 UR4, UPT, UPT, UR8, 0x5384540f, URZ ;  /* 0x5384540f08047890 */ /* 0x000fe2000fffe0ff */
[----:B------:R-:W-:Y:S01]  /*12b0*/  PRMT R16, R34, 0x7632, R16 ;  /* 0x0000763222107816 */ /* 0x000fe20000000010 */
[----:B------:R-:W-:Y:S01]  /*12c0*/  IMAD R7, R8, -0x326172a9, RZ ;  /* 0xcd9e8d5708077824 */ /* 0x000fe200078e02ff */
[----:B------:R-:W-:Y:S01]  /*12d0*/  LOP3.LUT R5, R10, UR13, R5, 0x96, !PT ;  /* 0x0000000d0a057c12 */ /* 0x000fe2000f8e9605 */
[----:B------:R-:W-:Y:S01]  /*12e0*/  IMAD R10, R4, -0x2daee0ad, RZ ;  /* 0xd2511f53040a7824 */ /* 0x000fe200078e02ff */
[----:B------:R-:W-:Y:S01]  /*12f0*/  PRMT R15, R50, 0x7632, R15 ;  /* 0x00007632320f7816 */ /* 0x000fe2000000000f */
[----:B------:R-:W-:Y:S01]  /*1300*/  IMAD.HI.U32 R9, R6, -0x2daee0ad, RZ ;  /* 0xd2511f5306097827 */ /* 0x000fe200078e00ff */
[----:B------:R-:W-:Y:S01]  /*1310*/  PRMT R14, R30, 0x7632, R14 ;  /* 0x000076321e0e7816 */ /* 0x000fe2000000000e */
[----:B------:R-:W2:Y:S01]  /*1320*/  LDCU.64 UR12, c[0x0][0x3a0] ;  /* 0x00007400ff0c77ac */ /* 0x000ea20008000a00 */
[----:B------:R-:W-:Y:S01]  /*1330*/  PRMT R12, R57, 0x7632, R12 ;  /* 0x00007632390c7816 */ /* 0x000fe2000000000c */
[----:B------:R-:W-:Y:S01]  /*1340*/  IMAD.HI.U32 R4, R5, -0x326172a9, RZ ;  /* 0xcd9e8d5705047827 */ /* 0x000fe200078e00ff */
[----:B------:R-:W-:-:S03]  /*1350*/  LOP3.LUT R9, R10, UR15, R9, 0x96, !PT ;  /* 0x0000000f0a097c12 */ /* 0x000fc6000f8e9609 */
[----:B------:R-:W-:Y:S01]  /*1360*/  IMAD R8, R5, -0x326172a9, RZ ;  /* 0xcd9e8d5705087824 */ /* 0x000fe200078e02ff */
[----:B------:R-:W-:Y:S01]  /*1370*/  LOP3.LUT R4, R7, UR14, R4, 0x96, !PT ;  /* 0x0000000e07047c12 */ /* 0x000fe2000f8e9604 */
[----:B------:R-:W-:Y:S01]  /*1380*/  IMAD.HI.U32 R5, R9, -0x326172a9, RZ ;  /* 0xcd9e8d5709057827 */ /* 0x000fe200078e00ff */
[----:B------:R-:W3:Y:S03]  /*1390*/  LDCU.64 UR14, c[0x0][0x380] ;  /* 0x00007000ff0e77ac */ /* 0x000ee60008000a00 */
[----:B------:R-:W-:Y:S01]  /*13a0*/  IMAD.SHL.U32 R10, R122, 0x20, RZ ;  /* 0x000000207a0a7824 */ /* 0x000fe200078e00ff */
[----:B------:R-:W-:Y:S01]  /*13b0*/  LOP3.LUT R5, R8, UR4, R5, 0x96, !PT ;  /* 0x0000000408057c12 */ /* 0x000fe2000f8e9605 */
[----:B------:R-:W-:Y:S01]  /*13c0*/  IMAD R7, R6, -0x2daee0ad, RZ ;  /* 0xd2511f5306077824 */ /* 0x000fe200078e02ff */
[----:B------:R-:W-:Y:S01]  /*13d0*/  SHF.R.S32.HI R8, RZ, 0x3, R2 ;  /* 0x00000003ff087819 */ /* 0x000fe20000011402 */
[----:B------:R-:W-:Y:S01]  /*13e0*/  IMAD.HI.U32 R6, R4, -0x2daee0ad, RZ ;  /* 0xd2511f5304067827 */ /* 0x000fe200078e00ff */
[----:B------:R-:W-:Y:S01]  /*13f0*/  LOP3.LUT R13, R10, 0x3e0, RZ, 0xc0, !PT ;  /* 0x000003e00a0d7812 */ /* 0x000fe200078ec0ff */
[----:B------:R-:W-:Y:S01]  /*1400*/  UIADD3 UR4, UPT, UPT, UR8, -0xe443238, URZ ;  /* 0xf1bbcdc808047890 */ /* 0x000fe2000fffe0ff */
[C---:B------:R-:W-:Y:S01]  /*1410*/  LOP3.LUT R10, R8.reuse, 0x7f, RZ, 0xc0, !PT ;  /* 0x0000007f080a7812 */ /* 0x040fe200078ec0ff */
[----:B------:R-:W-:Y:S01]  /*1420*/  IMAD.SHL.U32 R8, R8, 0x2, RZ ;  /* 0x0000000208087824 */ /* 0x000fe200078e00ff */
[----:B------:R-:W-:Y:S01]  /*1430*/  LOP3.LUT R6, R7, UR5, R6, 0x96, !PT ;  /* 0x0000000507067c12 */ /* 0x000fe2000f8e9606 */
[----:B------:R-:W-:Y:S01]  /*1440*/  IMAD R7, R4, -0x2daee0ad, RZ ;  /* 0xd2511f5304077824 */ /* 0x000fe200078e02ff */
[----:B------:R-:W-:Y:S01]  /*1450*/  VIADDMNMX R11, R10, -R3, RZ, !PT ;  /* 0x800000030a0b7246 */ /* 0x000fe200078001ff */
[----:B------:R-:W-:Y:S01]  /*1460*/  IMAD R9, R9, -0x326172a9, RZ ;  /* 0xcd9e8d5709097824 */ /* 0x000fe200078e02ff */
[----:B------:R-:W-:Y:S01]  /*1470*/  LOP3.LUT R8, R8, 0xffffff00, RZ, 0xc0, !PT ;  /* 0xffffff0008087812 */ /* 0x000fe200078ec0ff */
[----:B------:R-:W-:Y:S01]  /*1480*/  IMAD.HI.U32 R2, R6, -0x326172a9, RZ ;  /* 0xcd9e8d5706027827 */ /* 0x000fe200078e00ff */
[----:B------:R-:W-:-:S02]  /*1490*/  VIMNMX R11, PT, PT, R11, 0x20, PT ;  /* 0x000000200b0b7848 */ /* 0x000fc40003fe0100 */
[----:B------:R-:W-:Y:S01]  /*14a0*/  VIADDMNMX R13, R10, -R13, RZ, !PT ;  /* 0x8000000d0a0d7246 */ /* 0x000fe200078001ff */
[----:B------:R-:W-:Y:S01]  /*14b0*/  IMAD.HI.U32 R4, R5, -0x2daee0ad, RZ ;  /* 0xd2511f5305047827 */ /* 0x000fe200078e00ff */
[----:B------:R-:W-:Y:S01]  /*14c0*/  LOP3.LUT R2, R9, UR4, R2, 0x96, !PT ;  /* 0x0000000409027c12 */ /* 0x000fe2000f8e9602 */
[----:B------:R-:W-:Y:S01]  /*14d0*/  UIADD3 UR4, UPT, UPT, UR8, -0x700cb87f, URZ ;  /* 0x8ff3478108047890 */ /* 0x000fe2000fffe0ff */
[----:B------:R-:W-:Y:S01]  /*14e0*/  VIMNMX R13, PT, PT, R13, 0x20, PT ;  /* 0x000000200d0d7848 */ /* 0x000fe20003fe0100 */
[----:B------:R-:W-:Y:S01]  /*14f0*/  IMAD R11, R11, 0x8, R8 ;  /* 0x000000080b0b7824 */ /* 0x000fe200078e0208 */
[----:B------:R-:W-:Y:S01]  /*1500*/  LOP3.LUT R3, R7, UR17, R4, 0x96, !PT ;  /* 0x0000001107037c12 */ /* 0x000fe2000f8e9604 */
[----:B------:R-:W-:Y:S01]  /*1510*/  IMAD R6, R6, -0x326172a9, RZ ;  /* 0xcd9e8d5706067824 */ /* 0x000fe200078e02ff */
[----:B------:R-:W-:Y:S01]  /*1520*/  LEA R103, R13, R8, 0x3 ;  /* 0x000000080d677211 */ /* 0x000fe200078e18ff */
[----:B------:R-:W-:Y:S01]  /*1530*/  IMAD R5, R5, -0x2daee0ad, RZ ;  /* 0xd2511f5305057824 */ /* 0x000fe200078e02ff */
[----:B------:R-:W-:Y:S01]  /*1540*/  I2FP.F32.U32 R13, R11 ;  /* 0x0000000b000d7245 */ /* 0x000fe20000201000 */
[C---:B------:R-:W-:Y:S01]  /*1550*/  IMAD.HI.U32 R102, R2.reuse, -0x2daee0ad, RZ ;  /* 0xd2511f5302667827 */ /* 0x040fe200078e00ff */
[----:B------:R-:W-:Y:S01]  /*1560*/  PRMT R11, R33, 0x7632, R11 ;  /* 0x00007632210b7816 */ /* 0x000fe2000000000b */
[----:B------:R-:W4:Y:S01]  /*1570*/  LDCU UR17, c[0x0][0x388] ;  /* 0x00007100ff1177ac */ /* 0x000f220008000800 */
[----:B------:R-:W-:Y:S01]  /*1580*/  PRMT R10, R49, 0x7632, R10 ;  /* 0x00007632310a7816 */ /* 0x000fe2000000000a */
[----:B------:R-:W-:Y:S01]  /*1590*/  IMAD.HI.U32 R101, R3, -0x326172a9, RZ ;  /* 0xcd9e8d5703657827 */ /* 0x000fe200078e00ff */
[----:B------:R-:W0:Y:S01]  /*15a0*/  MUFU.RCP R13, R13 ;  /* 0x0000000d000d7308 */ /* 0x000e220000001000 */
[----:B------:R-:W-:Y:S01]  /*15b0*/  LOP3.LUT R102, R5, UR18, R102, 0x96, !PT ;  /* 0x0000001205667c12 */ /* 0x000fe2000f8e9666 */
[----:B------:R-:W0:Y:S01]  /*15c0*/  LDCU.U8 UR18, c[0x0][0x410] ;  /* 0x00008200ff1277ac */ /* 0x000e220008000000 */
[----:B------:R-:W-:Y:S01]  /*15d0*/  IMAD R118, R2, -0x2daee0ad, RZ ;  /* 0xd2511f5302767824 */ /* 0x000fe200078e02ff */
[----:B------:R-:W-:Y:S01]  /*15e0*/  LOP3.LUT R101, R6, UR4, R101, 0x96, !PT ;  /* 0x0000000406657c12 */ /* 0x000fe2000f8e9665 */
[----:B------:R-:W-:Y:S01]  /*15f0*/  IMAD.MOV.U32 R4, RZ, RZ, RZ ;  /* 0x000000ffff047224 */ /* 0x000fe200078e00ff */
[----:B------:R-:W-:Y:S01]  /*1600*/  PRMT R9, R29, 0x7632, R9 ;  /* 0x000076321d097816 */ /* 0x000fe20000000009 */
[----:B------:R-:W-:Y:S01]  /*1610*/  IMAD R2, R3, -0x326172a9, RZ ;  /* 0xcd9e8d5703027824 */ /* 0x000fe200078e02ff */
[----:B------:R-:W-:-:S02]  /*1620*/  PRMT R8, R56, 0x7632, R8 ;  /* 0x0000763238087816 */ /* 0x000fc40000000008 */
[----:B------:R-:W-:Y:S02]  /*1630*/  PRMT R7, R32, 0x7632, R7 ;  /* 0x0000763220077816 */ /* 0x000fe40000000007 */
[----:B------:R-:W-:Y:S02]  /*1640*/  PRMT R6, R48, 0x7632, R6 ;  /* 0x0000763230067816 */ /* 0x000fe40000000006 */
[----:B-123--:R-:W-:-:S07]  /*1650*/  PRMT R5, R28, 0x7632, R5 ;  /* 0x000076321c057816 */ /* 0x00efce0000000005 */
.L_x_484:
[----:B----4-:R-:W-:Y:S01]  /*1660*/  UIMAD UR4, UR16, UR17, URZ ;  /* 0x00000011100472a4 */ /* 0x010fe2000f8e02ff */
[----:B------:R-:W-:Y:S01]  /*1670*/  ISETP.NE.AND P0, PT, R0, RZ, PT ;  /* 0x000000ff0000720c */ /* 0x000fe20003f05270 */
[----:B------:R-:W-:Y:S02]  /*1680*/  BSSY.RECONVERGENT B0, `(.L_x_100) ;  /* 0x000098d000007945 */ /* 0x000fe40003800200 */
[----:B------:R-:W-:-:S04]  /*1690*/  USHF.R.S32.HI UR5, URZ, 0x1f, UR4 ;  /* 0x0000001fff057899 */ /* 0x000fc80008011404 */
[----:B------:R-:W-:-:S06]  /*16a0*/  ULEA.HI UR5, UR5, UR4, URZ, 0x3 ;  /* 0x0000000405057291 */ /* 0x000fcc000f8f18ff */
[----:B0123--:R-:W-:-:S05]  /*16b0*/  IMAD.U32 R85, RZ, RZ, UR5 ;  /* 0x00000005ff557e24 */ /* 0x00ffca000f8e00ff */
[----:B------:R-:W-:-:S05]  /*16c0*/  LEA.HI.SX32 R116, R85, R122, 0x1d ;  /* 0x0000007a55747211 */ /* 0x000fca00078feaff */
[----:B------:R-:W-:Y:S01]  /*16d0*/  IMAD.MOV.U32 R122, RZ, RZ, R116 ;  /* 0x000000ffff7a7224 */ /* 0x000fe200078e0074 */
[----:B------:R-:W-:Y:S06]  /*16e0*/  @!P0 BRA `(.L_x_101) ;  /* 0x0000009800188947 */ /* 0x000fec0003800000 */
[----:B------:R-:W-:Y:S01]  /*16f0*/  ISETP.NE.U32.AND P0, PT, RZ, UR10, PT ;  /* 0x0000000aff007c0c */ /* 0x000fe2000bf05070 */
[----:B------:R-:W1:Y:S01]  /*1700*/  LDC.64 R84, c[0x0][0x390] ;  /* 0x0000e400ff547b82 */ /* 0x000e620000000a00 */
[----:B------:R-:W-:Y:S02]  /*1710*/  ISETP.NE.U32.AND P1, PT, RZ, UR12, PT ;  /* 0x0000000cff007c0c */ /* 0x000fe4000bf25070 */
[----:B------:R-:W-:Y:S02]  /*1720*/  ISETP.NE.AND.EX P0, PT, RZ, UR11, PT, P0 ;  /* 0x0000000bff007c0c */ /* 0x000fe4000bf05300 */
[----:B------:R-:W-:-:S11]  /*1730*/  ISETP.NE.AND.EX P1, PT, RZ, UR13, PT, P1 ;  /* 0x0000000dff007c0c */ /* 0x000fd6000bf25310 */
[----:B------:R-:W2:Y:S08]  /*1740*/  @P0 LDC.64 R90, c[0x0][0x398] ;  /* 0x0000e600ff5a0b82 */ /* 0x000eb00000000a00 */
[----:B------:R-:W3:Y:S01]  /*1750*/  @P1 LDC.64 R88, c[0x0][0x3a0] ;  /* 0x0000e800ff581b82 */ /* 0x000ee20000000a00 */
[----:B-1----:R-:W-:-:S06]  /*1760*/  IMAD.WIDE.U32 R84, R116, 0x10, R84 ;  /* 0x0000001074547825 */ /* 0x002fcc00078e0054 */
[----:B------:R-:W5:Y:S01]  /*1770*/  LDG.E.128 R84, desc[UR6][R84.64] ;  /* 0x0000000654547981 */ /* 0x000f62000c1e1d00 */
[----:B--2---:R-:W-:-:S05]  /*1780*/  @P0 IMAD.WIDE.U32 R90, R116, 0x10, R90 ;  /* 0x00000010745a0825 */ /* 0x004fca00078e005a */
[----:B------:R1:W5:Y:S01]  /*1790*/  @P0 LDG.E.128 R76, desc[UR6][R90.64] ;  /* 0x000000065a4c0981 */ /* 0x000362000c1e1d00 */
[----:B---3--:R-:W-:-:S05]  /*17a0*/  @P1 IMAD.WIDE.U32 R88, R116, 0x10, R88 ;  /* 0x0000001074581825 */ /* 0x008fca00078e0058 */
[----:B------:R1:W5:Y:S01]  /*17b0*/  @P1 LDG.E.128 R80, desc[UR6][R88.64] ;  /* 0x0000000658501981 */ /* 0x000362000c1e1d00 */
[----:B------:R-:W-:-:S04]  /*17c0*/  UISETP.NE.U32.AND UP0, UPT, UR10, URZ, UPT ;  /* 0x000000ff0a00728c */ /* 0x000fc8000bf05070 */
[----:B------:R-:W-:-:S09]  /*17d0*/  UISETP.NE.AND.EX UP0, UPT, UR11, URZ, UPT, UP0 ;  /* 0x000000ff0b00728c */ /* 0x000fd2000bf05300 */
[----:B-1----:R-:W-:Y:S05]  /*17e0*/  BRA.U UP0, `(.L_x_102) ;  /* 0x0000003100b87547 */ /* 0x002fea000b800000 */
[----:B------:R-:W-:Y:S01]  /*17f0*/  ISETP.NE.AND P2, PT, R100, 0x1, PT ;  /* 0x000000016400780c */ /* 0x000fe20003f45270 */
[----:B------:R-:W-:Y:S01]  /*1800*/  BSSY.RECONVERGENT B1, `(.L_x_103) ;  /* 0x0000059000017945 */ /* 0x000fe20003800200 */
[----:B------:R-:W-:Y:S02]  /*1810*/  HFMA2 R90, -RZ, RZ, 0, 1.1920928955078125e-07 ;  /* 0x00000002ff5a7431 */ /* 0x000fe400000001ff */
[----:B------:R-:W-:Y:S02]  /*1820*/  IMAD.MOV.U32 R3, RZ, RZ, R2 ;  /* 0x000000ffff037224 */ /* 0x000fe400078e0002 */
[----:B------:R-:W-:-:S07]  /*1830*/  IMAD.MOV.U32 R120, RZ, RZ, R118 ;  /* 0x000000ffff787224 */ /* 0x000fce00078e0076 */
[----:B------:R-:W-:Y:S05]  /*1840*/  @!P2 BRA `(.L_x_104) ;  /* 0x000000040050a947 */ /* 0x000fea0003800000 */
[----:B------:R-:W-:-:S13]  /*1850*/  ISETP.NE.AND P2, PT, R100, 0x3, PT ;  /* 0x000000036400780c */ /* 0x000fda0003f45270 */
[----:B------:R-:W-:Y:S05]  /*1860*/  @!P2 BRA `(.L_x_105) ;  /* 0x000000000020a947 */ /* 0x000fea0003800000 */
[----:B------:R-:W-:-:S13]  /*1870*/  ISETP.NE.AND P2, PT, R100, 0x2, PT ;  /* 0x000000026400780c */ /* 0x000fda0003f45270 */
[----:B------:R-:W-:Y:S01]  /*1880*/  @!P2 IMAD.MOV.U32 R90, RZ, RZ, 0x3 ;  /* 0x00000003ff5aa424 */ /* 0x000fe200078e00ff */
[----:B------:R-:W-:Y:S01]  /*1890*/  @!P2 MOV R120, R118 ;  /* 0x000000760078a202 */ /* 0x000fe20000000f00 */
[----:B------:R-:W-:Y:S01]  /*18a0*/  @!P2 IMAD.MOV.U32 R3, RZ, RZ, R102 ;  /* 0x000000ffff03a224 */ /* 0x000fe200078e0066 */
[----:B------:R-:W-:Y:S01]  /*18b0*/  @P2 MOV R3, R101 ;  /* 0x0000006500032202 */ /* 0x000fe20000000f00 */
[----:B------:R-:W-:Y:S02]  /*18c0*/  @P2 VIADD R90, R100, 0x1 ;  /* 0x00000001645a2836 */ /* 0x000fe40000000000 */
[----:B------:R-:W-:Y:S01]  /*18d0*/  @P2 IMAD.MOV.U32 R120, RZ, RZ, R118 ;  /* 0x000000ffff782224 */ /* 0x000fe200078e0076 */
[----:B------:R-:W-:Y:S06]  /*18e0*/  BRA `(.L_x_104) ;  /* 0x0000000400287947 */ /* 0x000fec0003800000 */
.L_x_105:
[----:B------:R-:W-:Y:S01]  /*18f0*/  VIADD R105, R105, 0x1 ;  /* 0x0000000169697836 */ /* 0x000fe20000000000 */
[----:B------:R-:W-:Y:S03]  /*1900*/  BSSY.RECONVERGENT B2, `(.L_x_106) ;  /* 0x000000c000027945 */ /* 0x000fe60003800200 */
[C---:B------:R-:W-:Y:S01]  /*1910*/  IMAD.WIDE.U32 R100, R105.reuse, -0x2daee0ad, RZ ;  /* 0xd2511f5369647825 */ /* 0x040fe200078e00ff */
[----:B------:R-:W-:-:S13]  /*1920*/  ISETP.NE.AND P2, PT, R105, RZ, PT ;  /* 0x000000ff6900720c */ /* 0x000fda0003f45270 */
[----:B------:R-:W-:Y:S05]  /*1930*/  @P2 BRA `(.L_x_107) ;  /* 0x0000000000202947 */ /* 0x000fea0003800000 */
[----:B------:R-:W-:-:S05]  /*1940*/  VIADD R104, R104, 0x1 ;  /* 0x0000000168687836 */ /* 0x000fca0000000000 */
[----:B------:R-:W-:-:S13]  /*1950*/  ISETP.NE.AND P2, PT, R104, RZ, PT ;  /* 0x000000ff6800720c */ /* 0x000fda0003f45270 */
[----:B------:R-:W-:Y:S01]  /*1960*/  @!P2 VIADD R107, R107, 0x1 ;  /* 0x000000016b6ba836 */ /* 0x000fe20000000000 */
[----:B------:R-:W-:Y:S01]  /*1970*/  @!P2 IADD3 R2, PT, PT, R4, 0x1, RZ ;  /* 0x000000010402a810 */ /* 0x000fe20007ffe0ff */
[----:B------:R-:W-:-:S03]  /*1980*/  @!P2 IMAD.MOV.U32 R104, RZ, RZ, RZ ;  /* 0x000000ffff68a224 */ /* 0x000fc600078e00ff */
[----:B------:R-:W-:-:S13]  /*1990*/  ISETP.NE.AND P3, PT, R107, RZ, !P2 ;  /* 0x000000ff6b00720c */ /* 0x000fda0005765270 */
[----:B------:R-:W-:-:S04]  /*19a0*/  @P3 IMAD.MOV R2, RZ, RZ, R4 ;  /* 0x000000ffff023224 */ /* 0x000fc800078e0204 */
[----:B------:R-:W-:-:S07]  /*19b0*/  @!P2 IMAD.MOV.U32 R4, RZ, RZ, R2 ;  /* 0x000000ffff04a224 */ /* 0x000fce00078e0002 */
.L_x_107:
[----:B0-----:R-:W-:Y:S05]  /*19c0*/  BSYNC.RECONVERGENT B2 ;  /* 0x0000000000027941 */ /* 0x001fea0003800200 */
.L_x_106:
[----:B------:R-:W-:Y:S01]  /*19d0*/  IMAD.WIDE.U32 R90, R107, -0x326172a9, RZ ;  /* 0xcd9e8d576b5a7825 */ /* 0x000fe200078e00ff */
[----:B------:R-:W-:Y:S01]  /*19e0*/  LOP3.LUT R2, R4, UR9, R101, 0x96, !PT ;  /* 0x0000000904027c12 */ /* 0x000fe2000f8e9665 */
[----:B------:R-:W-:Y:S02]  /*19f0*/  UIADD3 UR4, UPT, UPT, UR8, -0x61c88647, URZ ;  /* 0x9e3779b908047890 */ /* 0x000fe4000fffe0ff */
[----:B------:R-:W-:Y:S01]  /*1a00*/  UIADD3 UR5, UPT, UPT, UR9, -0x4498517b, URZ ;  /* 0xbb67ae8509057890 */ /* 0x000fe2000fffe0ff */
[----:B------:R-:W-:Y:S01]  /*1a10*/  LOP3.LUT R88, R104, UR8, R91, 0x96, !PT ;  /* 0x0000000868587c12 */ /* 0x000fe2000f8e965b */
[----:B------:R-:W-:-:S04]  /*1a20*/  IMAD.WIDE.U32 R2, R2, -0x326172a9, RZ ;  /* 0xcd9e8d5702027825 */ /* 0x000fc800078e00ff */
[----:B------:R-:W-:Y:S01]  /*1a30*/  IMAD.WIDE.U32 R88, R88, -0x2daee0ad, RZ ;  /* 0xd2511f5358587825 */ /* 0x000fe200078e00ff */
[----:B------:R-:W-:Y:S01]  /*1a40*/  LOP3.LUT R101, R90, UR4, R3, 0x96, !PT ;  /* 0x000000045a657c12 */ /* 0x000fe2000f8e9603 */
[----:B------:R-:W-:-:S03]  /*1a50*/  UIADD3 UR4, UPT, UPT, UR8, 0x3c6ef372, URZ ;  /* 0x3c6ef37208047890 */ /* 0x000fc6000fffe0ff */
[----:B------:R-:W-:Y:S01]  /*1a60*/  LOP3.LUT R90, R100, UR5, R89, 0x96, !PT ;  /* 0x00000005645a7c12 */ /* 0x000fe2000f8e9659 */
[----:B------:R-:W-:Y:S01]  /*1a70*/  UIADD3 UR5, UPT, UPT, UR9, 0x76cf5d0a, URZ ;  /* 0x76cf5d0a09057890 */ /* 0x000fe2000fffe0ff */
[----:B------:R-:W-:-:S04]  /*1a80*/  IMAD.WIDE.U32 R100, R101, -0x2daee0ad, RZ ;  /* 0xd2511f5365647825 */ /* 0x000fc800078e00ff */
[----:B------:R-:W-:Y:S01]  /*1a90*/  IMAD.WIDE.U32 R90, R90, -0x326172a9, RZ ;  /* 0xcd9e8d575a5a7825 */ /* 0x000fe200078e00ff */
[----:B------:R-:W-:Y:S01]  /*1aa0*/  LOP3.LUT R3, R88, UR5, R101, 0x96, !PT ;  /* 0x0000000558037c12 */ /* 0x000fe2000f8e9665 */
[----:B------:R-:W-:-:S03]  /*1ab0*/  UIADD3 UR5, UPT, UPT, UR9, 0x32370b8f, URZ ;  /* 0x32370b8f09057890 */ /* 0x000fc6000fffe0ff */
[----:B------:R-:W-:Y:S01]  /*1ac0*/  LOP3.LUT R88, R2, UR4, R91, 0x96, !PT ;  /* 0x0000000402587c12 */ /* 0x000fe2000f8e965b */
[----:B------:R-:W-:Y:S01]  /*1ad0*/  UIADD3 UR4, UPT, UPT, UR8, -0x255992d5, URZ ;  /* 0xdaa66d2b08047890 */ /* 0x000fe2000fffe0ff */
        /* <DEDUP_REMOVED lines=9> */
[----:B------:R-:W-:-:S03]  /*1b70*/  UIADD3 UR5, UPT, UPT, UR9, -0x56f99767, URZ ;  /* 0xa906689909057890 */ /* 0x000fc6000fffe0ff */
[----:B------:R-:W-:Y:S01]  /*1b80*/  LOP3.LUT R88, R2, UR4, R91, 0x96, !PT ;  /* 0x0000000402587c12 */ /* 0x000fe2000f8e965b */
[----:B------:R-:W-:Y:S01]  /*1b90*/  UIADD3 UR4, UPT, UPT, UR8, 0x1715609d, URZ ;  /* 0x1715609d08047890 */ /* 0x000fe2000fffe0ff */
        /* <DEDUP_REMOVED lines=15> */
[----:B------:R-:W-:-:S03]  /*1c90*/  UIADD3 UR4, UPT, UPT, UR8, -0xe443238, URZ ;  /* 0xf1bbcdc808047890 */ /* 0x000fc6000fffe0ff */
[----:B------:R-:W-:Y:S01]  /*1ca0*/  LOP3.LUT R100, R100, UR5, R89, 0x96, !PT ;  /* 0x0000000564647c12 */ /* 0x000fe2000f8e9659 */
[----:B------:R-:W-:Y:S01]  /*1cb0*/  UIADD3 UR5, UPT, UPT, UR9, -0x24c28bd8, URZ ;  /* 0xdb3d742809057890 */ /* 0x000fe2000fffe0ff */
        /* <DEDUP_REMOVED lines=8> */
[----:B------:R-:W-:-:S03]  /*1d40*/  LOP3.LUT R101, R100, UR4, R3, 0x96, !PT ;  /* 0x0000000464657c12 */ /* 0x000fc6000f8e9603 */
[----:B------:R-:W-:Y:S01]  /*1d50*/  IMAD.MOV.U32 R3, RZ, RZ, R118 ;  /* 0x000000ffff037224 */ /* 0x000fe200078e0076 */
[----:B------:R-:W-:Y:S01]  /*1d60*/  LOP3.LUT R102, R90, UR5, R89, 0x96, !PT ;  /* 0x000000055a667c12 */ /* 0x000fe2000f8e9659 */
[----:B------:R-:W-:Y:S01]  /*1d70*/  IMAD.MOV.U32 R90, RZ, RZ, RZ ;  /* 0x000000ffff5a7224 */ /* 0x000fe200078e00ff */
[----:B------:R-:W-:-:S07]  /*1d80*/  MOV R120, R88 ;  /* 0x0000005800787202 */ /* 0x000fce0000000f00 */
.L_x_104:
[----:B0-----:R-:W-:Y:S05]  /*1d90*/  BSYNC.RECONVERGENT B1 ;  /* 0x0000000000017941 */ /* 0x001fea0003800200 */
.L_x_103:
[----:B------:R-:W0:Y:S01]  /*1da0*/  LDC R140, c[0x0][0x408] ;  /* 0x00010200ff8c7b82 */ /* 0x000e220000000800 */
[----:B------:R-:W-:Y:S01]  /*1db0*/  I2FP.F32.U32 R3, R3 ;  /* 0x0000000300037245 */ /* 0x000fe20000201000 */
[----:B------:R-:W-:Y:S01]  /*1dc0*/  IMAD.MOV.U32 R136, RZ, RZ, 0x2f800000 ;  /* 0x2f800000ff887424 */ /* 0x000fe200078e00ff */
[----:B-----5:R-:W-:Y:S01]  /*1dd0*/  SHF.L.U32 R89, R84, 0x10, RZ ;  /* 0x0000001054597819 */ /* 0x020fe200000006ff */
[----:B------:R-:W-:Y:S01]  /*1de0*/  @P1 IMAD.U32 R88, R80, 0x10000, RZ ;  /* 0x0001000050581824 */ /* 0x000fe200078e00ff */
[----:B------:R-:W-:Y:S01]  /*1df0*/  ISETP.NE.AND P3, PT, R90, 0x1, PT ;  /* 0x000000015a00780c */ /* 0x000fe20003f65270 */
[----:B------:R-:W-:Y:S01]  /*1e00*/  FFMA.FTZ R3, R3, R136, 1.1641532182693481445e-10 ;  /* 0x2f00000003037423 */ /* 0x000fe20000010088 */
[----:B------:R-:W-:Y:S01]  /*1e10*/  BSSY.RECONVERGENT B1, `(.L_x_108) ;  /* 0x0000060000017945 */ /* 0x000fe20003800200 */
[----:B------:R-:W1:Y:S01]  /*1e20*/  LDC R138, c[0x0][0x404] ;  /* 0x00010100ff8a7b82 */ /* 0x000e620000000800 */
[----:B------:R-:W-:Y:S01]  /*1e30*/  PRMT R84, R84, 0x7632, R84 ;  /* 0x0000763254547816 */ /* 0x000fe20000000054 */
[----:B0-----:R-:W-:Y:S01]  /*1e40*/  FMUL.FTZ R89, R89, R140 ;  /* 0x0000008c59597220 */ /* 0x001fe20000410000 */
[----:B-1----:R-:W-:-:S04]  /*1e50*/  FSETP.GTU.FTZ.AND P2, PT, R3, R138, PT ;  /* 0x0000008a0300720b */ /* 0x002fc80003f5c000 */
[----:B------:R-:W-:Y:S01]  /*1e60*/  FSEL R3, R89, RZ, !P2 ;  /* 0x000000ff59037208 */ /* 0x000fe20005000000 */
[----:B------:R-:W-:Y:S01]  /*1e70*/  IMAD.MOV.U32 R89, RZ, RZ, R2 ;  /* 0x000000ffff597224 */ /* 0x000fe200078e0002 */
[----:B------:R-:W-:-:S03]  /*1e80*/  PLOP3.LUT P2, PT, P2, PT, PT, 0x8, 0x80 ;  /* 0x000000000080781c */ /* 0x000fc6000174e170 */
[----:B------:R-:W-:Y:S01]  /*1e90*/  @P1 FADD.FTZ R3, R88, R3 ;  /* 0x0000000358031221 */ /* 0x000fe20000010000 */
[----:B------:R-:W-:Y:S01]  /*1ea0*/  P2R R122, PR, RZ, 0x4 ;  /* 0x00000004ff7a7803 */ /* 0x000fe20000000000 */
[----:B------:R-:W-:-:S03]  /*1eb0*/  IMAD.MOV.U32 R88, RZ, RZ, 0x2 ;  /* 0x00000002ff587424 */ /* 0x000fc600078e00ff */
[----:B------:R-:W-:Y:S01]  /*1ec0*/  F2FP.BF16.F32.PACK_AB R128, RZ, R3 ;  /* 0x00000003ff80723e */ /* 0x000fe200000010ff */
[----:B------:R-:W-:Y:S06]  /*1ed0*/  @!P3 BRA `(.L_x_109) ;  /* 0x00000004004cb947 */ /* 0x000fec0003800000 */
[----:B------:R-:W-:-:S13]  /*1ee0*/  ISETP.NE.AND P2, PT, R90, 0x3, PT ;  /* 0x000000035a00780c */ /* 0x000fda0003f45270 */
[----:B------:R-:W-:Y:S05]  /*1ef0*/  @!P2 BRA `(.L_x_110) ;  /* 0x000000000018a947 */ /* 0x000fea0003800000 */
[----:B------:R-:W-:-:S13]  /*1f00*/  ISETP.NE.AND P2, PT, R90, 0x2, PT ;  /* 0x000000025a00780c */ /* 0x000fda0003f45270 */
[----:B------:R-:W-:Y:S01]  /*1f10*/  @!P2 MOV R88, 0x3 ;  /* 0x000000030058a802 */ /* 0x000fe20000000f00 */
[----:B------:R-:W-:Y:S02]  /*1f20*/  @!P2 IMAD.MOV.U32 R89, RZ, RZ, R102 ;  /* 0x000000ffff59a224 */ /* 0x000fe400078e0066 */
[----:B------:R-:W-:Y:S02]  /*1f30*/  @P2 VIADD R88, R90, 0x1 ;  /* 0x000000015a582836 */ /* 0x000fe40000000000 */
[----:B------:R-:W-:Y:S01]  /*1f40*/  @P2 IMAD.MOV.U32 R89, RZ, RZ, R101 ;  /* 0x000000ffff592224 */ /* 0x000fe200078e0065 */
[----:B------:R-:W-:Y:S06]  /*1f50*/  BRA `(.L_x_109) ;  /* 0x00000004002c7947 */ /* 0x000fec0003800000 */
.L_x_110:
[----:B------:R-:W-:Y:S01]  /*1f60*/  IADD3 R105, PT, PT, R105, 0x1, RZ ;  /* 0x0000000169697810 */ /* 0x000fe20007ffe0ff */
[----:B------:R-:W-:Y:S03]  /*1f70*/  BSSY.RECONVERGENT B2, `(.L_x_111) ;  /* 0x000000c000027945 */ /* 0x000fe60003800200 */
[C---:B------:R-:W-:Y:S01]  /*1f80*/  ISETP.NE.AND P2, PT, R105.reuse, RZ, PT ;  /* 0x000000ff6900720c */ /* 0x040fe20003f45270 */
[----:B------:R-:W-:-:S12]  /*1f90*/  IMAD.WIDE.U32 R126, R105, -0x2daee0ad, RZ ;  /* 0xd2511f53697e7825 */ /* 0x000fd800078e00ff */
[----:B------:R-:W-:Y:S05]  /*1fa0*/  @P2 BRA `(.L_x_112) ;  /* 0x0000000000202947 */ /* 0x000fea0003800000 */
[----:B------:R-:W-:-:S05]  /*1fb0*/  VIADD R104, R104, 0x1 ;  /* 0x0000000168687836 */ /* 0x000fca0000000000 */
[----:B------:R-:W-:-:S13]  /*1fc0*/  ISETP.NE.AND P2, PT, R104, RZ, PT ;  /* 0x000000ff6800720c */ /* 0x000fda0003f45270 */
[----:B------:R-:W-:Y:S02]  /*1fd0*/  @!P2 VIADD R107, R107, 0x1 ;  /* 0x000000016b6ba836 */ /* 0x000fe40000000000 */
[----:B------:R-:W-:Y:S02]  /*1fe0*/  @!P2 VIADD R2, R4, 0x1 ;  /* 0x000000010402a836 */ /* 0x000fe40000000000 */
[----:B------:R-:W-:Y:S01]  /*1ff0*/  @!P2 IMAD.MOV.U32 R104, RZ, RZ, RZ ;  /* 0x000000ffff68a224 */ /* 0x000fe200078e00ff */
[----:B------:R-:W-:-:S13]  /*2000*/  ISETP.NE.AND P3, PT, R107, RZ, !P2 ;  /* 0x000000ff6b00720c */ /* 0x000fda0005765270 */
[----:B------:R-:W-:-:S05]  /*2010*/  @P3 IADD3 R2, PT, PT, R4, RZ, RZ ;  /* 0x000000ff04023210 */ /* 0x000fca0007ffe0ff */
[----:B------:R-:W-:-:S07]  /*2020*/  @!P2 IMAD.MOV.U32 R4, RZ, RZ, R2 ;  /* 0x000000ffff04a224 */ /* 0x000fce00078e0002 */
.L_x_112:
[----:B------:R-:W-:Y:S05]  /*2030*/  BSYNC.RECONVERGENT B2 ;  /* 0x0000000000027941 */ /* 0x000fea0003800200 */
.L_x_111:
        /* <DEDUP_REMOVED lines=57> */
[----:B------:R-:W-:Y:S02]  /*23d0*/  LOP3.LUT R102, R90, UR5, R89, 0x96, !PT ;  /* 0x000000055a667c12 */ /* 0x000fe4000f8e9659 */
[----:B------:R-:W-:Y:S01]  /*23e0*/  MOV R89, R120 ;  /* 0x0000007800597202 */ /* 0x000fe20000000f00 */
[----:B------:R-:W-:Y:S02]  /*23f0*/  IMAD.MOV.U32 R120, RZ, RZ, R88 ;  /* 0x000000ffff787224 */ /* 0x000fe400078e0058 */
[----:B------:R-:W-:-:S07]  /*2400*/  IMAD.MOV.U32 R88, RZ, RZ, RZ ;  /* 0x000000ffff587224 */ /* 0x000fce00078e00ff */
.L_x_109:
[----:B------:R-:W-:Y:S05]  /*2410*/  BSYNC.RECONVERGENT B1 ;  /* 0x0000000000017941 */ /* 0x000fea0003800200 */
.L_x_108:
[----:B------:R-:W-:Y:S01]  /*2420*/  I2FP.F32.U32 R89, R89 ;  /* 0x0000005900597245 */ /* 0x000fe20000201000 */
[----:B------:R-:W-:Y:S01]  /*2430*/  IMAD.U32 R91, R84, 0x10000, RZ ;  /* 0x00010000545b7824 */ /* 0x000fe200078e00ff */
[----:B------:R-:W-:Y:S01]  /*2440*/  ISETP.NE.AND P3, PT, R88, 0x1, PT ;  /* 0x000000015800780c */ /* 0x000fe20003f65270 */
[----:B------:R-:W-:Y:S01]  /*2450*/  BSSY.RECONVERGENT B1, `(.L_x_113) ;  /* 0x0000061000017945 */ /* 0x000fe20003800200 */
[----:B------:R-:W-:Y:S01]  /*2460*/  @P1 PRMT R84, R80, 0x7632, R84 ;  /* 0x0000763250541816 */ /* 0x000fe20000000054 */
[----:B------:R-:W-:Y:S01]  /*2470*/  FFMA.FTZ R89, R89, R136, 1.1641532182693481445e-10 ;  /* 0x2f00000059597423 */ /* 0x000fe20000010088 */
[----:B------:R-:W-:Y:S01]  /*2480*/  FMUL.FTZ R91, R91, R140 ;  /* 0x0000008c5b5b7220 */ /* 0x000fe20000410000 */
[----:B------:R-:W-:Y:S01]  /*2490*/  IMAD.MOV.U32 R90, RZ, RZ, 0x2 ;  /* 0x00000002ff5a7424 */ /* 0x000fe200078e00ff */
[----:B------:R-:W-:Y:S02]  /*24a0*/  @P1 SHF.L.U32 R84, R84, 0x10, RZ ;  /* 0x0000001054541819 */ /* 0x000fe400000006ff */
[----:B------:R-:W-:-:S04]  /*24b0*/  FSETP.GTU.FTZ.AND P2, PT, R89, R138, PT ;  /* 0x0000008a5900720b */ /* 0x000fc80003f5c000 */
[----:B------:R-:W-:Y:S02]  /*24c0*/  FSEL R129, R91, RZ, !P2 ;  /* 0x000000ff5b817208 */ /* 0x000fe40005000000 */
[----:B------:R-:W-:-:S03]  /*24d0*/  PLOP3.LUT P2, PT, P2, PT, PT, 0x8, 0x80 ;  /* 0x000000000080781c */ /* 0x000fc6000174e170 */
[----:B------:R-:W-:Y:S01]  /*24e0*/  @P1 FADD.FTZ R129, R84, R129 ;  /* 0x0000008154811221 */ /* 0x000fe20000010000 */
[----:B------:R-:W-:Y:S01]  /*24f0*/  P2R R118, PR, RZ, 0x4 ;  /* 0x00000004ff767803 */ /* 0x000fe20000000000 */
[----:B------:R-:W-:-:S03]  /*2500*/  IMAD.MOV.U32 R84, RZ, RZ, R2 ;  /* 0x000000ffff547224 */ /* 0x000fc600078e0002 */
[----:B------:R-:W-:Y:S01]  /*2510*/  F2FP.BF16.F32.PACK_AB R130, RZ, R129 ;  /* 0x00000081ff82723e */ /* 0x000fe200000010ff */
[----:B------:R-:W-:Y:S06]  /*2520*/  @!P3 BRA `(.L_x_114) ;  /* 0x00000004004cb947 */ /* 0x000fec0003800000 */
[----:B------:R-:W-:-:S13]  /*2530*/  ISETP.NE.AND P2, PT, R88, 0x3, PT ;  /* 0x000000035800780c */ /* 0x000fda0003f45270 */
[----:B------:R-:W-:Y:S05]  /*2540*/  @!P2 BRA `(.L_x_115) ;  /* 0x000000000018a947 */ /* 0x000fea0003800000 */
[----:B------:R-:W-:-:S13]  /*2550*/  ISETP.NE.AND P2, PT, R88, 0x2, PT ;  /* 0x000000025800780c */ /* 0x000fda0003f45270 */
[----:B------:R-:W-:Y:S01]  /*2560*/  @!P2 IMAD.MOV.U32 R90, RZ, RZ, 0x3 ;  /* 0x00000003ff5aa424 */ /* 0x000fe200078e00ff */
[----:B------:R-:W-:Y:S01]  /*2570*/  @!P2 MOV R84, R102 ;  /* 0x000000660054a202 */ /* 0x000fe20000000f00 */
[----:B------:R-:W-:Y:S02]  /*2580*/  @P2 VIADD R90, R88, 0x1 ;  /* 0x00000001585a2836 */ /* 0x000fe40000000000 */
[----:B------:R-:W-:Y:S01]  /*2590*/  @P2 IMAD.MOV.U32 R84, RZ, RZ, R101 ;  /* 0x000000ffff542224 */ /* 0x000fe200078e0065 */
[----:B------:R-:W-:Y:S06]  /*25a0*/  BRA `(.L_x_114) ;  /* 0x00000004002c7947 */ /* 0x000fec0003800000 */
.L_x_115:
[----:B------:R-:W-:Y:S01]  /*25b0*/  VIADD R105, R105, 0x1 ;  /* 0x0000000169697836 */ /* 0x000fe20000000000 */
[----:B------:R-:W-:Y:S03]  /*25c0*/  BSSY.RECONVERGENT B2, `(.L_x_116) ;  /* 0x000000c000027945 */ /* 0x000fe60003800200 */
[C---:B------:R-:W-:Y:S01]  /*25d0*/  IMAD.WIDE.U32 R126, R105.reuse, -0x2daee0ad, RZ ;  /* 0xd2511f53697e7825 */ /* 0x040fe200078e00ff */
[----:B------:R-:W-:-:S13]  /*25e0*/  ISETP.NE.AND P2, PT, R105, RZ, PT ;  /* 0x000000ff6900720c */ /* 0x000fda0003f45270 */
[----:B------:R-:W-:Y:S05]  /*25f0*/  @P2 BRA `(.L_x_117) ;  /* 0x0000000000202947 */ /* 0x000fea0003800000 */
[----:B------:R-:W-:-:S04]  /*2600*/  IADD3 R104, PT, PT, R104, 0x1, RZ ;  /* 0x0000000168687810 */ /* 0x000fc80007ffe0ff */
[----:B------:R-:W-:-:S13]  /*2610*/  ISETP.NE.AND P2, PT, R104, RZ, PT ;  /* 0x000000ff6800720c */ /* 0x000fda0003f45270 */
[----:B------:R-:W-:Y:S01]  /*2620*/  @!P2 VIADD R107, R107, 0x1 ;  /* 0x000000016b6ba836 */ /* 0x000fe20000000000 */
[----:B------:R-:W-:Y:S01]  /*2630*/  @!P2 MOV R104, RZ ;  /* 0x000000ff0068a202 */ /* 0x000fe20000000f00 */
[----:B------:R-:W-:-:S03]  /*2640*/  @!P2 VIADD R2, R4, 0x1 ;  /* 0x000000010402a836 */ /* 0x000fc60000000000 */
[----:B------:R-:W-:-:S13]  /*2650*/  ISETP.NE.AND P3, PT, R107, RZ, !P2 ;  /* 0x000000ff6b00720c */ /* 0x000fda0005765270 */
[----:B------:R-:W-:-:S04]  /*2660*/  @P3 IMAD.MOV R2, RZ, RZ, R4 ;  /* 0x000000ffff023224 */ /* 0x000fc800078e0204 */
[----:B------:R-:W-:-:S07]  /*2670*/  @!P2 IMAD.MOV.U32 R4, RZ, RZ, R2 ;  /* 0x000000ffff04a224 */ /* 0x000fce00078e0002 */
.L_x_117:
[----:B------:R-:W-:Y:S05]  /*2680*/  BSYNC.RECONVERGENT B2 ;  /* 0x0000000000027941 */ /* 0x000fea0003800200 */
.L_x_116:
        /* <DEDUP_REMOVED lines=8> */
[----:B------:R-:W-:Y:S02]  /*2710*/  UIADD3 UR4, UPT, UPT, UR8, 0x3c6ef372, URZ ;  /* 0x3c6ef37208047890 */ /* 0x000fe4000fffe0ff */
[----:B------:R-:W-:Y:S01]  /*2720*/  IMAD.MOV.U32 R84, RZ, RZ, R120 ;  /* 0x000000ffff547224 */ /* 0x000fe200078e0078 */
        /* <DEDUP_REMOVED lines=51> */
.L_x_114:
[----:B------:R-:W-:Y:S05]  /*2a60*/  BSYNC.RECONVERGENT B1 ;  /* 0x0000000000017941 */ /* 0x000fea0003800200 */
.L_x_113:
[----:B------:R-:W-:Y:S01]  /*2a70*/  I2FP.F32.U32 R89, R84 ;  /* 0x0000005400597245 */ /* 0x000fe20000201000 */
[----:B------:R-:W-:Y:S01]  /*2a80*/  IMAD.U32 R91, R85, 0x10000, RZ ;  /* 0x00010000555b7824 */ /* 0x000fe200078e00ff */
[----:B------:R-:W-:Y:S01]  /*2a90*/  ISETP.NE.AND P2, PT, R90, 0x1, PT ;  /* 0x000000015a00780c */ /* 0x000fe20003f45270 */
[----:B------:R-:W-:Y:S01]  /*2aa0*/  @P1 IMAD.U32 R84, R81, 0x10000, RZ ;  /* 0x0001000051541824 */ /* 0x000fe200078e00ff */
[----:B------:R-:W-:Y:S01]  /*2ab0*/  BSSY.RECONVERGENT B1, `(.L_x_118) ;  /* 0x0000060000017945 */ /* 0x000fe20003800200 */
[----:B------:R-:W-:Y:S01]  /*2ac0*/  FFMA.FTZ R89, R89, R136, 1.1641532182693481445e-10 ;  /* 0x2f00000059597423 */ /* 0x000fe20000010088 */
[----:B------:R-:W-:Y:S01]  /*2ad0*/  FMUL.FTZ R91, R91, R140 ;  /* 0x0000008c5b5b7220 */ /* 0x000fe20000410000 */
[----:B------:R-:W-:Y:S01]  /*2ae0*/  HFMA2 R88, -RZ, RZ, 0, 1.1920928955078125e-07 ;  /* 0x00000002ff587431 */ /* 0x000fe200000001ff */
[----:B------:R-:W-:Y:S01]  /*2af0*/  PRMT R126, R85, 0x7632, R126 ;  /* 0x00007632557e7816 */ /* 0x000fe2000000007e */
[----:B------:R-:W-:Y:S01]  /*2b00*/  IMAD.MOV.U32 R85, RZ, RZ, R2 ;  /* 0x000000ffff557224 */ /* 0x000fe200078e0002 */
[----:B------:R-:W-:-:S04]  /*2b10*/  FSETP.GTU.FTZ.AND P3, PT, R89, R138, PT ;  /* 0x0000008a5900720b */ /* 0x000fc80003f7c000 */
[----:B------:R-:W-:Y:S02]  /*2b20*/  FSEL R127, R91, RZ, !P3 ;  /* 0x000000ff5b7f7208 */ /* 0x000fe40005800000 */
[----:B------:R-:W-:-:S03]  /*2b30*/  PLOP3.LUT P3, PT, P3, PT, PT, 0x8, 0x80 ;  /* 0x000000000080781c */ /* 0x000fc60001f6e170 */
[----:B------:R-:W-:Y:S01]  /*2b40*/  @P1 FADD.FTZ R127, R84, R127 ;  /* 0x0000007f547f1221 */ /* 0x000fe20000010000 */
[----:B------:R-:W-:-:S04]  /*2b50*/  P2R R124, PR, RZ, 0x8 ;  /* 0x00000008ff7c7803 */ /* 0x000fc80000000000 */
[----:B------:R-:W-:Y:S01]  /*2b60*/  F2FP.BF16.F32.PACK_AB R132, RZ, R127 ;  /* 0x0000007fff84723e */ /* 0x000fe200000010ff */
[----:B------:R-:W-:Y:S06]  /*2b70*/  @!P2 BRA `(.L_x_119) ;  /* 0x00000004004ca947 */ /* 0x000fec0003800000 */
[----:B------:R-:W-:-:S13]  /*2b80*/  ISETP.NE.AND P2, PT, R90, 0x3, PT ;  /* 0x000000035a00780c */ /* 0x000fda0003f45270 */
[----:B------:R-:W-:Y:S05]  /*2b90*/  @!P2 BRA `(.L_x_120) ;  /* 0x000000000018a947 */ /* 0x000fea0003800000 */
[----:B------:R-:W-:-:S13]  /*2ba0*/  ISETP.NE.AND P2, PT, R90, 0x2, PT ;  /* 0x000000025a00780c */ /* 0x000fda0003f45270 */
[----:B------:R-:W-:Y:S01]  /*2bb0*/  @!P2 IMAD.MOV.U32 R88, RZ, RZ, 0x3 ;  /* 0x00000003ff58a424 */ /* 0x000fe200078e00ff */
[----:B------:R-:W-:Y:S01]  /*2bc0*/  @P2 IADD3 R88, PT, PT, R90, 0x1, RZ ;  /* 0x000000015a582810 */ /* 0x000fe20007ffe0ff */
[----:B------:R-:W-:Y:S02]  /*2bd0*/  @!P2 IMAD.MOV.U32 R85, RZ, RZ, R102 ;  /* 0x000000ffff55a224 */ /* 0x000fe400078e0066 */
[----:B------:R-:W-:Y:S01]  /*2be0*/  @P2 IMAD.MOV.U32 R85, RZ, RZ, R101 ;  /* 0x000000ffff552224 */ /* 0x000fe200078e0065 */
[----:B------:R-:W-:Y:S06]  /*2bf0*/  BRA `(.L_x_119) ;  /* 0x00000004002c7947 */ /* 0x000fec0003800000 */
.L_x_120:
[----:B------:R-:W-:Y:S01]  /*2c00*/  VIADD R105, R105, 0x1 ;  /* 0x0000000169697836 */ /* 0x000fe20000000000 */
[----:B------:R-:W-:Y:S03]  /*2c10*/  BSSY.RECONVERGENT B2, `(.L_x_121) ;  /* 0x000000c000027945 */ /* 0x000fe60003800200 */
[C---:B------:R-:W-:Y:S01]  /*2c20*/  IMAD.WIDE.U32 R100, R105.reuse, -0x2daee0ad, RZ ;  /* 0xd2511f5369647825 */ /* 0x040fe200078e00ff */
[----:B------:R-:W-:-:S13]  /*2c30*/  ISETP.NE.AND P2, PT, R105, RZ, PT ;  /* 0x000000ff6900720c */ /* 0x000fda0003f45270 */
[----:B------:R-:W-:Y:S05]  /*2c40*/  @P2 BRA `(.L_x_122) ;  /* 0x0000000000202947 */ /* 0x000fea0003800000 */
[----:B------:R-:W-:-:S05]  /*2c50*/  VIADD R104, R104, 0x1 ;  /* 0x0000000168687836 */ /* 0x000fca0000000000 */
[----:B------:R-:W-:-:S13]  /*2c60*/  ISETP.NE.AND P2, PT, R104, RZ, PT ;  /* 0x000000ff6800720c */ /* 0x000fda0003f45270 */
[----:B------:R-:W-:Y:S01]  /*2c70*/  @!P2 IADD3 R107, PT, PT, R107, 0x1, RZ ;  /* 0x000000016b6ba810 */ /* 0x000fe20007ffe0ff */
[----:B------:R-:W-:Y:S01]  /*2c80*/  @!P2 VIADD R2, R4, 0x1 ;  /* 0x000000010402a836 */ /* 0x000fe20000000000 */
[----:B------:R-:W-:Y:S02]  /*2c90*/  @!P2 MOV R104, RZ ;  /* 0x000000ff0068a202 */ /* 0x000fe40000000f00 */
[----:B------:R-:W-:-:S13]  /*2ca0*/  ISETP.NE.AND P3, PT, R107, RZ, !P2 ;  /* 0x000000ff6b00720c */ /* 0x000fda0005765270 */
[----:B------:R-:W-:-:S04]  /*2cb0*/  @P3 IMAD.MOV R2, RZ, RZ, R4 ;  /* 0x000000ffff023224 */ /* 0x000fc800078e0204 */
[----:B------:R-:W-:-:S07]  /*2cc0*/  @!P2 IMAD.MOV.U32 R4, RZ, RZ, R2 ;  /* 0x000000ffff04a224 */ /* 0x000fce00078e0002 */
.L_x_122:
[----:B------:R-:W-:Y:S05]  /*2cd0*/  BSYNC.RECONVERGENT B2 ;  /* 0x0000000000027941 */ /* 0x000fea0003800200 */
.L_x_121:
        /* <DEDUP_REMOVED lines=58> */
[----:B------:R-:W-:Y:S02]  /*3080*/  HFMA2 R88, -RZ, RZ, 0, 0 ;  /* 0x00000000ff587431 */ /* 0x000fe400000001ff */
[----:B------:R-:W-:Y:S02]  /*3090*/  IMAD.MOV.U32 R85, RZ, RZ, R120 ;  /* 0x000000ffff557224 */ /* 0x000fe400078e0078 */
[----:B------:R-:W-:-:S07]  /*30a0*/  IMAD.MOV.U32 R120, RZ, RZ, R84 ;  /* 0x000000ffff787224 */ /* 0x000fce00078e0054 */
.L_x_119:
[----:B------:R-:W-:Y:S05]  /*30b0*/  BSYNC.RECONVERGENT B1 ;  /* 0x0000000000017941 */ /* 0x000fea0003800200 */
.L_x_118:
[----:B------:R-:W-:Y:S01]  /*30c0*/  I2FP.F32.U32 R85, R85 ;  /* 0x0000005500557245 */ /* 0x000fe20000201000 */
[----:B------:R-:W-:Y:S01]  /*30d0*/  IMAD.U32 R89, R126, 0x10000, RZ ;  /* 0x000100007e597824 */ /* 0x000fe200078e00ff */
[----:B------:R-:W-:Y:S01]  /*30e0*/  @P1 PRMT R84, R81, 0x7632, R84 ;  /* 0x0000763251541816 */ /* 0x000fe20000000054 */
[----:B------:R-:W-:Y:S01]  /*30f0*/  BSSY.RECONVERGENT B1, `(.L_x_123) ;  /* 0x0000061000017945 */ /* 0x000fe20003800200 */
[----:B------:R-:W-:Y:S02]  /*3100*/  IMAD.MOV.U32 R90, RZ, RZ, 0x2 ;  /* 0x00000002ff5a7424 */ /* 0x000fe400078e00ff */
[----:B------:R-:W-:Y:S01]  /*3110*/  FFMA.FTZ R85, R85, R136, 1.1641532182693481445e-10 ;  /* 0x2f00000055557423 */ /* 0x000fe20000010088 */
[----:B------:R-:W-:Y:S01]  /*3120*/  FMUL.FTZ R89, R89, R140 ;  /* 0x0000008c59597220 */ /* 0x000fe20000410000 */
[----:B------:R-:W-:-:S03]  /*3130*/  @P1 IMAD.U32 R84, R84, 0x10000, RZ ;  /* 0x0001000054541824 */ /* 0x000fc600078e00ff */
[----:B------:R-:W-:Y:S02]  /*3140*/  FSETP.GTU.FTZ.AND P2, PT, R85, R138, PT ;  /* 0x0000008a5500720b */ /* 0x000fe40003f5c000 */
[----:B------:R-:W-:Y:S02]  /*3150*/  MOV R85, R2 ;  /* 0x0000000200557202 */ /* 0x000fe40000000f00 */
[----:B------:R-:W-:Y:S02]  /*3160*/  FSEL R133, R89, RZ, !P2 ;  /* 0x000000ff59857208 */ /* 0x000fe40005000000 */
[----:B------:R-:W-:Y:S02]  /*3170*/  PLOP3.LUT P3, PT, P2, PT, PT, 0x8, 0x80 ;  /* 0x000000000080781c */ /* 0x000fe4000176e170 */
[----:B------:R-:W-:Y:S01]  /*3180*/  ISETP.NE.AND P2, PT, R88, 0x1, PT ;  /* 0x000000015800780c */ /* 0x000fe20003f45270 */
[----:B------:R-:W-:Y:S01]  /*3190*/  @P1 FADD.FTZ R133, R84, R133 ;  /* 0x0000008554851221 */ /* 0x000fe20000010000 */
[----:B------:R-:W-:-:S04]  /*31a0*/  P2R R126, PR, RZ, 0x8 ;  /* 0x00000008ff7e7803 */ /* 0x000fc80000000000 */
[----:B------:R-:W-:-:S07]  /*31b0*/  F2FP.BF16.F32.PACK_AB R134, RZ, R133 ;  /* 0x00000085ff86723e */ /* 0x000fce00000010ff */
[----:B------:R-:W-:Y:S05]  /*31c0*/  @!P2 BRA `(.L_x_124) ;  /* 0x00000004004ca947 */ /* 0x000fea0003800000 */
[----:B------:R-:W-:-:S13]  /*31d0*/  ISETP.NE.AND P2, PT, R88, 0x3, PT ;  /* 0x000000035800780c */ /* 0x000fda0003f45270 */
[----:B------:R-:W-:Y:S05]  /*31e0*/  @!P2 BRA `(.L_x_125) ;  /* 0x000000000018a947 */ /* 0x000fea0003800000 */
[----:B------:R-:W-:-:S13]  /*31f0*/  ISETP.NE.AND P2, PT, R88, 0x2, PT ;  /* 0x000000025800780c */ /* 0x000fda0003f45270 */
[----:B------:R-:W-:Y:S02]  /*3200*/  @!P2 IMAD.MOV.U32 R90, RZ, RZ, 0x3 ;  /* 0x00000003ff5aa424 */ /* 0x000fe400078e00ff */
[----:B------:R-:W-:Y:S01]  /*3210*/  @!P2 IMAD.MOV.U32 R85, RZ, RZ, R102 ;  /* 0x000000ffff55a224 */ /* 0x000fe200078e0066 */
[----:B------:R-:W-:Y:S01]  /*3220*/  @P2 MOV R85, R101 ;  /* 0x0000006500552202 */ /* 0x000fe20000000f00 */
[----:B------:R-:W-:Y:S01]  /*3230*/  @P2 VIADD R90, R88, 0x1 ;  /* 0x00000001585a2836 */ /* 0x000fe20000000000 */
[----:B------:R-:W-:Y:S06]  /*3240*/  BRA `(.L_x_124) ;  /* 0x00000004002c7947 */ /* 0x000fec0003800000 */
.L_x_125:
        /* <DEDUP_REMOVED lines=13> */
.L_x_127:
[----:B------:R-:W-:Y:S05]  /*3320*/  BSYNC.RECONVERGENT B2 ;  /* 0x0000000000027941 */ /* 0x000fea0003800200 */
.L_x_126:
        /* <DEDUP_REMOVED lines=55> */
[----:B------:R-:W-:Y:S02]  /*36a0*/  MOV R2, R90 ;  /* 0x0000005a00027202 */ /* 0x000fe40000000f00 */
[----:B------:R-:W-:Y:S01]  /*36b0*/  LOP3.LUT R101, R100, UR4, R91, 0x96, !PT ;  /* 0x0000000464657c12 */ /* 0x000fe2000f8e965b */
[----:B------:R-:W-:Y:S01]  /*36c0*/  IMAD.MOV.U32 R90, RZ, RZ, RZ ;  /* 0x000000ffff5a7224 */ /* 0x000fe200078e00ff */
[----:B------:R-:W-:Y:S01]  /*36d0*/  LOP3.LUT R102, R88, UR5, R85, 0x96, !PT ;  /* 0x0000000558667c12 */ /* 0x000fe2000f8e9655 */
[----:B------:R-:W-:Y:S02]  /*36e0*/  IMAD.MOV.U32 R85, RZ, RZ, R120 ;  /* 0x000000ffff557224 */ /* 0x000fe400078e0078 */
[----:B------:R-:W-:-:S07]  /*36f0*/  IMAD.MOV.U32 R120, RZ, RZ, R84 ;  /* 0x000000ffff787224 */ /* 0x000fce00078e0054 */
.L_x_124:
[----:B------:R-:W-:Y:S05]  /*3700*/  BSYNC.RECONVERGENT B1 ;  /* 0x0000000000017941 */ /* 0x000fea0003800200 */
.L_x_123:
[----:B------:R-:W-:Y:S01]  /*3710*/  I2FP.F32.U32 R85, R85 ;  /* 0x0000005500557245 */ /* 0x000fe20000201000 */
[----:B------:R-:W-:Y:S01]  /*3720*/  @P1 IMAD.U32 R84, R82, 0x10000, RZ ;  /* 0x0001000052541824 */ /* 0x000fe200078e00ff */
[----:B------:R-:W-:Y:S01]  /*3730*/  SHF.L.U32 R89, R86, 0x10, RZ ;  /* 0x0000001056597819 */ /* 0x000fe200000006ff */
[----:B------:R-:W-:Y:S01]  /*3740*/  BSSY.RECONVERGENT B1, `(.L_x_128) ;  /* 0x0000060000017945 */ /* 0x000fe20003800200 */
[----:B------:R-:W-:Y:S01]  /*3750*/  ISETP.NE.AND P3, PT, R90, 0x1, PT ;  /* 0x000000015a00780c */ /* 0x000fe20003f65270 */
[----:B------:R-:W-:Y:S01]  /*3760*/  FFMA.FTZ R85, R85, R136, 1.1641532182693481445e-10 ;  /* 0x2f00000055557423 */ /* 0x000fe20000010088 */
[----:B------:R-:W-:Y:S01]  /*3770*/  PRMT R86, R86, 0x7632, R86 ;  /* 0x0000763256567816 */ /* 0x000fe20000000056 */
[----:B------:R-:W-:Y:S01]  /*3780*/  FMUL.FTZ R89, R89, R140 ;  /* 0x0000008c59597220 */ /* 0x000fe20000410000 */
[----:B------:R-:W-:Y:S02]  /*3790*/  IMAD.MOV.U32 R88, RZ, RZ, 0x2 ;  /* 0x00000002ff587424 */ /* 0x000fe400078e00ff */
[----:B------:R-:W-:Y:S01]  /*37a0*/  FSETP.GTU.FTZ.AND P2, PT, R85, R138, PT ;  /* 0x0000008a5500720b */ /* 0x000fe20003f5c000 */
[----:B------:R-:W-:-:S03]  /*37b0*/  IMAD.MOV.U32 R85, RZ, RZ, R2 ;  /* 0x000000ffff557224 */ /* 0x000fc600078e0002 */
[----:B------:R-:W-:Y:S02]  /*37c0*/  FSEL R135, R89, RZ, !P2 ;  /* 0x000000ff59877208 */ /* 0x000fe40005000000 */
[----:B------:R-:W-:-:S03]  /*37d0*/  PLOP3.LUT P2, PT, P2, PT, PT, 0x8, 0x80 ;  /* 0x000000000080781c */ /* 0x000fc6000174e170 */
[----:B------:R-:W-:-:S05]  /*37e0*/  @P1 FADD.FTZ R135, R84, R135 ;  /* 0x0000008754871221 */ /* 0x000fca0000010000 */
        /* <DEDUP_REMOVED lines=10> */
.L_x_130:
        /* <DEDUP_REMOVED lines=13> */
.L_x_132:
[----:B------:R-:W-:Y:S05]  /*3960*/  BSYNC.RECONVERGENT B2 ;  /* 0x0000000000027941 */ /* 0x000fea0003800200 */
.L_x_131:
        /* <DEDUP_REMOVED lines=59> */
[----:B------:R-:W-:Y:S01]  /*3d20*/  MOV R85, R120 ;  /* 0x0000007800557202 */ /* 0x000fe20000000f00 */
[----:B------:R-:W-:-:S07]  /*3d30*/  IMAD.MOV.U32 R120, RZ, RZ, R84 ;  /* 0x000000ffff787224 */ /* 0x000fce00078e0054 */
.L_x_129:
[----:B------:R-:W-:Y:S05]  /*3d40*/  BSYNC.RECONVERGENT B1 ;  /* 0x0000000000017941 */ /* 0x000fea0003800200 */
.L_x_128:
        /* <DEDUP_REMOVED lines=24> */
.L_x_135:
        /* <DEDUP_REMOVED lines=13> */
.L_x_137:
[----:B------:R-:W-:Y:S05]  /*3fa0*/  BSYNC.RECONVERGENT B2 ;  /* 0x0000000000027941 */ /* 0x000fea0003800200 */
.L_x_136:
        /* <DEDUP_REMOVED lines=9> */
[----:B------:R-:W-:Y:S01]  /*4040*/  IMAD.MOV.U32 R86, RZ, RZ, RZ ;  /* 0x000000ffff567224 */ /* 0x000fe200078e00ff */
        /* <DEDUP_REMOVED lines=49> */
[----:B------:R-:W-:Y:S01]  /*4360*/  IMAD.MOV.U32 R85, RZ, RZ, R120 ;  /* 0x000000ffff557224 */ /* 0x000fe200078e0078 */
[----:B------:R-:W-:-:S07]  /*4370*/  MOV R120, R84 ;  /* 0x0000005400787202 */ /* 0x000fce0000000f00 */
.L_x_134:
[----:B------:R-:W-:Y:S05]  /*4380*/  BSYNC.RECONVERGENT B1 ;  /* 0x0000000000017941 */ /* 0x000fea0003800200 */
.L_x_133:
        /* <DEDUP_REMOVED lines=8> */
[----:B------:R-:W-:Y:S02]  /*4410*/  PRMT R148, R87, 0x7632, R148 ;  /* 0x0000763257947816 */ /* 0x000fe40000000094 */
        /* <DEDUP_REMOVED lines=15> */
.L_x_140:
        /* <DEDUP_REMOVED lines=8> */
[----:B------:R-:W-:Y:S02]  /*4590*/  @!P5 VIADD R2, R4, 0x1 ;  /* 0x000000010402d836 */ /* 0x000fe40000000000 */
[----:B------:R-:W-:Y:S01]  /*45a0*/  @!P5 IMAD.MOV.U32 R104, RZ, RZ, RZ ;  /* 0x000000ffff68d224 */ /* 0x000fe200078e00ff */
[----:B------:R-:W-:-:S13]  /*45b0*/  ISETP.NE.AND P6, PT, R107, RZ, !P5 ;  /* 0x000000ff6b00720c */ /* 0x000fda0006fc5270 */
[----:B------:R-:W-:-:S05]  /*45c0*/  @P6 IMAD.MOV R2, RZ, RZ, R4 ;  /* 0x000000ffff026224 */ /* 0x000fca00078e0204 */
[----:B------:R-:W-:-:S07]  /*45d0*/  @!P5 MOV R4, R2 ;  /* 0x000000020004d202 */ /* 0x000fce0000000f00 */
.L_x_142:
[----:B------:R-:W-:Y:S05]  /*45e0*/  BSYNC.RECONVERGENT B2 ;  /* 0x0000000000027941 */ /* 0x000fea0003800200 */
.L_x_141:
[----:B------:R-:W-:Y:S01]  /*45f0*/  IMAD.WIDE.U32 R86, R107, -0x326172a9, RZ ;  /* 0xcd9e8d576b567825 */ /* 0x000fe200078e00ff */
[----:B------:R-:W-:Y:S01]  /*4600*/  LOP3.LUT R84, R4, UR9, R91, 0x96, !PT ;  /* 0x0000000904547c12 */ /* 0x000fe2000f8e965b */
[----:B------:R-:W-:Y:S02]  /*4610*/  UIADD3 UR4, UPT, UPT, UR8, -0x61c88647, URZ ;  /* 0x9e3779b908047890 */ /* 0x000fe4000fffe0ff */
[----:B------:R-:W-:Y:S01]  /*4620*/  HFMA2 R100, -RZ, RZ, 0, 0 ;  /* 0x00000000ff647431 */ /* 0x000fe200000001ff */
        /* <DEDUP_REMOVED lines=55> */
[----:B------:R-:W-:Y:S02]  /*49a0*/  IMAD.MOV.U32 R85, RZ, RZ, R120 ;  /* 0x000000ffff557224 */ /* 0x000fe400078e0078 */
[----:B------:R-:W-:-:S07]  /*49b0*/  IMAD.MOV.U32 R120, RZ, RZ, R84 ;  /* 0x000000ffff787224 */ /* 0x000fce00078e0054 */
.L_x_139:
[----:B------:R-:W-:Y:S05]  /*49c0*/  BSYNC.RECONVERGENT B1 ;  /* 0x0000000000017941 */ /* 0x000fea0003800200 */
.L_x_138:
[----:B------:R-:W-:Y:S01]  /*49d0*/  I2FP.F32.U32 R85, R85 ;  /* 0x0000005500557245 */ /* 0x000fe20000201000 */
[----:B------:R-:W-:Y:S01]  /*49e0*/  IMAD.U32 R87, R148, 0x10000, RZ ;  /* 0x0001000094577824 */ /* 0x000fe200078e00ff */
[----:B------:R-:W-:Y:S02]  /*49f0*/  @P1 PRMT R84, R83, 0x7632, R84 ;  /* 0x0000763253541816 */ /* 0x000fe40000000054 */
[----:B------:R-:W-:Y:S01]  /*4a00*/  PRMT R86, R144, 0x5410, R146 ;  /* 0x0000541090567816 */ /* 0x000fe20000000092 */
[----:B------:R-:W-:Y:S01]  /*4a10*/  FFMA.FTZ R85, R85, R136, 1.1641532182693481445e-10 ;  /* 0x2f00000055557423 */ /* 0x000fe20000010088 */
[----:B------:R-:W-:Y:S01]  /*4a20*/  FMUL.FTZ R87, R87, R140 ;  /* 0x0000008c57577220 */ /* 0x000fe20000410000 */
[----:B------:R-:W-:-:S03]  /*4a30*/  @P1 IMAD.U32 R84, R84, 0x10000, RZ ;  /* 0x0001000054541824 */ /* 0x000fc600078e00ff */
[----:B------:R-:W-:Y:S02]  /*4a40*/  FSETP.GTU.FTZ.AND P5, PT, R85, R138, PT ;  /* 0x0000008a5500720b */ /* 0x000fe40003fbc000 */
[----:B------:R-:W-:Y:S02]  /*4a50*/  PRMT R85, R132, 0x5410, R134 ;  /* 0x0000541084557816 */ /* 0x000fe40000000086 */
[----:B------:R-:W-:Y:S02]  /*4a60*/  FSEL R157, R87, RZ, !P5 ;  /* 0x000000ff579d7208 */ /* 0x000fe40006800000 */
[----:B------:R-:W-:-:S03]  /*4a70*/  PLOP3.LUT P5, PT, P5, PT, PT, 0x8, 0x80 ;  /* 0x000000000080781c */ /* 0x000fc60002fae170 */
[----:B------:R-:W-:Y:S01]  /*4a80*/  @P1 FADD.FTZ R157, R84, R157 ;  /* 0x0000009d549d1221 */ /* 0x000fe20000010000 */
[----:B------:R-:W-:-:S04]  /*4a90*/  PRMT R84, R128, 0x5410, R130 ;  /* 0x0000541080547816 */ /* 0x000fc80000000082 */
[----:B------:R-:W-:-:S04]  /*4aa0*/  F2FP.BF16.F32.PACK_AB R87, RZ, R157 ;  /* 0x0000009dff57723e */ /* 0x000fc800000010ff */
[----:B------:R-:W-:Y:S01]  /*4ab0*/  PRMT R87, R142, 0x5410, R87 ;  /* 0x000054108e577816 */ /* 0x000fe20000000057 */
[----:B------:R-:W-:Y:S06]  /*4ac0*/  BRA `(.L_x_143) ;  /* 0x00000060006c7947 */ /* 0x000fec0003800000 */
.L_x_102:
[----:B------:R-:W-:Y:S01]  /*4ad0*/  ISETP.NE.AND P2, PT, R100, 0x1, PT ;  /* 0x000000016400780c */ /* 0x000fe20003f45270 */
[----:B------:R-:W-:Y:S01]  /*4ae0*/  IMAD.U32 R157, RZ, RZ, UR9 ;  /* 0x00000009ff9d7e24 */ /* 0x000fe2000f8e00ff */
[----:B------:R-:W-:Y:S01]  /*4af0*/  MOV R115, UR9 ;  /* 0x0000000900737c02 */ /* 0x000fe20008000f00 */
[----:B------:R-:W-:Y:S01]  /*4b00*/  IMAD.U32 R163, RZ, RZ, UR9 ;  /* 0x00000009ffa37e24 */ /* 0x000fe2000f8e00ff */
[----:B------:R-:W-:Y:S01]  /*4b10*/  BSSY.RECONVERGENT B1, `(.L_x_144) ;  /* 0x0000059000017945 */ /* 0x000fe20003800200 */
[----:B------:R-:W-:Y:S01]  /*4b20*/  IMAD.MOV.U32 R88, RZ, RZ, 0x2 ;  /* 0x00000002ff587424 */ /* 0x000fe200078e00ff */
[----:B------:R-:W-:Y:S01]  /*4b30*/  MOV R120, R118 ;  /* 0x0000007600787202 */ /* 0x000fe20000000f00 */
[----:B------:R-:W-:Y:S02]  /*4b40*/  IMAD.MOV.U32 R3, RZ, RZ, R2 ;  /* 0x000000ffff037224 */ /* 0x000fe400078e0002 */
[----:B------:R-:W-:Y:S02]  /*4b50*/  VIADD R157, R157, 0xdb3d7428 ;  /* 0xdb3d74289d9d7836 */ /* 0x000fe40000000000 */
[----:B------:R-:W-:-:S02]  /*4b60*/  VIADD R115, R115, 0x96a522ad ;  /* 0x96a522ad73737836 */ /* 0x000fc40000000000 */
[----:B------:R-:W-:Y:S01]  /*4b70*/  VIADD R163, R163, 0xa9066899 ;  /* 0xa9066899a3a37836 */ /* 0x000fe20000000000 */
[----:B------:R-:W-:Y:S06]  /*4b80*/  @!P2 BRA `(.L_x_145) ;  /* 0x000000040044a947 */ /* 0x000fec0003800000 */
[----:B------:R-:W-:-:S13]  /*4b90*/  ISETP.NE.AND P2, PT, R100, 0x3, PT ;  /* 0x000000036400780c */ /* 0x000fda0003f45270 */
[----:B------:R-:W-:Y:S05]  /*4ba0*/  @!P2 BRA `(.L_x_146) ;  /* 0x000000000020a947 */ /* 0x000fea0003800000 */
[----:B------:R-:W-:-:S13]  /*4bb0*/  ISETP.NE.AND P2, PT, R100, 0x2, PT ;  /* 0x000000026400780c */ /* 0x000fda0003f45270 */
[----:B------:R-:W-:Y:S01]  /*4bc0*/  @!P2 MOV R88, 0x3 ;  /* 0x000000030058a802 */ /* 0x000fe20000000f00 */
[----:B------:R-:W-:Y:S01]  /*4bd0*/  @!P2 IMAD.MOV.U32 R120, RZ, RZ, R118 ;  /* 0x000000ffff78a224 */ /* 0x000fe200078e0076 */
[----:B------:R-:W-:Y:S01]  /*4be0*/  @P2 MOV R120, R118 ;  /* 0x0000007600782202 */ /* 0x000fe20000000f00 */
[----:B------:R-:W-:Y:S02]  /*4bf0*/  @!P2 IMAD.MOV.U32 R3, RZ, RZ, R102 ;  /* 0x000000ffff03a224 */ /* 0x000fe400078e0066 */
[----:B------:R-:W-:Y:S02]  /*4c00*/  @P2 VIADD R88, R100, 0x1 ;  /* 0x0000000164582836 */ /* 0x000fe40000000000 */
[----:B------:R-:W-:Y:S01]  /*4c10*/  @P2 IMAD.MOV.U32 R3, RZ, RZ, R101 ;  /* 0x000000ffff032224 */ /* 0x000fe200078e0065 */
[----:B------:R-:W-:Y:S06]  /*4c20*/  BRA `(.L_x_145) ;  /* 0x00000004001c7947 */ /* 0x000fec0003800000 */
.L_x_146:
        /* <DEDUP_REMOVED lines=13> */
.L_x_148:
[----:B0-----:R-:W-:Y:S05]  /*4d00*/  BSYNC.RECONVERGENT B2 ;  /* 0x0000000000027941 */ /* 0x001fea0003800200 */
.L_x_147:
        /* <DEDUP_REMOVED lines=33> */
[----:B------:R-:W-:Y:S01]  /*4f20*/  LOP3.LUT R100, R163, R100, R89, 0x96, !PT ;  /* 0x00000064a3647212 */ /* 0x000fe200078e9659 */
        /* <DEDUP_REMOVED lines=11> */
[----:B------:R-:W-:-:S04]  /*4fe0*/  IMAD.WIDE.U32 R90, R91, -0x2daee0ad, RZ ;  /* 0xd2511f535b5a7825 */ /* 0x000fc800078e00ff */
[----:B------:R-:W-:Y:S01]  /*4ff0*/  IMAD.WIDE.U32 R100, R100, -0x326172a9, RZ ;  /* 0xcd9e8d5764647825 */ /* 0x000fe200078e00ff */
[----:B------:R-:W-:-:S04]  /*5000*/  LOP3.LUT R3, R157, R88, R91, 0x96, !PT ;  /* 0x000000589d037212 */ /* 0x000fc800078e965b */
[----:B------:R-:W-:Y:S01]  /*5010*/  LOP3.LUT R88, R2, UR4, R101, 0x96, !PT ;  /* 0x0000000402587c12 */ /* 0x000fe2000f8e9665 */
[----:B------:R-:W-:Y:S01]  /*5020*/  UIADD3 UR4, UPT, UPT, UR8, -0x700cb87f, URZ ;  /* 0x8ff3478108047890 */ /* 0x000fe2000fffe0ff */
[----:B------:R-:W-:-:S04]  /*5030*/  IMAD.WIDE.U32 R2, R3, -0x326172a9, RZ ;  /* 0xcd9e8d5703027825 */ /* 0x000fc800078e00ff */
[----:B------:R-:W-:Y:S01]  /*5040*/  IMAD.WIDE.U32 R88, R88, -0x2daee0ad, RZ ;  /* 0xd2511f5358587825 */ /* 0x000fe200078e00ff */
[----:B------:R-:W-:-:S03]  /*5050*/  LOP3.LUT R101, R100, UR4, R3, 0x96, !PT ;  /* 0x0000000464657c12 */ /* 0x000fc6000f8e9603 */
[----:B------:R-:W-:Y:S01]  /*5060*/  IMAD.MOV.U32 R120, RZ, RZ, R88 ;  /* 0x000000ffff787224 */ /* 0x000fe200078e0058 */
[----:B------:R-:W-:Y:S01]  /*5070*/  LOP3.LUT R102, R115, R90, R89, 0x96, !PT ;  /* 0x0000005a73667212 */ /* 0x000fe200078e9659 */
[----:B------:R-:W-:Y:S02]  /*5080*/  IMAD.MOV.U32 R3, RZ, RZ, R118 ;  /* 0x000000ffff037224 */ /* 0x000fe400078e0076 */
[----:B------:R-:W-:-:S07]  /*5090*/  IMAD.MOV.U32 R88, RZ, RZ, RZ ;  /* 0x000000ffff587224 */ /* 0x000fce00078e00ff */
.L_x_145:
[----:B0-----:R-:W-:Y:S05]  /*50a0*/  BSYNC.RECONVERGENT B1 ;  /* 0x0000000000017941 */ /* 0x001fea0003800200 */
.L_x_144:
[----:B------:R-:W0:Y:S01]  /*50b0*/  LDC R138, c[0x0][0x404] ;  /* 0x00010100ff8a7b82 */ /* 0x000e220000000800 */
[----:B------:R-:W-:Y:S01]  /*50c0*/  I2FP.F32.U32 R3, R3 ;  /* 0x0000000300037245 */ /* 0x000fe20000201000 */
[----:B------:R-:W-:Y:S01]  /*50d0*/  HFMA2 R142, -RZ, RZ, 0.1171875, 0 ;  /* 0x2f800000ff8e7431 */ /* 0x000fe200000001ff */
[----:B------:R-:W-:Y:S01]  /*50e0*/  ISETP.NE.AND P3, PT, R88, 0x1, PT ;  /* 0x000000015800780c */ /* 0x000fe20003f65270 */
[C---:B-----5:R-:W-:Y:S01]  /*50f0*/  IMAD.U32 R89, R84.reuse, 0x10000, RZ ;  /* 0x0001000054597824 */ /* 0x060fe200078e00ff */
[----:B------:R-:W-:Y:S01]  /*5100*/  BSSY.RECONVERGENT B1, `(.L_x_149) ;  /* 0x000005b000017945 */ /* 0x000fe20003800200 */
[----:B------:R-:W-:Y:S01]  /*5110*/  PRMT R84, R84, 0x7632, R84 ;  /* 0x0000763254547816 */ /* 0x000fe20000000054 */
[----:B------:R-:W-:Y:S01]  /*5120*/  FFMA.FTZ R3, R3, R142, 1.1641532182693481445e-10 ;  /* 0x2f00000003037423 */ /* 0x000fe2000001008e */
[----:B------:R-:W1:Y:S01]  /*5130*/  LDC R140, c[0x0][0x408] ;  /* 0x00010200ff8c7b82 */ /* 0x000e620000000800 */
[----:B------:R-:W-:-:S03]  /*5140*/  IMAD.MOV.U32 R90, RZ, RZ, 0x2 ;  /* 0x00000002ff5a7424 */ /* 0x000fc600078e00ff */
[----:B0-----:R-:W-:Y:S01]  /*5150*/  FSETP.GTU.FTZ.AND P2, PT, R3, R138, PT ;  /* 0x0000008a0300720b */ /* 0x001fe20003f5c000 */
[----:B------:R-:W-:-:S03]  /*5160*/  IMAD.MOV.U32 R3, RZ, RZ, R2 ;  /* 0x000000ffff037224 */ /* 0x000fc600078e0002 */
[----:B------:R-:W-:Y:S01]  /*5170*/  PLOP3.LUT P4, PT, P2, PT, PT, 0x8, 0x80 ;  /* 0x000000000080781c */ /* 0x000fe2000178e170 */
[----:B-1----:R-:W-:-:S03]  /*5180*/  FMUL.FTZ R89, R89, R140 ;  /* 0x0000008c59597220 */ /* 0x002fc60000410000 */
[----:B------:R-:W-:Y:S02]  /*5190*/  P2R R122, PR, RZ, 0x10 ;  /* 0x00000010ff7a7803 */ /* 0x000fe40000000000 */
[----:B------:R-:W-:Y:S01]  /*51a0*/  FSEL R108, R89, RZ, !P2 ;  /* 0x000000ff596c7208 */ /* 0x000fe20005000000 */
        /* <DEDUP_REMOVED lines=9> */
.L_x_151:
        /* <DEDUP_REMOVED lines=13> */
.L_x_153:
[----:B------:R-:W-:Y:S05]  /*5310*/  BSYNC.RECONVERGENT B2 ;  /* 0x0000000000027941 */ /* 0x000fea0003800200 */
.L_x_152:
        /* <DEDUP_REMOVED lines=55> */
[----:B------:R-:W-:Y:S01]  /*5690*/  IMAD.MOV.U32 R90, RZ, RZ, RZ ;  /* 0x000000ffff5a7224 */ /* 0x000fe200078e00ff */
[----:B------:R-:W-:-:S07]  /*56a0*/  MOV R120, R88 ;  /* 0x0000005800787202 */ /* 0x000fce0000000f00 */
.L_x_150:
[----:B------:R-:W-:Y:S05]  /*56b0*/  BSYNC.RECONVERGENT B1 ;  /* 0x0000000000017941 */ /* 0x000fea0003800200 */
.L_x_149:
[----:B------:R-:W-:Y:S01]  /*56c0*/  I2FP.F32.U32 R3, R3 ;  /* 0x0000000300037245 */ /* 0x000fe20000201000 */
[----:B------:R-:W-:Y:S01]  /*56d0*/  IMAD.U32 R89, R76, 0x10000, RZ ;  /* 0x000100004c597824 */ /* 0x000fe200078e00ff */
[----:B------:R-:W-:Y:S01]  /*56e0*/  ISETP.NE.AND P3, PT, R90, 0x1, PT ;  /* 0x000000015a00780c */ /* 0x000fe20003f65270 */
[----:B------:R-:W-:Y:S01]  /*56f0*/  BSSY.RECONVERGENT B1, `(.L_x_154) ;  /* 0x000005e000017945 */ /* 0x000fe20003800200 */
[----:B------:R-:W-:Y:S02]  /*5700*/  IMAD.MOV.U32 R88, RZ, RZ, 0x2 ;  /* 0x00000002ff587424 */ /* 0x000fe400078e00ff */
[----:B------:R-:W-:Y:S01]  /*5710*/  FFMA.FTZ R3, R3, R142, 1.1641532182693481445e-10 ;  /* 0x2f00000003037423 */ /* 0x000fe2000001008e */
[----:B------:R-:W-:-:S04]  /*5720*/  FMUL.FTZ R89, R89, R140 ;  /* 0x0000008c59597220 */ /* 0x000fc80000410000 */
[----:B------:R-:W-:Y:S01]  /*5730*/  FSETP.GTU.FTZ.AND P2, PT, R3, R138, PT ;  /* 0x0000008a0300720b */ /* 0x000fe20003f5c000 */
[----:B------:R-:W-:-:S03]  /*5740*/  @P1 IMAD.U32 R3, R80, 0x10000, RZ ;  /* 0x0001000050031824 */ /* 0x000fc600078e00ff */
[----:B------:R-:W-:-:S05]  /*5750*/  FSEL R89, R89, RZ, !P2 ;  /* 0x000000ff59597208 */ /* 0x000fca0005000000 */
[----:B------:R-:W-:Y:S01]  /*5760*/  FADD.FTZ R108, R108, R89 ;  /* 0x000000596c6c7221 */ /* 0x000fe20000010000 */
[----:B------:R-:W-:-:S03]  /*5770*/  IMAD.MOV.U32 R89, RZ, RZ, R2 ;  /* 0x000000ffff597224 */ /* 0x000fc600078e0002 */
[----:B------:R-:W-:Y:S01]  /*5780*/  @P1 FADD.FTZ R3, R3, R108 ;  /* 0x0000006c03031221 */ /* 0x000fe20000010000 */
[----:B------:R-:W-:Y:S02]  /*5790*/  @!P1 MOV R3, R108 ;  /* 0x0000006c00039202 */ /* 0x000fe40000000f00 */
[----:B------:R-:W-:Y:S02]  /*57a0*/  SEL R108, RZ, 0x1, P2 ;  /* 0x00000001ff6c7807 */ /* 0x000fe40001000000 */
        /* <DEDUP_REMOVED lines=10> */
.L_x_156:
        /* <DEDUP_REMOVED lines=13> */
.L_x_158:
[----:B------:R-:W-:Y:S05]  /*5920*/  BSYNC.RECONVERGENT B2 ;  /* 0x0000000000027941 */ /* 0x000fea0003800200 */
.L_x_157:
        /* <DEDUP_REMOVED lines=55> */
[----:B------:R-:W-:Y:S01]  /*5ca0*/  IMAD.MOV.U32 R89, RZ, RZ, R120 ;  /* 0x000000ffff597224 */ /* 0x000fe200078e0078 */
[----:B------:R-:W-:Y:S01]  /*5cb0*/  MOV R120, R88 ;  /* 0x0000005800787202 */ /* 0x000fe20000000f00 */
[----:B------:R-:W-:-:S07]  /*5cc0*/  IMAD.MOV.U32 R88, RZ, RZ, RZ ;  /* 0x000000ffff587224 */ /* 0x000fce00078e00ff */
.L_x_155:
[----:B------:R-:W-:Y:S05]  /*5cd0*/  BSYNC.RECONVERGENT B1 ;  /* 0x0000000000017941 */ /* 0x000fea0003800200 */
.L_x_154:
[----:B------:R-:W-:Y:S01]  /*5ce0*/  I2FP.F32.U32 R89, R89 ;  /* 0x0000005900597245 */ /* 0x000fe20000201000 */
[----:B------:R-:W-:Y:S01]  /*5cf0*/  IMAD.U32 R91, R84, 0x10000, RZ ;  /* 0x00010000545b7824 */ /* 0x000fe200078e00ff */
[----:B------:R-:W-:Y:S01]  /*5d00*/  ISETP.NE.AND P3, PT, R88, 0x1, PT ;  /* 0x000000015800780c */ /* 0x000fe20003f65270 */
[----:B------:R-:W-:Y:S01]  /*5d10*/  BSSY.RECONVERGENT B1, `(.L_x_159) ;  /* 0x000005a000017945 */ /* 0x000fe20003800200 */
[----:B------:R-:W-:Y:S02]  /*5d20*/  IMAD.MOV.U32 R90, RZ, RZ, 0x2 ;  /* 0x00000002ff5a7424 */ /* 0x000fe400078e00ff */
[----:B------:R-:W-:Y:S01]  /*5d30*/  FFMA.FTZ R89, R89, R142, 1.1641532182693481445e-10 ;  /* 0x2f00000059597423 */ /* 0x000fe2000001008e */
[----:B------:R-:W-:-:S04]  /*5d40*/  FMUL.FTZ R84, R91, R140 ;  /* 0x0000008c5b547220 */ /* 0x000fc80000410000 */
[----:B------:R-:W-:Y:S02]  /*5d50*/  FSETP.GTU.FTZ.AND P2, PT, R89, R138, PT ;  /* 0x0000008a5900720b */ /* 0x000fe40003f5c000 */
[----:B------:R-:W-:Y:S02]  /*5d60*/  MOV R89, R2 ;  /* 0x0000000200597202 */ /* 0x000fe40000000f00 */
[----:B------:R-:W-:Y:S02]  /*5d70*/  PLOP3.LUT P4, PT, P2, PT, PT, 0x8, 0x80 ;  /* 0x000000000080781c */ /* 0x000fe4000178e170 */
[----:B------:R-:W-:Y:S02]  /*5d80*/  FSEL R84, R84, RZ, !P2 ;  /* 0x000000ff54547208 */ /* 0x000fe40005000000 */
[----:B------:R-:W-:Y:S01]  /*5d90*/  P2R R118, PR, RZ, 0x10 ;  /* 0x00000010ff767803 */ /* 0x000fe20000000000 */
[----:B------:R-:W-:Y:S08]  /*5da0*/  @!P3 BRA `(.L_x_160) ;  /* 0x000000040040b947 */ /* 0x000ff00003800000 */
        /* <DEDUP_REMOVED lines=8> */
.L_x_161:
        /* <DEDUP_REMOVED lines=13> */
.L_x_163:
[----:B------:R-:W-:Y:S05]  /*5f00*/  BSYNC.RECONVERGENT B2 ;  /* 0x0000000000027941 */ /* 0x000fea0003800200 */
.L_x_162:
        /* <DEDUP_REMOVED lines=52> */
[----:B------:R-:W-:Y:S02]  /*6250*/  LOP3.LUT R101, R110, UR4, R101, 0x96, !PT ;  /* 0x000000046e657c12 */ /* 0x000fe4000f8e9665 */
[----:B------:R-:W-:Y:S02]  /*6260*/  MOV R2, R100 ;  /* 0x0000006400027202 */ /* 0x000fe40000000f00 */
[----:B------:R-:W-:Y:S01]  /*6270*/  LOP3.LUT R102, R115, R90, R89, 0x96, !PT ;  /* 0x0000005a73667212 */ /* 0x000fe200078e9659 */
[----:B------:R-:W-:Y:S02]  /*6280*/  IMAD.MOV.U32 R89, RZ, RZ, R120 ;  /* 0x000000ffff597224 */ /* 0x000fe400078e0078 */
[----:B------:R-:W-:Y:S02]  /*6290*/  IMAD.MOV.U32 R120, RZ, RZ, R88 ;  /* 0x000000ffff787224 */ /* 0x000fe400078e0058 */
[----:B------:R-:W-:-:S07]  /*62a0*/  IMAD.MOV.U32 R90, RZ, RZ, RZ ;  /* 0x000000ffff5a7224 */ /* 0x000fce00078e00ff */
.L_x_160:
[----:B------:R-:W-:Y:S05]  /*62b0*/  BSYNC.RECONVERGENT B1 ;  /* 0x0000000000017941 */ /* 0x000fea0003800200 */
.L_x_159:
[----:B------:R-:W-:Y:S01]  /*62c0*/  I2FP.F32.U32 R89, R89 ;  /* 0x0000005900597245 */ /* 0x000fe20000201000 */
[----:B------:R-:W-:Y:S01]  /*62d0*/  BSSY.RECONVERGENT B1, `(.L_x_164) ;  /* 0x0000062000017945 */ /* 0x000fe20003800200 */
[----:B------:R-:W-:Y:S02]  /*62e0*/  PRMT R88, R76, 0x7632, R88 ;  /* 0x000076324c587816 */ /* 0x000fe40000000058 */
[----:B------:R-:W-:Y:S01]  /*62f0*/  ISETP.NE.AND P3, PT, R90, 0x1, PT ;  /* 0x000000015a00780c */ /* 0x000fe20003f65270 */
[----:B------:R-:W-:Y:S01]  /*6300*/  FFMA.FTZ R89, R89, R142, 1.1641532182693481445e-10 ;  /* 0x2f00000059597423 */ /* 0x000fe2000001008e */
[----:B------:R-:W-:Y:S02]  /*6310*/  SHF.L.U32 R91, R88, 0x10, RZ ;  /* 0x00000010585b7819 */ /* 0x000fe400000006ff */
[----:B------:R-:W-:Y:S02]  /*6320*/  @P1 PRMT R88, R80, 0x7632, R88 ;  /* 0x0000763250581816 */ /* 0x000fe40000000058 */
[----:B------:R-:W-:Y:S01]  /*6330*/  FSETP.GTU.FTZ.AND P2, PT, R89, R138, PT ;  /* 0x0000008a5900720b */ /* 0x000fe20003f5c000 */
[----:B------:R-:W-:-:S02]  /*6340*/  FMUL.FTZ R91, R91, R140 ;  /* 0x0000008c5b5b7220 */ /* 0x000fc40000410000 */
[----:B------:R-:W-:Y:S01]  /*6350*/  @P1 IMAD.U32 R129, R88, 0x10000, RZ ;  /* 0x0001000058811824 */ /* 0x000fe200078e00ff */
[----:B------:R-:W-:Y:S01]  /*6360*/  SEL R109, RZ, 0x1, P2 ;  /* 0x00000001ff6d7807 */ /* 0x000fe20001000000 */
[----:B------:R-:W-:Y:S01]  /*6370*/  IMAD.MOV.U32 R88, RZ, RZ, 0x2 ;  /* 0x00000002ff587424 */ /* 0x000fe200078e00ff */
[----:B------:R-:W-:-:S05]  /*6380*/  FSEL R91, R91, RZ, !P2 ;  /* 0x000000ff5b5b7208 */ /* 0x000fca0005000000 */
[----:B------:R-:W-:-:S04]  /*6390*/  FADD.FTZ R84, R84, R91 ;  /* 0x0000005b54547221 */ /* 0x000fc80000010000 */
[----:B------:R-:W-:Y:S01]  /*63a0*/  @P1 FADD.FTZ R129, R84, R129 ;  /* 0x0000008154811221 */ /* 0x000fe20000010000 */
[----:B------:R-:W-:Y:S01]  /*63b0*/  @!P1 IMAD.MOV.U32 R129, RZ, RZ, R84 ;  /* 0x000000ffff819224 */ /* 0x000fe200078e0054 */
[----:B------:R-:W-:-:S04]  /*63c0*/  MOV R84, R2 ;  /* 0x0000000200547202 */ /* 0x000fc80000000f00 */
[----:B------:R-:W-:Y:S01]  /*63d0*/  F2FP.BF16.F32.PACK_AB R130, RZ, R129 ;  /* 0x00000081ff82723e */ /* 0x000fe200000010ff */
[----:B------:R-:W-:Y:S06]  /*63e0*/  @!P3 BRA `(.L_x_165) ;  /* 0x000000040040b947 */ /* 0x000fec0003800000 */
        /* <DEDUP_REMOVED lines=8> */
.L_x_166:
        /* <DEDUP_REMOVED lines=13> */
.L_x_168:
[----:B------:R-:W-:Y:S05]  /*6540*/  BSYNC.RECONVERGENT B2 ;  /* 0x0000000000027941 */ /* 0x000fea0003800200 */
.L_x_167:
        /* <DEDUP_REMOVED lines=54> */
[----:B------:R-:W-:Y:S01]  /*68b0*/  MOV R2, R100 ;  /* 0x0000006400027202 */ /* 0x000fe20000000f00 */
[----:B------:R-:W-:Y:S01]  /*68c0*/  IMAD.MOV.U32 R120, RZ, RZ, R88 ;  /* 0x000000ffff787224 */ /* 0x000fe200078e0058 */
[----:B------:R-:W-:Y:S01]  /*68d0*/  LOP3.LUT R102, R115, R90, R89, 0x96, !PT ;  /* 0x0000005a73667212 */ /* 0x000fe200078e9659 */
[----:B------:R-:W-:-:S07]  /*68e0*/  IMAD.MOV.U32 R88, RZ, RZ, RZ ;  /* 0x000000ffff587224 */ /* 0x000fce00078e00ff */
.L_x_165:
[----:B------:R-:W-:Y:S05]  /*68f0*/  BSYNC.RECONVERGENT B1 ;  /* 0x0000000000017941 */ /* 0x000fea0003800200 */
.L_x_164:
[----:B------:R-:W-:Y:S01]  /*6900*/  I2FP.F32.U32 R89, R84 ;  /* 0x0000005400597245 */ /* 0x000fe20000201000 */
[----:B------:R-:W-:Y:S01]  /*6910*/  BSSY.RECONVERGENT B1, `(.L_x_169) ;  /* 0x000005d000017945 */ /* 0x000fe20003800200 */
[----:B------:R-:W-:Y:S01]  /*6920*/  SHF.L.U32 R91, R85, 0x10, RZ ;  /* 0x00000010555b7819 */ /* 0x000fe200000006ff */
[----:B------:R-:W-:Y:S01]  /*6930*/  IMAD.MOV.U32 R90, RZ, RZ, 0x2 ;  /* 0x00000002ff5a7424 */ /* 0x000fe200078e00ff */
[----:B------:R-:W-:Y:S01]  /*6940*/  ISETP.NE.AND P2, PT, R88, 0x1, PT ;  /* 0x000000015800780c */ /* 0x000fe20003f45270 */
[----:B------:R-:W-:Y:S01]  /*6950*/  FFMA.FTZ R89, R89, R142, 1.1641532182693481445e-10 ;  /* 0x2f00000059597423 */ /* 0x000fe2000001008e */
[----:B------:R-:W-:Y:S01]  /*6960*/  PRMT R111, R85, 0x7632, R111 ;  /* 0x00007632556f7816 */ /* 0x000fe2000000006f */
[----:B------:R-:W-:Y:S01]  /*6970*/  FMUL.FTZ R91, R91, R140 ;  /* 0x0000008c5b5b7220 */ /* 0x000fe20000410000 */
[----:B------:R-:W-:Y:S02]  /*6980*/  IMAD.MOV.U32 R85, RZ, RZ, R2 ;  /* 0x000000ffff557224 */ /* 0x000fe400078e0002 */
[----:B------:R-:W-:-:S04]  /*6990*/  FSETP.GTU.FTZ.AND P3, PT, R89, R138, PT ;  /* 0x0000008a5900720b */ /* 0x000fc80003f7c000 */
[----:B------:R-:W-:Y:S02]  /*69a0*/  FSEL R110, R91, RZ, !P3 ;  /* 0x000000ff5b6e7208 */ /* 0x000fe40005800000 */
[----:B------:R-:W-:-:S04]  /*69b0*/  PLOP3.LUT P3, PT, P3, PT, PT, 0x8, 0x80 ;  /* 0x000000000080781c */ /* 0x000fc80001f6e170 */
[----:B------:R-:W-:Y:S01]  /*69c0*/  P2R R124, PR, RZ, 0x8 ;  /* 0x00000008ff7c7803 */ /* 0x000fe20000000000 */
[----:B------:R-:W-:Y:S08]  /*69d0*/  @!P2 BRA `(.L_x_170) ;  /* 0x000000040040a947 */ /* 0x000ff00003800000 */
        /* <DEDUP_REMOVED lines=8> */
.L_x_171:
[----:B------:R-:W-:Y:S01]  /*6a60*/  VIADD R105, R105, 0x1 ;  /* 0x0000000169697836 */ /* 0x000fe20000000000 */
[----:B------:R-:W-:Y:S03]  /*6a70*/  BSSY.RECONVERGENT B2, `(.L_x_172) ;  /* 0x000000c000027945 */ /* 0x000fe60003800200 */
[C---:B------:R-:W-:Y:S01]  /*6a80*/  IMAD.WIDE.U32 R100, R105.reuse, -0x2daee0ad, RZ ;  /* 0xd2511f5369647825 */ /* 0x040fe200078e00ff */
[----:B------:R-:W-:-:S13]  /*6a90*/  ISETP.NE.AND P2, PT, R105, RZ, PT ;  /* 0x000000ff6900720c */ /* 0x000fda0003f45270 */
[----:B------:R-:W-:Y:S05]  /*6aa0*/  @P2 BRA `(.L_x_173) ;  /* 0x0000000000202947 */ /* 0x000fea0003800000 */
[----:B------:R-:W-:-:S04]  /*6ab0*/  IADD3 R104, PT, PT, R104, 0x1, RZ ;  /* 0x0000000168687810 */ /* 0x000fc80007ffe0ff */
[----:B------:R-:W-:-:S13]  /*6ac0*/  ISETP.NE.AND P2, PT, R104, RZ, PT ;  /* 0x000000ff6800720c */ /* 0x000fda0003f45270 */
[----:B------:R-:W-:Y:S02]  /*6ad0*/  @!P2 VIADD R107, R107, 0x1 ;  /* 0x000000016b6ba836 */ /* 0x000fe40000000000 */
[----:B------:R-:W-:Y:S02]  /*6ae0*/  @!P2 VIADD R2, R4, 0x1 ;  /* 0x000000010402a836 */ /* 0x000fe40000000000 */
[----:B------:R-:W-:Y:S01]  /*6af0*/  @!P2 IMAD.MOV.U32 R104, RZ, RZ, RZ ;  /* 0x000000ffff68a224 */ /* 0x000fe200078e00ff */
[----:B------:R-:W-:-:S13]  /*6b00*/  ISETP.NE.AND P3, PT, R107, RZ, !P2 ;  /* 0x000000ff6b00720c */ /* 0x000fda0005765270 */
[----:B------:R-:W-:-:S05]  /*6b10*/  @P3 IMAD.MOV R2, RZ, RZ, R4 ;  /* 0x000000ffff023224 */ /* 0x000fca00078e0204 */
[----:B------:R-:W-:-:S07]  /*6b20*/  @!P2 MOV R4, R2 ;  /* 0x000000020004a202 */ /* 0x000fce0000000f00 */
.L_x_173:
[----:B------:R-:W-:Y:S05]  /*6b30*/  BSYNC.RECONVERGENT B2 ;  /* 0x0000000000027941 */ /* 0x000fea0003800200 */
.L_x_172:
        /* <DEDUP_REMOVED lines=58> */
.L_x_170:
[----:B------:R-:W-:Y:S05]  /*6ee0*/  BSYNC.RECONVERGENT B1 ;  /* 0x0000000000017941 */ /* 0x000fea0003800200 */
.L_x_169:
[----:B------:R-:W-:Y:S01]  /*6ef0*/  I2FP.F32.U32 R85, R85 ;  /* 0x0000005500557245 */ /* 0x000fe20000201000 */
[----:B------:R-:W-:Y:S01]  /*6f00*/  IMAD.U32 R89, R77, 0x10000, RZ ;  /* 0x000100004d597824 */ /* 0x000fe200078e00ff */
[----:B------:R-:W-:Y:S01]  /*6f10*/  BSSY.RECONVERGENT B1, `(.L_x_174) ;  /* 0x000005f000017945 */ /* 0x000fe20003800200 */
[----:B------:R-:W-:Y:S02]  /*6f20*/  @P1 IMAD.U32 R127, R81, 0x10000, RZ ;  /* 0x00010000517f1824 */ /* 0x000fe400078e00ff */
[----:B------:R-:W-:Y:S01]  /*6f30*/  FFMA.FTZ R85, R85, R142, 1.1641532182693481445e-10 ;  /* 0x2f00000055557423 */ /* 0x000fe2000001008e */
[----:B------:R-:W-:-:S04]  /*6f40*/  FMUL.FTZ R89, R89, R140 ;  /* 0x0000008c59597220 */ /* 0x000fc80000410000 */
[----:B------:R-:W-:Y:S01]  /*6f50*/  FSETP.GTU.FTZ.AND P2, PT, R85, R138, PT ;  /* 0x0000008a5500720b */ /* 0x000fe20003f5c000 */
[----:B------:R-:W-:-:S03]  /*6f60*/  IMAD.MOV.U32 R85, RZ, RZ, R2 ;  /* 0x000000ffff557224 */ /* 0x000fc600078e0002 */
[----:B------:R-:W-:-:S05]  /*6f70*/  FSEL R89, R89, RZ, !P2 ;  /* 0x000000ff59597208 */ /* 0x000fca0005000000 */
[----:B------:R-:W-:Y:S01]  /*6f80*/  FADD.FTZ R84, R110, R89 ;  /* 0x000000596e547221 */ /* 0x000fe20000010000 */
[----:B------:R-:W-:Y:S02]  /*6f90*/  SEL R110, RZ, 0x1, P2 ;  /* 0x00000001ff6e7807 */ /* 0x000fe40001000000 */
[----:B------:R-:W-:Y:S01]  /*6fa0*/  ISETP.NE.AND P2, PT, R90, 0x1, PT ;  /* 0x000000015a00780c */ /* 0x000fe20003f45270 */
[----:B------:R-:W-:Y:S01]  /*6fb0*/  @P1 FADD.FTZ R127, R127, R84 ;  /* 0x000000547f7f1221 */ /* 0x000fe20000010000 */
[----:B------:R-:W-:Y:S01]  /*6fc0*/  @!P1 MOV R127, R84 ;  /* 0x00000054007f9202 */ /* 0x000fe20000000f00 */
[----:B------:R-:W-:-:S03]  /*6fd0*/  IMAD.MOV.U32 R84, RZ, RZ, 0x2 ;  /* 0x00000002ff547424 */ /* 0x000fc600078e00ff */
[----:B------:R-:W-:-:S07]  /*6fe0*/  F2FP.BF16.F32.PACK_AB R134, RZ, R127 ;  /* 0x0000007fff86723e */ /* 0x000fce00000010ff */
[----:B------:R-:W-:Y:S05]  /*6ff0*/  @!P2 BRA `(.L_x_175) ;  /* 0x000000040040a947 */ /* 0x000fea0003800000 */
        /* <DEDUP_REMOVED lines=8> */
.L_x_176:
        /* <DEDUP_REMOVED lines=13> */
.L_x_178:
[----:B------:R-:W-:Y:S05]  /*7150*/  BSYNC.RECONVERGENT B2 ;  /* 0x0000000000027941 */ /* 0x000fea0003800200 */
.L_x_177:
        /* <DEDUP_REMOVED lines=58> */
.L_x_175:
[----:B------:R-:W-:Y:S05]  /*7500*/  BSYNC.RECONVERGENT B1 ;  /* 0x0000000000017941 */ /* 0x000fea0003800200 */
.L_x_174:
[----:B------:R-:W-:Y:S01]  /*7510*/  I2FP.F32.U32 R85, R85 ;  /* 0x0000005500557245 */ /* 0x000fe20000201000 */
[----:B------:R-:W-:Y:S01]  /*7520*/  IMAD.U32 R111, R111, 0x10000, RZ ;  /* 0x000100006f6f7824 */ /* 0x000fe200078e00ff */
[----:B------:R-:W-:Y:S01]  /*7530*/  BSSY.RECONVERGENT B1, `(.L_x_179) ;  /* 0x000005b000017945 */ /* 0x000fe20003800200 */
[----:B------:R-:W-:Y:S02]  /*7540*/  IMAD.MOV.U32 R91, RZ, RZ, 0x2 ;  /* 0x00000002ff5b7424 */ /* 0x000fe400078e00ff */
[----:B------:R-:W-:Y:S01]  /*7550*/  FFMA.FTZ R85, R85, R142, 1.1641532182693481445e-10 ;  /* 0x2f00000055557423 */ /* 0x000fe2000001008e */
[----:B------:R-:W-:-:S04]  /*7560*/  FMUL.FTZ R111, R111, R140 ;  /* 0x0000008c6f6f7220 */ /* 0x000fc80000410000 */
[----:B------:R-:W-:Y:S02]  /*7570*/  FSETP.GTU.FTZ.AND P2, PT, R85, R138, PT ;  /* 0x0000008a5500720b */ /* 0x000fe40003f5c000 */
[----:B------:R-:W-:Y:S02]  /*7580*/  MOV R85, R2 ;  /* 0x0000000200557202 */ /* 0x000fe40000000f00 */
[----:B------:R-:W-:Y:S02]  /*7590*/  FSEL R111, R111, RZ, !P2 ;  /* 0x000000ff6f6f7208 */ /* 0x000fe40005000000 */
[----:B------:R-:W-:Y:S02]  /*75a0*/  PLOP3.LUT P3, PT, P2, PT, PT, 0x8, 0x80 ;  /* 0x000000000080781c */ /* 0x000fe4000176e170 */
[----:B------:R-:W-:Y:S02]  /*75b0*/  ISETP.NE.AND P2, PT, R84, 0x1, PT ;  /* 0x000000015400780c */ /* 0x000fe40003f45270 */
[----:B------:R-:W-:-:S11]  /*75c0*/  P2R R126, PR, RZ, 0x8 ;  /* 0x00000008ff7e7803 */ /* 0x000fd60000000000 */
        /* <DEDUP_REMOVED lines=9> */
.L_x_181:
        /* <DEDUP_REMOVED lines=13> */
.L_x_183:
[----:B------:R-:W-:Y:S05]  /*7730*/  BSYNC.RECONVERGENT B2 ;  /* 0x0000000000027941 */ /* 0x000fea0003800200 */
.L_x_182:
        /* <DEDUP_REMOVED lines=54> */
[----:B------:R-:W-:Y:S01]  /*7aa0*/  IMAD.MOV.U32 R91, RZ, RZ, RZ ;  /* 0x000000ffff5b7224 */ /* 0x000fe200078e00ff */
[----:B------:R-:W-:Y:S01]  /*7ab0*/  LOP3.LUT R102, R115, R88, R85, 0x96, !PT ;  /* 0x0000005873667212 */ /* 0x000fe200078e9655 */
[----:B------:R-:W-:Y:S02]  /*7ac0*/  IMAD.MOV.U32 R85, RZ, RZ, R120 ;  /* 0x000000ffff557224 */ /* 0x000fe400078e0078 */
[----:B------:R-:W-:-:S07]  /*7ad0*/  IMAD.MOV.U32 R120, RZ, RZ, R84 ;  /* 0x000000ffff787224 */ /* 0x000fce00078e0054 */
.L_x_180:
[----:B------:R-:W-:Y:S05]  /*7ae0*/  BSYNC.RECONVERGENT B1 ;  /* 0x0000000000017941 */ /* 0x000fea0003800200 */
.L_x_179:
[----:B------:R-:W-:Y:S01]  /*7af0*/  I2FP.F32.U32 R85, R85 ;  /* 0x0000005500557245 */ /* 0x000fe20000201000 */
[----:B------:R-:W-:Y:S01]  /*7b00*/  BSSY.RECONVERGENT B1, `(.L_x_184) ;  /* 0x0000063000017945 */ /* 0x000fe20003800200 */
[----:B------:R-:W-:-:S03]  /*7b10*/  PRMT R84, R77, 0x7632, R84 ;  /* 0x000076324d547816 */ /* 0x000fc60000000054 */
[----:B------:R-:W-:Y:S01]  /*7b20*/  FFMA.FTZ R85, R85, R142, 1.1641532182693481445e-10 ;  /* 0x2f00000055557423 */ /* 0x000fe2000001008e */
[----:B------:R-:W-:-:S04]  /*7b30*/  SHF.L.U32 R89, R84, 0x10, RZ ;  /* 0x0000001054597819 */ /* 0x000fc800000006ff */
[----:B------:R-:W-:Y:S01]  /*7b40*/  FSETP.GTU.FTZ.AND P2, PT, R85, R138, PT ;  /* 0x0000008a5500720b */ /* 0x000fe20003f5c000 */
[----:B------:R-:W-:Y:S01]  /*7b50*/  FMUL.FTZ R89, R89, R140 ;  /* 0x0000008c59597220 */ /* 0x000fe20000410000 */
[----:B------:R-:W-:Y:S02]  /*7b60*/  @P1 PRMT R85, R81, 0x7632, R85 ;  /* 0x0000763251551816 */ /* 0x000fe40000000055 */
[----:B------:R-:W-:Y:S02]  /*7b70*/  SEL R84, RZ, 0x1, P2 ;  /* 0x00000001ff547807 */ /* 0x000fe40001000000 */
[----:B------:R-:W-:Y:S01]  /*7b80*/  FSEL R90, R89, RZ, !P2 ;  /* 0x000000ff595a7208 */ /* 0x000fe20005000000 */
[----:B------:R-:W-:Y:S01]  /*7b90*/  @P1 IMAD.U32 R88, R85, 0x10000, RZ ;  /* 0x0001000055581824 */ /* 0x000fe200078e00ff */
[----:B------:R-:W-:Y:S02]  /*7ba0*/  ISETP.NE.AND P2, PT, R91, 0x1, PT ;  /* 0x000000015b00780c */ /* 0x000fe40003f45270 */
[----:B------:R-:W-:Y:S01]  /*7bb0*/  MOV R85, R2 ;  /* 0x0000000200557202 */ /* 0x000fe20000000f00 */
[----:B------:R-:W-:Y:S01]  /*7bc0*/  FADD.FTZ R111, R111, R90 ;  /* 0x0000005a6f6f7221 */ /* 0x000fe20000010000 */
[----:B------:R-:W-:-:S03]  /*7bd0*/  IMAD.MOV.U32 R90, RZ, RZ, 0x2 ;  /* 0x00000002ff5a7424 */ /* 0x000fc600078e00ff */
[----:B------:R-:W-:Y:S01]  /*7be0*/  @P1 FADD.FTZ R133, R111, R88 ;  /* 0x000000586f851221 */ /* 0x000fe20000010000 */
[--C-:B------:R-:W-:Y:S01]  /*7bf0*/  @!P1 IMAD.MOV.U32 R133, RZ, RZ, R111.reuse ;  /* 0x000000ffff859224 */ /* 0x100fe200078e006f */
[----:B------:R-:W-:-:S04]  /*7c00*/  PRMT R111, R84, 0x7610, R111 ;  /* 0x00007610546f7816 */ /* 0x000fc8000000006f */
        /* <DEDUP_REMOVED lines=10> */
.L_x_186:
        /* <DEDUP_REMOVED lines=13> */
.L_x_188:
[----:B------:R-:W-:Y:S05]  /*7d80*/  BSYNC.RECONVERGENT B2 ;  /* 0x0000000000027941 */ /* 0x000fea0003800200 */
.L_x_187:
        /* <DEDUP_REMOVED lines=52> */
[----:B------:R-:W-:Y:S02]  /*80d0*/  MOV R2, R90 ;  /* 0x0000005a00027202 */ /* 0x000fe40000000f00 */
[----:B------:R-:W-:Y:S01]  /*80e0*/  LOP3.LUT R101, R100, UR4, R91, 0x96, !PT ;  /* 0x0000000464657c12 */ /* 0x000fe2000f8e965b */
[----:B------:R-:W-:Y:S01]  /*80f0*/  IMAD.MOV.U32 R90, RZ, RZ, RZ ;  /* 0x000000ffff5a7224 */ /* 0x000fe200078e00ff */
[----:B------:R-:W-:Y:S01]  /*8100*/  LOP3.LUT R102, R115, R88, R85, 0x96, !PT ;  /* 0x0000005873667212 */ /* 0x000fe200078e9655 */
[----:B------:R-:W-:Y:S02]  /*8110*/  IMAD.MOV.U32 R85, RZ, RZ, R120 ;  /* 0x000000ffff557224 */ /* 0x000fe400078e0078 */
[----:B------:R-:W-:-:S07]  /*8120*/  IMAD.MOV.U32 R120, RZ, RZ, R84 ;  /* 0x000000ffff787224 */ /* 0x000fce00078e0054 */
.L_x_185:
[----:B------:R-:W-:Y:S05]  /*8130*/  BSYNC.RECONVERGENT B1 ;  /* 0x0000000000017941 */ /* 0x000fea0003800200 */
.L_x_184:
[----:B------:R-:W-:Y:S01]  /*8140*/  I2FP.F32.U32 R85, R85 ;  /* 0x0000005500557245 */ /* 0x000fe20000201000 */
[----:B------:R-:W-:Y:S01]  /*8150*/  BSSY.RECONVERGENT B1, `(.L_x_189) ;  /* 0x000005c000017945 */ /* 0x000fe20003800200 */
[----:B------:R-:W-:Y:S01]  /*8160*/  ISETP.NE.AND P3, PT, R90, 0x1, PT ;  /* 0x000000015a00780c */ /* 0x000fe20003f65270 */
[----:B------:R-:W-:Y:S01]  /*8170*/  IMAD.MOV.U32 R91, RZ, RZ, 0x2 ;  /* 0x00000002ff5b7424 */ /* 0x000fe200078e00ff */
[C---:B------:R-:W-:Y:S01]  /*8180*/  SHF.L.U32 R89, R86.reuse, 0x10, RZ ;  /* 0x0000001056597819 */ /* 0x040fe200000006ff */
[----:B------:R-:W-:Y:S01]  /*8190*/  FFMA.FTZ R85, R85, R142, 1.1641532182693481445e-10 ;  /* 0x2f00000055557423 */ /* 0x000fe2000001008e */
[----:B------:R-:W-:Y:S01]  /*81a0*/  PRMT R86, R86, 0x7632, R86 ;  /* 0x0000763256567816 */ /* 0x000fe20000000056 */
[----:B------:R-:W-:Y:S02]  /*81b0*/  IMAD.MOV.U32 R88, RZ, RZ, R2 ;  /* 0x000000ffff587224 */ /* 0x000fe400078e0002 */
[----:B------:R-:W-:Y:S01]  /*81c0*/  FMUL.FTZ R89, R89, R140 ;  /* 0x0000008c59597220 */ /* 0x000fe20000410000 */
[----:B------:R-:W-:-:S04]  /*81d0*/  FSETP.GTU.FTZ.AND P2, PT, R85, R138, PT ;  /* 0x0000008a5500720b */ /* 0x000fc80003f5c000 */
[----:B------:R-:W-:Y:S02]  /*81e0*/  FSEL R112, R89, RZ, !P2 ;  /* 0x000000ff59707208 */ /* 0x000fe40005000000 */
[----:B------:R-:W-:Y:S01]  /*81f0*/  PLOP3.LUT P2, PT, P2, PT, PT, 0x8, 0x80 ;  /* 0x000000000080781c */ /* 0x000fe2000174e170 */
[----:B------:R-:W-:-:S12]  /*8200*/  @!P3 BRA `(.L_x_190) ;  /* 0x000000040040b947 */ /* 0x000fd80003800000 */
        /* <DEDUP_REMOVED lines=8> */
.L_x_191:
        /* <DEDUP_REMOVED lines=13> */
.L_x_193:
[----:B------:R-:W-:Y:S05]  /*8360*/  BSYNC.RECONVERGENT B2 ;  /* 0x0000000000027941 */ /* 0x000fea0003800200 */
.L_x_192:
        /* <DEDUP_REMOVED lines=58> */
.L_x_190:
[----:B------:R-:W-:Y:S05]  /*8710*/  BSYNC.RECONVERGENT B1 ;  /* 0x0000000000017941 */ /* 0x000fea0003800200 */
.L_x_189:
[----:B------:R-:W-:Y:S01]  /*8720*/  I2FP.F32.U32 R85, R88 ;  /* 0x0000005800557245 */ /* 0x000fe20000201000 */
[----:B------:R-:W-:Y:S01]  /*8730*/  IMAD.U32 R89, R78, 0x10000, RZ ;  /* 0x000100004e597824 */ /* 0x000fe200078e00ff */
[----:B------:R-:W-:Y:S01]  /*8740*/  BSSY.RECONVERGENT B1, `(.L_x_194) ;  /* 0x0000060000017945 */ /* 0x000fe20003800200 */
[----:B------:R-:W-:Y:S02]  /*8750*/  @P1 IMAD.U32 R135, R82, 0x10000, RZ ;  /* 0x0001000052871824 */ /* 0x000fe400078e00ff */
[----:B------:R-:W-:Y:S01]  /*8760*/  FFMA.FTZ R85, R85, R142, 1.1641532182693481445e-10 ;  /* 0x2f00000055557423 */ /* 0x000fe2000001008e */
[----:B------:R-:W-:Y:S01]  /*8770*/  FMUL.FTZ R89, R89, R140 ;  /* 0x0000008c59597220 */ /* 0x000fe20000410000 */
[----:B------:R-:W-:-:S03]  /*8780*/  IMAD.MOV.U32 R90, RZ, RZ, 0x2 ;  /* 0x00000002ff5a7424 */ /* 0x000fc600078e00ff */
[----:B------:R-:W-:Y:S01]  /*8790*/  FSETP.GTU.FTZ.AND P3, PT, R85, R138, PT ;  /* 0x0000008a5500720b */ /* 0x000fe20003f7c000 */
[----:B------:R-:W-:-:S03]  /*87a0*/  IMAD.MOV.U32 R85, RZ, RZ, R2 ;  /* 0x000000ffff557224 */ /* 0x000fc600078e0002 */
[----:B------:R-:W-:Y:S02]  /*87b0*/  FSEL R89, R89, RZ, !P3 ;  /* 0x000000ff59597208 */ /* 0x000fe40005800000 */
[----:B------:R-:W-:Y:S02]  /*87c0*/  SEL R84, RZ, 0x1, P3 ;  /* 0x00000001ff547807 */ /* 0x000fe40001800000 */
[----:B------:R-:W-:Y:S01]  /*87d0*/  ISETP.NE.AND P3, PT, R91, 0x1, PT ;  /* 0x000000015b00780c */ /* 0x000fe20003f65270 */
[----:B------:R-:W-:-:S04]  /*87e0*/  FADD.FTZ R112, R112, R89 ;  /* 0x0000005970707221 */ /* 0x000fc80000010000 */
[--C-:B------:R-:W-:Y:S01]  /*87f0*/  @P1 FADD.FTZ R135, R135, R112.reuse ;  /* 0x0000007087871221 */ /* 0x100fe20000010000 */
[----:B------:R-:W-:Y:S02]  /*8800*/  @!P1 MOV R135, R112 ;  /* 0x0000007000879202 */ /* 0x000fe40000000f00 */
[----:B------:R-:W-:Y:S02]  /*8810*/  PRMT R112, R84, 0x7610, R112 ;  /* 0x0000761054707816 */ /* 0x000fe40000000070 */
[----:B------:R-:W-:-:S03]  /*8820*/  F2FP.BF16.F32.PACK_AB R144, RZ, R135 ;  /* 0x00000087ff90723e */ /* 0x000fc600000010ff */
        /* <DEDUP_REMOVED lines=9> */
.L_x_196:
        /* <DEDUP_REMOVED lines=13> */
.L_x_198:
[----:B------:R-:W-:Y:S05]  /*8990*/  BSYNC.RECONVERGENT B2 ;  /* 0x0000000000027941 */ /* 0x000fea0003800200 */
.L_x_197:
        /* <DEDUP_REMOVED lines=58> */
.L_x_195:
[----:B------:R-:W-:Y:S05]  /*8d40*/  BSYNC.RECONVERGENT B1 ;  /* 0x0000000000017941 */ /* 0x000fea0003800200 */
.L_x_194:
[----:B------:R-:W-:Y:S01]  /*8d50*/  I2FP.F32.U32 R85, R85 ;  /* 0x0000005500557245 */ /* 0x000fe20000201000 */
[----:B------:R-:W-:Y:S01]  /*8d60*/  IMAD.U32 R89, R86, 0x10000, RZ ;  /* 0x0001000056597824 */ /* 0x000fe200078e00ff */
[----:B------:R-:W-:Y:S01]  /*8d70*/  ISETP.NE.AND P4, PT, R90, 0x1, PT ;  /* 0x000000015a00780c */ /* 0x000fe20003f85270 */
[----:B------:R-:W-:Y:S01]  /*8d80*/  BSSY.RECONVERGENT B1, `(.L_x_199) ;  /* 0x0000059000017945 */ /* 0x000fe20003800200 */
[----:B------:R-:W-:Y:S02]  /*8d90*/  IMAD.MOV.U32 R91, RZ, RZ, 0x2 ;  /* 0x00000002ff5b7424 */ /* 0x000fe400078e00ff */
[----:B------:R-:W-:Y:S01]  /*8da0*/  FFMA.FTZ R85, R85, R142, 1.1641532182693481445e-10 ;  /* 0x2f00000055557423 */ /* 0x000fe2000001008e */
[----:B------:R-:W-:Y:S01]  /*8db0*/  FMUL.FTZ R86, R89, R140 ;  /* 0x0000008c59567220 */ /* 0x000fe20000410000 */
[----:B------:R-:W-:-:S03]  /*8dc0*/  MOV R88, R2 ;  /* 0x0000000200587202 */ /* 0x000fc60000000f00 */
[----:B------:R-:W-:-:S04]  /*8dd0*/  FSETP.GTU.FTZ.AND P3, PT, R85, R138, PT ;  /* 0x0000008a5500720b */ /* 0x000fc80003f7c000 */
[----:B------:R-:W-:Y:S02]  /*8de0*/  FSEL R86, R86, RZ, !P3 ;  /* 0x000000ff56567208 */ /* 0x000fe40005800000 */
[----:B------:R-:W-:Y:S01]  /*8df0*/  PLOP3.LUT P3, PT, P3, PT, PT, 0x8, 0x80 ;  /* 0x000000000080781c */ /* 0x000fe20001f6e170 */
[----:B------:R-:W-:-:S12]  /*8e00*/  @!P4 BRA `(.L_x_200) ;  /* 0x000000040040c947 */ /* 0x000fd80003800000 */
        /* <DEDUP_REMOVED lines=8> */
.L_x_201:
        /* <DEDUP_REMOVED lines=13> */
.L_x_203:
[----:B------:R-:W-:Y:S05]  /*8f60*/  BSYNC.RECONVERGENT B2 ;  /* 0x0000000000027941 */ /* 0x000fea0003800200 */
.L_x_202:
        /* <DEDUP_REMOVED lines=58> */
.L_x_200:
[----:B------:R-:W-:Y:S05]  /*9310*/  BSYNC.RECONVERGENT B1 ;  /* 0x0000000000017941 */ /* 0x000fea0003800200 */
.L_x_199:
[----:B------:R-:W-:Y:S01]  /*9320*/  I2FP.F32.U32 R85, R88 ;  /* 0x0000005800557245 */ /* 0x000fe20000201000 */
[----:B------:R-:W-:Y:S01]  /*9330*/  BSSY.RECONVERGENT B1, `(.L_x_204) ;  /* 0x0000062000017945 */ /* 0x000fe20003800200 */
[----:B------:R-:W-:-:S03]  /*9340*/  PRMT R84, R78, 0x7632, R84 ;  /* 0x000076324e547816 */ /* 0x000fc60000000054 */
[----:B------:R-:W-:Y:S01]  /*9350*/  FFMA.FTZ R85, R85, R142, 1.1641532182693481445e-10 ;  /* 0x2f00000055557423 */ /* 0x000fe2000001008e */
[----:B------:R-:W-:Y:S02]  /*9360*/  SHF.L.U32 R89, R84, 0x10, RZ ;  /* 0x0000001054597819 */ /* 0x000fe400000006ff */
[----:B------:R-:W-:Y:S02]  /*9370*/  @P1 PRMT R84, R82, 0x7632, R84 ;  /* 0x0000763252541816 */ /* 0x000fe40000000054 */
[----:B------:R-:W-:Y:S01]  /*9380*/  FSETP.GTU.FTZ.AND P4, PT, R85, R138, PT ;  /* 0x0000008a5500720b */ /* 0x000fe20003f9c000 */
[----:B------:R-:W-:Y:S01]  /*9390*/  FMUL.FTZ R89, R89, R140 ;  /* 0x0000008c59597220 */ /* 0x000fe20000410000 */
[----:B------:R-:W-:Y:S01]  /*93a0*/  MOV R85, R2 ;  /* 0x0000000200557202 */ /* 0x000fe20000000f00 */
[----:B------:R-:W-:Y:S01]  /*93b0*/  @P1 IMAD.U32 R145, R84, 0x10000, RZ ;  /* 0x0001000054911824 */ /* 0x000fe200078e00ff */
[----:B------:R-:W-:Y:S01]  /*93c0*/  SEL R113, RZ, 0x1, P4 ;  /* 0x00000001ff717807 */ /* 0x000fe20002000000 */
[----:B------:R-:W-:Y:S01]  /*93d0*/  IMAD.MOV.U32 R84, RZ, RZ, 0x2 ;  /* 0x00000002ff547424 */ /* 0x000fe200078e00ff */
[----:B------:R-:W-:-:S02]  /*93e0*/  FSEL R89, R89, RZ, !P4 ;  /* 0x000000ff59597208 */ /* 0x000fc40006000000 */
[----:B------:R-:W-:-:S03]  /*93f0*/  ISETP.NE.AND P4, PT, R91, 0x1, PT ;  /* 0x000000015b00780c */ /* 0x000fc60003f85270 */
[----:B------:R-:W-:-:S04]  /*9400*/  FADD.FTZ R86, R86, R89 ;  /* 0x0000005956567221 */ /* 0x000fc80000010000 */
[----:B------:R-:W-:Y:S01]  /*9410*/  @P1 FADD.FTZ R145, R86, R145 ;  /* 0x0000009156911221 */ /* 0x000fe20000010000 */
[----:B------:R-:W-:-:S05]  /*9420*/  @!P1 IMAD.MOV.U32 R145, RZ, RZ, R86 ;  /* 0x000000ffff919224 */ /* 0x000fca00078e0056 */
        /* <DEDUP_REMOVED lines=10> */
.L_x_206:
        /* <DEDUP_REMOVED lines=13> */
.L_x_208:
[----:B------:R-:W-:Y:S05]  /*95a0*/  BSYNC.RECONVERGENT B2 ;  /* 0x0000000000027941 */ /* 0x000fea0003800200 */
.L_x_207:
        /* <DEDUP_REMOVED lines=58> */
.L_x_205:
[----:B------:R-:W-:Y:S05]  /*9950*/  BSYNC.RECONVERGENT B1 ;  /* 0x0000000000017941 */ /* 0x000fea0003800200 */
.L_x_204:
[----:B------:R-:W-:Y:S01]  /*9960*/  I2FP.F32.U32 R85, R85 ;  /* 0x0000005500557245 */ /* 0x000fe20000201000 */
[----:B------:R-:W-:Y:S01]  /*9970*/  BSSY.RECONVERGENT B1, `(.L_x_209) ;  /* 0x000005c000017945 */ /* 0x000fe20003800200 */
[----:B------:R-:W-:Y:S01]  /*9980*/  ISETP.NE.AND P5, PT, R84, 0x1, PT ;  /* 0x000000015400780c */ /* 0x000fe20003fa5270 */
[----:B------:R-:W-:Y:S01]  /*9990*/  IMAD.MOV.U32 R88, RZ, RZ, 0x2 ;  /* 0x00000002ff587424 */ /* 0x000fe200078e00ff */
[----:B------:R-:W-:Y:S01]  /*99a0*/  SHF.L.U32 R89, R87, 0x10, RZ ;  /* 0x0000001057597819 */ /* 0x000fe200000006ff */
        /* <DEDUP_REMOVED lines=16> */
.L_x_211:
        /* <DEDUP_REMOVED lines=13> */
.L_x_213:
[----:B------:R-:W-:Y:S05]  /*9b80*/  BSYNC.RECONVERGENT B2 ;  /* 0x0000000000027941 */ /* 0x000fea0003800200 */
.L_x_212:
        /* <DEDUP_REMOVED lines=58> */
.L_x_210:
[----:B------:R-:W-:Y:S05]  /*9f30*/  BSYNC.RECONVERGENT B1 ;  /* 0x0000000000017941 */ /* 0x000fea0003800200 */
.L_x_209:
        /* <DEDUP_REMOVED lines=26> */
.L_x_216:
        /* <DEDUP_REMOVED lines=13> */
.L_x_218:
[----:B------:R-:W-:Y:S05]  /*a1b0*/  BSYNC.RECONVERGENT B2 ;  /* 0x0000000000027941 */ /* 0x000fea0003800200 */
.L_x_217:
        /* <DEDUP_REMOVED lines=58> */
.L_x_215:
[----:B------:R-:W-:Y:S05]  /*a560*/  BSYNC.RECONVERGENT B1 ;  /* 0x0000000000017941 */ /* 0x000fea0003800200 */
.L_x_214:
        /* <DEDUP_REMOVED lines=20> */
.L_x_221:
[----:B------:R-:W-:Y:S01]  /*a6b0*/  VIADD R105, R105, 0x1 ;  /* 0x0000000169697836 */ /* 0x000fe20000000000 */
[----:B------:R-:W-:Y:S03]  /*a6c0*/  BSSY.RECONVERGENT B2, `(.L_x_222) ;  /* 0x000000e000027945 */ /* 0x000fe60003800200 */
[C---:B------:R-:W-:Y:S01]  /*a6d0*/  IMAD.WIDE.U32 R88, R105.reuse, -0x2daee0ad, RZ ;  /* 0xd2511f5369587825 */ /* 0x040fe200078e00ff */
[----:B------:R-:W-:-:S13]  /*a6e0*/  ISETP.NE.AND P6, PT, R105, RZ, PT ;  /* 0x000000ff6900720c */ /* 0x000fda0003fc5270 */
[----:B------:R-:W-:Y:S05]  /*a6f0*/  @P6 BRA `(.L_x_223) ;  /* 0x0000000000286947 */ /* 0x000fea0003800000 */
[----:B------:R-:W-:Y:S01]  /*a700*/  VIADD R104, R104, 0x1 ;  /* 0x0000000168687836 */ /* 0x000fe20000000000 */
[----:B------:R-:W-:-:S04]  /*a710*/  P2R R2, PR, RZ, 0x1 ;  /* 0x00000001ff027803 */ /* 0x000fc80000000000 */
[----:B------:R-:W-:-:S13]  /*a720*/  ISETP.NE.AND P6, PT, R104, RZ, PT ;  /* 0x000000ff6800720c */ /* 0x000fda0003fc5270 */
[----:B------:R-:W-:Y:S01]  /*a730*/  @!P6 VIADD R107, R107, 0x1 ;  /* 0x000000016b6be836 */ /* 0x000fe20000000000 */
[----:B------:R-:W-:Y:S01]  /*a740*/  @!P6 IADD3 R84, PT, PT, R4, 0x1, RZ ;  /* 0x000000010454e810 */ /* 0x000fe20007ffe0ff */
[----:B------:R-:W-:-:S03]  /*a750*/  @!P6 IMAD.MOV.U32 R104, RZ, RZ, RZ ;  /* 0x000000ffff68e224 */ /* 0x000fc600078e00ff */
[----:B------:R-:W-:-:S13]  /*a760*/  ISETP.NE.AND P0, PT, R107, RZ, !P6 ;  /* 0x000000ff6b00720c */ /* 0x000fda0007705270 */
[----:B------:R-:W-:Y:S01]  /*a770*/  @P0 IMAD.MOV R84, RZ, RZ, R4 ;  /* 0x000000ffff540224 */ /* 0x000fe200078e0204 */
[----:B------:R-:W-:-:S03]  /*a780*/  ISETP.NE.AND P0, PT, R2, RZ, PT ;  /* 0x000000ff0200720c */ /* 0x000fc60003f05270 */
[----:B------:R-:W-:-:S10]  /*a790*/  @!P6 IMAD.MOV.U32 R4, RZ, RZ, R84 ;  /* 0x000000ffff04e224 */ /* 0x000fd400078e0054 */
.L_x_223:
[----:B------:R-:W-:Y:S05]  /*a7a0*/  BSYNC.RECONVERGENT B2 ;  /* 0x0000000000027941 */ /* 0x000fea0003800200 */
.L_x_222:
        /* <DEDUP_REMOVED lines=57> */
[----:B------:R-:W-:-:S07]  /*ab40*/  IMAD.MOV.U32 R120, RZ, RZ, R84 ;  /* 0x000000ffff787224 */ /* 0x000fce00078e0054 */
.L_x_220:
[----:B------:R-:W-:Y:S05]  /*ab50*/  BSYNC.RECONVERGENT B1 ;  /* 0x0000000000017941 */ /* 0x000fea0003800200 */
.L_x_219:
[----:B------:R-:W-:Y:S02]  /*ab60*/  I2FP.F32.U32 R85, R86 ;  /* 0x0000005600557245 */ /* 0x000fe40000201000 */
[----:B------:R-:W-:Y:S02]  /*ab70*/  PRMT R84, R79, 0x7632, R84 ;  /* 0x000076324f547816 */ /* 0x000fe40000000054 */
[----:B------:R-:W-:Y:S01]  /*ab80*/  PRMT R86, R144, 0x5410, R146 ;  /* 0x0000541090567816 */ /* 0x000fe20000000092 */
[----:B------:R-:W-:Y:S01]  /*ab90*/  FFMA.FTZ R85, R85, R142, 1.1641532182693481445e-10 ;  /* 0x2f00000055557423 */ /* 0x000fe2000001008e */
[----:B------:R-:W-:Y:S02]  /*aba0*/  SHF.L.U32 R87, R84, 0x10, RZ ;  /* 0x0000001054577819 */ /* 0x000fe400000006ff */
[----:B------:R-:W-:Y:S02]  /*abb0*/  @P1 PRMT R84, R83, 0x7632, R84 ;  /* 0x0000763253541816 */ /* 0x000fe40000000054 */
[----:B------:R-:W-:Y:S01]  /*abc0*/  FSETP.GTU.FTZ.AND P6, PT, R85, R138, PT ;  /* 0x0000008a5500720b */ /* 0x000fe20003fdc000 */
[----:B------:R-:W-:Y:S01]  /*abd0*/  FMUL.FTZ R87, R87, R140 ;  /* 0x0000008c57577220 */ /* 0x000fe20000410000 */
[----:B------:R-:W-:Y:S01]  /*abe0*/  PRMT R85, R134, 0x5410, R132 ;  /* 0x0000541086557816 */ /* 0x000fe20000000084 */
[----:B------:R-:W-:Y:S01]  /*abf0*/  @P1 IMAD.U32 R157, R84, 0x10000, RZ ;  /* 0x00010000549d1824 */ /* 0x000fe200078e00ff */
[----:B------:R-:W-:-:S02]  /*ac00*/  SEL R115, RZ, 0x1, P6 ;  /* 0x00000001ff737807 */ /* 0x000fc40003000000 */
[----:B------:R-:W-:Y:S02]  /*ac10*/  FSEL R87, R87, RZ, !P6 ;  /* 0x000000ff57577208 */ /* 0x000fe40007000000 */
[----:B------:R-:W-:-:S03]  /*ac20*/  PRMT R84, R128, 0x5410, R130 ;  /* 0x0000541080547816 */ /* 0x000fc60000000082 */
[----:B------:R-:W-:-:S04]  /*ac30*/  FADD.FTZ R148, R148, R87 ;  /* 0x0000005794947221 */ /* 0x000fc80000010000 */
[----:B------:R-:W-:Y:S01]  /*ac40*/  @P1 FADD.FTZ R157, R148, R157 ;  /* 0x0000009d949d1221 */ /* 0x000fe20000010000 */
[----:B------:R-:W-:-:S05]  /*ac50*/  @!P1 IMAD.MOV.U32 R157, RZ, RZ, R148 ;  /* 0x000000ffff9d9224 */ /* 0x000fca00078e0094 */
[----:B------:R-:W-:-:S04]  /*ac60*/  F2FP.BF16.F32.PACK_AB R87, RZ, R157 ;  /* 0x0000009dff57723e */ /* 0x000fc800000010ff */
[----:B------:R-:W-:-:S07]  /*ac70*/  PRMT R87, R136, 0x5410, R87 ;  /* 0x0000541088577816 */ /* 0x000fce0000000057 */
.L_x_143:
[----:B------:R-:W0:Y:S01]  /*ac80*/  LDC.64 R90, c[0x0][0x3a8] ;  /* 0x0000ea00ff5a7b82 */ /* 0x000e220000000a00 */
[----:B------:R-:W-:Y:S02]  /*ac90*/  SEL R128, RZ, 0x1000000, !P5 ;  /* 0x01000000ff807807 */ /* 0x000fe40006800000 */
[----:B------:R-:W-:Y:S02]  /*aca0*/  SEL R165, RZ, 0x10000, !P4 ;  /* 0x00010000ffa57807 */ /* 0x000fe40006000000 */
[----:B------:R-:W-:Y:S02]  /*acb0*/  ISETP.NE.AND P6, PT, R118, RZ, PT ;  /* 0x000000ff7600720c */ /* 0x000fe40003fc5270 */
[----:B------:R-:W-:Y:S01]  /*acc0*/  ISETP.NE.AND P5, PT, R124, RZ, PT ;  /* 0x000000ff7c00720c */ /* 0x000fe20003fa5270 */
[----:B------:R-:W1:Y:S01]  /*acd0*/  LDC.64 R88, c[0x0][0x3b0] ;  /* 0x0000ec00ff587b82 */ /* 0x000e620000000a00 */
[----:B------:R-:W-:Y:S02]  /*ace0*/  ISETP.NE.AND P4, PT, R126, RZ, PT ;  /* 0x000000ff7e00720c */ /* 0x000fe40003f85270 */
[----:B------:R-:W-:-:S02]  /*acf0*/  ISETP.NE.AND P1, PT, R122, RZ, PT ;  /* 0x000000ff7a00720c */ /* 0x000fc40003f25270 */
[----:B------:R-:W-:Y:S02]  /*ad00*/  SEL R124, RZ, 0x100, !P3 ;  /* 0x00000100ff7c7807 */ /* 0x000fe40005800000 */
[----:B------:R-:W-:Y:S02]  /*ad10*/  SEL R122, RZ, 0x1000000, !P4 ;  /* 0x01000000ff7a7807 */ /* 0x000fe40006000000 */
[----:B------:R-:W-:Y:S02]  /*ad20*/  SEL R163, RZ, 0x10000, !P5 ;  /* 0x00010000ffa37807 */ /* 0x000fe40006800000 */
[----:B------:R-:W-:Y:S02]  /*ad30*/  SEL R118, RZ, 0x100, !P6 ;  /* 0x00000100ff767807 */ /* 0x000fe40007000000 */
[----:B------:R-:W-:Y:S02]  /*ad40*/  LOP3.LUT R124, R124, R128, R165, 0xfe, !PT ;  /* 0x000000807c7c7212 */ /* 0x000fe400078efea5 */
[----:B------:R-:W-:Y:S01]  /*ad50*/  SEL R162, RZ, 0x1, !P2 ;  /* 0x00000001ffa27807 */ /* 0x000fe20005000000 */
[----:B0-----:R-:W-:Y:S01]  /*ad60*/  IMAD.WIDE.U32 R90, R116, 0x10, R90 ;  /* 0x00000010745a7825 */ /* 0x001fe200078e005a */
[----:B------:R-:W-:-:S02]  /*ad70*/  LOP3.LUT R118, R118, R122, R163, 0xfe, !PT ;  /* 0x0000007a76767212 */ /* 0x000fc400078efea3 */
[----:B------:R-:W-:Y:S02]  /*ad80*/  SEL R165, RZ, 0x1, !P1 ;  /* 0x00000001ffa57807 */ /* 0x000fe40004800000 */
[----:B------:R-:W-:Y:S01]  /*ad90*/  LOP3.LUT R163, R124, R162, RZ, 0xfc, !PT ;  /* 0x000000a27ca37212 */ /* 0x000fe200078efcff */
[----:B------:R0:W-:Y:S01]  /*ada0*/  STG.E.128 desc[UR6][R90.64], R84 ;  /* 0x000000545a007986 */ /* 0x0001e2000c101d06 */
[----:B------:R-:W-:Y:S01]  /*adb0*/  LOP3.LUT R162, R118, R165, RZ, 0xfc, !PT ;  /* 0x000000a576a27212 */ /* 0x000fe200078efcff */
[----:B-1----:R-:W-:-:S05]  /*adc0*/  IMAD.WIDE.U32 R88, R116, 0x8, R88 ;  /* 0x0000000874587825 */ /* 0x002fca00078e0058 */
[----:B------:R0:W-:Y:S01]  /*add0*/  STG.E.64 desc[UR6][R88.64], R162 ;  /* 0x000000a258007986 */ /* 0x0001e2000c101b06 */
[----:B------:R-:W-:Y:S05]  /*ade0*/  @!P0 BRA `(.L_x_224) ;  /* 0x0000000000508947 */ /* 0x000fea0003800000 */
[----:B0-----:R-:W-:Y:S01]  /*adf0*/  IMAD.U32 R87, R114, 0x10000, RZ ;  /* 0x0001000072577824 */ /* 0x001fe200078e00ff */
[----:B------:R-:W0:Y:S01]  /*ae00*/  LDC.64 R84, c[0x0][0x3b8] ;  /* 0x0000ee00ff547b82 */ /* 0x000e220000000a00 */
[----:B------:R-:W-:Y:S02]  /*ae10*/  LOP3.LUT R86, R115, 0xffff, RZ, 0xc0, !PT ;  /* 0x0000ffff73567812 */ /* 0x000fe400078ec0ff */
[----:B------:R-:W-:Y:S02]  /*ae20*/  LOP3.LUT R90, R111, 0xff, RZ, 0xc0, !PT ;  /* 0x000000ff6f5a7812 */ /* 0x000fe400078ec0ff */
[----:B------:R-:W-:Y:S02]  /*ae30*/  LOP3.LUT R89, R87, 0xff0000, RZ, 0xc0, !PT ;  /* 0x00ff000057597812 */ /* 0x000fe400078ec0ff */
[----:B------:R-:W-:Y:S01]  /*ae40*/  PRMT R87, R113, 0x7104, RZ ;  /* 0x0000710471577816 */ /* 0x000fe200000000ff */
[----:B------:R-:W-:Y:S01]  /*ae50*/  IMAD.WIDE.U32 R90, R90, 0x1000000, RZ ;  /* 0x010000005a5a7825 */ /* 0x000fe200078e00ff */
[----:B------:R-:W-:-:S02]  /*ae60*/  PRMT R118, R89, 0x4210, R86 ;  /* 0x0000421059767816 */ /* 0x000fc40000000056 */
[----:B------:R-:W-:Y:S02]  /*ae70*/  LOP3.LUT R88, R110, 0xff, RZ, 0xc0, !PT ;  /* 0x000000ff6e587812 */ /* 0x000fe400078ec0ff */
[----:B------:R-:W-:Y:S02]  /*ae80*/  LOP3.LUT R86, R109, 0xff, RZ, 0xc0, !PT ;  /* 0x000000ff6d567812 */ /* 0x000fe400078ec0ff */
[----:B------:R-:W-:Y:S01]  /*ae90*/  LOP3.LUT R165, R118, 0xff00, R87, 0xf8, !PT ;  /* 0x0000ff0076a57812 */ /* 0x000fe200078ef857 */
[----:B------:R-:W-:-:S03]  /*aea0*/  IMAD.WIDE.U32 R88, R88, 0x10000, RZ ;  /* 0x0001000058587825 */ /* 0x000fc600078e00ff */
[----:B------:R-:W-:Y:S01]  /*aeb0*/  LOP3.LUT R165, R165, 0xff, R112, 0xf8, !PT ;  /* 0x000000ffa5a57812 */ /* 0x000fe200078ef870 */
[----:B------:R-:W-:-:S03]  /*aec0*/  IMAD.WIDE.U32 R86, R86, 0x100, RZ ;  /* 0x0000010056567825 */ /* 0x000fc600078e00ff */
[----:B------:R-:W-:Y:S01]  /*aed0*/  LOP3.LUT R89, R89, R165, R91, 0xfe, !PT ;  /* 0x000000a559597212 */ /* 0x000fe200078efe5b */
[----:B0-----:R-:W-:Y:S01]  /*aee0*/  IMAD.WIDE.U32 R84, R116, 0x8, R84 ;  /* 0x0000000874547825 */ /* 0x001fe200078e0054 */
[----:B------:R-:W-:Y:S02]  /*aef0*/  LOP3.LUT R163, R86, R90, R88, 0xfe, !PT ;  /* 0x0000005a56a37212 */ /* 0x000fe400078efe58 */
[----:B------:R-:W-:Y:S02]  /*af00*/  LOP3.LUT R87, R89, R87, RZ, 0xfc, !PT ;  /* 0x0000005759577212 */ /* 0x000fe400078efcff */
[----:B------:R-:W-:-:S05]  /*af10*/  LOP3.LUT R86, R163, 0xff, R108, 0xf8, !PT ;  /* 0x000000ffa3567812 */ /* 0x000fca00078ef86c */
[----:B------:R1:W-:Y:S02]  /*af20*/  STG.E.64 desc[UR6][R84.64], R86 ;  /* 0x0000005654007986 */ /* 0x0003e4000c101b06 */
.L_x_224:
[----:B------:R-:W-:Y:S01]  /*af30*/  MOV R118, R120 ;  /* 0x0000007800767202 */ /* 0x000fe20000000f00 */
[----:B------:R-:W-:-:S07]  /*af40*/  VIADD R122, R116, 0x80 ;  /* 0x00000080747a7836 */ /* 0x000fce0000000000 */
.L_x_101:
[----:B0-----:R-:W-:Y:S05]  /*af50*/  BSYNC.RECONVERGENT B0 ;  /* 0x0000000000007941 */ /* 0x001fea0003800200 */
.L_x_100:
[----:B------:R-:W-:Y:S01]  /*af60*/  ISETP.GE.U32.AND P0, PT, R106, 0x100, PT ;  /* 0x000001006a00780c */ /* 0x000fe20003f06070 */
[----:B------:R-:W-:Y:S03]  /*af70*/  BSSY.RECONVERGENT B0, `(.L_x_225) ;  /* 0x0000997000007945 */ /* 0x000fe60003800200 */
[----:B------:R-:W-:-:S09]  /*af80*/  P2R R120, PR, RZ, 0x1 ;  /* 0x00000001ff787803 */ /* 0x000fd20000000000 */
[----:B------:R-:W-:Y:S05]  /*af90*/  @!P0 BRA `(.L_x_226) ;  /* 0x0000009800508947 */ /* 0x000fea0003800000 */
[----:B------:R-:W-:Y:S01]  /*afa0*/  ISETP.NE.U32.AND P0, PT, RZ, UR10, PT ;  /* 0x0000000aff007c0c */ /* 0x000fe2000bf05070 */
[----:B-1----:R-:W0:Y:S01]  /*afb0*/  LDC.64 R84, c[0x0][0x390] ;  /* 0x0000e400ff547b82 */ /* 0x002e220000000a00 */
        /* <DEDUP_REMOVED lines=12> */
[----:B------:R-:W-:Y:S01]  /*b080*/  ISETP.NE.AND P2, PT, R100, 0x1, PT ;  /* 0x000000016400780c */ /* 0x000fe20003f45270 */
[----:B------:R-:W-:Y:S01]  /*b090*/  IMAD.U32 R115, RZ, RZ, UR9 ;  /* 0x00000009ff737e24 */ /* 0x000fe2000f8e00ff */
[----:B------:R-:W-:Y:S01]  /*b0a0*/  BSSY.RECONVERGENT B1, `(.L_x_228) ;  /* 0x000005a000017945 */ /* 0x000fe20003800200 */
[----:B------:R-:W-:Y:S02]  /*b0b0*/  IMAD.U32 R159, RZ, RZ, UR9 ;  /* 0x00000009ff9f7e24 */ /* 0x000fe4000f8e00ff */
[----:B0-----:R-:W-:Y:S02]  /*b0c0*/  HFMA2 R90, -RZ, RZ, 0, 1.1920928955078125e-07 ;  /* 0x00000002ff5a7431 */ /* 0x001fe400000001ff */
[----:B------:R-:W-:Y:S01]  /*b0d0*/  IMAD.MOV.U32 R88, RZ, RZ, R2 ;  /* 0x000000ffff587224 */ /* 0x000fe200078e0002 */
[----:B------:R-:W-:Y:S01]  /*b0e0*/  IADD3 R115, PT, PT, R115, -0x695add53, RZ ;  /* 0x96a522ad73737810 */ /* 0x000fe20007ffe0ff */
[----:B------:R-:W-:Y:S02]  /*b0f0*/  IMAD.MOV.U32 R124, RZ, RZ, R118 ;  /* 0x000000ffff7c7224 */ /* 0x000fe400078e0076 */
[----:B------:R-:W-:-:S02]  /*b100*/  VIADD R159, R159, 0xdb3d7428 ;  /* 0xdb3d74289f9f7836 */ /* 0x000fc40000000000 */
[----:B------:R-:W-:Y:S05]  /*b110*/  @!P2 BRA `(.L_x_229) ;  /* 0x000000040048a947 */ /* 0x000fea0003800000 */
[----:B------:R-:W-:-:S13]  /*b120*/  ISETP.NE.AND P2, PT, R100, 0x3, PT ;  /* 0x000000036400780c */ /* 0x000fda0003f45270 */
[----:B------:R-:W-:Y:S05]  /*b130*/  @!P2 BRA `(.L_x_230) ;  /* 0x000000000020a947 */ /* 0x000fea0003800000 */
[----:B------:R-:W-:-:S13]  /*b140*/  ISETP.NE.AND P2, PT, R100, 0x2, PT ;  /* 0x000000026400780c */ /* 0x000fda0003f45270 */
[----:B------:R-:W-:Y:S01]  /*b150*/  @!P2 IMAD.MOV.U32 R90, RZ, RZ, 0x3 ;  /* 0x00000003ff5aa424 */ /* 0x000fe200078e00ff */
[----:B------:R-:W-:Y:S01]  /*b160*/  @P2 IADD3 R90, PT, PT, R100, 0x1, RZ ;  /* 0x00000001645a2810 */ /* 0x000fe20007ffe0ff */
[----:B------:R-:W-:Y:S02]  /*b170*/  @!P2 IMAD.MOV.U32 R124, RZ, RZ, R118 ;  /* 0x000000ffff7ca224 */ /* 0x000fe400078e0076 */
[----:B------:R-:W-:Y:S02]  /*b180*/  @!P2 IMAD.MOV.U32 R88, RZ, RZ, R102 ;  /* 0x000000ffff58a224 */ /* 0x000fe400078e0066 */
[----:B------:R-:W-:Y:S02]  /*b190*/  @P2 IMAD.MOV.U32 R124, RZ, RZ, R118 ;  /* 0x000000ffff7c2224 */ /* 0x000fe400078e0076 */
[----:B------:R-:W-:Y:S01]  /*b1a0*/  @P2 IMAD.MOV.U32 R88, RZ, RZ, R101 ;  /* 0x000000ffff582224 */ /* 0x000fe200078e0065 */
[----:B------:R-:W-:Y:S06]  /*b1b0*/  BRA `(.L_x_229) ;  /* 0x0000000400207947 */ /* 0x000fec0003800000 */
.L_x_230:
        /* <DEDUP_REMOVED lines=13> */
.L_x_232:
[----:B------:R-:W-:Y:S05]  /*b290*/  BSYNC.RECONVERGENT B2 ;  /* 0x0000000000027941 */ /* 0x000fea0003800200 */
.L_x_231:
        /* <DEDUP_REMOVED lines=50> */
[----:B------:R-:W-:Y:S01]  /*b5c0*/  IMAD.WIDE.U32 R90, R91, -0x326172a9, RZ ;  /* 0xcd9e8d575b5a7825 */ /* 0x000fe200078e00ff */
[----:B------:R-:W-:-:S03]  /*b5d0*/  UIADD3 UR4, UPT, UPT, UR8, -0x700cb87f, URZ ;  /* 0x8ff3478108047890 */ /* 0x000fc6000fffe0ff */
[----:B------:R-:W-:-:S03]  /*b5e0*/  IMAD.WIDE.U32 R124, R124, -0x2daee0ad, RZ ;  /* 0xd2511f537c7c7825 */ /* 0x000fc600078e00ff */
[----:B------:R-:W-:Y:S01]  /*b5f0*/  LOP3.LUT R101, R100, UR4, R91, 0x96, !PT ;  /* 0x0000000464657c12 */ /* 0x000fe2000f8e965b */
[----:B------:R-:W-:Y:S02]  /*b600*/  IMAD.MOV.U32 R2, RZ, RZ, R90 ;  /* 0x000000ffff027224 */ /* 0x000fe400078e005a */
[----:B------:R-:W-:Y:S01]  /*b610*/  HFMA2 R90, -RZ, RZ, 0, 0 ;  /* 0x00000000ff5a7431 */ /* 0x000fe200000001ff */
[----:B------:R-:W-:Y:S01]  /*b620*/  LOP3.LUT R102, R115, R88, R125, 0x96, !PT ;  /* 0x0000005873667212 */ /* 0x000fe200078e967d */
[----:B------:R-:W-:-:S07]  /*b630*/  IMAD.MOV.U32 R88, RZ, RZ, R118 ;  /* 0x000000ffff587224 */ /* 0x000fce00078e0076 */
.L_x_229:
[----:B------:R-:W-:Y:S05]  /*b640*/  BSYNC.RECONVERGENT B1 ;  /* 0x0000000000017941 */ /* 0x000fea0003800200 */
.L_x_228:
[----:B------:R-:W0:Y:S01]  /*b650*/  LDC R146, c[0x0][0x404] ;  /* 0x00010100ff927b82 */ /* 0x000e220000000800 */
[----:B------:R-:W-:Y:S01]  /*b660*/  I2FP.F32.U32 R89, R88 ;  /* 0x0000005800597245 */ /* 0x000fe20000201000 */
[----:B------:R-:W-:Y:S01]  /*b670*/  IMAD.MOV.U32 R142, RZ, RZ, 0x2f800000 ;  /* 0x2f800000ff8e7424 */ /* 0x000fe200078e00ff */
[----:B------:R-:W-:Y:S01]  /*b680*/  ISETP.NE.AND P3, PT, R90, 0x1, PT ;  /* 0x000000015a00780c */ /* 0x000fe20003f65270 */
[C---:B-----5:R-:W-:Y:S01]  /*b690*/  IMAD.U32 R91, R84.reuse, 0x10000, RZ ;  /* 0x00010000545b7824 */ /* 0x060fe200078e00ff */
[----:B------:R-:W-:Y:S01]  /*b6a0*/  BSSY.RECONVERGENT B1, `(.L_x_233) ;  /* 0x000005d000017945 */ /* 0x000fe20003800200 */
[----:B------:R-:W-:Y:S01]  /*b6b0*/  FFMA.FTZ R89, R89, R142, 1.1641532182693481445e-10 ;  /* 0x2f00000059597423 */ /* 0x000fe2000001008e */
[----:B------:R-:W-:Y:S01]  /*b6c0*/  PRMT R84, R84, 0x7632, R84 ;  /* 0x0000763254547816 */ /* 0x000fe20000000054 */
[----:B------:R-:W1:Y:S01]  /*b6d0*/  LDC R144, c[0x0][0x408] ;  /* 0x00010200ff907b82 */ /* 0x000e620000000800 */
[----:B------:R-:W-:Y:S02]  /*b6e0*/  IMAD.MOV.U32 R88, RZ, RZ, 0x2 ;  /* 0x00000002ff587424 */ /* 0x000fe400078e00ff */
[----:B0-----:R-:W-:-:S02]  /*b6f0*/  FSETP.GTU.FTZ.AND P2, PT, R89, R146, PT ;  /* 0x000000925900720b */ /* 0x001fc40003f5c000 */
[----:B------:R-:W-:Y:S02]  /*b700*/  MOV R89, R2 ;  /* 0x0000000200597202 */ /* 0x000fe40000000f00 */
        /* <DEDUP_REMOVED lines=13> */
.L_x_235:
        /* <DEDUP_REMOVED lines=13> */
.L_x_237:
[----:B------:R-:W-:Y:S05]  /*b8b0*/  BSYNC.RECONVERGENT B2 ;  /* 0x0000000000027941 */ /* 0x000fea0003800200 */
.L_x_236:
        /* <DEDUP_REMOVED lines=59> */
.L_x_234:
[----:B------:R-:W-:Y:S05]  /*bc70*/  BSYNC.RECONVERGENT B1 ;  /* 0x0000000000017941 */ /* 0x000fea0003800200 */
.L_x_233:
[----:B------:R-:W-:Y:S01]  /*bc80*/  I2FP.F32.U32 R89, R89 ;  /* 0x0000005900597245 */ /* 0x000fe20000201000 */
[----:B------:R-:W-:Y:S01]  /*bc90*/  @P1 IMAD.U32 R117, R80, 0x10000, RZ ;  /* 0x0001000050751824 */ /* 0x000fe200078e00ff */
[----:B------:R-:W-:Y:S01]  /*bca0*/  SHF.L.U32 R91, R76, 0x10, RZ ;  /* 0x000000104c5b7819 */ /* 0x000fe200000006ff */
[----:B------:R-:W-:Y:S01]  /*bcb0*/  BSSY.RECONVERGENT B1, `(.L_x_238) ;  /* 0x000005f000017945 */ /* 0x000fe20003800200 */
[----:B------:R-:W-:Y:S01]  /*bcc0*/  ISETP.NE.AND P3, PT, R88, 0x1, PT ;  /* 0x000000015800780c */ /* 0x000fe20003f65270 */
[----:B------:R-:W-:Y:S01]  /*bcd0*/  FFMA.FTZ R89, R89, R142, 1.1641532182693481445e-10 ;  /* 0x2f00000059597423 */ /* 0x000fe2000001008e */
[----:B------:R-:W-:Y:S02]  /*bce0*/  IMAD.MOV.U32 R90, RZ, RZ, 0x2 ;  /* 0x00000002ff5a7424 */ /* 0x000fe400078e00ff */
[----:B------:R-:W-:Y:S02]  /*bcf0*/  FMUL.FTZ R91, R91, R144 ;  /* 0x000000905b5b7220 */ /* 0x000fe40000410000 */
[----:B------:R-:W-:-:S04]  /*bd00*/  FSETP.GTU.FTZ.AND P2, PT, R89, R146, PT ;  /* 0x000000925900720b */ /* 0x000fc80003f5c000 */
[----:B------:R-:W-:Y:S02]  /*bd10*/  FSEL R89, R91, RZ, !P2 ;  /* 0x000000ff5b597208 */ /* 0x000fe40005000000 */
[----:B------:R-:W-:-:S03]  /*bd20*/  SEL R108, RZ, 0x1, P2 ;  /* 0x00000001ff6c7807 */ /* 0x000fc60001000000 */
[----:B------:R-:W-:Y:S01]  /*bd30*/  FADD.FTZ R110, R110, R89 ;  /* 0x000000596e6e7221 */ /* 0x000fe20000010000 */
[----:B------:R-:W-:-:S03]  /*bd40*/  MOV R89, R2 ;  /* 0x0000000200597202 */ /* 0x000fc60000000f00 */
[--C-:B------:R-:W-:Y:S01]  /*bd50*/  @P1 FADD.FTZ R117, R117, R110.reuse ;  /* 0x0000006e75751221 */ /* 0x100fe20000010000 */
        /* <DEDUP_REMOVED lines=11> */
.L_x_240:
        /* <DEDUP_REMOVED lines=13> */
.L_x_242:
[----:B------:R-:W-:Y:S05]  /*bee0*/  BSYNC.RECONVERGENT B2 ;  /* 0x0000000000027941 */ /* 0x000fea0003800200 */
.L_x_241:
        /* <DEDUP_REMOVED lines=59> */
.L_x_239:
[----:B------:R-:W-:Y:S05]  /*c2a0*/  BSYNC.RECONVERGENT B1 ;  /* 0x0000000000017941 */ /* 0x000fea0003800200 */
.L_x_238:
[----:B------:R-:W-:Y:S01]  /*c2b0*/  I2FP.F32.U32 R89, R89 ;  /* 0x0000005900597245 */ /* 0x000fe20000201000 */
[----:B------:R-:W-:Y:S01]  /*c2c0*/  BSSY.RECONVERGENT B1, `(.L_x_243) ;  /* 0x000005d000017945 */ /* 0x000fe20003800200 */
[----:B------:R-:W-:Y:S01]  /*c2d0*/  SHF.L.U32 R91, R84, 0x10, RZ ;  /* 0x00000010545b7819 */ /* 0x000fe200000006ff */
[----:B------:R-:W-:Y:S01]  /*c2e0*/  IMAD.MOV.U32 R100, RZ, RZ, 0x2 ;  /* 0x00000002ff647424 */ /* 0x000fe200078e00ff */
[----:B------:R-:W-:Y:S01]  /*c2f0*/  ISETP.NE.AND P2, PT, R90, 0x1, PT ;  /* 0x000000015a00780c */ /* 0x000fe20003f45270 */
[----:B------:R-:W-:Y:S02]  /*c300*/  FFMA.FTZ R89, R89, R142, 1.1641532182693481445e-10 ;  /* 0x2f00000059597423 */ /* 0x000fe4000001008e */
[----:B------:R-:W-:-:S03]  /*c310*/  FMUL.FTZ R84, R91, R144 ;  /* 0x000000905b547220 */ /* 0x000fc60000410000 */
[----:B------:R-:W-:Y:S01]  /*c320*/  FSETP.GTU.FTZ.AND P3, PT, R89, R146, PT ;  /* 0x000000925900720b */ /* 0x000fe20003f7c000 */
[----:B------:R-:W-:-:S03]  /*c330*/  IMAD.MOV.U32 R89, RZ, RZ, R2 ;  /* 0x000000ffff597224 */ /* 0x000fc600078e0002 */
        /* <DEDUP_REMOVED lines=12> */
.L_x_245:
        /* <DEDUP_REMOVED lines=13> */
.L_x_247:
[----:B------:R-:W-:Y:S05]  /*c4d0*/  BSYNC.RECONVERGENT B2 ;  /* 0x0000000000027941 */ /* 0x000fea0003800200 */
.L_x_246:
        /* <DEDUP_REMOVED lines=59> */
.L_x_244:
[----:B------:R-:W-:Y:S05]  /*c890*/  BSYNC.RECONVERGENT B1 ;  /* 0x0000000000017941 */ /* 0x000fea0003800200 */
.L_x_243:
[----:B------:R-:W-:Y:S01]  /*c8a0*/  I2FP.F32.U32 R89, R89 ;  /* 0x0000005900597245 */ /* 0x000fe20000201000 */
[----:B------:R-:W-:Y:S01]  /*c8b0*/  BSSY.RECONVERGENT B1, `(.L_x_248) ;  /* 0x0000063000017945 */ /* 0x000fe20003800200 */
[----:B------:R-:W-:-:S03]  /*c8c0*/  PRMT R88, R76, 0x7632, R88 ;  /* 0x000076324c587816 */ /* 0x000fc60000000058 */
[----:B------:R-:W-:Y:S02]  /*c8d0*/  FFMA.FTZ R89, R89, R142, 1.1641532182693481445e-10 ;  /* 0x2f00000059597423 */ /* 0x000fe4000001008e */
[----:B------:R-:W-:Y:S01]  /*c8e0*/  IMAD.U32 R91, R88, 0x10000, RZ ;  /* 0x00010000585b7824 */ /* 0x000fe200078e00ff */
[----:B------:R-:W-:Y:S02]  /*c8f0*/  @P1 PRMT R88, R80, 0x7632, R88 ;  /* 0x0000763250581816 */ /* 0x000fe40000000058 */
[----:B------:R-:W-:Y:S01]  /*c900*/  FSETP.GTU.FTZ.AND P2, PT, R89, R146, PT ;  /* 0x000000925900720b */ /* 0x000fe20003f5c000 */
[----:B------:R-:W-:Y:S02]  /*c910*/  FMUL.FTZ R91, R91, R144 ;  /* 0x000000905b5b7220 */ /* 0x000fe40000410000 */
[----:B------:R-:W-:Y:S01]  /*c920*/  @P1 IMAD.U32 R125, R88, 0x10000, RZ ;  /* 0x00010000587d1824 */ /* 0x000fe200078e00ff */
[----:B------:R-:W-:Y:S01]  /*c930*/  SEL R109, RZ, 0x1, P2 ;  /* 0x00000001ff6d7807 */ /* 0x000fe20001000000 */
[----:B------:R-:W-:Y:S01]  /*c940*/  IMAD.MOV.U32 R88, RZ, RZ, 0x2 ;  /* 0x00000002ff587424 */ /* 0x000fe200078e00ff */
[----:B------:R-:W-:-:S02]  /*c950*/  FSEL R91, R91, RZ, !P2 ;  /* 0x000000ff5b5b7208 */ /* 0x000fc40005000000 */
[----:B------:R-:W-:-:S03]  /*c960*/  ISETP.NE.AND P2, PT, R100, 0x1, PT ;  /* 0x000000016400780c */ /* 0x000fc60003f45270 */
[----:B------:R-:W-:-:S04]  /*c970*/  FADD.FTZ R84, R84, R91 ;  /* 0x0000005b54547221 */ /* 0x000fc80000010000 */
[----:B------:R-:W-:Y:S01]  /*c980*/  @P1 FADD.FTZ R125, R84, R125 ;  /* 0x0000007d547d1221 */ /* 0x000fe20000010000 */
[----:B------:R-:W-:Y:S01]  /*c990*/  @!P1 MOV R125, R84 ;  /* 0x00000054007d9202 */ /* 0x000fe20000000f00 */
        /* <DEDUP_REMOVED lines=11> */
.L_x_250:
        /* <DEDUP_REMOVED lines=13> */
.L_x_252:
[----:B------:R-:W-:Y:S05]  /*cb20*/  BSYNC.RECONVERGENT B2 ;  /* 0x0000000000027941 */ /* 0x000fea0003800200 */
.L_x_251:
        /* <DEDUP_REMOVED lines=56> */
[----:B------:R-:W-:Y:S01]  /*ceb0*/  MOV R124, R88 ;  /* 0x00000058007c7202 */ /* 0x000fe20000000f00 */
[----:B------:R-:W-:Y:S01]  /*cec0*/  IMAD.MOV.U32 R88, RZ, RZ, RZ ;  /* 0x000000ffff587224 */ /* 0x000fe200078e00ff */
[----:B------:R-:W-:-:S07]  /*ced0*/  LOP3.LUT R102, R115, R90, R89, 0x96, !PT ;  /* 0x0000005a73667212 */ /* 0x000fce00078e9659 */
.L_x_249:
[----:B------:R-:W-:Y:S05]  /*cee0*/  BSYNC.RECONVERGENT B1 ;  /* 0x0000000000017941 */ /* 0x000fea0003800200 */
.L_x_248:
[----:B------:R-:W-:Y:S01]  /*cef0*/  I2FP.F32.U32 R89, R84 ;  /* 0x0000005400597245 */ /* 0x000fe20000201000 */
[C---:B------:R-:W-:Y:S01]  /*cf00*/  IMAD.U32 R91, R85.reuse, 0x10000, RZ ;  /* 0x00010000555b7824 */ /* 0x040fe200078e00ff */
[----:B------:R-:W-:Y:S01]  /*cf10*/  BSSY.RECONVERGENT B1, `(.L_x_253) ;  /* 0x000005d000017945 */ /* 0x000fe20003800200 */
[----:B------:R-:W-:Y:S01]  /*cf20*/  PRMT R111, R85, 0x7632, R111 ;  /* 0x00007632556f7816 */ /* 0x000fe2000000006f */
[----:B------:R-:W-:Y:S02]  /*cf30*/  IMAD.MOV.U32 R90, RZ, RZ, 0x2 ;  /* 0x00000002ff5a7424 */ /* 0x000fe400078e00ff */
[----:B------:R-:W-:Y:S01]  /*cf40*/  FFMA.FTZ R89, R89, R142, 1.1641532182693481445e-10 ;  /* 0x2f00000059597423 */ /* 0x000fe2000001008e */
[----:B------:R-:W-:Y:S01]  /*cf50*/  FMUL.FTZ R91, R91, R144 ;  /* 0x000000905b5b7220 */ /* 0x000fe20000410000 */
[----:B------:R-:W-:-:S03]  /*cf60*/  MOV R85, R2 ;  /* 0x0000000200557202 */ /* 0x000fc60000000f00 */
[----:B------:R-:W-:-:S04]  /*cf70*/  FSETP.GTU.FTZ.AND P2, PT, R89, R146, PT ;  /* 0x000000925900720b */ /* 0x000fc80003f5c000 */
        /* <DEDUP_REMOVED lines=13> */
.L_x_255:
        /* <DEDUP_REMOVED lines=13> */
.L_x_257:
[----:B------:R-:W-:Y:S05]  /*d120*/  BSYNC.RECONVERGENT B2 ;  /* 0x0000000000027941 */ /* 0x000fea0003800200 */
.L_x_256:
        /* <DEDUP_REMOVED lines=59> */
.L_x_254:
[----:B------:R-:W-:Y:S05]  /*d4e0*/  BSYNC.RECONVERGENT B1 ;  /* 0x0000000000017941 */ /* 0x000fea0003800200 */
.L_x_253:
[----:B------:R-:W-:Y:S01]  /*d4f0*/  I2FP.F32.U32 R85, R85 ;  /* 0x0000005500557245 */ /* 0x000fe20000201000 */
[----:B------:R-:W-:Y:S01]  /*d500*/  @P1 IMAD.U32 R123, R81, 0x10000, RZ ;  /* 0x00010000517b1824 */ /* 0x000fe200078e00ff */
[----:B------:R-:W-:Y:S01]  /*d510*/  SHF.L.U32 R89, R77, 0x10, RZ ;  /* 0x000000104d597819 */ /* 0x000fe200000006ff */
[----:B------:R-:W-:Y:S02]  /*d520*/  BSSY.RECONVERGENT B1, `(.L_x_258) ;  /* 0x0000060000017945 */ /* 0x000fe40003800200 */
[----:B------:R-:W-:Y:S02]  /*d530*/  FFMA.FTZ R85, R85, R142, 1.1641532182693481445e-10 ;  /* 0x2f00000055557423 */ /* 0x000fe4000001008e */
[----:B------:R-:W-:-:S03]  /*d540*/  FMUL.FTZ R89, R89, R144 ;  /* 0x0000009059597220 */ /* 0x000fc60000410000 */
[----:B------:R-:W-:-:S04]  /*d550*/  FSETP.GTU.FTZ.AND P2, PT, R85, R146, PT ;  /* 0x000000925500720b */ /* 0x000fc80003f5c000 */
[----:B------:R-:W-:Y:S01]  /*d560*/  FSEL R85, R89, RZ, !P2 ;  /* 0x000000ff59557208 */ /* 0x000fe20005000000 */
[----:B------:R-:W-:Y:S01]  /*d570*/  IMAD.MOV.U32 R89, RZ, RZ, 0x2 ;  /* 0x00000002ff597424 */ /* 0x000fe200078e00ff */
[----:B------:R-:W-:Y:S02]  /*d580*/  SEL R84, RZ, 0x1, P2 ;  /* 0x00000001ff547807 */ /* 0x000fe40001000000 */
[----:B------:R-:W-:Y:S01]  /*d590*/  ISETP.NE.AND P2, PT, R90, 0x1, PT ;  /* 0x000000015a00780c */ /* 0x000fe20003f45270 */
[----:B------:R-:W-:Y:S01]  /*d5a0*/  FADD.FTZ R110, R110, R85 ;  /* 0x000000556e6e7221 */ /* 0x000fe20000010000 */
[----:B------:R-:W-:-:S03]  /*d5b0*/  MOV R85, R2 ;  /* 0x0000000200557202 */ /* 0x000fc60000000f00 */
[--C-:B------:R-:W-:Y:S01]  /*d5c0*/  @P1 FADD.FTZ R123, R123, R110.reuse ;  /* 0x0000006e7b7b1221 */ /* 0x100fe20000010000 */
[--C-:B------:R-:W-:Y:S01]  /*d5d0*/  @!P1 IMAD.MOV.U32 R123, RZ, RZ, R110.reuse ;  /* 0x000000ffff7b9224 */ /* 0x100fe200078e006e */
[----:B------:R-:W-:-:S04]  /*d5e0*/  PRMT R110, R84, 0x7610, R110 ;  /* 0x00007610546e7816 */ /* 0x000fc8000000006e */
[----:B------:R-:W-:Y:S02]  /*d5f0*/  F2FP.BF16.F32.PACK_AB R140, RZ, R123 ;  /* 0x0000007bff8c723e */ /* 0x000fe400000010ff */
        /* <DEDUP_REMOVED lines=9> */
.L_x_260:
        /* <DEDUP_REMOVED lines=13> */
.L_x_262:
[----:B------:R-:W-:Y:S05]  /*d760*/  BSYNC.RECONVERGENT B2 ;  /* 0x0000000000027941 */ /* 0x000fea0003800200 */
.L_x_261:
        /* <DEDUP_REMOVED lines=48> */
[----:B------:R-:W-:-:S03]  /*da70*/  LOP3.LUT R90, R159, R90, R89, 0x96, !PT ;  /* 0x0000005a9f5a7212 */ /* 0x000fc600078e9659 */
[----:B------:R-:W-:Y:S01]  /*da80*/  IMAD.MOV.U32 R89, RZ, RZ, RZ ;  /* 0x000000ffff597224 */ /* 0x000fe200078e00ff */
        /* <DEDUP_REMOVED lines=9> */
.L_x_259:
[----:B------:R-:W-:Y:S05]  /*db20*/  BSYNC.RECONVERGENT B1 ;  /* 0x0000000000017941 */ /* 0x000fea0003800200 */
.L_x_258:
[----:B------:R-:W-:Y:S01]  /*db30*/  I2FP.F32.U32 R85, R85 ;  /* 0x0000005500557245 */ /* 0x000fe20000201000 */
[----:B------:R-:W-:Y:S01]  /*db40*/  BSSY.RECONVERGENT B1, `(.L_x_263) ;  /* 0x000005d000017945 */ /* 0x000fe20003800200 */
[----:B------:R-:W-:Y:S01]  /*db50*/  SHF.L.U32 R111, R111, 0x10, RZ ;  /* 0x000000106f6f7819 */ /* 0x000fe200000006ff */
[----:B------:R-:W-:Y:S02]  /*db60*/  IMAD.MOV.U32 R91, RZ, RZ, 0x2 ;  /* 0x00000002ff5b7424 */ /* 0x000fe400078e00ff */
[----:B------:R-:W-:Y:S01]  /*db70*/  FFMA.FTZ R85, R85, R142, 1.1641532182693481445e-10 ;  /* 0x2f00000055557423 */ /* 0x000fe2000001008e */
[----:B------:R-:W-:Y:S02]  /*db80*/  IMAD.MOV.U32 R88, RZ, RZ, R2 ;  /* 0x000000ffff587224 */ /* 0x000fe400078e0002 */
[----:B------:R-:W-:Y:S02]  /*db90*/  FMUL.FTZ R111, R111, R144 ;  /* 0x000000906f6f7220 */ /* 0x000fe40000410000 */
        /* <DEDUP_REMOVED lines=14> */
.L_x_265:
        /* <DEDUP_REMOVED lines=13> */
.L_x_267:
[----:B------:R-:W-:Y:S05]  /*dd50*/  BSYNC.RECONVERGENT B2 ;  /* 0x0000000000027941 */ /* 0x000fea0003800200 */
.L_x_266:
        /* <DEDUP_REMOVED lines=59> */
.L_x_264:
[----:B------:R-:W-:Y:S05]  /*e110*/  BSYNC.RECONVERGENT B1 ;  /* 0x0000000000017941 */ /* 0x000fea0003800200 */
.L_x_263:
[----:B------:R-:W-:Y:S01]  /*e120*/  I2FP.F32.U32 R85, R88 ;  /* 0x0000005800557245 */ /* 0x000fe20000201000 */
[----:B------:R-:W-:Y:S01]  /*e130*/  BSSY.RECONVERGENT B1, `(.L_x_268) ;  /* 0x0000064000017945 */ /* 0x000fe20003800200 */
[----:B------:R-:W-:-:S03]  /*e140*/  PRMT R84, R77, 0x7632, R84 ;  /* 0x000076324d547816 */ /* 0x000fc60000000054 */
[----:B------:R-:W-:Y:S02]  /*e150*/  FFMA.FTZ R85, R85, R142, 1.1641532182693481445e-10 ;  /* 0x2f00000055557423 */ /* 0x000fe4000001008e */
[----:B------:R-:W-:-:S03]  /*e160*/  IMAD.U32 R89, R84, 0x10000, RZ ;  /* 0x0001000054597824 */ /* 0x000fc600078e00ff */
[----:B------:R-:W-:Y:S01]  /*e170*/  FSETP.GTU.FTZ.AND P2, PT, R85, R146, PT ;  /* 0x000000925500720b */ /* 0x000fe20003f5c000 */
[----:B------:R-:W-:Y:S01]  /*e180*/  FMUL.FTZ R89, R89, R144 ;  /* 0x0000009059597220 */ /* 0x000fe20000410000 */
[----:B------:R-:W-:Y:S02]  /*e190*/  @P1 PRMT R85, R81, 0x7632, R85 ;  /* 0x0000763251551816 */ /* 0x000fe40000000055 */
[----:B------:R-:W-:Y:S02]  /*e1a0*/  SEL R84, RZ, 0x1, P2 ;  /* 0x00000001ff547807 */ /* 0x000fe40001000000 */
[----:B------:R-:W-:Y:S01]  /*e1b0*/  FSEL R90, R89, RZ, !P2 ;  /* 0x000000ff595a7208 */ /* 0x000fe20005000000 */
[----:B------:R-:W-:Y:S01]  /*e1c0*/  @P1 IMAD.U32 R88, R85, 0x10000, RZ ;  /* 0x0001000055581824 */ /* 0x000fe200078e00ff */
[----:B------:R-:W-:Y:S01]  /*e1d0*/  ISETP.NE.AND P2, PT, R91, 0x1, PT ;  /* 0x000000015b00780c */ /* 0x000fe20003f45270 */
[----:B------:R-:W-:Y:S02]  /*e1e0*/  IMAD.MOV.U32 R85, RZ, RZ, R2 ;  /* 0x000000ffff557224 */ /* 0x000fe400078e0002 */
[----:B------:R-:W-:Y:S01]  /*e1f0*/  FADD.FTZ R111, R111, R90 ;  /* 0x0000005a6f6f7221 */ /* 0x000fe20000010000 */
[----:B------:R-:W-:-:S03]  /*e200*/  IMAD.MOV.U32 R90, RZ, RZ, 0x2 ;  /* 0x00000002ff5a7424 */ /* 0x000fc600078e00ff */
[----:B------:R-:W-:Y:S01]  /*e210*/  @P1 FADD.FTZ R137, R111, R88 ;  /* 0x000000586f891221 */ /* 0x000fe20000010000 */
[----:B------:R-:W-:Y:S02]  /*e220*/  @!P1 MOV R137, R111 ;  /* 0x0000006f00899202 */ /* 0x000fe40000000f00 */
[----:B------:R-:W-:Y:S02]  /*e230*/  PRMT R111, R84, 0x7610, R111 ;  /* 0x00007610546f7816 */ /* 0x000fe4000000006f */
        /* <DEDUP_REMOVED lines=10> */
.L_x_270:
        /* <DEDUP_REMOVED lines=13> */
.L_x_272:
[----:B------:R-:W-:Y:S05]  /*e3b0*/  BSYNC.RECONVERGENT B2 ;  /* 0x0000000000027941 */ /* 0x000fea0003800200 */
.L_x_271:
        /* <DEDUP_REMOVED lines=59> */
.L_x_269:
[----:B------:R-:W-:Y:S05]  /*e770*/  BSYNC.RECONVERGENT B1 ;  /* 0x0000000000017941 */ /* 0x000fea0003800200 */
.L_x_268:
[----:B------:R-:W-:Y:S01]  /*e780*/  I2FP.F32.U32 R85, R85 ;  /* 0x0000005500557245 */ /* 0x000fe20000201000 */
[----:B------:R-:W-:Y:S01]  /*e790*/  IMAD.U32 R89, R86, 0x10000, RZ ;  /* 0x0001000056597824 */ /* 0x000fe200078e00ff */
[----:B------:R-:W-:Y:S01]  /*e7a0*/  ISETP.NE.AND P3, PT, R90, 0x1, PT ;  /* 0x000000015a00780c */ /* 0x000fe20003f65270 */
[----:B------:R-:W-:Y:S01]  /*e7b0*/  BSSY.RECONVERGENT B1, `(.L_x_273) ;  /* 0x000005b000017945 */ /* 0x000fe20003800200 */
[----:B------:R-:W-:Y:S01]  /*e7c0*/  PRMT R86, R86, 0x7632, R86 ;  /* 0x0000763256567816 */ /* 0x000fe20000000056 */
[----:B------:R-:W-:Y:S01]  /*e7d0*/  FFMA.FTZ R85, R85, R142, 1.1641532182693481445e-10 ;  /* 0x2f00000055557423 */ /* 0x000fe2000001008e */
[----:B------:R-:W-:Y:S01]  /*e7e0*/  FMUL.FTZ R89, R89, R144 ;  /* 0x0000009059597220 */ /* 0x000fe20000410000 */
[----:B------:R-:W-:Y:S01]  /*e7f0*/  IMAD.MOV.U32 R91, RZ, RZ, 0x2 ;  /* 0x00000002ff5b7424 */ /* 0x000fe200078e00ff */
[----:B------:R-:W-:Y:S02]  /*e800*/  MOV R88, R2 ;  /* 0x0000000200587202 */ /* 0x000fe40000000f00 */
        /* <DEDUP_REMOVED lines=12> */
.L_x_275:
        /* <DEDUP_REMOVED lines=13> */
.L_x_277:
[----:B------:R-:W-:Y:S05]  /*e9a0*/  BSYNC.RECONVERGENT B2 ;  /* 0x0000000000027941 */ /* 0x000fea0003800200 */
.L_x_276:
        /* <DEDUP_REMOVED lines=59> */
.L_x_274:
[----:B------:R-:W-:Y:S05]  /*ed60*/  BSYNC.RECONVERGENT B1 ;  /* 0x0000000000017941 */ /* 0x000fea0003800200 */
.L_x_273:
[----:B------:R-:W-:Y:S01]  /*ed70*/  I2FP.F32.U32 R85, R88 ;  /* 0x0000005800557245 */ /* 0x000fe20000201000 */
[----:B------:R-:W-:Y:S01]  /*ed80*/  @P1 IMAD.U32 R139, R82, 0x10000, RZ ;  /* 0x00010000528b1824 */ /* 0x000fe200078e00ff */
[----:B------:R-:W-:Y:S01]  /*ed90*/  SHF.L.U32 R89, R78, 0x10, RZ ;  /* 0x000000104e597819 */ /* 0x000fe200000006ff */
[----:B------:R-:W-:Y:S01]  /*eda0*/  BSSY.RECONVERGENT B1, `(.L_x_278) ;  /* 0x0000060000017945 */ /* 0x000fe20003800200 */
[----:B------:R-:W-:Y:S02]  /*edb0*/  IMAD.MOV.U32 R90, RZ, RZ, 0x2 ;  /* 0x00000002ff5a7424 */ /* 0x000fe400078e00ff */
[----:B------:R-:W-:Y:S01]  /*edc0*/  FFMA.FTZ R85, R85, R142, 1.1641532182693481445e-10 ;  /* 0x2f00000055557423 */ /* 0x000fe2000001008e */
[----:B------:R-:W-:-:S04]  /*edd0*/  FMUL.FTZ R89, R89, R144 ;  /* 0x0000009059597220 */ /* 0x000fc80000410000 */
[----:B------:R-:W-:-:S04]  /*ede0*/  FSETP.GTU.FTZ.AND P3, PT, R85, R146, PT ;  /* 0x000000925500720b */ /* 0x000fc80003f7c000 */
[----:B------:R-:W-:Y:S02]  /*edf0*/  FSEL R85, R89, RZ, !P3 ;  /* 0x000000ff59557208 */ /* 0x000fe40005800000 */
        /* <DEDUP_REMOVED lines=17> */
.L_x_280:
        /* <DEDUP_REMOVED lines=13> */
.L_x_282:
[----:B------:R-:W-:Y:S05]  /*efe0*/  BSYNC.RECONVERGENT B2 ;  /* 0x0000000000027941 */ /* 0x000fea0003800200 */
.L_x_281:
        /* <DEDUP_REMOVED lines=59> */
.L_x_279:
[----:B------:R-:W-:Y:S05]  /*f3a0*/  BSYNC.RECONVERGENT B1 ;  /* 0x0000000000017941 */ /* 0x000fea0003800200 */
.L_x_278:
[----:B------:R-:W-:Y:S01]  /*f3b0*/  I2FP.F32.U32 R85, R85 ;  /* 0x0000005500557245 */ /* 0x000fe20000201000 */
[----:B------:R-:W-:Y:S01]  /*f3c0*/  BSSY.RECONVERGENT B1, `(.L_x_283) ;  /* 0x000005c000017945 */ /* 0x000fe20003800200 */
[----:B------:R-:W-:Y:S01]  /*f3d0*/  ISETP.NE.AND P4, PT, R90, 0x1, PT ;  /* 0x000000015a00780c */ /* 0x000fe20003f85270 */
[----:B------:R-:W-:Y:S01]  /*f3e0*/  IMAD.MOV.U32 R91, RZ, RZ, 0x2 ;  /* 0x00000002ff5b7424 */ /* 0x000fe200078e00ff */
[----:B------:R-:W-:Y:S01]  /*f3f0*/  SHF.L.U32 R89, R86, 0x10, RZ ;  /* 0x0000001056597819 */ /* 0x000fe200000006ff */
[----:B------:R-:W-:Y:S01]  /*f400*/  FFMA.FTZ R85, R85, R142, 1.1641532182693481445e-10 ;  /* 0x2f00000055557423 */ /* 0x000fe2000001008e */
[----:B------:R-:W-:-:S03]  /*f410*/  IMAD.MOV.U32 R88, RZ, RZ, R2 ;  /* 0x000000ffff587224 */ /* 0x000fc600078e0002 */
        /* <DEDUP_REMOVED lines=13> */
.L_x_285:
        /* <DEDUP_REMOVED lines=13> */
.L_x_287:
[----:B------:R-:W-:Y:S05]  /*f5c0*/  BSYNC.RECONVERGENT B2 ;  /* 0x0000000000027941 */ /* 0x000fea0003800200 */
.L_x_286:
        /* <DEDUP_REMOVED lines=59> */
.L_x_284:
[----:B------:R-:W-:Y:S05]  /*f980*/  BSYNC.RECONVERGENT B1 ;  /* 0x0000000000017941 */ /* 0x000fea0003800200 */
.L_x_283:
[----:B------:R-:W-:Y:S01]  /*f990*/  I2FP.F32.U32 R85, R88 ;  /* 0x0000005800557245 */ /* 0x000fe20000201000 */
[----:B------:R-:W-:Y:S01]  /*f9a0*/  BSSY.RECONVERGENT B1, `(.L_x_288) ;  /* 0x0000063000017945 */ /* 0x000fe20003800200 */
[----:B------:R-:W-:-:S03]  /*f9b0*/  PRMT R84, R78, 0x7632, R84 ;  /* 0x000076324e547816 */ /* 0x000fc60000000054 */
[----:B------:R-:W-:Y:S02]  /*f9c0*/  FFMA.FTZ R85, R85, R142, 1.1641532182693481445e-10 ;  /* 0x2f00000055557423 */ /* 0x000fe4000001008e */
[----:B------:R-:W-:Y:S01]  /*f9d0*/  IMAD.U32 R89, R84, 0x10000, RZ ;  /* 0x0001000054597824 */ /* 0x000fe200078e00ff */
[----:B------:R-:W-:Y:S02]  /*f9e0*/  @P1 PRMT R84, R82, 0x7632, R84 ;  /* 0x0000763252541816 */ /* 0x000fe40000000054 */
[----:B------:R-:W-:Y:S01]  /*f9f0*/  FSETP.GTU.FTZ.AND P4, PT, R85, R146, PT ;  /* 0x000000925500720b */ /* 0x000fe20003f9c000 */
[----:B------:R-:W-:Y:S01]  /*fa00*/  FMUL.FTZ R89, R89, R144 ;  /* 0x0000009059597220 */ /* 0x000fe20000410000 */
[----:B------:R-:W-:Y:S02]  /*fa10*/  IMAD.MOV.U32 R85, RZ, RZ, R2 ;  /* 0x000000ffff557224 */ /* 0x000fe400078e0002 */
[----:B------:R-:W-:Y:S01]  /*fa20*/  SEL R113, RZ, 0x1, P4 ;  /* 0x00000001ff717807 */ /* 0x000fe20002000000 */
[----:B------:R-:W-:Y:S01]  /*fa30*/  @P1 IMAD.U32 R149, R84, 0x10000, RZ ;  /* 0x0001000054951824 */ /* 0x000fe200078e00ff */
[----:B------:R-:W-:Y:S01]  /*fa40*/  FSEL R89, R89, RZ, !P4 ;  /* 0x000000ff59597208 */ /* 0x000fe20006000000 */
[----:B------:R-:W-:Y:S01]  /*fa50*/  IMAD.MOV.U32 R84, RZ, RZ, 0x2 ;  /* 0x00000002ff547424 */ /* 0x000fe200078e00ff */
[----:B------:R-:W-:-:S03]  /*fa60*/  ISETP.NE.AND P4, PT, R91, 0x1, PT ;  /* 0x000000015b00780c */ /* 0x000fc60003f85270 */
[----:B------:R-:W-:-:S04]  /*fa70*/  FADD.FTZ R86, R86, R89 ;  /* 0x0000005956567221 */ /* 0x000fc80000010000 */
[----:B------:R-:W-:Y:S01]  /*fa80*/  @P1 FADD.FTZ R149, R86, R149 ;  /* 0x0000009556951221 */ /* 0x000fe20000010000 */
[----:B------:R-:W-:-:S04]  /*fa90*/  @!P1 MOV R149, R86 ;  /* 0x0000005600959202 */ /* 0x000fc80000000f00 */
        /* <DEDUP_REMOVED lines=10> */
.L_x_290:
        /* <DEDUP_REMOVED lines=13> */
.L_x_292:
[----:B------:R-:W-:Y:S05]  /*fc10*/  BSYNC.RECONVERGENT B2 ;  /* 0x0000000000027941 */ /* 0x000fea0003800200 */
.L_x_291:
        /* <DEDUP_REMOVED lines=59> */
.L_x_289:
[----:B------:R-:W-:Y:S05]  /*ffd0*/  BSYNC.RECONVERGENT B1 ;  /* 0x0000000000017941 */ /* 0x000fea0003800200 */
.L_x_288:
[----:B------:R-:W-:Y:S01]  /*ffe0*/  I2FP.F32.U32 R85, R85 ;  /* 0x0000005500557245 */ /* 0x000fe20000201000 */
[C---:B------:R-:W-:Y:S01]  /*fff0*/  IMAD.U32 R89, R87.reuse, 0x10000, RZ ;  /* 0x0001000057597824 */ /* 0x040fe200078e00ff */
        /* <DEDUP_REMOVED lines=19> */
.L_x_295:
        /* <DEDUP_REMOVED lines=13> */
.L_x_297:
[----:B------:R-:W-:Y:S05]  /*10200*/  BSYNC.RECONVERGENT B2 ;  /* 0x0000000000027941 */ /* 0x000fea0003800200 */
.L_x_296:
        /* <DEDUP_REMOVED lines=59> */
.L_x_294:
[----:B------:R-:W-:Y:S05]  /*105c0*/  BSYNC.RECONVERGENT B1 ;  /* 0x0000000000017941 */ /* 0x000fea0003800200 */
.L_x_293:
        /* <DEDUP_REMOVED lines=26> */
.L_x_300:
        /* <DEDUP_REMOVED lines=13> */
.L_x_302:
[----:B------:R-:W-:Y:S05]  /*10840*/  BSYNC.RECONVERGENT B2 ;  /* 0x0000000000027941 */ /* 0x000fea0003800200 */
.L_x_301:
        /* <DEDUP_REMOVED lines=59> */
.L_x_299:
[----:B------:R-:W-:Y:S05]  /*10c00*/  BSYNC.RECONVERGENT B1 ;  /* 0x0000000000017941 */ /* 0x000fea0003800200 */
.L_x_298:
[----:B------:R-:W-:Y:S01]  /*10c10*/  I2FP.F32.U32 R85, R85 ;  /* 0x0000005500557245 */ /* 0x000fe20000201000 */
[----:B------:R-:W-:Y:S01]  /*10c20*/  BSSY.RECONVERGENT B1, `(.L_x_303) ;  /* 0x000005e000017945 */ /* 0x000fe20003800200 */
[----:B------:R-:W-:Y:S01]  /*10c30*/  ISETP.NE.AND P6, PT, R89, 0x1, PT ;  /* 0x000000015900780c */ /* 0x000fe20003fc5270 */
[----:B------:R-:W-:Y:S01]  /*10c40*/  IMAD.MOV.U32 R86, RZ, RZ, R2 ;  /* 0x000000ffff567224 */ /* 0x000fe200078e0002 */
[----:B------:R-:W-:Y:S01]  /*10c50*/  SHF.L.U32 R87, R100, 0x10, RZ ;  /* 0x0000001064577819 */ /* 0x000fe200000006ff */
[----:B------:R-:W-:Y:S01]  /*10c60*/  FFMA.FTZ R85, R85, R142, 1.1641532182693481445e-10 ;  /* 0x2f00000055557423 */ /* 0x000fe2000001008e */
[----:B------:R-:W-:-:S03]  /*10c70*/  IMAD.MOV.U32 R100, RZ, RZ, 0x2 ;  /* 0x00000002ff647424 */ /* 0x000fc600078e00ff */
        /* <DEDUP_REMOVED lines=13> */
.L_x_305:
[----:B------:R-:W-:Y:S01]  /*10d50*/  VIADD R105, R105, 0x1 ;  /* 0x0000000169697836 */ /* 0x000fe20000000000 */
[----:B------:R-:W-:Y:S03]  /*10d60*/  BSSY.RECONVERGENT B2, `(.L_x_306) ;  /* 0x000000e000027945 */ /* 0x000fe60003800200 */
[C---:B------:R-:W-:Y:S01]  /*10d70*/  IMAD.WIDE.U32 R90, R105.reuse, -0x2daee0ad, RZ ;  /* 0xd2511f53695a7825 */ /* 0x040fe200078e00ff */
[----:B------:R-:W-:-:S13]  /*10d80*/  ISETP.NE.AND P6, PT, R105, RZ, PT ;  /* 0x000000ff6900720c */ /* 0x000fda0003fc5270 */
[----:B------:R-:W-:Y:S05]  /*10d90*/  @P6 BRA `(.L_x_307) ;  /* 0x0000000000286947 */ /* 0x000fea0003800000 */
[----:B------:R-:W-:Y:S02]  /*10da0*/  IADD3 R104, PT, PT, R104, 0x1, RZ ;  /* 0x0000000168687810 */ /* 0x000fe40007ffe0ff */
[----:B------:R-:W-:Y:S02]  /*10db0*/  P2R R2, PR, RZ, 0x1 ;  /* 0x00000001ff027803 */ /* 0x000fe40000000000 */
[----:B------:R-:W-:-:S13]  /*10dc0*/  ISETP.NE.AND P6, PT, R104, RZ, PT ;  /* 0x000000ff6800720c */ /* 0x000fda0003fc5270 */
[----:B------:R-:W-:Y:S01]  /*10dd0*/  @!P6 VIADD R107, R107, 0x1 ;  /* 0x000000016b6be836 */ /* 0x000fe20000000000 */
[----:B------:R-:W-:Y:S01]  /*10de0*/  @!P6 MOV R104, RZ ;  /* 0x000000ff0068e202 */ /* 0x000fe20000000f00 */
[----:B------:R-:W-:-:S03]  /*10df0*/  @!P6 VIADD R84, R4, 0x1 ;  /* 0x000000010454e836 */ /* 0x000fc60000000000 */
[----:B------:R-:W-:-:S13]  /*10e00*/  ISETP.NE.AND P0, PT, R107, RZ, !P6 ;  /* 0x000000ff6b00720c */ /* 0x000fda0007705270 */
[----:B------:R-:W-:Y:S01]  /*10e10*/  @P0 IMAD.MOV R84, RZ, RZ, R4 ;  /* 0x000000ffff540224 */ /* 0x000fe200078e0204 */
[----:B------:R-:W-:-:S03]  /*10e20*/  ISETP.NE.AND P0, PT, R2, RZ, PT ;  /* 0x000000ff0200720c */ /* 0x000fc60003f05270 */
[----:B------:R-:W-:-:S10]  /*10e30*/  @!P6 IMAD.MOV.U32 R4, RZ, RZ, R84 ;  /* 0x000000ffff04e224 */ /* 0x000fd400078e0054 */
.L_x_307:
[----:B------:R-:W-:Y:S05]  /*10e40*/  BSYNC.RECONVERGENT B2 ;  /* 0x0000000000027941 */ /* 0x000fea0003800200 */
.L_x_306:
        /* <DEDUP_REMOVED lines=58> */
[----:B------:R-:W-:-:S07]  /*111f0*/  MOV R124, R84 ;  /* 0x00000054007c7202 */ /* 0x000fce0000000f00 */
.L_x_304:
[----:B------:R-:W-:Y:S05]  /*11200*/  BSYNC.RECONVERGENT B1 ;  /* 0x0000000000017941 */ /* 0x000fea0003800200 */
.L_x_303:
[----:B------:R-:W-:Y:S02]  /*11210*/  I2FP.F32.U32 R85, R86 ;  /* 0x0000005600557245 */ /* 0x000fe40000201000 */
[----:B------:R-:W-:Y:S02]  /*11220*/  PRMT R84, R79, 0x7632, R84 ;  /* 0x000076324f547816 */ /* 0x000fe40000000054 */
[----:B------:R-:W-:Y:S01]  /*11230*/  PRMT R86, R148, 0x5410, R150 ;  /* 0x0000541094567816 */ /* 0x000fe20000000096 */
[----:B------:R-:W-:Y:S02]  /*11240*/  FFMA.FTZ R85, R85, R142, 1.1641532182693481445e-10 ;  /* 0x2f00000055557423 */ /* 0x000fe4000001008e */
[----:B------:R-:W-:Y:S01]  /*11250*/  IMAD.U32 R87, R84, 0x10000, RZ ;  /* 0x0001000054577824 */ /* 0x000fe200078e00ff */
        /* <DEDUP_REMOVED lines=10> */
[----:B------:R-:W-:-:S04]  /*11300*/  @!P1 MOV R159, R152 ;  /* 0x00000098009f9202 */ /* 0x000fc80000000f00 */
[----:B------:R-:W-:-:S04]  /*11310*/  F2FP.BF16.F32.PACK_AB R87, RZ, R159 ;  /* 0x0000009fff57723e */ /* 0x000fc800000010ff */
[----:B------:R-:W-:Y:S01]  /*11320*/  PRMT R87, R136, 0x5410, R87 ;  /* 0x0000541088577816 */ /* 0x000fe20000000057 */
[----:B------:R-:W-:Y:S06]  /*11330*/  BRA `(.L_x_308) ;  /* 0x0000003000b47947 */ /* 0x000fec0003800000 */
.L_x_227:
[----:B------:R-:W-:Y:S01]  /*11340*/  ISETP.NE.AND P2, PT, R100, 0x1, PT ;  /* 0x000000016400780c */ /* 0x000fe20003f45270 */
[----:B------:R-:W-:Y:S01]  /*11350*/  BSSY.RECONVERGENT B1, `(.L_x_309) ;  /* 0x0000059000017945 */ /* 0x000fe20003800200 */
[----:B0-----:R-:W-:Y:S02]  /*11360*/  IMAD.MOV.U32 R90, RZ, RZ, 0x2 ;  /* 0x00000002ff5a7424 */ /* 0x001fe400078e00ff */
[----:B------:R-:W-:Y:S02]  /*11370*/  IMAD.MOV.U32 R88, RZ, RZ, R2 ;  /* 0x000000ffff587224 */ /* 0x000fe400078e0002 */
[----:B------:R-:W-:-:S07]  /*11380*/  IMAD.MOV.U32 R124, RZ, RZ, R118 ;  /* 0x000000ffff7c7224 */ /* 0x000fce00078e0076 */
[----:B------:R-:W-:Y:S05]  /*11390*/  @!P2 BRA `(.L_x_310) ;  /* 0x000000040050a947 */ /* 0x000fea0003800000 */
[----:B------:R-:W-:-:S13]  /*113a0*/  ISETP.NE.AND P2, PT, R100, 0x3, PT ;  /* 0x000000036400780c */ /* 0x000fda0003f45270 */
[----:B------:R-:W-:Y:S05]  /*113b0*/  @!P2 BRA `(.L_x_311) ;  /* 0x000000000020a947 */ /* 0x000fea0003800000 */
[----:B------:R-:W-:-:S13]  /*113c0*/  ISETP.NE.AND P2, PT, R100, 0x2, PT ;  /* 0x000000026400780c */ /* 0x000fda0003f45270 */
[----:B------:R-:W-:Y:S01]  /*113d0*/  @!P2 MOV R90, 0x3 ;  /* 0x00000003005aa802 */ /* 0x000fe20000000f00 */
[----:B------:R-:W-:Y:S01]  /*113e0*/  @!P2 IMAD.MOV.U32 R124, RZ, RZ, R118 ;  /* 0x000000ffff7ca224 */ /* 0x000fe200078e0076 */
[----:B------:R-:W-:Y:S01]  /*113f0*/  @P2 IADD3 R90, PT, PT, R100, 0x1, RZ ;  /* 0x00000001645a2810 */ /* 0x000fe20007ffe0ff */
[----:B------:R-:W-:Y:S02]  /*11400*/  @!P2 IMAD.MOV.U32 R88, RZ, RZ, R102 ;  /* 0x000000ffff58a224 */ /* 0x000fe400078e0066 */
[----:B------:R-:W-:Y:S02]  /*11410*/  @P2 IMAD.MOV.U32 R124, RZ, RZ, R118 ;  /* 0x000000ffff7c2224 */ /* 0x000fe400078e0076 */
[----:B------:R-:W-:Y:S01]  /*11420*/  @P2 IMAD.MOV.U32 R88, RZ, RZ, R101 ;  /* 0x000000ffff582224 */ /* 0x000fe200078e0065 */
[----:B------:R-:W-:Y:S06]  /*11430*/  BRA `(.L_x_310) ;  /* 0x0000000400287947 */ /* 0x000fec0003800000 */
.L_x_311:
[----:B------:R-:W-:Y:S01]  /*11440*/  IADD3 R105, PT, PT, R105, 0x1, RZ ;  /* 0x0000000169697810 */ /* 0x000fe20007ffe0ff */
[----:B------:R-:W-:Y:S03]  /*11450*/  BSSY.RECONVERGENT B2, `(.L_x_312) ;  /* 0x000000c000027945 */ /* 0x000fe60003800200 */
[C---:B------:R-:W-:Y:S01]  /*11460*/  ISETP.NE.AND P2, PT, R105.reuse, RZ, PT ;  /* 0x000000ff6900720c */ /* 0x040fe20003f45270 */
[----:B------:R-:W-:-:S12]  /*11470*/  IMAD.WIDE.U32 R100, R105, -0x2daee0ad, RZ ;  /* 0xd2511f5369647825 */ /* 0x000fd800078e00ff */
[----:B------:R-:W-:Y:S05]  /*11480*/  @P2 BRA `(.L_x_313) ;  /* 0x0000000000202947 */ /* 0x000fea0003800000 */
[----:B------:R-:W-:-:S05]  /*11490*/  VIADD R104, R104, 0x1 ;  /* 0x0000000168687836 */ /* 0x000fca0000000000 */
[----:B------:R-:W-:-:S13]  /*114a0*/  ISETP.NE.AND P2, PT, R104, RZ, PT ;  /* 0x000000ff6800720c */ /* 0x000fda0003f45270 */
[----:B------:R-:W-:Y:S01]  /*114b0*/  @!P2 VIADD R107, R107, 0x1 ;  /* 0x000000016b6ba836 */ /* 0x000fe20000000000 */
[----:B------:R-:W-:Y:S01]  /*114c0*/  @!P2 IADD3 R2, PT, PT, R4, 0x1, RZ ;  /* 0x000000010402a810 */ /* 0x000fe20007ffe0ff */
[----:B------:R-:W-:-:S03]  /*114d0*/  @!P2 IMAD.MOV.U32 R104, RZ, RZ, RZ ;  /* 0x000000ffff68a224 */ /* 0x000fc600078e00ff */
[----:B------:R-:W-:-:S13]  /*114e0*/  ISETP.NE.AND P3, PT, R107, RZ, !P2 ;  /* 0x000000ff6b00720c */ /* 0x000fda0005765270 */
[----:B------:R-:W-:-:S05]  /*114f0*/  @P3 IMAD.MOV R2, RZ, RZ, R4 ;  /* 0x000000ffff023224 */ /* 0x000fca00078e0204 */
[----:B------:R-:W-:-:S07]  /*11500*/  @!P2 MOV R4, R2 ;  /* 0x000000020004a202 */ /* 0x000fce0000000f00 */
.L_x_313:
[----:B------:R-:W-:Y:S05]  /*11510*/  BSYNC.RECONVERGENT B2 ;  /* 0x0000000000027941 */ /* 0x000fea0003800200 */
.L_x_312:
        /* <DEDUP_REMOVED lines=52> */
[----:B------:R-:W-:Y:S01]  /*11860*/  IMAD.WIDE.U32 R90, R91, -0x326172a9, RZ ;  /* 0xcd9e8d575b5a7825 */ /* 0x000fe200078e00ff */
[----:B------:R-:W-:-:S03]  /*11870*/  UIADD3 UR4, UPT, UPT, UR8, -0x700cb87f, URZ ;  /* 0x8ff3478108047890 */ /* 0x000fc6000fffe0ff */
[----:B------:R-:W-:-:S03]  /*11880*/  IMAD.WIDE.U32 R124, R124, -0x2daee0ad, RZ ;  /* 0xd2511f537c7c7825 */ /* 0x000fc600078e00ff */
[----:B------:R-:W-:Y:S01]  /*11890*/  LOP3.LUT R101, R100, UR4, R91, 0x96, !PT ;  /* 0x0000000464657c12 */ /* 0x000fe2000f8e965b */
[----:B------:R-:W-:Y:S02]  /*118a0*/  IMAD.MOV.U32 R2, RZ, RZ, R90 ;  /* 0x000000ffff027224 */ /* 0x000fe400078e005a */
[----:B------:R-:W-:Y:S01]  /*118b0*/  HFMA2 R90, -RZ, RZ, 0, 0 ;  /* 0x00000000ff5a7431 */ /* 0x000fe200000001ff */
[----:B------:R-:W-:Y:S01]  /*118c0*/  LOP3.LUT R102, R88, UR5, R125, 0x96, !PT ;  /* 0x0000000558667c12 */ /* 0x000fe2000f8e967d */
[----:B------:R-:W-:-:S07]  /*118d0*/  IMAD.MOV.U32 R88, RZ, RZ, R118 ;  /* 0x000000ffff587224 */ /* 0x000fce00078e0076 */
.L_x_310:
[----:B------:R-:W-:Y:S05]  /*118e0*/  BSYNC.RECONVERGENT B1 ;  /* 0x0000000000017941 */ /* 0x000fea0003800200 */
.L_x_309:
[----:B------:R-:W0:Y:S01]  /*118f0*/  LDC R144, c[0x0][0x408] ;  /* 0x00010200ff907b82 */ /* 0x000e220000000800 */
[----:B------:R-:W-:Y:S01]  /*11900*/  I2FP.F32.U32 R89, R88 ;  /* 0x0000005800597245 */ /* 0x000fe20000201000 */
[----:B------:R-:W-:Y:S01]  /*11910*/  IMAD.MOV.U32 R140, RZ, RZ, 0x2f800000 ;  /* 0x2f800000ff8c7424 */ /* 0x000fe200078e00ff */
[----:B------:R-:W-:Y:S01]  /*11920*/  ISETP.NE.AND P3, PT, R90, 0x1, PT ;  /* 0x000000015a00780c */ /* 0x000fe20003f65270 */
[----:B-----5:R-:W-:Y:S01]  /*11930*/  IMAD.U32 R91, R84, 0x10000, RZ ;  /* 0x00010000545b7824 */ /* 0x020fe200078e00ff */
[----:B------:R-:W-:Y:S01]  /*11940*/  @P1 SHF.L.U32 R88, R80, 0x10, RZ ;  /* 0x0000001050581819 */ /* 0x000fe200000006ff */
[----:B------:R-:W-:Y:S01]  /*11950*/  FFMA.FTZ R89, R89, R140, 1.1641532182693481445e-10 ;  /* 0x2f00000059597423 */ /* 0x000fe2000001008c */
[----:B------:R-:W-:Y:S01]  /*11960*/  BSSY.RECONVERGENT B1, `(.L_x_314) ;  /* 0x0000060000017945 */ /* 0x000fe20003800200 */
[----:B------:R-:W1:Y:S01]  /*11970*/  LDC R142, c[0x0][0x404] ;  /* 0x00010100ff8e7b82 */ /* 0x000e620000000800 */
[----:B------:R-:W-:Y:S01]  /*11980*/  PRMT R84, R84, 0x7632, R84 ;  /* 0x0000763254547816 */ /* 0x000fe20000000054 */
[----:B0-----:R-:W-:Y:S01]  /*11990*/  FMUL.FTZ R91, R91, R144 ;  /* 0x000000905b5b7220 */ /* 0x001fe20000410000 */
[----:B-1----:R-:W-:Y:S01]  /*119a0*/  FSETP.GTU.FTZ.AND P2, PT, R89, R142, PT ;  /* 0x0000008e5900720b */ /* 0x002fe20003f5c000 */
[----:B------:R-:W-:-:S03]  /*119b0*/  IMAD.MOV.U32 R89, RZ, RZ, R2 ;  /* 0x000000ffff597224 */ /* 0x000fc600078e0002 */
[----:B------:R-:W-:Y:S02]  /*119c0*/  FSEL R117, R91, RZ, !P2 ;  /* 0x000000ff5b757208 */ /* 0x000fe40005000000 */
        /* <DEDUP_REMOVED lines=10> */
[----:B------:R-:W-:Y:S01]  /*11a70*/  @!P2 IMAD.MOV.U32 R89, RZ, RZ, R102 ;  /* 0x000000ffff59a224 */ /* 0x000fe200078e0066 */
[----:B------:R-:W-:Y:S01]  /*11a80*/  @P2 MOV R89, R101 ;  /* 0x0000006500592202 */ /* 0x000fe20000000f00 */
[----:B------:R-:W-:Y:S01]  /*11a90*/  @P2 VIADD R88, R90, 0x1 ;  /* 0x000000015a582836 */ /* 0x000fe20000000000 */
[----:B------:R-:W-:Y:S06]  /*11aa0*/  BRA `(.L_x_315) ;  /* 0x00000004002c7947 */ /* 0x000fec0003800000 */
.L_x_316:
        /* <DEDUP_REMOVED lines=13> */
.L_x_318:
[----:B------:R-:W-:Y:S05]  /*11b80*/  BSYNC.RECONVERGENT B2 ;  /* 0x0000000000027941 */ /* 0x000fea0003800200 */
.L_x_317:
        /* <DEDUP_REMOVED lines=61> */
.L_x_315:
[----:B------:R-:W-:Y:S05]  /*11f60*/  BSYNC.RECONVERGENT B1 ;  /* 0x0000000000017941 */ /* 0x000fea0003800200 */
.L_x_314:
[----:B------:R-:W-:Y:S01]  /*11f70*/  I2FP.F32.U32 R89, R89 ;  /* 0x0000005900597245 */ /* 0x000fe20000201000 */
[----:B------:R-:W-:Y:S01]  /*11f80*/  BSSY.RECONVERGENT B1, `(.L_x_319) ;  /* 0x0000063000017945 */ /* 0x000fe20003800200 */
[----:B------:R-:W-:Y:S01]  /*11f90*/  SHF.L.U32 R91, R84, 0x10, RZ ;  /* 0x00000010545b7819 */ /* 0x000fe200000006ff */
[----:B------:R-:W-:Y:S01]  /*11fa0*/  IMAD.MOV.U32 R90, RZ, RZ, 0x2 ;  /* 0x00000002ff5a7424 */ /* 0x000fe200078e00ff */
[----:B------:R-:W-:Y:S01]  /*11fb0*/  ISETP.NE.AND P2, PT, R88, 0x1, PT ;  /* 0x000000015800780c */ /* 0x000fe20003f45270 */
[----:B------:R-:W-:Y:S01]  /*11fc0*/  FFMA.FTZ R89, R89, R140, 1.1641532182693481445e-10 ;  /* 0x2f00000059597423 */ /* 0x000fe2000001008c */
[----:B------:R-:W-:Y:S01]  /*11fd0*/  @P1 PRMT R84, R80, 0x7632, R84 ;  /* 0x0000763250541816 */ /* 0x000fe20000000054 */
[----:B------:R-:W-:-:S03]  /*11fe0*/  FMUL.FTZ R91, R91, R144 ;  /* 0x000000905b5b7220 */ /* 0x000fc60000410000 */
[----:B------:R-:W-:Y:S01]  /*11ff0*/  FSETP.GTU.FTZ.AND P3, PT, R89, R142, PT ;  /* 0x0000008e5900720b */ /* 0x000fe20003f7c000 */
[----:B------:R-:W-:-:S03]  /*12000*/  @P1 IMAD.U32 R84, R84, 0x10000, RZ ;  /* 0x0001000054541824 */ /* 0x000fc600078e00ff */
[----:B------:R-:W-:Y:S02]  /*12010*/  FSEL R125, R91, RZ, !P3 ;  /* 0x000000ff5b7d7208 */ /* 0x000fe40005800000 */
[----:B------:R-:W-:-:S03]  /*12020*/  PLOP3.LUT P3, PT, P3, PT, PT, 0x8, 0x80 ;  /* 0x000000000080781c */ /* 0x000fc60001f6e170 */
[----:B------:R-:W-:Y:S01]  /*12030*/  @P1 FADD.FTZ R125, R84, R125 ;  /* 0x0000007d547d1221 */ /* 0x000fe20000010000 */
[----:B------:R-:W-:Y:S02]  /*12040*/  P2R R118, PR, RZ, 0x8 ;  /* 0x00000008ff767803 */ /* 0x000fe40000000000 */
[----:B------:R-:W-:Y:S02]  /*12050*/  MOV R84, R2 ;  /* 0x0000000200547202 */ /* 0x000fe40000000f00 */
        /* <DEDUP_REMOVED lines=10> */
.L_x_321:
        /* <DEDUP_REMOVED lines=11> */
[----:B------:R-:W-:-:S05]  /*121b0*/  @P3 IADD3 R2, PT, PT, R4, RZ, RZ ;  /* 0x000000ff04023210 */ /* 0x000fca0007ffe0ff */
[----:B------:R-:W-:-:S07]  /*121c0*/  @!P2 IMAD.MOV.U32 R4, RZ, RZ, R2 ;  /* 0x000000ffff04a224 */ /* 0x000fce00078e0002 */
.L_x_323:
[----:B------:R-:W-:Y:S05]  /*121d0*/  BSYNC.RECONVERGENT B2 ;  /* 0x0000000000027941 */ /* 0x000fea0003800200 */
.L_x_322:
        /* <DEDUP_REMOVED lines=56> */
[----:B------:R-:W-:Y:S02]  /*12560*/  LOP3.LUT R101, R136, UR4, R101, 0x96, !PT ;  /* 0x0000000488657c12 */ /* 0x000fe4000f8e9665 */
[----:B------:R-:W-:Y:S01]  /*12570*/  MOV R2, R100 ;  /* 0x0000006400027202 */ /* 0x000fe20000000f00 */
[----:B------:R-:W-:Y:S01]  /*12580*/  IMAD.MOV.U32 R124, RZ, RZ, R88 ;  /* 0x000000ffff7c7224 */ /* 0x000fe200078e0058 */
[----:B------:R-:W-:Y:S01]  /*12590*/  LOP3.LUT R102, R90, UR5, R89, 0x96, !PT ;  /* 0x000000055a667c12 */ /* 0x000fe2000f8e9659 */
[----:B------:R-:W-:-:S07]  /*125a0*/  HFMA2 R90, -RZ, RZ, 0, 0 ;  /* 0x00000000ff5a7431 */ /* 0x000fce00000001ff */
.L_x_320:
[----:B------:R-:W-:Y:S05]  /*125b0*/  BSYNC.RECONVERGENT B1 ;  /* 0x0000000000017941 */ /* 0x000fea0003800200 */
.L_x_319:
[----:B------:R-:W-:Y:S01]  /*125c0*/  I2FP.F32.U32 R89, R84 ;  /* 0x0000005400597245 */ /* 0x000fe20000201000 */
[----:B------:R-:W-:Y:S01]  /*125d0*/  IMAD.U32 R91, R85, 0x10000, RZ ;  /* 0x00010000555b7824 */ /* 0x000fe200078e00ff */
[----:B------:R-:W-:Y:S01]  /*125e0*/  BSSY.RECONVERGENT B1, `(.L_x_324) ;  /* 0x0000062000017945 */ /* 0x000fe20003800200 */
[----:B------:R-:W-:Y:S01]  /*125f0*/  @P1 IMAD.U32 R84, R81, 0x10000, RZ ;  /* 0x0001000051541824 */ /* 0x000fe200078e00ff */
[----:B------:R-:W-:Y:S01]  /*12600*/  PRMT R130, R85, 0x7632, R130 ;  /* 0x0000763255827816 */ /* 0x000fe20000000082 */
[----:B------:R-:W-:Y:S01]  /*12610*/  FFMA.FTZ R89, R89, R140, 1.1641532182693481445e-10 ;  /* 0x2f00000059597423 */ /* 0x000fe2000001008c */
[----:B------:R-:W-:Y:S01]  /*12620*/  FMUL.FTZ R91, R91, R144 ;  /* 0x000000905b5b7220 */ /* 0x000fe20000410000 */
[----:B------:R-:W-:Y:S01]  /*12630*/  MOV R88, 0x2 ;  /* 0x0000000200587802 */ /* 0x000fe20000000f00 */
[----:B------:R-:W-:Y:S02]  /*12640*/  IMAD.MOV.U32 R85, RZ, RZ, R2 ;  /* 0x000000ffff557224 */ /* 0x000fe400078e0002 */
[----:B------:R-:W-:-:S04]  /*12650*/  FSETP.GTU.FTZ.AND P2, PT, R89, R142, PT ;  /* 0x0000008e5900720b */ /* 0x000fc80003f5c000 */
        /* <DEDUP_REMOVED lines=15> */
.L_x_326:
        /* <DEDUP_REMOVED lines=13> */
.L_x_328:
[----:B------:R-:W-:Y:S05]  /*12820*/  BSYNC.RECONVERGENT B2 ;  /* 0x0000000000027941 */ /* 0x000fea0003800200 */
.L_x_327:
        /* <DEDUP_REMOVED lines=59> */
[----:B------:R-:W-:Y:S01]  /*12be0*/  MOV R124, R84 ;  /* 0x00000054007c7202 */ /* 0x000fe20000000f00 */
[----:B------:R-:W-:-:S07]  /*12bf0*/  IMAD.MOV.U32 R88, RZ, RZ, RZ ;  /* 0x000000ffff587224 */ /* 0x000fce00078e00ff */
.L_x_325:
[----:B------:R-:W-:Y:S05]  /*12c00*/  BSYNC.RECONVERGENT B1 ;  /* 0x0000000000017941 */ /* 0x000fea0003800200 */
.L_x_324:
[----:B------:R-:W-:Y:S01]  /*12c10*/  I2FP.F32.U32 R85, R85 ;  /* 0x0000005500557245 */ /* 0x000fe20000201000 */
[----:B------:R-:W-:Y:S01]  /*12c20*/  IMAD.U32 R89, R130, 0x10000, RZ ;  /* 0x0001000082597824 */ /* 0x000fe200078e00ff */
[----:B------:R-:W-:Y:S01]  /*12c30*/  @P1 PRMT R84, R81, 0x7632, R84 ;  /* 0x0000763251541816 */ /* 0x000fe20000000054 */
[----:B------:R-:W-:Y:S01]  /*12c40*/  BSSY.RECONVERGENT B1, `(.L_x_329) ;  /* 0x0000061000017945 */ /* 0x000fe20003800200 */
[----:B------:R-:W-:Y:S02]  /*12c50*/  IMAD.MOV.U32 R90, RZ, RZ, 0x2 ;  /* 0x00000002ff5a7424 */ /* 0x000fe400078e00ff */
[----:B------:R-:W-:Y:S01]  /*12c60*/  FFMA.FTZ R85, R85, R140, 1.1641532182693481445e-10 ;  /* 0x2f00000055557423 */ /* 0x000fe2000001008c */
[----:B------:R-:W-:Y:S01]  /*12c70*/  FMUL.FTZ R89, R89, R144 ;  /* 0x0000009059597220 */ /* 0x000fe20000410000 */
[----:B------:R-:W-:-:S03]  /*12c80*/  @P1 SHF.L.U32 R84, R84, 0x10, RZ ;  /* 0x0000001054541819 */ /* 0x000fc600000006ff */
[----:B------:R-:W-:Y:S01]  /*12c90*/  FSETP.GTU.FTZ.AND P2, PT, R85, R142, PT ;  /* 0x0000008e5500720b */ /* 0x000fe20003f5c000 */
[----:B------:R-:W-:-:S03]  /*12ca0*/  IMAD.MOV.U32 R85, RZ, RZ, R2 ;  /* 0x000000ffff557224 */ /* 0x000fc600078e0002 */
        /* <DEDUP_REMOVED lines=15> */
.L_x_331:
        /* <DEDUP_REMOVED lines=13> */
.L_x_333:
[----:B------:R-:W-:Y:S05]  /*12e70*/  BSYNC.RECONVERGENT B2 ;  /* 0x0000000000027941 */ /* 0x000fea0003800200 */
.L_x_332:
        /* <DEDUP_REMOVED lines=61> */
.L_x_330:
[----:B------:R-:W-:Y:S05]  /*13250*/  BSYNC.RECONVERGENT B1 ;  /* 0x0000000000017941 */ /* 0x000fea0003800200 */
.L_x_329:
        /* <DEDUP_REMOVED lines=9> */
[----:B------:R-:W-:-:S02]  /*132f0*/  FSETP.GTU.FTZ.AND P2, PT, R85, R142, PT ;  /* 0x0000008e5500720b */ /* 0x000fc40003f5c000 */
[----:B------:R-:W-:Y:S02]  /*13300*/  MOV R85, R2 ;  /* 0x0000000200557202 */ /* 0x000fe40000000f00 */
        /* <DEDUP_REMOVED lines=13> */
.L_x_336:
        /* <DEDUP_REMOVED lines=13> */
.L_x_338:
[----:B------:R-:W-:Y:S05]  /*134b0*/  BSYNC.RECONVERGENT B2 ;  /* 0x0000000000027941 */ /* 0x000fea0003800200 */
.L_x_337:
        /* <DEDUP_REMOVED lines=56> */
[----:B------:R-:W-:Y:S02]  /*13840*/  MOV R2, R90 ;  /* 0x0000005a00027202 */ /* 0x000fe40000000f00 */
[----:B------:R-:W-:Y:S01]  /*13850*/  LOP3.LUT R102, R88, UR5, R85, 0x96, !PT ;  /* 0x0000000558667c12 */ /* 0x000fe2000f8e9655 */
[----:B------:R-:W-:Y:S02]  /*13860*/  HFMA2 R88, -RZ, RZ, 0, 0 ;  /* 0x00000000ff587431 */ /* 0x000fe400000001ff */
[----:B------:R-:W-:Y:S02]  /*13870*/  IMAD.MOV.U32 R85, RZ, RZ, R124 ;  /* 0x000000ffff557224 */ /* 0x000fe400078e007c */
[----:B------:R-:W-:-:S07]  /*13880*/  IMAD.MOV.U32 R124, RZ, RZ, R84 ;  /* 0x000000ffff7c7224 */ /* 0x000fce00078e0054 */
.L_x_335:
[----:B------:R-:W-:Y:S05]  /*13890*/  BSYNC.RECONVERGENT B1 ;  /* 0x0000000000017941 */ /* 0x000fea0003800200 */
.L_x_334:
[----:B------:R-:W-:Y:S01]  /*138a0*/  I2FP.F32.U32 R85, R85 ;  /* 0x0000005500557245 */ /* 0x000fe20000201000 */
[----:B------:R-:W-:Y:S01]  /*138b0*/  IMAD.U32 R89, R86, 0x10000, RZ ;  /* 0x0001000056597824 */ /* 0x000fe200078e00ff */
[----:B------:R-:W-:Y:S01]  /*138c0*/  ISETP.NE.AND P4, PT, R88, 0x1, PT ;  /* 0x000000015800780c */ /* 0x000fe20003f85270 */
[----:B------:R-:W-:Y:S01]  /*138d0*/  BSSY.RECONVERGENT B1, `(.L_x_339) ;  /* 0x0000060000017945 */ /* 0x000fe20003800200 */
[----:B------:R-:W-:Y:S01]  /*138e0*/  @P1 PRMT R84, R82, 0x7632, R84 ;  /* 0x0000763252541816 */ /* 0x000fe20000000054 */
[----:B------:R-:W-:Y:S01]  /*138f0*/  FFMA.FTZ R85, R85, R140, 1.1641532182693481445e-10 ;  /* 0x2f00000055557423 */ /* 0x000fe2000001008c */
[----:B------:R-:W-:Y:S01]  /*13900*/  FMUL.FTZ R89, R89, R144 ;  /* 0x0000009059597220 */ /* 0x000fe20000410000 */
[----:B------:R-:W-:Y:S02]  /*13910*/  MOV R86, 0x2 ;  /* 0x0000000200567802 */ /* 0x000fe40000000f00 */
[----:B------:R-:W-:Y:S01]  /*13920*/  @P1 IMAD.U32 R84, R84, 0x10000, RZ ;  /* 0x0001000054541824 */ /* 0x000fe200078e00ff */
        /* <DEDUP_REMOVED lines=15> */
.L_x_341:
        /* <DEDUP_REMOVED lines=13> */
.L_x_343:
[----:B------:R-:W-:Y:S05]  /*13af0*/  BSYNC.RECONVERGENT B2 ;  /* 0x0000000000027941 */ /* 0x000fea0003800200 */
.L_x_342:
        /* <DEDUP_REMOVED lines=61> */
.L_x_340:
[----:B------:R-:W-:Y:S05]  /*13ed0*/  BSYNC.RECONVERGENT B1 ;  /* 0x0000000000017941 */ /* 0x000fea0003800200 */
.L_x_339:
[----:B------:R-:W-:Y:S01]  /*13ee0*/  I2FP.F32.U32 R85, R85 ;  /* 0x0000005500557245 */ /* 0x000fe20000201000 */
[----:B------:R-:W-:Y:S01]  /*13ef0*/  IMAD.U32 R89, R87, 0x10000, RZ ;  /* 0x0001000057597824 */ /* 0x000fe200078e00ff */
[----:B------:R-:W-:Y:S01]  /*13f00*/  ISETP.NE.AND P5, PT, R86, 0x1, PT ;  /* 0x000000015600780c */ /* 0x000fe20003fa5270 */
[----:B------:R-:W-:Y:S01]  /*13f10*/  BSSY.RECONVERGENT B1, `(.L_x_344) ;  /* 0x0000060000017945 */ /* 0x000fe20003800200 */
[----:B------:R-:W-:Y:S01]  /*13f20*/  @P1 SHF.L.U32 R84, R83, 0x10, RZ ;  /* 0x0000001053541819 */ /* 0x000fe200000006ff */
[----:B------:R-:W-:Y:S01]  /*13f30*/  FFMA.FTZ R85, R85, R140, 1.1641532182693481445e-10 ;  /* 0x2f00000055557423 */ /* 0x000fe2000001008c */
[----:B------:R-:W-:Y:S01]  /*13f40*/  FMUL.FTZ R89, R89, R144 ;  /* 0x0000009059597220 */ /* 0x000fe20000410000 */
[----:B------:R-:W-:Y:S01]  /*13f50*/  PRMT R152, R87, 0x7632, R152 ;  /* 0x0000763257987816 */ /* 0x000fe20000000098 */
        /* <DEDUP_REMOVED lines=16> */
.L_x_346:
        /* <DEDUP_REMOVED lines=13> */
.L_x_348:
[----:B------:R-:W-:Y:S05]  /*14130*/  BSYNC.RECONVERGENT B2 ;  /* 0x0000000000027941 */ /* 0x000fea0003800200 */
.L_x_347:
        /* <DEDUP_REMOVED lines=60> */
[----:B------:R-:W-:-:S07]  /*14500*/  IMAD.MOV.U32 R124, RZ, RZ, R84 ;  /* 0x000000ffff7c7224 */ /* 0x000fce00078e0054 */
.L_x_345:
[----:B------:R-:W-:Y:S05]  /*14510*/  BSYNC.RECONVERGENT B1 ;  /* 0x0000000000017941 */ /* 0x000fea0003800200 */
.L_x_344:
[----:B------:R-:W-:Y:S02]  /*14520*/  I2FP.F32.U32 R85, R85 ;  /* 0x0000005500557245 */ /* 0x000fe40000201000 */
[----:B------:R-:W-:Y:S02]  /*14530*/  SHF.L.U32 R87, R152, 0x10, RZ ;  /* 0x0000001098577819 */ /* 0x000fe400000006ff */
[----:B------:R-:W-:Y:S01]  /*14540*/  @P1 PRMT R84, R83, 0x7632, R84 ;  /* 0x0000763253541816 */ /* 0x000fe20000000054 */
[----:B------:R-:W-:Y:S01]  /*14550*/  FFMA.FTZ R85, R85, R140, 1.1641532182693481445e-10 ;  /* 0x2f00000055557423 */ /* 0x000fe2000001008c */
[----:B------:R-:W-:Y:S01]  /*14560*/  PRMT R86, R148, 0x5410, R150 ;  /* 0x0000541094567816 */ /* 0x000fe20000000096 */
[----:B------:R-:W-:Y:S02]  /*14570*/  FMUL.FTZ R87, R87, R144 ;  /* 0x0000009057577220 */ /* 0x000fe40000410000 */
[----:B------:R-:W-:Y:S01]  /*14580*/  @P1 IMAD.U32 R84, R84, 0x10000, RZ ;  /* 0x0001000054541824 */ /* 0x000fe200078e00ff */
[----:B------:R-:W-:-:S02]  /*14590*/  FSETP.GTU.FTZ.AND P5, PT, R85, R142, PT ;  /* 0x0000008e5500720b */ /* 0x000fc40003fbc000 */
[----:B------:R-:W-:Y:S02]  /*145a0*/  PRMT R85, R138, 0x5410, R136 ;  /* 0x000054108a557816 */ /* 0x000fe40000000088 */
[----:B------:R-:W-:Y:S02]  /*145b0*/  FSEL R159, R87, RZ, !P5 ;  /* 0x000000ff579f7208 */ /* 0x000fe40006800000 */
[----:B------:R-:W-:-:S03]  /*145c0*/  PLOP3.LUT P5, PT, P5, PT, PT, 0x8, 0x80 ;  /* 0x000000000080781c */ /* 0x000fc60002fae170 */
[----:B------:R-:W-:Y:S01]  /*145d0*/  @P1 FADD.FTZ R159, R84, R159 ;  /* 0x0000009f549f1221 */ /* 0x000fe20000010000 */
[----:B------:R-:W-:-:S04]  /*145e0*/  PRMT R84, R132, 0x5410, R134 ;  /* 0x0000541084547816 */ /* 0x000fc80000000086 */
[----:B------:R-:W-:-:S04]  /*145f0*/  F2FP.BF16.F32.PACK_AB R87, RZ, R159 ;  /* 0x0000009fff57723e */ /* 0x000fc800000010ff */
[----:B------:R-:W-:-:S07]  /*14600*/  PRMT R87, R146, 0x5410, R87 ;  /* 0x0000541092577816 */ /* 0x000fce0000000057 */
.L_x_308:
        /* <DEDUP_REMOVED lines=26> */
[----:B------:R-:W-:Y:S02]  /*147b0*/  PRMT R89, R113, 0x7104, RZ ;  /* 0x0000710471597816 */ /* 0x000fe400000000ff */
[----:B------:R-:W-:Y:S02]  /*147c0*/  LOP3.LUT R87, R87, 0xff0000, RZ, 0xc0, !PT ;  /* 0x00ff000057577812 */ /* 0x000fe400078ec0ff */
[----:B------:R-:W-:Y:S02]  /*147d0*/  LOP3.LUT R90, R111, 0xff, RZ, 0xc0, !PT ;  /* 0x000000ff6f5a7812 */ /* 0x000fe400078ec0ff */
[----:B------:R-:W-:-:S02]  /*147e0*/  PRMT R86, R87, 0x4210, R86 ;  /* 0x0000421057567816 */ /* 0x000fc40000000056 */
[----:B------:R-:W-:Y:S01]  /*147f0*/  LOP3.LUT R88, R110, 0xff, RZ, 0xc0, !PT ;  /* 0x000000ff6e587812 */ /* 0x000fe200078ec0ff */
[----:B------:R-:W-:Y:S01]  /*14800*/  IMAD.WIDE.U32 R90, R90, 0x1000000, RZ ;  /* 0x010000005a5a7825 */ /* 0x000fe200078e00ff */
        /* <DEDUP_REMOVED lines=11> */
.L_x_349:
[----:B------:R-:W-:Y:S01]  /*148c0*/  MOV R118, R124 ;  /* 0x0000007c00767202 */ /* 0x000fe20000000f00 */
[----:B------:R-:W-:-:S07]  /*148d0*/  VIADD R122, R122, 0x80 ;  /* 0x000000807a7a7836 */ /* 0x000fce0000000000 */
.L_x_226:
[----:B------:R-:W-:Y:S05]  /*148e0*/  BSYNC.RECONVERGENT B0 ;  /* 0x0000000000007941 */ /* 0x000fea0003800200 */
.L_x_225:
[----:B------:R-:W-:Y:S01]  /*148f0*/  ISETP.GE.U32.AND P0, PT, R106, 0x180, PT ;  /* 0x000001806a00780c */ /* 0x000fe20003f06070 */
[----:B------:R-:W-:-:S12]  /*14900*/  BSSY.RECONVERGENT B0, `(.L_x_350) ;  /* 0x000099b000007945 */ /* 0x000fd80003800200 */
[----:B------:R-:W-:Y:S05]  /*14910*/  @!P0 BRA `(.L_x_351) ;  /* 0x0000009800648947 */ /* 0x000fea0003800000 */
[----:B------:R-:W-:Y:S01]  /*14920*/  ISETP.NE.U32.AND P1, PT, RZ, UR10, PT ;  /* 0x0000000aff007c0c */ /* 0x000fe2000bf25070 */
[----:B01----:R-:W0:Y:S01]  /*14930*/  LDC.64 R84, c[0x0][0x390] ;  /* 0x0000e400ff547b82 */ /* 0x003e220000000a00 */
        /* <DEDUP_REMOVED lines=14> */
[----:B------:R-:W-:Y:S01]  /*14a20*/  MOV R115, UR9 ;  /* 0x0000000900737c02 */ /* 0x000fe20008000f00 */
[----:B------:R-:W-:Y:S01]  /*14a30*/  BSSY.RECONVERGENT B1, `(.L_x_353) ;  /* 0x000005a000017945 */ /* 0x000fe20003800200 */
[----:B0-----:R-:W-:Y:S01]  /*14a40*/  IMAD.MOV.U32 R90, RZ, RZ, 0x2 ;  /* 0x00000002ff5a7424 */ /* 0x001fe200078e00ff */
[----:B------:R-:W-:Y:S01]  /*14a50*/  MOV R132, R118 ;  /* 0x0000007600847202 */ /* 0x000fe20000000f00 */
[----:B------:R-:W-:Y:S02]  /*14a60*/  IMAD.MOV.U32 R88, RZ, RZ, R2 ;  /* 0x000000ffff587224 */ /* 0x000fe400078e0002 */
[----:B------:R-:W-:Y:S02]  /*14a70*/  VIADD R161, R161, 0xdb3d7428 ;  /* 0xdb3d7428a1a17836 */ /* 0x000fe40000000000 */
[----:B------:R-:W-:-:S03]  /*14a80*/  VIADD R115, R115, 0x96a522ad ;  /* 0x96a522ad73737836 */ /* 0x000fc60000000000 */
        /* <DEDUP_REMOVED lines=11> */
.L_x_355:
        /* <DEDUP_REMOVED lines=13> */
.L_x_357:
[----:B------:R-:W-:Y:S05]  /*14c10*/  BSYNC.RECONVERGENT B2 ;  /* 0x0000000000027941 */ /* 0x000fea0003800200 */
.L_x_356:
        /* <DEDUP_REMOVED lines=59> */
.L_x_354:
[----:B------:R-:W-:Y:S05]  /*14fd0*/  BSYNC.RECONVERGENT B1 ;  /* 0x0000000000017941 */ /* 0x000fea0003800200 */
.L_x_353:
[----:B------:R-:W0:Y:S01]  /*14fe0*/  LDC R148, c[0x0][0x408] ;  /* 0x00010200ff947b82 */ /* 0x000e220000000800 */
[----:B------:R-:W-:Y:S01]  /*14ff0*/  I2FP.F32.U32 R89, R88 ;  /* 0x0000005800597245 */ /* 0x000fe20000201000 */
[----:B------:R-:W-:Y:S01]  /*15000*/  IMAD.MOV.U32 R144, RZ, RZ, 0x2f800000 ;  /* 0x2f800000ff907424 */ /* 0x000fe200078e00ff */
[----:B-----5:R-:W-:Y:S01]  /*15010*/  SHF.L.U32 R91, R84, 0x10, RZ ;  /* 0x00000010545b7819 */ /* 0x020fe200000006ff */
[----:B------:R-:W-:Y:S01]  /*15020*/  BSSY.RECONVERGENT B1, `(.L_x_358) ;  /* 0x000005e000017945 */ /* 0x000fe20003800200 */
[----:B------:R-:W-:Y:S01]  /*15030*/  ISETP.NE.AND P3, PT, R90, 0x1, PT ;  /* 0x000000015a00780c */ /* 0x000fe20003f65270 */
[----:B------:R-:W-:Y:S01]  /*15040*/  FFMA.FTZ R89, R89, R144, 1.1641532182693481445e-10 ;  /* 0x2f00000059597423 */ /* 0x000fe20000010090 */
[----:B------:R-:W-:Y:S01]  /*15050*/  PRMT R84, R84, 0x7632, R84 ;  /* 0x0000763254547816 */ /* 0x000fe20000000054 */
[----:B------:R-:W1:Y:S01]  /*15060*/  LDC R146, c[0x0][0x404] ;  /* 0x00010100ff927b82 */ /* 0x000e620000000800 */
[----:B------:R-:W-:Y:S02]  /*15070*/  IMAD.MOV.U32 R88, RZ, RZ, 0x2 ;  /* 0x00000002ff587424 */ /* 0x000fe400078e00ff */
[----:B0-----:R-:W-:Y:S01]  /*15080*/  FMUL.FTZ R91, R91, R148 ;  /* 0x000000945b5b7220 */ /* 0x001fe20000410000 */
[----:B-1----:R-:W-:Y:S01]  /*15090*/  FSETP.GTU.FTZ.AND P4, PT, R89, R146, PT ;  /* 0x000000925900720b */ /* 0x002fe20003f9c000 */
        /* <DEDUP_REMOVED lines=13> */
.L_x_360:
        /* <DEDUP_REMOVED lines=13> */
.L_x_362:
[----:B------:R-:W-:Y:S05]  /*15240*/  BSYNC.RECONVERGENT B2 ;  /* 0x0000000000027941 */ /* 0x000fea0003800200 */
.L_x_361:
        /* <DEDUP_REMOVED lines=55> */
[----:B------:R-:W-:Y:S02]  /*155c0*/  LOP3.LUT R102, R115, R90, R89, 0x96, !PT ;  /* 0x0000005a73667212 */ /* 0x000fe400078e9659 */
[----:B------:R-:W-:Y:S01]  /*155d0*/  MOV R89, R132 ;  /* 0x0000008400597202 */ /* 0x000fe20000000f00 */
[----:B------:R-:W-:Y:S02]  /*155e0*/  IMAD.MOV.U32 R132, RZ, RZ, R88 ;  /* 0x000000ffff847224 */ /* 0x000fe400078e0058 */
[----:B------:R-:W-:-:S07]  /*155f0*/  IMAD.MOV.U32 R88, RZ, RZ, RZ ;  /* 0x000000ffff587224 */ /* 0x000fce00078e00ff */
.L_x_359:
[----:B------:R-:W-:Y:S05]  /*15600*/  BSYNC.RECONVERGENT B1 ;  /* 0x0000000000017941 */ /* 0x000fea0003800200 */
.L_x_358:
[----:B------:R-:W-:Y:S01]  /*15610*/  I2FP.F32.U32 R89, R89 ;  /* 0x0000005900597245 */ /* 0x000fe20000201000 */
[----:B------:R-:W-:Y:S01]  /*15620*/  @P2 IMAD.U32 R119, R80, 0x10000, RZ ;  /* 0x0001000050772824 */ /* 0x000fe200078e00ff */
[----:B------:R-:W-:Y:S01]  /*15630*/  SHF.L.U32 R91, R76, 0x10, RZ ;  /* 0x000000104c5b7819 */ /* 0x000fe200000006ff */
[----:B------:R-:W-:Y:S01]  /*15640*/  BSSY.RECONVERGENT B1, `(.L_x_363) ;  /* 0x000005f000017945 */ /* 0x000fe20003800200 */
[----:B------:R-:W-:Y:S02]  /*15650*/  HFMA2 R90, -RZ, RZ, 0, 1.1920928955078125e-07 ;  /* 0x00000002ff5a7431 */ /* 0x000fe400000001ff */
[----:B------:R-:W-:Y:S01]  /*15660*/  FFMA.FTZ R89, R89, R144, 1.1641532182693481445e-10 ;  /* 0x2f00000059597423 */ /* 0x000fe20000010090 */
[----:B------:R-:W-:-:S04]  /*15670*/  FMUL.FTZ R91, R91, R148 ;  /* 0x000000945b5b7220 */ /* 0x000fc80000410000 */
[----:B------:R-:W-:-:S04]  /*15680*/  FSETP.GTU.FTZ.AND P3, PT, R89, R146, PT ;  /* 0x000000925900720b */ /* 0x000fc80003f7c000 */
[----:B------:R-:W-:Y:S02]  /*15690*/  FSEL R89, R91, RZ, !P3 ;  /* 0x000000ff5b597208 */ /* 0x000fe40005800000 */
[----:B------:R-:W-:Y:S02]  /*156a0*/  SEL R108, RZ, 0x1, P3 ;  /* 0x00000001ff6c7807 */ /* 0x000fe40001800000 */
[----:B------:R-:W-:Y:S01]  /*156b0*/  ISETP.NE.AND P3, PT, R88, 0x1, PT ;  /* 0x000000015800780c */ /* 0x000fe20003f65270 */
[----:B------:R-:W-:Y:S01]  /*156c0*/  FADD.FTZ R110, R110, R89 ;  /* 0x000000596e6e7221 */ /* 0x000fe20000010000 */
[----:B------:R-:W-:-:S03]  /*156d0*/  IMAD.MOV.U32 R89, RZ, RZ, R2 ;  /* 0x000000ffff597224 */ /* 0x000fc600078e0002 */
[--C-:B------:R-:W-:Y:S01]  /*156e0*/  @P2 FADD.FTZ R119, R119, R110.reuse ;  /* 0x0000006e77772221 */ /* 0x100fe20000010000 */
[----:B------:R-:W-:-:S05]  /*156f0*/  @!P2 IMAD.MOV.U32 R119, RZ, RZ, R110 ;  /* 0x000000ffff77a224 */ /* 0x000fca00078e006e */
[----:B------:R-:W-:Y:S02]  /*15700*/  F2FP.BF16.F32.PACK_AB R136, RZ, R119 ;  /* 0x00000077ff88723e */ /* 0x000fe400000010ff */
        /* <DEDUP_REMOVED lines=9> */
.L_x_365:
        /* <DEDUP_REMOVED lines=8> */
[----:B------:R-:W-:Y:S02]  /*15820*/  @!P3 IADD3 R2, PT, PT, R4, 0x1, RZ ;  /* 0x000000010402b810 */ /* 0x000fe40007ffe0ff */
[----:B------:R-:W-:Y:S02]  /*15830*/  @!P3 MOV R104, RZ ;  /* 0x000000ff0068b202 */ /* 0x000fe40000000f00 */
[----:B------:R-:W-:-:S13]  /*15840*/  ISETP.NE.AND P4, PT, R107, RZ, !P3 ;  /* 0x000000ff6b00720c */ /* 0x000fda0005f85270 */
[----:B------:R-:W-:-:S04]  /*15850*/  @P4 IMAD.MOV R2, RZ, RZ, R4 ;  /* 0x000000ffff024224 */ /* 0x000fc800078e0204 */
[----:B------:R-:W-:-:S07]  /*15860*/  @!P3 IMAD.MOV.U32 R4, RZ, RZ, R2 ;  /* 0x000000ffff04b224 */ /* 0x000fce00078e0002 */
.L_x_367:
[----:B------:R-:W-:Y:S05]  /*15870*/  BSYNC.RECONVERGENT B2 ;  /* 0x0000000000027941 */ /* 0x000fea0003800200 */
.L_x_366:
        /* <DEDUP_REMOVED lines=59> */
.L_x_364:
[----:B------:R-:W-:Y:S05]  /*15c30*/  BSYNC.RECONVERGENT B1 ;  /* 0x0000000000017941 */ /* 0x000fea0003800200 */
.L_x_363:
[----:B------:R-:W-:Y:S01]  /*15c40*/  I2FP.F32.U32 R89, R89 ;  /* 0x0000005900597245 */ /* 0x000fe20000201000 */
[----:B------:R-:W-:Y:S01]  /*15c50*/  IMAD.U32 R91, R84, 0x10000, RZ ;  /* 0x00010000545b7824 */ /* 0x000fe200078e00ff */
[----:B------:R-:W-:Y:S01]  /*15c60*/  BSSY.RECONVERGENT B1, `(.L_x_368) ;  /* 0x000005c000017945 */ /* 0x000fe20003800200 */
[----:B------:R-:W-:Y:S02]  /*15c70*/  HFMA2 R100, -RZ, RZ, 0, 1.1920928955078125e-07 ;  /* 0x00000002ff647431 */ /* 0x000fe400000001ff */
[----:B------:R-:W-:Y:S01]  /*15c80*/  FFMA.FTZ R89, R89, R144, 1.1641532182693481445e-10 ;  /* 0x2f00000059597423 */ /* 0x000fe20000010090 */
[----:B------:R-:W-:-:S04]  /*15c90*/  FMUL.FTZ R84, R91, R148 ;  /* 0x000000945b547220 */ /* 0x000fc80000410000 */
[----:B------:R-:W-:Y:S01]  /*15ca0*/  FSETP.GTU.FTZ.AND P3, PT, R89, R146, PT ;  /* 0x000000925900720b */ /* 0x000fe20003f7c000 */
[----:B------:R-:W-:-:S03]  /*15cb0*/  IMAD.MOV.U32 R89, RZ, RZ, R2 ;  /* 0x000000ffff597224 */ /* 0x000fc600078e0002 */
        /* <DEDUP_REMOVED lines=13> */
.L_x_370:
        /* <DEDUP_REMOVED lines=13> */
.L_x_372:
[----:B------:R-:W-:Y:S05]  /*15e60*/  BSYNC.RECONVERGENT B2 ;  /* 0x0000000000027941 */ /* 0x000fea0003800200 */
.L_x_371:
        /* <DEDUP_REMOVED lines=59> */
.L_x_369:
[----:B------:R-:W-:Y:S05]  /*16220*/  BSYNC.RECONVERGENT B1 ;  /* 0x0000000000017941 */ /* 0x000fea0003800200 */
.L_x_368:
        /* <DEDUP_REMOVED lines=8> */
[----:B------:R-:W-:Y:S01]  /*162b0*/  @P2 SHF.L.U32 R121, R88, 0x10, RZ ;  /* 0x0000001058792819 */ /* 0x000fe200000006ff */
[----:B------:R-:W-:Y:S01]  /*162c0*/  IMAD.MOV.U32 R88, RZ, RZ, 0x2 ;  /* 0x00000002ff587424 */ /* 0x000fe200078e00ff */
[----:B------:R-:W-:Y:S02]  /*162d0*/  SEL R109, RZ, 0x1, P3 ;  /* 0x00000001ff6d7807 */ /* 0x000fe40001800000 */
[----:B------:R-:W-:-:S02]  /*162e0*/  FSEL R91, R91, RZ, !P3 ;  /* 0x000000ff5b5b7208 */ /* 0x000fc40005800000 */
[----:B------:R-:W-:-:S03]  /*162f0*/  ISETP.NE.AND P3, PT, R100, 0x1, PT ;  /* 0x000000016400780c */ /* 0x000fc60003f65270 */
        /* <DEDUP_REMOVED lines=14> */
.L_x_375:
        /* <DEDUP_REMOVED lines=13> */
.L_x_377:
[----:B------:R-:W-:Y:S05]  /*164b0*/  BSYNC.RECONVERGENT B2 ;  /* 0x0000000000027941 */ /* 0x000fea0003800200 */
.L_x_376:
        /* <DEDUP_REMOVED lines=56> */
[----:B------:R-:W-:Y:S02]  /*16840*/  IMAD.MOV.U32 R132, RZ, RZ, R88 ;  /* 0x000000ffff847224 */ /* 0x000fe400078e0058 */
[----:B------:R-:W-:Y:S01]  /*16850*/  HFMA2 R88, -RZ, RZ, 0, 0 ;  /* 0x00000000ff587431 */ /* 0x000fe200000001ff */
[----:B------:R-:W-:-:S07]  /*16860*/  LOP3.LUT R102, R115, R90, R89, 0x96, !PT ;  /* 0x0000005a73667212 */ /* 0x000fce00078e9659 */
.L_x_374:
[----:B------:R-:W-:Y:S05]  /*16870*/  BSYNC.RECONVERGENT B1 ;  /* 0x0000000000017941 */ /* 0x000fea0003800200 */
.L_x_373:
        /* <DEDUP_REMOVED lines=22> */
.L_x_380:
        /* <DEDUP_REMOVED lines=13> */
.L_x_382:
[----:B------:R-:W-:Y:S05]  /*16ab0*/  BSYNC.RECONVERGENT B2 ;  /* 0x0000000000027941 */ /* 0x000fea0003800200 */
.L_x_381:
        /* <DEDUP_REMOVED lines=52> */
[----:B------:R-:W-:Y:S01]  /*16e00*/  IMAD.WIDE.U32 R84, R84, -0x2daee0ad, RZ ;  /* 0xd2511f5354547825 */ /* 0x000fe200078e00ff */
[----:B------:R-:W-:-:S03]  /*16e10*/  MOV R2, R90 ;  /* 0x0000005a00027202 */ /* 0x000fc60000000f00 */
[----:B------:R-:W-:Y:S01]  /*16e20*/  HFMA2 R90, -RZ, RZ, 0, 0 ;  /* 0x00000000ff5a7431 */ /* 0x000fe200000001ff */
[----:B------:R-:W-:Y:S02]  /*16e30*/  LOP3.LUT R101, R100, UR4, R91, 0x96, !PT ;  /* 0x0000000464657c12 */ /* 0x000fe4000f8e965b */
[----:B------:R-:W-:Y:S01]  /*16e40*/  LOP3.LUT R102, R115, R88, R85, 0x96, !PT ;  /* 0x0000005873667212 */ /* 0x000fe200078e9655 */
[----:B------:R-:W-:Y:S02]  /*16e50*/  IMAD.MOV.U32 R85, RZ, RZ, R132 ;  /* 0x000000ffff557224 */ /* 0x000fe400078e0084 */
[----:B------:R-:W-:-:S07]  /*16e60*/  IMAD.MOV.U32 R132, RZ, RZ, R84 ;  /* 0x000000ffff847224 */ /* 0x000fce00078e0054 */
.L_x_379:
[----:B------:R-:W-:Y:S05]  /*16e70*/  BSYNC.RECONVERGENT B1 ;  /* 0x0000000000017941 */ /* 0x000fea0003800200 */
.L_x_378:
[----:B------:R-:W-:Y:S01]  /*16e80*/  I2FP.F32.U32 R85, R85 ;  /* 0x0000005500557245 */ /* 0x000fe20000201000 */
[----:B------:R-:W-:Y:S01]  /*16e90*/  IMAD.U32 R89, R77, 0x10000, RZ ;  /* 0x000100004d597824 */ /* 0x000fe200078e00ff */
[----:B------:R-:W-:Y:S01]  /*16ea0*/  BSSY.RECONVERGENT B1, `(.L_x_383) ;  /* 0x0000061000017945 */ /* 0x000fe20003800200 */
[----:B------:R-:W-:Y:S02]  /*16eb0*/  @P2 IMAD.U32 R131, R81, 0x10000, RZ ;  /* 0x0001000051832824 */ /* 0x000fe400078e00ff */
[----:B------:R-:W-:Y:S01]  /*16ec0*/  FFMA.FTZ R85, R85, R144, 1.1641532182693481445e-10 ;  /* 0x2f00000055557423 */ /* 0x000fe20000010090 */
[----:B------:R-:W-:-:S04]  /*16ed0*/  FMUL.FTZ R89, R89, R148 ;  /* 0x0000009459597220 */ /* 0x000fc80000410000 */
[----:B------:R-:W-:-:S04]  /*16ee0*/  FSETP.GTU.FTZ.AND P3, PT, R85, R146, PT ;  /* 0x000000925500720b */ /* 0x000fc80003f7c000 */
[----:B------:R-:W-:Y:S01]  /*16ef0*/  FSEL R85, R89, RZ, !P3 ;  /* 0x000000ff59557208 */ /* 0x000fe20005800000 */
[----:B------:R-:W-:Y:S01]  /*16f00*/  IMAD.MOV.U32 R89, RZ, RZ, 0x2 ;  /* 0x00000002ff597424 */ /* 0x000fe200078e00ff */
[----:B------:R-:W-:Y:S02]  /*16f10*/  SEL R84, RZ, 0x1, P3 ;  /* 0x00000001ff547807 */ /* 0x000fe40001800000 */
[----:B------:R-:W-:Y:S01]  /*16f20*/  ISETP.NE.AND P3, PT, R90, 0x1, PT ;  /* 0x000000015a00780c */ /* 0x000fe20003f65270 */
[----:B------:R-:W-:Y:S01]  /*16f30*/  FADD.FTZ R110, R110, R85 ;  /* 0x000000556e6e7221 */ /* 0x000fe20000010000 */
[----:B------:R-:W-:-:S03]  /*16f40*/  IMAD.MOV.U32 R85, RZ, RZ, R2 ;  /* 0x000000ffff557224 */ /* 0x000fc600078e0002 */
        /* <DEDUP_REMOVED lines=13> */
.L_x_385:
        /* <DEDUP_REMOVED lines=13> */
.L_x_387:
[----:B------:R-:W-:Y:S05]  /*170f0*/  BSYNC.RECONVERGENT B2 ;  /* 0x0000000000027941 */ /* 0x000fea0003800200 */
.L_x_386:
        /* <DEDUP_REMOVED lines=58> */
[----:B------:R-:W-:-:S07]  /*174a0*/  IMAD.MOV.U32 R132, RZ, RZ, R84 ;  /* 0x000000ffff847224 */ /* 0x000fce00078e0054 */
.L_x_384:
[----:B------:R-:W-:Y:S05]  /*174b0*/  BSYNC.RECONVERGENT B1 ;  /* 0x0000000000017941 */ /* 0x000fea0003800200 */
.L_x_383:
        /* <DEDUP_REMOVED lines=21> */
.L_x_390:
        /* <DEDUP_REMOVED lines=13> */
.L_x_392:
[----:B------:R-:W-:Y:S05]  /*176e0*/  BSYNC.RECONVERGENT B2 ;  /* 0x0000000000027941 */ /* 0x000fea0003800200 */
.L_x_391:
        /* <DEDUP_REMOVED lines=57> */
[----:B------:R-:W-:Y:S01]  /*17a80*/  MOV R88, R132 ;  /* 0x0000008400587202 */ /* 0x000fe20000000f00 */
[----:B------:R-:W-:-:S07]  /*17a90*/  IMAD.MOV.U32 R132, RZ, RZ, R84 ;  /* 0x000000ffff847224 */ /* 0x000fce00078e0054 */
.L_x_389:
[----:B------:R-:W-:Y:S05]  /*17aa0*/  BSYNC.RECONVERGENT B1 ;  /* 0x0000000000017941 */ /* 0x000fea0003800200 */
.L_x_388:
        /* <DEDUP_REMOVED lines=14> */
[----:B------:R-:W-:-:S03]  /*17b90*/  HFMA2 R90, -RZ, RZ, 0, 1.1920928955078125e-07 ;  /* 0x00000002ff5a7431 */ /* 0x000fc600000001ff */
        /* <DEDUP_REMOVED lines=13> */
.L_x_395:
        /* <DEDUP_REMOVED lines=13> */
.L_x_397:
[----:B------:R-:W-:Y:S05]  /*17d40*/  BSYNC.RECONVERGENT B2 ;  /* 0x0000000000027941 */ /* 0x000fea0003800200 */
.L_x_396:
        /* <DEDUP_REMOVED lines=59> */
.L_x_394:
[----:B------:R-:W-:Y:S05]  /*18100*/  BSYNC.RECONVERGENT B1 ;  /* 0x0000000000017941 */ /* 0x000fea0003800200 */
.L_x_393:
[----:B------:R-:W-:Y:S01]  /*18110*/  I2FP.F32.U32 R85, R85 ;  /* 0x0000005500557245 */ /* 0x000fe20000201000 */
[C---:B------:R-:W-:Y:S01]  /*18120*/  IMAD.U32 R89, R86.reuse, 0x10000, RZ ;  /* 0x0001000056597824 */ /* 0x040fe200078e00ff */
[----:B------:R-:W-:Y:S01]  /*18130*/  BSSY.RECONVERGENT B1, `(.L_x_398) ;  /* 0x000005d000017945 */ /* 0x000fe20003800200 */
[----:B------:R-:W-:Y:S01]  /*18140*/  HFMA2 R91, -RZ, RZ, 0, 1.1920928955078125e-07 ;  /* 0x00000002ff5b7431 */ /* 0x000fe200000001ff */
[----:B------:R-:W-:Y:S01]  /*18150*/  PRMT R86, R86, 0x7632, R86 ;  /* 0x0000763256567816 */ /* 0x000fe20000000056 */
[----:B------:R-:W-:Y:S01]  /*18160*/  FFMA.FTZ R85, R85, R144, 1.1641532182693481445e-10 ;  /* 0x2f00000055557423 */ /* 0x000fe20000010090 */
[----:B------:R-:W-:Y:S01]  /*18170*/  FMUL.FTZ R89, R89, R148 ;  /* 0x0000009459597220 */ /* 0x000fe20000410000 */
[----:B------:R-:W-:-:S03]  /*18180*/  IMAD.MOV.U32 R88, RZ, RZ, R2 ;  /* 0x000000ffff587224 */ /* 0x000fc600078e0002 */
        /* <DEDUP_REMOVED lines=14> */
.L_x_400:
        /* <DEDUP_REMOVED lines=13> */
.L_x_402:
[----:B------:R-:W-:Y:S05]  /*18340*/  BSYNC.RECONVERGENT B2 ;  /* 0x0000000000027941 */ /* 0x000fea0003800200 */
.L_x_401:
        /* <DEDUP_REMOVED lines=59> */
.L_x_399:
[----:B------:R-:W-:Y:S05]  /*18700*/  BSYNC.RECONVERGENT B1 ;  /* 0x0000000000017941 */ /* 0x000fea0003800200 */
.L_x_398:
[----:B------:R-:W-:Y:S01]  /*18710*/  I2FP.F32.U32 R85, R88 ;  /* 0x0000005800557245 */ /* 0x000fe20000201000 */
[----:B------:R-:W-:Y:S01]  /*18720*/  IMAD.U32 R89, R78, 0x10000, RZ ;  /* 0x000100004e597824 */ /* 0x000fe200078e00ff */
[----:B------:R-:W-:Y:S01]  /*18730*/  @P2 SHF.L.U32 R143, R82, 0x10, RZ ;  /* 0x00000010528f2819 */ /* 0x000fe200000006ff */
        /* <DEDUP_REMOVED lines=23> */
.L_x_405:
        /* <DEDUP_REMOVED lines=13> */
.L_x_407:
[----:B------:R-:W-:Y:S05]  /*18980*/  BSYNC.RECONVERGENT B2 ;  /* 0x0000000000027941 */ /* 0x000fea0003800200 */
.L_x_406:
        /* <DEDUP_REMOVED lines=59> */
.L_x_404:
[----:B------:R-:W-:Y:S05]  /*18d40*/  BSYNC.RECONVERGENT B1 ;  /* 0x0000000000017941 */ /* 0x000fea0003800200 */
.L_x_403:
        /* <DEDUP_REMOVED lines=20> */
.L_x_410:
        /* <DEDUP_REMOVED lines=13> */
.L_x_412:
[----:B------:R-:W-:Y:S05]  /*18f60*/  BSYNC.RECONVERGENT B2 ;  /* 0x0000000000027941 */ /* 0x000fea0003800200 */
.L_x_411:
        /* <DEDUP_REMOVED lines=54> */
[----:B------:R-:W-:Y:S01]  /*192d0*/  HFMA2 R91, -RZ, RZ, 0, 0 ;  /* 0x00000000ff5b7431 */ /* 0x000fe200000001ff */
[----:B------:R-:W-:Y:S02]  /*192e0*/  MOV R2, R90 ;  /* 0x0000005a00027202 */ /* 0x000fe40000000f00 */
[----:B------:R-:W-:Y:S01]  /*192f0*/  LOP3.LUT R102, R115, R88, R85, 0x96, !PT ;  /* 0x0000005873667212 */ /* 0x000fe200078e9655 */
[----:B------:R-:W-:Y:S02]  /*19300*/  IMAD.MOV.U32 R88, RZ, RZ, R132 ;  /* 0x000000ffff587224 */ /* 0x000fe400078e0084 */
[----:B------:R-:W-:-:S07]  /*19310*/  IMAD.MOV.U32 R132, RZ, RZ, R84 ;  /* 0x000000ffff847224 */ /* 0x000fce00078e0054 */
.L_x_409:
[----:B------:R-:W-:Y:S05]  /*19320*/  BSYNC.RECONVERGENT B1 ;  /* 0x0000000000017941 */ /* 0x000fea0003800200 */
.L_x_408:
        /* <DEDUP_REMOVED lines=27> */
.L_x_415:
        /* <DEDUP_REMOVED lines=13> */
.L_x_417:
[----:B------:R-:W-:Y:S05]  /*195b0*/  BSYNC.RECONVERGENT B2 ;  /* 0x0000000000027941 */ /* 0x000fea0003800200 */
.L_x_416:
        /* <DEDUP_REMOVED lines=59> */
.L_x_414:
[----:B------:R-:W-:Y:S05]  /*19970*/  BSYNC.RECONVERGENT B1 ;  /* 0x0000000000017941 */ /* 0x000fea0003800200 */
.L_x_413:
        /* <DEDUP_REMOVED lines=21> */
.L_x_420:
        /* <DEDUP_REMOVED lines=13> */
.L_x_422:
[----:B------:R-:W-:Y:S05]  /*19ba0*/  BSYNC.RECONVERGENT B2 ;  /* 0x0000000000027941 */ /* 0x000fea0003800200 */
.L_x_421:
        /* <DEDUP_REMOVED lines=59> */
.L_x_419:
[----:B------:R-:W-:Y:S05]  /*19f60*/  BSYNC.RECONVERGENT B1 ;  /* 0x0000000000017941 */ /* 0x000fea0003800200 */
.L_x_418:
        /* <DEDUP_REMOVED lines=26> */
.L_x_425:
        /* <DEDUP_REMOVED lines=13> */
.L_x_427:
[----:B------:R-:W-:Y:S05]  /*1a1e0*/  BSYNC.RECONVERGENT B2 ;  /* 0x0000000000027941 */ /* 0x000fea0003800200 */
.L_x_426:
        /* <DEDUP_REMOVED lines=59> */
.L_x_424:
[----:B------:R-:W-:Y:S05]  /*1a5a0*/  BSYNC.RECONVERGENT B1 ;  /* 0x0000000000017941 */ /* 0x000fea0003800200 */
.L_x_423:
[----:B------:R-:W-:Y:S01]  /*1a5b0*/  I2FP.F32.U32 R85, R85 ;  /* 0x0000005500557245 */ /* 0x000fe20000201000 */
[----:B------:R-:W-:Y:S01]  /*1a5c0*/  IMAD.U32 R87, R100, 0x10000, RZ ;  /* 0x0001000064577824 */ /* 0x000fe200078e00ff */
[----:B------:R-:W-:Y:S01]  /*1a5d0*/  ISETP.NE.AND P6, PT, R89, 0x1, PT ;  /* 0x000000015900780c */ /* 0x000fe20003fc5270 */
[----:B------:R-:W-:Y:S01]  /*1a5e0*/  BSSY.RECONVERGENT B1, `(.L_x_428) ;  /* 0x000005c000017945 */ /* 0x000fe20003800200 */
[----:B------:R-:W-:Y:S02]  /*1a5f0*/  HFMA2 R100, -RZ, RZ, 0, 1.1920928955078125e-07 ;  /* 0x00000002ff647431 */ /* 0x000fe400000001ff */
[----:B------:R-:W-:Y:S01]  /*1a600*/  FFMA.FTZ R85, R85, R144, 1.1641532182693481445e-10 ;  /* 0x2f00000055557423 */ /* 0x000fe20000010090 */
[----:B------:R-:W-:Y:S01]  /*1a610*/  FMUL.FTZ R87, R87, R148 ;  /* 0x0000009457577220 */ /* 0x000fe20000410000 */
[----:B------:R-:W-:-:S03]  /*1a620*/  IMAD.MOV.U32 R86, RZ, RZ, R2 ;  /* 0x000000ffff567224 */ /* 0x000fc600078e0002 */
        /* <DEDUP_REMOVED lines=12> */
.L_x_430:
[----:B------:R-:W-:Y:S01]  /*1a6f0*/  IADD3 R105, PT, PT, R105, 0x1, RZ ;  /* 0x0000000169697810 */ /* 0x000fe20007ffe0ff */
[----:B------:R-:W-:Y:S03]  /*1a700*/  BSSY.RECONVERGENT B2, `(.L_x_431) ;  /* 0x000000e000027945 */ /* 0x000fe60003800200 */
[C---:B------:R-:W-:Y:S01]  /*1a710*/  ISETP.NE.AND P6, PT, R105.reuse, RZ, PT ;  /* 0x000000ff6900720c */ /* 0x040fe20003fc5270 */
[----:B------:R-:W-:-:S12]  /*1a720*/  IMAD.WIDE.U32 R90, R105, -0x2daee0ad, RZ ;  /* 0xd2511f53695a7825 */ /* 0x000fd800078e00ff */
        /* <DEDUP_REMOVED lines=9> */
[----:B------:R-:W-:-:S04]  /*1a7c0*/  ISETP.NE.AND P0, PT, R2, RZ, PT ;  /* 0x000000ff0200720c */ /* 0x000fc80003f05270 */
[----:B------:R-:W-:-:S09]  /*1a7d0*/  @!P6 MOV R4, R84 ;  /* 0x000000540004e202 */ /* 0x000fd20000000f00 */
.L_x_432:
[----:B------:R-:W-:Y:S05]  /*1a7e0*/  BSYNC.RECONVERGENT B2 ;  /* 0x0000000000027941 */ /* 0x000fea0003800200 */
.L_x_431:
        /* <DEDUP_REMOVED lines=59> */
.L_x_429:
[----:B------:R-:W-:Y:S05]  /*1aba0*/  BSYNC.RECONVERGENT B1 ;  /* 0x0000000000017941 */ /* 0x000fea0003800200 */
.L_x_428:
        /* <DEDUP_REMOVED lines=8> */
[----:B------:R-:W-:-:S02]  /*1ac30*/  @P2 SHF.L.U32 R161, R84, 0x10, RZ ;  /* 0x0000001054a12819 */ /* 0x000fc400000006ff */
[----:B------:R-:W-:Y:S01]  /*1ac40*/  PRMT R85, R142, 0x5410, R118 ;  /* 0x000054108e557816 */ /* 0x000fe20000000076 */
[----:B------:R-:W-:Y:S01]  /*1ac50*/  IMAD.MOV.U32 R118, RZ, RZ, R132 ;  /* 0x000000ffff767224 */ /* 0x000fe200078e0084 */
[----:B------:R-:W-:Y:S02]  /*1ac60*/  FSEL R87, R87, RZ, !P6 ;  /* 0x000000ff57577208 */ /* 0x000fe40007000000 */
[----:B------:R-:W-:Y:S02]  /*1ac70*/  SEL R115, RZ, 0x1, P6 ;  /* 0x00000001ff737807 */ /* 0x000fe40003000000 */
[----:B------:R-:W-:Y:S01]  /*1ac80*/  PRMT R84, R136, 0x5410, R138 ;  /* 0x0000541088547816 */ /* 0x000fe2000000008a */
[----:B------:R-:W-:-:S04]  /*1ac90*/  FADD.FTZ R154, R154, R87 ;  /* 0x000000579a9a7221 */ /* 0x000fc80000010000 */
[----:B------:R-:W-:Y:S01]  /*1aca0*/  @P2 FADD.FTZ R161, R154, R161 ;  /* 0x000000a19aa12221 */ /* 0x000fe20000010000 */
[----:B------:R-:W-:-:S05]  /*1acb0*/  @!P2 IMAD.MOV.U32 R161, RZ, RZ, R154 ;  /* 0x000000ffffa1a224 */ /* 0x000fca00078e009a */
[----:B------:R-:W-:-:S04]  /*1acc0*/  F2FP.BF16.F32.PACK_AB R87, RZ, R161 ;  /* 0x000000a1ff57723e */ /* 0x000fc800000010ff */
[----:B------:R-:W-:Y:S01]  /*1acd0*/  PRMT R87, R140, 0x5410, R87 ;  /* 0x000054108c577816 */ /* 0x000fe20000000057 */
[----:B------:R-:W-:Y:S06]  /*1ace0*/  BRA `(.L_x_433) ;  /* 0x0000003000c07947 */ /* 0x000fec0003800000 */
.L_x_352:
[----:B------:R-:W-:Y:S01]  /*1acf0*/  ISETP.NE.AND P3, PT, R100, 0x1, PT ;  /* 0x000000016400780c */ /* 0x000fe20003f65270 */
[----:B------:R-:W-:Y:S01]  /*1ad00*/  BSSY.RECONVERGENT B1, `(.L_x_434) ;  /* 0x000005a000017945 */ /* 0x000fe20003800200 */
[----:B0-----:R-:W-:Y:S02]  /*1ad10*/  HFMA2 R90, -RZ, RZ, 0, 1.1920928955078125e-07 ;  /* 0x00000002ff5a7431 */ /* 0x001fe400000001ff */
        /* <DEDUP_REMOVED lines=13> */
.L_x_436:
        /* <DEDUP_REMOVED lines=13> */
.L_x_438:
[----:B------:R-:W-:Y:S05]  /*1aec0*/  BSYNC.RECONVERGENT B2 ;  /* 0x0000000000027941 */ /* 0x000fea0003800200 */
.L_x_437:
        /* <DEDUP_REMOVED lines=61> */
.L_x_435:
[----:B------:R-:W-:Y:S05]  /*1b2a0*/  BSYNC.RECONVERGENT B1 ;  /* 0x0000000000017941 */ /* 0x000fea0003800200 */
.L_x_434:
        /* <DEDUP_REMOVED lines=11> */
[----:B-1----:R-:W-:-:S02]  /*1b360*/  FSETP.GTU.FTZ.AND P4, PT, R89, R146, PT ;  /* 0x000000925900720b */ /* 0x002fc40003f9c000 */
[----:B------:R-:W-:Y:S02]  /*1b370*/  MOV R89, R2 ;  /* 0x0000000200597202 */ /* 0x000fe40000000f00 */
        /* <DEDUP_REMOVED lines=15> */
.L_x_441:
        /* <DEDUP_REMOVED lines=13> */
.L_x_443:
[----:B------:R-:W-:Y:S05]  /*1b540*/  BSYNC.RECONVERGENT B2 ;  /* 0x0000000000027941 */ /* 0x000fea0003800200 */
.L_x_442:
        /* <DEDUP_REMOVED lines=58> */
[----:B------:R-:W-:Y:S02]  /*1b8f0*/  IMAD.MOV.U32 R89, RZ, RZ, R138 ;  /* 0x000000ffff597224 */ /* 0x000fe400078e008a */
[----:B------:R-:W-:Y:S02]  /*1b900*/  IMAD.MOV.U32 R138, RZ, RZ, R88 ;  /* 0x000000ffff8a7224 */ /* 0x000fe400078e0058 */
[----:B------:R-:W-:-:S07]  /*1b910*/  HFMA2 R88, -RZ, RZ, 0, 0 ;  /* 0x00000000ff587431 */ /* 0x000fce00000001ff */
.L_x_440:
[----:B------:R-:W-:Y:S05]  /*1b920*/  BSYNC.RECONVERGENT B1 ;  /* 0x0000000000017941 */ /* 0x000fea0003800200 */
.L_x_439:
[----:B------:R-:W-:Y:S01]  /*1b930*/  I2FP.F32.U32 R89, R89 ;  /* 0x0000005900597245 */ /* 0x000fe20000201000 */
[----:B------:R-:W-:Y:S01]  /*1b940*/  IMAD.U32 R91, R84, 0x10000, RZ ;  /* 0x00010000545b7824 */ /* 0x000fe200078e00ff */
[----:B------:R-:W-:Y:S01]  /*1b950*/  @P2 PRMT R84, R80, 0x7632, R84 ;  /* 0x0000763250542816 */ /* 0x000fe20000000054 */
[----:B------:R-:W-:Y:S01]  /*1b960*/  BSSY.RECONVERGENT B1, `(.L_x_444) ;  /* 0x0000061000017945 */ /* 0x000fe20003800200 */
[----:B------:R-:W-:Y:S01]  /*1b970*/  MOV R90, 0x2 ;  /* 0x00000002005a7802 */ /* 0x000fe20000000f00 */
[----:B------:R-:W-:Y:S01]  /*1b980*/  FFMA.FTZ R89, R89, R118, 1.1641532182693481445e-10 ;  /* 0x2f00000059597423 */ /* 0x000fe20000010076 */
[----:B------:R-:W-:Y:S01]  /*1b990*/  FMUL.FTZ R91, R91, R148 ;  /* 0x000000945b5b7220 */ /* 0x000fe20000410000 */
[----:B------:R-:W-:-:S03]  /*1b9a0*/  @P2 IMAD.U32 R84, R84, 0x10000, RZ ;  /* 0x0001000054542824 */ /* 0x000fc600078e00ff */
[----:B------:R-:W-:-:S04]  /*1b9b0*/  FSETP.GTU.FTZ.AND P3, PT, R89, R146, PT ;  /* 0x000000925900720b */ /* 0x000fc80003f7c000 */
[----:B------:R-:W-:Y:S02]  /*1b9c0*/  FSEL R121, R91, RZ, !P3 ;  /* 0x000000ff5b797208 */ /* 0x000fe40005800000 */
[----:B------:R-:W-:Y:S02]  /*1b9d0*/  PLOP3.LUT P4, PT, P3, PT, PT, 0x8, 0x80 ;  /* 0x000000000080781c */ /* 0x000fe40001f8e170 */
[----:B------:R-:W-:Y:S01]  /*1b9e0*/  ISETP.NE.AND P3, PT, R88, 0x1, PT ;  /* 0x000000015800780c */ /* 0x000fe20003f65270 */
[----:B------:R-:W-:Y:S01]  /*1b9f0*/  @P2 FADD.FTZ R121, R84, R121 ;  /* 0x0000007954792221 */ /* 0x000fe20000010000 */
[----:B------:R-:W-:Y:S01]  /*1ba00*/  IMAD.MOV.U32 R84, RZ, RZ, R2 ;  /* 0x000000ffff547224 */ /* 0x000fe200078e0002 */
[----:B------:R-:W-:-:S03]  /*1ba10*/  P2R R126, PR, RZ, 0x10 ;  /* 0x00000010ff7e7803 */ /* 0x000fc60000000000 */
        /* <DEDUP_REMOVED lines=10> */
.L_x_446:
        /* <DEDUP_REMOVED lines=13> */
.L_x_448:
[----:B------:R-:W-:Y:S05]  /*1bb90*/  BSYNC.RECONVERGENT B2 ;  /* 0x0000000000027941 */ /* 0x000fea0003800200 */
.L_x_447:
        /* <DEDUP_REMOVED lines=61> */
.L_x_445:
[----:B------:R-:W-:Y:S05]  /*1bf70*/  BSYNC.RECONVERGENT B1 ;  /* 0x0000000000017941 */ /* 0x000fea0003800200 */
.L_x_444:
[----:B------:R-:W-:Y:S01]  /*1bf80*/  I2FP.F32.U32 R89, R84 ;  /* 0x0000005400597245 */ /* 0x000fe20000201000 */
[----:B------:R-:W-:Y:S01]  /*1bf90*/  IMAD.U32 R91, R85, 0x10000, RZ ;  /* 0x00010000555b7824 */ /* 0x000fe200078e00ff */
[----:B------:R-:W-:Y:S01]  /*1bfa0*/  @P2 SHF.L.U32 R84, R81, 0x10, RZ ;  /* 0x0000001051542819 */ /* 0x000fe200000006ff */
[----:B------:R-:W-:Y:S01]  /*1bfb0*/  BSSY.RECONVERGENT B1, `(.L_x_449) ;  /* 0x0000061000017945 */ /* 0x000fe20003800200 */
[----:B------:R-:W-:Y:S01]  /*1bfc0*/  PRMT R130, R85, 0x7632, R130 ;  /* 0x0000763255827816 */ /* 0x000fe20000000082 */
[----:B------:R-:W-:Y:S01]  /*1bfd0*/  FFMA.FTZ R89, R89, R118, 1.1641532182693481445e-10 ;  /* 0x2f00000059597423 */ /* 0x000fe20000010076 */
[----:B------:R-:W-:Y:S01]  /*1bfe0*/  FMUL.FTZ R91, R91, R148 ;  /* 0x000000945b5b7220 */ /* 0x000fe20000410000 */
[----:B------:R-:W-:Y:S02]  /*1bff0*/  IMAD.MOV.U32 R88, RZ, RZ, 0x2 ;  /* 0x00000002ff587424 */ /* 0x000fe400078e00ff */
[----:B------:R-:W-:Y:S01]  /*1c000*/  IMAD.MOV.U32 R85, RZ, RZ, R2 ;  /* 0x000000ffff557224 */ /* 0x000fe200078e0002 */
        /* <DEDUP_REMOVED lines=16> */
.L_x_451:
        /* <DEDUP_REMOVED lines=13> */
.L_x_453:
[----:B------:R-:W-:Y:S05]  /*1c1e0*/  BSYNC.RECONVERGENT B2 ;  /* 0x0000000000027941 */ /* 0x000fea0003800200 */
.L_x_452:
        /* <DEDUP_REMOVED lines=61> */
.L_x_450:
[----:B------:R-:W-:Y:S05]  /*1c5c0*/  BSYNC.RECONVERGENT B1 ;  /* 0x0000000000017941 */ /* 0x000fea0003800200 */
.L_x_449:
[----:B------:R-:W-:Y:S01]  /*1c5d0*/  I2FP.F32.U32 R85, R85 ;  /* 0x0000005500557245 */ /* 0x000fe20000201000 */
[----:B------:R-:W-:Y:S01]  /*1c5e0*/  BSSY.RECONVERGENT B1, `(.L_x_454) ;  /* 0x0000063000017945 */ /* 0x000fe20003800200 */
[----:B------:R-:W-:Y:S01]  /*1c5f0*/  SHF.L.U32 R89, R130, 0x10, RZ ;  /* 0x0000001082597819 */ /* 0x000fe200000006ff */
[----:B------:R-:W-:Y:S01]  /*1c600*/  IMAD.MOV.U32 R90, RZ, RZ, 0x2 ;  /* 0x00000002ff5a7424 */ /* 0x000fe200078e00ff */
[----:B------:R-:W-:Y:S01]  /*1c610*/  @P2 PRMT R84, R81, 0x7632, R84 ;  /* 0x0000763251542816 */ /* 0x000fe20000000054 */
[----:B------:R-:W-:Y:S02]  /*1c620*/  FFMA.FTZ R85, R85, R118, 1.1641532182693481445e-10 ;  /* 0x2f00000055557423 */ /* 0x000fe40000010076 */
[----:B------:R-:W-:Y:S02]  /*1c630*/  FMUL.FTZ R89, R89, R148 ;  /* 0x0000009459597220 */ /* 0x000fe40000410000 */
[----:B------:R-:W-:Y:S01]  /*1c640*/  @P2 IMAD.U32 R84, R84, 0x10000, RZ ;  /* 0x0001000054542824 */ /* 0x000fe200078e00ff */
[----:B------:R-:W-:-:S02]  /*1c650*/  FSETP.GTU.FTZ.AND P3, PT, R85, R146, PT ;  /* 0x000000925500720b */ /* 0x000fc40003f7c000 */
        /* <DEDUP_REMOVED lines=16> */
.L_x_456:
        /* <DEDUP_REMOVED lines=13> */
.L_x_458:
[----:B------:R-:W-:Y:S05]  /*1c830*/  BSYNC.RECONVERGENT B2 ;  /* 0x0000000000027941 */ /* 0x000fea0003800200 */
.L_x_457:
        /* <DEDUP_REMOVED lines=54> */
[----:B------:R-:W-:Y:S01]  /*1cba0*/  IMAD.WIDE.U32 R84, R84, -0x2daee0ad, RZ ;  /* 0xd2511f5354547825 */ /* 0x000fe200078e00ff */
[----:B------:R-:W-:-:S03]  /*1cbb0*/  MOV R2, R90 ;  /* 0x0000005a00027202 */ /* 0x000fc60000000f00 */
[----:B------:R-:W-:Y:S01]  /*1cbc0*/  HFMA2 R90, -RZ, RZ, 0, 0 ;  /* 0x00000000ff5a7431 */ /* 0x000fe200000001ff */
[----:B------:R-:W-:Y:S02]  /*1cbd0*/  LOP3.LUT R101, R100, UR4, R91, 0x96, !PT ;  /* 0x0000000464657c12 */ /* 0x000fe4000f8e965b */
[----:B------:R-:W-:Y:S01]  /*1cbe0*/  LOP3.LUT R102, R88, UR5, R85, 0x96, !PT ;  /* 0x0000000558667c12 */ /* 0x000fe2000f8e9655 */
[----:B------:R-:W-:Y:S02]  /*1cbf0*/  IMAD.MOV.U32 R85, RZ, RZ, R138 ;  /* 0x000000ffff557224 */ /* 0x000fe400078e008a */
[----:B------:R-:W-:-:S07]  /*1cc00*/  IMAD.MOV.U32 R138, RZ, RZ, R84 ;  /* 0x000000ffff8a7224 */ /* 0x000fce00078e0054 */
.L_x_455:
[----:B------:R-:W-:Y:S05]  /*1cc10*/  BSYNC.RECONVERGENT B1 ;  /* 0x0000000000017941 */ /* 0x000fea0003800200 */
.L_x_454:
[----:B------:R-:W-:Y:S01]  /*1cc20*/  I2FP.F32.U32 R85, R85 ;  /* 0x0000005500557245 */ /* 0x000fe20000201000 */
[----:B------:R-:W-:Y:S01]  /*1cc30*/  IMAD.U32 R89, R86, 0x10000, RZ ;  /* 0x0001000056597824 */ /* 0x000fe200078e00ff */
[----:B------:R-:W-:Y:S01]  /*1cc40*/  BSSY.RECONVERGENT B1, `(.L_x_459) ;  /* 0x0000062000017945 */ /* 0x000fe20003800200 */
[----:B------:R-:W-:Y:S01]  /*1cc50*/  @P2 IMAD.U32 R84, R82, 0x10000, RZ ;  /* 0x0001000052542824 */ /* 0x000fe200078e00ff */
[----:B------:R-:W-:Y:S01]  /*1cc60*/  PRMT R86, R86, 0x7632, R86 ;  /* 0x0000763256567816 */ /* 0x000fe20000000056 */
[----:B------:R-:W-:Y:S01]  /*1cc70*/  FFMA.FTZ R85, R85, R118, 1.1641532182693481445e-10 ;  /* 0x2f00000055557423 */ /* 0x000fe20000010076 */
[----:B------:R-:W-:Y:S01]  /*1cc80*/  FMUL.FTZ R89, R89, R148 ;  /* 0x0000009459597220 */ /* 0x000fe20000410000 */
[----:B------:R-:W-:-:S03]  /*1cc90*/  MOV R88, 0x2 ;  /* 0x0000000200587802 */ /* 0x000fc60000000f00 */
        /* <DEDUP_REMOVED lines=17> */
.L_x_461:
        /* <DEDUP_REMOVED lines=13> */
.L_x_463:
[----:B------:R-:W-:Y:S05]  /*1ce80*/  BSYNC.RECONVERGENT B2 ;  /* 0x0000000000027941 */ /* 0x000fea0003800200 */
.L_x_462:
        /* <DEDUP_REMOVED lines=61> */
.L_x_460:
[----:B------:R-:W-:Y:S05]  /*1d260*/  BSYNC.RECONVERGENT B1 ;  /* 0x0000000000017941 */ /* 0x000fea0003800200 */
.L_x_459:
        /* <DEDUP_REMOVED lines=24> */
.L_x_466:
        /* <DEDUP_REMOVED lines=13> */
.L_x_468:
[----:B------:R-:W-:Y:S05]  /*1d4c0*/  BSYNC.RECONVERGENT B2 ;  /* 0x0000000000027941 */ /* 0x000fea0003800200 */
.L_x_467:
        /* <DEDUP_REMOVED lines=61> */
.L_x_465:
[----:B------:R-:W-:Y:S05]  /*1d8a0*/  BSYNC.RECONVERGENT B1 ;  /* 0x0000000000017941 */ /* 0x000fea0003800200 */
.L_x_464:
        /* <DEDUP_REMOVED lines=24> */
.L_x_471:
        /* <DEDUP_REMOVED lines=13> */
.L_x_473:
[----:B------:R-:W-:Y:S05]  /*1db00*/  BSYNC.RECONVERGENT B2 ;  /* 0x0000000000027941 */ /* 0x000fea0003800200 */
.L_x_472:
        /* <DEDUP_REMOVED lines=60> */
[----:B------:R-:W-:-:S07]  /*1ded0*/  IMAD.MOV.U32 R138, RZ, RZ, R84 ;  /* 0x000000ffff8a7224 */ /* 0x000fce00078e0054 */
.L_x_470:
[----:B------:R-:W-:Y:S05]  /*1dee0*/  BSYNC.RECONVERGENT B1 ;  /* 0x0000000000017941 */ /* 0x000fea0003800200 */
.L_x_469:
[----:B------:R-:W-:Y:S01]  /*1def0*/  I2FP.F32.U32 R85, R85 ;  /* 0x0000005500557245 */ /* 0x000fe20000201000 */
[----:B------:R-:W-:Y:S01]  /*1df00*/  IMAD.U32 R87, R154, 0x10000, RZ ;  /* 0x000100009a577824 */ /* 0x000fe200078e00ff */
[----:B------:R-:W-:Y:S02]  /*1df10*/  @P2 PRMT R84, R83, 0x7632, R84 ;  /* 0x0000763253542816 */ /* 0x000fe40000000054 */
[----:B------:R-:W-:Y:S01]  /*1df20*/  PRMT R86, R150, 0x5410, R152 ;  /* 0x0000541096567816 */ /* 0x000fe20000000098 */
[----:B------:R-:W-:Y:S01]  /*1df30*/  FFMA.FTZ R85, R85, R118, 1.1641532182693481445e-10 ;  /* 0x2f00000055557423 */ /* 0x000fe20000010076 */
[----:B------:R-:W-:Y:S01]  /*1df40*/  FMUL.FTZ R87, R87, R148 ;  /* 0x0000009457577220 */ /* 0x000fe20000410000 */
[----:B------:R-:W-:Y:S01]  /*1df50*/  @P2 IMAD.U32 R84, R84, 0x10000, RZ ;  /* 0x0001000054542824 */ /* 0x000fe200078e00ff */
[----:B------:R-:W-:Y:S02]  /*1df60*/  MOV R118, R138 ;  /* 0x0000008a00767202 */ /* 0x000fe40000000f00 */
        /* <DEDUP_REMOVED lines=8> */
.L_x_433:
[----:B------:R-:W0:Y:S01]  /*1dff0*/  LDC.64 R90, c[0x0][0x3a8] ;  /* 0x0000ea00ff5a7b82 */ /* 0x000e220000000a00 */
[----:B------:R-:W-:Y:S02]  /*1e000*/  SEL R165, RZ, 0x10000, !P4 ;  /* 0x00010000ffa57807 */ /* 0x000fe40006000000 */
[----:B------:R-:W-:Y:S02]  /*1e010*/  ISETP.NE.AND P4, PT, R128, RZ, PT ;  /* 0x000000ff8000720c */ /* 0x000fe40003f85270 */
[----:B------:R-:W-:Y:S02]  /*1e020*/  SEL R132, RZ, 0x1000000, !P5 ;  /* 0x01000000ff847807 */ /* 0x000fe40006800000 */
[----:B------:R-:W-:Y:S01]  /*1e030*/  SEL R128, RZ, 0x100, !P3 ;  /* 0x00000100ff807807 */ /* 0x000fe20005800000 */
[----:B------:R-:W1:Y:S01]  /*1e040*/  LDC.64 R88, c[0x0][0x3b0] ;  /* 0x0000ec00ff587b82 */ /* 0x000e620000000a00 */
[----:B------:R-:W-:Y:S02]  /*1e050*/  ISETP.NE.AND P5, PT, R126, RZ, PT ;  /* 0x000000ff7e00720c */ /* 0x000fe40003fa5270 */
[----:B------:R-:W-:-:S02]  /*1e060*/  ISETP.NE.AND P3, PT, R130, RZ, PT ;  /* 0x000000ff8200720c */ /* 0x000fc40003f65270 */
[----:B------:R-:W-:Y:S02]  /*1e070*/  ISETP.NE.AND P6, PT, R134, RZ, PT ;  /* 0x000000ff8600720c */ /* 0x000fe40003fc5270 */
[----:B------:R-:W-:Y:S02]  /*1e080*/  ISETP.NE.AND P2, PT, R124, RZ, PT ;  /* 0x000000ff7c00720c */ /* 0x000fe40003f45270 */
[----:B------:R-:W-:Y:S02]  /*1e090*/  SEL R126, RZ, 0x1000000, !P3 ;  /* 0x01000000ff7e7807 */ /* 0x000fe40005800000 */
[----:B------:R-:W-:Y:S02]  /*1e0a0*/  SEL R163, RZ, 0x10000, !P4 ;  /* 0x00010000ffa37807 */ /* 0x000fe40006000000 */
[----:B------:R-:W-:Y:S02]  /*1e0b0*/  SEL R124, RZ, 0x100, !P5 ;  /* 0x00000100ff7c7807 */ /* 0x000fe40006800000 */
[----:B------:R-:W-:Y:S01]  /*1e0c0*/  LOP3.LUT R128, R128, R132, R165, 0xfe, !PT ;  /* 0x0000008480807212 */ /* 0x000fe200078efea5 */
[----:B0-----:R-:W-:Y:S01]  /*1e0d0*/  IMAD.WIDE.U32 R90, R122, 0x10, R90 ;  /* 0x000000107a5a7825 */ /* 0x001fe200078e005a */
[----:B------:R-:W-:-:S02]  /*1e0e0*/  SEL R162, RZ, 0x1, !P6 ;  /* 0x00000001ffa27807 */ /* 0x000fc40007000000 */
[----:B------:R-:W-:Y:S02]  /*1e0f0*/  LOP3.LUT R124, R124, R126, R163, 0xfe, !PT ;  /* 0x0000007e7c7c7212 */ /* 0x000fe400078efea3 */
[----:B------:R-:W-:Y:S01]  /*1e100*/  SEL R165, RZ, 0x1, !P2 ;  /* 0x00000001ffa57807 */ /* 0x000fe20005000000 */
[----:B------:R2:W-:Y:S01]  /*1e110*/  STG.E.128 desc[UR6][R90.64], R84 ;  /* 0x000000545a007986 */ /* 0x0005e2000c101d06 */
[----:B------:R-:W-:Y:S01]  /*1e120*/  LOP3.LUT R163, R128, R162, RZ, 0xfc, !PT ;  /* 0x000000a280a37212 */ /* 0x000fe200078efcff */
[----:B-1----:R-:W-:Y:S01]  /*1e130*/  IMAD.WIDE.U32 R88, R122, 0x8, R88 ;  /* 0x000000087a587825 */ /* 0x002fe200078e0058 */
[----:B------:R-:W-:-:S05]  /*1e140*/  LOP3.LUT R162, R124, R165, RZ, 0xfc, !PT ;  /* 0x000000a57ca27212 */ /* 0x000fca00078efcff */
[----:B------:R2:W-:Y:S01]  /*1e150*/  STG.E.64 desc[UR6][R88.64], R162 ;  /* 0x000000a258007986 */ /* 0x0005e2000c101b06 */
[----:B------:R-:W-:Y:S05]  /*1e160*/  @!P1 BRA `(.L_x_351) ;  /* 0x0000000000509947 */ /* 0x000fea0003800000 */
[----:B--2---:R-:W-:Y:S01]  /*1e170*/  IMAD.U32 R87, R114, 0x10000, RZ ;  /* 0x0001000072577824 */ /* 0x004fe200078e00ff */
        /* <DEDUP_REMOVED lines=19> */
.L_x_351:
[----:B------:R-:W-:Y:S05]  /*1e2b0*/  BSYNC.RECONVERGENT B0 ;  /* 0x0000000000007941 */ /* 0x000fea0003800200 */
.L_x_350:
[----:B0123--:R-:W-:Y:S01]  /*1e2c0*/  FADD.FTZ R84, RZ, R3 ;  /* 0x00000003ff547221 */ /* 0x00ffe20000010000 */
[C---:B------:R-:W-:Y:S01]  /*1e2d0*/  ISETP.GE.U32.AND P1, PT, R106.reuse, 0x80, PT ;  /* 0x000000806a00780c */ /* 0x040fe20003f26070 */
[----:B------:R-:W-:Y:S01]  /*1e2e0*/  BSSY.RECONVERGENT B0, `(.L_x_474) ;  /* 0x000006e000007945 */ /* 0x000fe20003800200 */
[C---:B------:R-:W-:Y:S01]  /*1e2f0*/  ISETP.GT.U32.AND P3, PT, R106.reuse, 0xff, PT ;  /* 0x000000ff6a00780c */ /* 0x040fe20003f64070 */
[----:B------:R-:W-:Y:S01]  /*1e300*/  FADD.FTZ R84, R129, R84 ;  /* 0x0000005481547221 */ /* 0x000fe20000010000 */
[----:B------:R-:W-:-:S03]  /*1e310*/  ISETP.GT.U32.AND P2, PT, R106, 0x17f, PT ;  /* 0x0000017f6a00780c */ /* 0x000fc60003f44070 */
        /* <DEDUP_REMOVED lines=43> */
[----:B------:R-:W-:Y:S02]  /*1e5d0*/  FFMA.FTZ R85, R122, R122, R85 ;  /* 0x0000007a7a557223 */ /* 0x000fe40000010055 */
[----:B------:R-:W0:Y:S02]  /*1e5e0*/  S2R R122, SR_TID.X ;  /* 0x00000000007a7919 */ /* 0x000e240000002100 */
        /* <DEDUP_REMOVED lines=13> */
[----:B------:R-:W-:Y:S01]  /*1e6c0*/  FADD.FTZ R87, R137, -R84 ;  /* 0x8000005489577221 */ /* 0x000fe20000010000 */
[----:B0-----:R-:W-:Y:S02]  /*1e6d0*/  LOP3.LUT R91, R122, 0x1f, RZ, 0xc0, !PT ;  /* 0x0000001f7a5b7812 */ /* 0x001fe400078ec0ff */
        /* <DEDUP_REMOVED lines=12> */
[----:B------:R-:W-:Y:S01]  /*1e7a0*/  ISETP.GT.U32.AND P3, PT, R91, 0x3, PT ;  /* 0x000000035b00780c */ /* 0x000fe20003f64070 */
[----:B------:R-:W-:Y:S02]  /*1e7b0*/  IMAD.MOV.U32 R91, RZ, RZ, RZ ;  /* 0x000000ffff5b7224 */ /* 0x000fe400078e00ff */
        /* <DEDUP_REMOVED lines=13> */
[----:B------:R-:W-:-:S04]  /*1e890*/  LOP3.LUT P2, RZ, R122, 0x1f, RZ, 0xc0, !PT ;  /* 0x0000001f7aff7812 */ /* 0x000fc8000784c0ff */
        /* <DEDUP_REMOVED lines=18> */
.L_x_475:
[----:B------:R-:W-:Y:S05]  /*1e9c0*/  BSYNC.RECONVERGENT B0 ;  /* 0x0000000000007941 */ /* 0x000fea0003800200 */
.L_x_474:
[----:B------:R-:W-:Y:S01]  /*1e9d0*/  BAR.SYNC.DEFER_BLOCKING 0x0 ;  /* 0x0000000000007b1d */ /* 0x000fe20000010000 */
[----:B0-----:R-:W-:-:S05]  /*1e9e0*/  CS2R R84, SRZ ;  /* 0x0000000000547805 */ /* 0x001fca000001ff00 */
[----:B------:R-:W-:Y:S04]  /*1e9f0*/  BSSY.RECONVERGENT B0, `(.L_x_476) ;  /* 0x000000a000007945 */ /* 0x000fe80003800200 */
[----:B------:R-:W-:Y:S05]  /*1ea00*/  @P3 BRA `(.L_x_477) ;  /* 0x0000000000203947 */ /* 0x000fea0003800000 */
[----:B------:R-:W0:Y:S01]  /*1ea10*/  S2UR UR5, SR_CgaCtaId ;  /* 0x00000000000579c3 */ /* 0x000e220000008800 */
[----:B------:R-:W-:Y:S01]  /*1ea20*/  UMOV UR4, 0x400 ;  /* 0x0000040000047882 */ /* 0x000fe20000000000 */
[----:B------:R-:W-:Y:S01]  /*1ea30*/  SHF.L.U32 R84, R122, 0x3, RZ ;  /* 0x000000037a547819 */ /* 0x000fe200000006ff */
[----:B------:R-:W-:-:S03]  /*1ea40*/  IMAD.MOV.U32 R91, RZ, RZ, R103 ;  /* 0x000000ffff5b7224 */ /* 0x000fc600078e0067 */
[----:B------:R-:W-:Y:S01]  /*1ea50*/  LOP3.LUT R84, R84, 0xf8, RZ, 0xc0, !PT ;  /* 0x000000f854547812 */ /* 0x000fe200078ec0ff */
[----:B0-----:R-:W-:-:S04]  /*1ea60*/  ULEA UR4, UR5, UR4, 0x18 ;  /* 0x0000000405047291 */ /* 0x001fc8000f8ec0ff */
[----:B------:R-:W-:-:S09]  /*1ea70*/  @UP1 UIADD3 UR4, UPT, UPT, UR4, 0x20, URZ ;  /* 0x0000002004041890 */ /* 0x000fd2000fffe0ff */
[----:B------:R-:W0:Y:S03]  /*1ea80*/  LDS.64 R84, [R84+UR4] ;  /* 0x0000000454547984 */ /* 0x000e260008000a00 */
.L_x_477:
[----:B------:R-:W-:Y:S05]  /*1ea90*/  BSYNC.RECONVERGENT B0 ;  /* 0x0000000000007941 */ /* 0x000fea0003800200 */
.L_x_476:
[----:B------:R-:W1:Y:S01]  /*1eaa0*/  SHFL.DOWN PT, R86, R91, 0x2, 0x1f ;  /* 0x08401f005b567f89 */ /* 0x000e6200000e0000 */
[----:B------:R-:W-:Y:S01]  /*1eab0*/  ISETP.NE.AND P2, PT, R122, RZ, PT ;  /* 0x000000ff7a00720c */ /* 0x000fe20003f45270 */
[----:B------:R-:W-:Y:S01]  /*1eac0*/  BSSY.RECONVERGENT B0, `(.L_x_478) ;  /* 0x0000083000007945 */ /* 0x000fe20003800200 */
[----:B------:R-:W-:Y:S01]  /*1ead0*/  ISETP.NE.AND P3, PT, RZ, UR18, PT ;  /* 0x00000012ff007c0c */ /* 0x000fe2000bf65270 */
[----:B0-----:R-:W0:Y:S04]  /*1eae0*/  SHFL.DOWN PT, R87, R84, 0x2, 0x1f ;  /* 0x08401f0054577f89 */ /* 0x001e2800000e0000 */
[----:B------:R-:W2:Y:S01]  /*1eaf0*/  SHFL.DOWN PT, R88, R85, 0x2, 0x1f ;  /* 0x08401f0055587f89 */ /* 0x000ea200000e0000 */
[----:B-1----:R-:W-:Y:S01]  /*1eb00*/  IMAD.IADD R89, R86, 0x1, R91 ;  /* 0x0000000156597824 */ /* 0x002fe200078e025b */
[----:B------:R-:W-:-:S02]  /*1eb10*/  I2FP.F32.S32 R126, R86 ;  /* 0x00000056007e7245 */ /* 0x000fc40000201400 */
[----:B------:R-:W-:Y:S02]  /*1eb20*/  I2FP.F32.S32 R86, R91 ;  /* 0x0000005b00567245 */ /* 0x000fe40000201400 */
[----:B------:R-:W-:Y:S01]  /*1eb30*/  I2FP.F32.S32 R90, R89 ;  /* 0x00000059005a7245 */ /* 0x000fe20000201400 */
[----:B------:R-:W1:Y:S01]  /*1eb40*/  SHFL.DOWN PT, R128, R89, 0x1, 0x1f ;  /* 0x08201f0059807f89 */ /* 0x000e6200000e0000 */
[C---:B0-----:R-:W-:Y:S01]  /*1eb50*/  FMUL.FTZ R163, R87.reuse, R126 ;  /* 0x0000007e57a37220 */ /* 0x041fe20000410000 */
[----:B------:R-:W-:Y:S01]  /*1eb60*/  FADD.FTZ R87, -R87, R84 ;  /* 0x0000005457577221 */ /* 0x000fe20000010100 */
[----:B------:R-:W0:Y:S01]  /*1eb70*/  MUFU.RCP R124, R90 ;  /* 0x0000005a007c7308 */ /* 0x000e220000001000 */
[----:B--2---:R-:W-:Y:S01]  /*1eb80*/  FADD.FTZ R85, R88, R85 ;  /* 0x0000005558557221 */ /* 0x004fe20000010000 */
[----:B------:R-:W-:Y:S01]  /*1eb90*/  FFMA.FTZ R163, R86, R84, R163 ;  /* 0x0000005456a37223 */ /* 0x000fe200000100a3 */
[----:B------:R-:W-:-:S04]  /*1eba0*/  FMUL.FTZ R87, R87, R87 ;  /* 0x0000005757577220 */ /* 0x000fc80000410000 */
[----:B------:R-:W-:-:S04]  /*1ebb0*/  FMUL.FTZ R87, R87, R86 ;  /* 0x0000005657577220 */ /* 0x000fc80000410000 */
[----:B------:R-:W-:Y:S01]  /*1ebc0*/  FMUL.FTZ R87, R87, R126 ;  /* 0x0000007e57577220 */ /* 0x000fe20000410000 */
[----:B0-----:R-:W-:-:S03]  /*1ebd0*/  FMUL.FTZ R163, R124, R163 ;  /* 0x000000a37ca37220 */ /* 0x001fc60000410000 */
[----:B------:R-:W-:Y:S01]  /*1ebe0*/  FFMA.FTZ R85, R124, R87, R85 ;  /* 0x000000577c557223 */ /* 0x000fe20000010055 */
[-C--:B-1----:R-:W-:Y:S01]  /*1ebf0*/  IADD3 R89, PT, PT, R89, R128.reuse, RZ ;  /* 0x0000008059597210 */ /* 0x082fe20007ffe0ff */
[----:B------:R-:W0:Y:S01]  /*1ec00*/  LDC R124, c[0x0][0x448] ;  /* 0x00011200ff7c7b82 */ /* 0x000e220000000800 */
[----:B------:R-:W1:Y:S01]  /*1ec10*/  SHFL.DOWN PT, R84, R163, 0x1, 0x1f ;  /* 0x08201f00a3547f89 */ /* 0x000e6200000e0000 */
[----:B------:R-:W-:Y:S02]  /*1ec20*/  I2FP.F32.S32 R128, R128 ;  /* 0x0000008000807245 */ /* 0x000fe40000201400 */
[----:B------:R-:W-:Y:S01]  /*1ec30*/  I2FP.F32.S32 R89, R89 ;  /* 0x0000005900597245 */ /* 0x000fe20000201400 */
[----:B------:R-:W2:Y:S05]  /*1ec40*/  SHFL.DOWN PT, R86, R85, 0x1, 0x1f ;  /* 0x08201f0055567f89 */ /* 0x000eaa00000e0000 */
[----:B------:R-:W3:Y:S01]  /*1ec50*/  MUFU.RCP R89, R89 ;  /* 0x0000005900597308 */ /* 0x000ee20000001000 */
[----:B-1----:R-:W-:Y:S01]  /*1ec60*/  FADD.FTZ R87, R163, -R84 ;  /* 0x80000054a3577221 */ /* 0x002fe20000010000 */
[----:B------:R-:W-:-:S03]  /*1ec70*/  FMUL.FTZ R91, R84, R128 ;  /* 0x00000080545b7220 */ /* 0x000fc60000410000 */
[----:B------:R-:W-:Y:S01]  /*1ec80*/  FMUL.FTZ R87, R87, R87 ;  /* 0x0000005757577220 */ /* 0x000fe20000410000 */
[C---:B------:R-:W-:Y:S01]  /*1ec90*/  FFMA.FTZ R84, R90.reuse, R163, R91 ;  /* 0x000000a35a547223 */ /* 0x040fe2000001005b */
[----:B--2---:R-:W-:Y:S02]  /*1eca0*/  FADD.FTZ R86, R85, R86 ;  /* 0x0000005655567221 */ /* 0x004fe40000010000 */
[----:B------:R-:W-:Y:S01]  /*1ecb0*/  FMUL.FTZ R87, R90, R87 ;  /* 0x000000575a577220 */ /* 0x000fe20000410000 */
[----:B---3--:R-:W-:Y:S02]  /*1ecc0*/  FMUL.FTZ R88, R89, R84 ;  /* 0x0000005459587220 */ /* 0x008fe40000410000 */
[----:B------:R-:W1:Y:S01]  /*1ecd0*/  @!P2 LDC.64 R84, c[0x0][0x3c8] ;  /* 0x0000f200ff54ab82 */ /* 0x000e620000000a00 */
[----:B------:R-:W-:Y:S02]  /*1ece0*/  FMUL.FTZ R87, R87, R128 ;  /* 0x0000008057577220 */ /* 0x000fe40000410000 */
[----:B------:R-:W2:Y:S02]  /*1ecf0*/  SHFL.IDX PT, R163, R88, RZ, 0x1f ;  /* 0x00001fff58a37589 */ /* 0x000ea400000e0000 */
[----:B------:R-:W-:-:S03]  /*1ed00*/  FFMA.FTZ R89, R89, R87, R86 ;  /* 0x0000005759597223 */ /* 0x000fc60000010056 */
[----:B------:R-:W3:Y:S03]  /*1ed10*/  @!P2 LDC.64 R86, c[0x0][0x3c0] ;  /* 0x0000f000ff56ab82 */ /* 0x000ee60000000a00 */
[----:B------:R-:W0:Y:S01]  /*1ed20*/  SHFL.IDX PT, R89, R89, RZ, 0x1f ;  /* 0x00001fff59597589 */ /* 0x000e2200000e0000 */
[----:B--2---:R-:W-:-:S05]  /*1ed30*/  FMUL.FTZ R90, R163, R163 ;  /* 0x000000a3a35a7220 */ /* 0x004fca0000410000 */
[----:B------:R-:W-:Y:S01]  /*1ed40*/  FSEL R91, R90, RZ, P3 ;  /* 0x000000ff5a5b7208 */ /* 0x000fe20001800000 */
[----:B0-----:R-:W-:Y:S01]  /*1ed50*/  FFMA.FTZ R90, R89, UR19, R124 ;  /* 0x00000013595a7c23 */ /* 0x001fe2000801007c */
[----:B------:R-:W-:Y:S01]  /*1ed60*/  IMAD.U32 R89, RZ, RZ, UR16 ;  /* 0x00000010ff597e24 */ /* 0x000fe2000f8e00ff */
[----:B------:R-:W-:Y:S02]  /*1ed70*/  FSEL R124, R163, RZ, !P3 ;  /* 0x000000ffa37c7208 */ /* 0x000fe40005800000 */
[----:B------:R-:W-:Y:S01]  /*1ed80*/  FADD.FTZ R90, R90, R91 ;  /* 0x0000005b5a5a7221 */ /* 0x000fe20000010000 */
[----:B------:R-:W-:Y:S02]  /*1ed90*/  IMAD.U32 R91, RZ, RZ, UR16 ;  /* 0x00000010ff5b7e24 */ /* 0x000fe4000f8e00ff */
[----:B-1----:R-:W-:Y:S01]  /*1eda0*/  @!P2 IMAD.WIDE R84, R89, 0x4, R84 ;  /* 0x000000045954a825 */ /* 0x002fe200078e0254 */
[----:B------:R-:W0:Y:S03]  /*1edb0*/  MUFU.RSQ R126, R90 ;  /* 0x0000005a007e7308 */ /* 0x000e260000001400 */
[----:B---3--:R-:W-:-:S05]  /*1edc0*/  @!P2 IMAD.WIDE R86, R91, 0x4, R86 ;  /* 0x000000045b56a825 */ /* 0x008fca00078e0256 */
[----:B------:R1:W-:Y:S04]  /*1edd0*/  @!P2 STG.E desc[UR6][R86.64], R163 ;  /* 0x000000a35600a986 */ /* 0x0003e8000c101906 */
[----:B0-----:R1:W-:Y:S01]  /*1ede0*/  @!P2 STG.E desc[UR6][R84.64], R126 ;  /* 0x0000007e5400a986 */ /* 0x0013e2000c101906 */
[----:B------:R-:W-:Y:S05]  /*1edf0*/  @!P1 BRA `(.L_x_479) ;  /* 0x00000004003c9947 */ /* 0x000fea0003800000 */
[--C-:B-1----:R-:W-:Y:S01]  /*1ee00*/  FADD.FTZ R85, R147, -R124.reuse ;  /* 0x8000007c93557221 */ /* 0x102fe20000010000 */
[----:B------:R-:W-:Y:S01]  /*1ee10*/  SHF.L.U32 R87, R31, 0x10, RZ ;  /* 0x000000101f577819 */ /* 0x000fe200000006ff */
[----:B------:R-:W-:Y:S01]  /*1ee20*/  IMAD.U32 R89, R51, 0x10000, RZ ;  /* 0x0001000033597824 */ /* 0x000fe200078e00ff */
[----:B------:R-:W-:Y:S01]  /*1ee30*/  SHF.L.U32 R84, R50, 0x10, RZ ;  /* 0x0000001032547819 */ /* 0x000fe200000006ff */
[----:B------:R-:W-:Y:S01]  /*1ee40*/  FMUL.FTZ R130, R126, R85 ;  /* 0x000000557e827220 */ /* 0x000fe20000410000 */
[--C-:B------:R-:W-:Y:S01]  /*1ee50*/  FADD.FTZ R85, R135, -R124.reuse ;  /* 0x8000007c87557221 */ /* 0x100fe20000010000 */
[----:B------:R-:W-:Y:S01]  /*1ee60*/  IMAD.U32 R134, R30, 0x10000, RZ ;  /* 0x000100001e867824 */ /* 0x000fe200078e00ff */
[----:B------:R-:W-:Y:S01]  /*1ee70*/  SHF.L.U32 R163, R59, 0x10, RZ ;  /* 0x000000103ba37819 */ /* 0x000fe200000006ff */
[----:B------:R-:W-:Y:S01]  /*1ee80*/  FFMA.FTZ R138, R130, R87, R89 ;  /* 0x00000057828a7223 */ /* 0x000fe20000010059 */
[----:B------:R-:W-:Y:S01]  /*1ee90*/  FADD.FTZ R87, R157, -R124 ;  /* 0x8000007c9d577221 */ /* 0x000fe20000010000 */
[----:B------:R-:W-:-:S02]  /*1eea0*/  IMAD.U32 R128, R34, 0x10000, RZ ;  /* 0x0001000022807824 */ /* 0x000fc400078e00ff */
[----:B------:R-:W-:Y:S01]  /*1eeb0*/  FMUL.FTZ R85, R126, R85 ;  /* 0x000000557e557220 */ /* 0x000fe20000410000 */
[----:B------:R-:W-:Y:S01]  /*1eec0*/  IMAD.U32 R89, R58, 0x10000, RZ ;  /* 0x000100003a597824 */ /* 0x000fe200078e00ff */
[----:B------:R-:W-:Y:S01]  /*1eed0*/  SHF.L.U32 R90, R20, 0x10, RZ ;  /* 0x00000010145a7819 */ /* 0x000fe200000006ff */
[----:B------:R-:W-:Y:S02]  /*1eee0*/  IMAD.U32 R91, R35, 0x10000, RZ ;  /* 0x00010000235b7824 */ /* 0x000fe400078e00ff */
[----:B------:R-:W-:Y:S01]  /*1eef0*/  FMUL.FTZ R86, R126, R87 ;  /* 0x000000577e567220 */ /* 0x000fe20000410000 */
[----:B------:R-:W-:Y:S02]  /*1ef00*/  IMAD.U32 R165, R18, 0x10000, RZ ;  /* 0x0001000012a57824 */ /* 0x000fe400078e00ff */
[----:B------:R-:W-:Y:S01]  /*1ef10*/  FFMA.FTZ R134, R85, R134, R84 ;  /* 0x0000008655867223 */ /* 0x000fe20000010054 */
[----:B------:R-:W-:Y:S02]  /*1ef20*/  IMAD.U32 R88, R19, 0x10000, RZ ;  /* 0x0001000013587824 */ /* 0x000fe400078e00ff */
[----:B------:R-:W-:Y:S01]  /*1ef30*/  FFMA.FTZ R128, R85, R128, R89 ;  /* 0x0000008055807223 */ /* 0x000fe20000010059 */
[----:B------:R-:W-:-:S02]  /*1ef40*/  IMAD.U32 R132, R21, 0x10000, RZ ;  /* 0x0001000015847824 */ /* 0x000fc400078e00ff */
[--C-:B------:R-:W-:Y:S01]  /*1ef50*/  FADD.FTZ R89, R145, -R124.reuse ;  /* 0x8000007c91597221 */ /* 0x100fe20000010000 */
[----:B------:R-:W-:Y:S01]  /*1ef60*/  FADD.FTZ R85, R127, -R124 ;  /* 0x8000007c7f557221 */ /* 0x000fe20000010000 */
[----:B------:R-:W-:Y:S01]  /*1ef70*/  FFMA.FTZ R130, R130, R91, R163 ;  /* 0x0000005b82827223 */ /* 0x000fe200000100a3 */
[C---:B------:R-:W-:Y:S01]  /*1ef80*/  FFMA.FTZ R87, R86.reuse, R165, R88 ;  /* 0x000000a556577223 */ /* 0x040fe20000010058 */
[----:B------:R-:W-:Y:S01]  /*1ef90*/  FFMA.FTZ R91, R86, R90, R132 ;  /* 0x0000005a565b7223 */ /* 0x000fe20000010084 */
[----:B------:R-:W-:Y:S01]  /*1efa0*/  IMAD.U32 R84, R29, 0x10000, RZ ;  /* 0x000100001d547824 */ /* 0x000fe200078e00ff */
[----:B------:R-:W-:Y:S01]  /*1efb0*/  SHF.L.U32 R132, R33, 0x10, RZ ;  /* 0x0000001021847819 */ /* 0x000fe200000006ff */
[----:B------:R-:W-:Y:S02]  /*1efc0*/  IMAD.U32 R88, R49, 0x10000, RZ ;  /* 0x0001000031587824 */ /* 0x000fe400078e00ff */
[C---:B------:R-:W-:Y:S01]  /*1efd0*/  FMUL.FTZ R90, R126.reuse, R89 ;  /* 0x000000597e5a7220 */ /* 0x040fe20000410000 */
[----:B------:R-:W-:Y:S01]  /*1efe0*/  FMUL.FTZ R85, R126, R85 ;  /* 0x000000557e557220 */ /* 0x000fe20000410000 */
[----:B------:R-:W-:Y:S01]  /*1eff0*/  IMAD.U32 R89, R57, 0x10000, RZ ;  /* 0x0001000039597824 */ /* 0x000fe200078e00ff */
[----:B------:R-:W-:Y:S01]  /*1f000*/  SHF.L.U32 R163, R14, 0x10, RZ ;  /* 0x000000100ea37819 */ /* 0x000fe200000006ff */
[----:B------:R-:W-:Y:S01]  /*1f010*/  IMAD.U32 R165, R15, 0x10000, RZ ;  /* 0x000100000fa57824 */ /* 0x000fe200078e00ff */
[----:B------:R-:W-:Y:S01]  /*1f020*/  SHF.L.U32 R140, R17, 0x10, RZ ;  /* 0x00000010118c7819 */ /* 0x000fe200000006ff */
[----:B------:R-:W-:-:S02]  /*1f030*/  IMAD.U32 R136, R16, 0x10000, RZ ;  /* 0x0001000010887824 */ /* 0x000fc400078e00ff */
[C---:B------:R-:W-:Y:S01]  /*1f040*/  FFMA.FTZ R84, R85.reuse, R84, R88 ;  /* 0x0000005455547223 */ /* 0x040fe20000010058 */
[----:B------:R-:W-:Y:S01]  /*1f050*/  FFMA.FTZ R88, R85, R132, R89 ;  /* 0x0000008455587223 */ /* 0x000fe20000010059 */
[----:B------:R-:W-:Y:S01]  /*1f060*/  FADD.FTZ R85, R133, -R124 ;  /* 0x8000007c85557221 */ /* 0x000fe20000010000 */
[C---:B------:R-:W-:Y:S01]  /*1f070*/  FFMA.FTZ R86, R90.reuse, R163, R165 ;  /* 0x000000a35a567223 */ /* 0x040fe200000100a5 */
[----:B------:R-:W-:Y:S01]  /*1f080*/  FFMA.FTZ R90, R90, R136, R140 ;  /* 0x000000885a5a7223 */ /* 0x000fe2000001008c */
[----:B------:R-:W-:Y:S01]  /*1f090*/  SHF.L.U32 R136, R10, 0x10, RZ ;  /* 0x000000100a887819 */ /* 0x000fe200000006ff */
[----:B------:R-:W-:Y:S02]  /*1f0a0*/  IMAD.U32 R132, R9, 0x10000, RZ ;  /* 0x0001000009847824 */ /* 0x000fe400078e00ff */
[----:B------:R-:W-:Y:S01]  /*1f0b0*/  FMUL.FTZ R89, R126, R85 ;  /* 0x000000557e597220 */ /* 0x000fe20000410000 */
[----:B------:R-:W-:Y:S02]  /*1f0c0*/  IMAD.U32 R140, R11, 0x10000, RZ ;  /* 0x000100000b8c7824 */ /* 0x000fe400078e00ff */
[----:B------:R-:W-:Y:S01]  /*1f0d0*/  FADD.FTZ R163, R3, -R124 ;  /* 0x8000007c03a37221 */ /* 0x000fe20000010000 */
[----:B------:R-:W-:-:S02]  /*1f0e0*/  IMAD.U32 R165, R12, 0x10000, RZ ;  /* 0x000100000ca57824 */ /* 0x000fc400078e00ff */
[C---:B------:R-:W-:Y:S01]  /*1f0f0*/  FFMA.FTZ R85, R89.reuse, R132, R136 ;  /* 0x0000008459557223 */ /* 0x040fe20000010088 */
[----:B------:R-:W-:Y:S01]  /*1f100*/  SHF.L.U32 R136, R28, 0x10, RZ ;  /* 0x000000101c887819 */ /* 0x000fe200000006ff */
[----:B------:R-:W-:Y:S02]  /*1f110*/  IMAD.U32 R132, R48, 0x10000, RZ ;  /* 0x0001000030847824 */ /* 0x000fe400078e00ff */
[----:B------:R-:W-:Y:S01]  /*1f120*/  FFMA.FTZ R89, R89, R140, R165 ;  /* 0x0000008c59597223 */ /* 0x000fe200000100a5 */
[----:B------:R-:W-:Y:S01]  /*1f130*/  FMUL.FTZ R163, R126, R163 ;  /* 0x000000a37ea37220 */ /* 0x000fe20000410000 */
[----:B------:R-:W-:Y:S01]  /*1f140*/  SHF.L.U32 R165, R56, 0x10, RZ ;  /* 0x0000001038a57819 */ /* 0x000fe200000006ff */
[----:B------:R-:W-:Y:S01]  /*1f150*/  IMAD.U32 R140, R32, 0x10000, RZ ;  /* 0x00010000208c7824 */ /* 0x000fe200078e00ff */
[----:B------:R-:W-:Y:S01]  /*1f160*/  SHF.L.U32 R146, R7, 0x10, RZ ;  /* 0x0000001007927819 */ /* 0x000fe200000006ff */
[----:B------:R-:W-:Y:S01]  /*1f170*/  FFMA.FTZ R136, R163, R136, R132 ;  /* 0x00000088a3887223 */ /* 0x000fe20000010084 */
[----:B------:R-:W-:-:S02]  /*1f180*/  IMAD.U32 R142, R5, 0x10000, RZ ;  /* 0x00010000058e7824 */ /* 0x000fc400078e00ff */
[----:B------:R-:W-:Y:S01]  /*1f190*/  FFMA.FTZ R132, R163, R140, R165 ;  /* 0x0000008ca3847223 */ /* 0x000fe200000100a5 */
[----:B------:R-:W-:Y:S01]  /*1f1a0*/  FADD.FTZ R140, R129, -R124 ;  /* 0x8000007c818c7221 */ /* 0x000fe20000010000 */
[----:B------:R-:W0:Y:S01]  /*1f1b0*/  LDC.64 R164, c[0x0][0x428] ;  /* 0x00010a00ffa47b82 */ /* 0x000e220000000a00 */
[----:B------:R-:W-:Y:S01]  /*1f1c0*/  IMAD.U32 R144, R6, 0x10000, RZ ;  /* 0x0001000006907824 */ /* 0x000fe200078e00ff */
[----:B------:R-:W-:Y:S01]  /*1f1d0*/  F2FP.BF16.F32.PACK_AB R85, R85, R84 ;  /* 0x000000545555723e */ /* 0x000fe200000010ff */
[----:B------:R-:W-:Y:S01]  /*1f1e0*/  FMUL.FTZ R140, R126, R140 ;  /* 0x0000008c7e8c7220 */ /* 0x000fe20000410000 */
[----:B------:R-:W-:Y:S01]  /*1f1f0*/  IMAD.U32 R148, R8, 0x10000, RZ ;  /* 0x0001000008947824 */ /* 0x000fe200078e00ff */
[----:B------:R-:W-:Y:S02]  /*1f200*/  F2FP.BF16.F32.PACK_AB R87, R87, R138 ;  /* 0x0000008a5757723e */ /* 0x000fe400000010ff */
[C---:B------:R-:W-:Y:S01]  /*1f210*/  FFMA.FTZ R142, R140.reuse, R142, R144 ;  /* 0x0000008e8c8e7223 */ /* 0x040fe20000010090 */
[----:B------:R-:W1:Y:S01]  /*1f220*/  LDC.64 R162, c[0x0][0x430] ;  /* 0x00010c00ffa27b82 */ /* 0x000e620000000a00 */
[----:B------:R-:W-:Y:S01]  /*1f230*/  FFMA.FTZ R146, R140, R146, R148 ;  /* 0x000000928c927223 */ /* 0x000fe20000010094 */
[----:B------:R-:W-:-:S02]  /*1f240*/  F2FP.BF16.F32.PACK_AB R86, R86, R134 ;  /* 0x000000865656723e */ /* 0x000fc400000010ff */
[----:B------:R-:W-:Y:S02]  /*1f250*/  F2FP.BF16.F32.PACK_AB R84, R142, R136 ;  /* 0x000000888e54723e */ /* 0x000fe400000010ff */
[----:B------:R-:W-:Y:S02]  /*1f260*/  F2FP.BF16.F32.PACK_AB R89, R89, R88 ;  /* 0x000000585959723e */ /* 0x000fe400000010ff */
[----:B------:R-:W-:Y:S02]  /*1f270*/  F2FP.BF16.F32.PACK_AB R91, R91, R130 ;  /* 0x000000825b5b723e */ /* 0x000fe400000010ff */
[----:B------:R-:W-:Y:S02]  /*1f280*/  F2FP.BF16.F32.PACK_AB R90, R90, R128 ;  /* 0x000000805a5a723e */ /* 0x000fe400000010ff */
[----:B------:R-:W-:Y:S01]  /*1f290*/  F2FP.BF16.F32.PACK_AB R88, R146, R132 ;  /* 0x000000849258723e */ /* 0x000fe200000010ff */
[----:B0-----:R-:W-:-:S05]  /*1f2a0*/  IMAD.WIDE.U32 R164, R116, 0x10, R164 ;  /* 0x0000001074a47825 */ /* 0x001fca00078e00a4 */
[----:B------:R0:W-:Y:S01]  /*1f2b0*/  STG.E.128 desc[UR6][R164.64], R84 ;  /* 0x00000054a4007986 */ /* 0x0001e2000c101d06 */
[----:B-1----:R-:W-:-:S04]  /*1f2c0*/  IMAD.WIDE.U32 R162, R116, 0x10, R162 ;  /* 0x0000001074a27825 */ /* 0x002fc800078e00a2 */
[----:B------:R-:W-:Y:S01]  /*1f2d0*/  VIADD R116, R116, 0x80 ;  /* 0x0000008074747836 */ /* 0x000fe20000000000 */
[----:B------:R0:W-:Y:S06]  /*1f2e0*/  STG.E.128 desc[UR6][R162.64], R88 ;  /* 0x00000058a2007986 */ /* 0x0001ec000c101d06 */
.L_x_479:
[----:B------:R-:W-:Y:S05]  /*1f2f0*/  BSYNC.RECONVERGENT B0 ;  /* 0x0000000000007941 */ /* 0x000fea0003800200 */
.L_x_478:
[----:B------:R-:W-:Y:S01]  /*1f300*/  ISETP.NE.AND P1, PT, R120, RZ, PT ;  /* 0x000000ff7800720c */ /* 0x000fe20003f25270 */
[----:B------:R-:W-:-:S12]  /*1f310*/  BSSY.RECONVERGENT B0, `(.L_x_480) ;  /* 0x000005c000007945 */ /* 0x000fd80003800200 */
[----:B------:R-:W-:Y:S05]  /*1f320*/  @!P1 BRA `(.L_x_481) ;  /* 0x0000000400689947 */ /* 0x000fea0003800000 */
[--C-:B01----:R-:W-:Y:S01]  /*1f330*/  FADD.FTZ R85, R151, -R124.reuse ;  /* 0x8000007c97557221 */ /* 0x103fe20000010000 */
[----:B------:R-:W-:Y:S01]  /*1f340*/  SHF.L.U32 R87, R39, 0x10, RZ ;  /* 0x0000001027577819 */ /* 0x000fe200000006ff */
[C---:B------:R-:W-:Y:S01]  /*1f350*/  IMAD.U32 R89, R47.reuse, 0x10000, RZ ;  /* 0x000100002f597824 */ /* 0x040fe200078e00ff */
[----:B------:R-:W-:Y:S01]  /*1f360*/  PRMT R165, R47, 0x7632, R165 ;  /* 0x000076322fa57816 */ /* 0x000fe200000000a5 */
[----:B------:R-:W-:Y:S01]  /*1f370*/  FMUL.FTZ R128, R126, R85 ;  /* 0x000000557e807220 */ /* 0x000fe20000410000 */
[--C-:B------:R-:W-:Y:S01]  /*1f380*/  FADD.FTZ R85, R139, -R124.reuse ;  /* 0x8000007c8b557221 */ /* 0x100fe20000010000 */
[----:B------:R-:W-:Y:S01]  /*1f390*/  SHF.L.U32 R163, R55, 0x10, RZ ;  /* 0x0000001037a37819 */ /* 0x000fe200000006ff */
[----:B------:R-:W-:Y:S02]  /*1f3a0*/  IMAD.U32 R91, R43, 0x10000, RZ ;  /* 0x000100002b5b7824 */ /* 0x000fe400078e00ff */
[--C-:B------:R-:W-:Y:S01]  /*1f3b0*/  FFMA.FTZ R136, R128, R87, R89.reuse ;  /* 0x0000005780887223 */ /* 0x100fe20000010059 */
[----:B------:R-:W-:Y:S01]  /*1f3c0*/  FADD.FTZ R87, R159, -R124 ;  /* 0x8000007c9f577221 */ /* 0x000fe20000010000 */
[----:B------:R-:W-:Y:S01]  /*1f3d0*/  PRMT R89, R39, 0x7632, R89 ;  /* 0x0000763227597816 */ /* 0x000fe20000000059 */
[----:B------:R-:W-:Y:S01]  /*1f3e0*/  IMAD.U32 R165, R165, 0x10000, RZ ;  /* 0x00010000a5a57824 */ /* 0x000fe200078e00ff */
[----:B------:R-:W-:Y:S01]  /*1f3f0*/  PRMT R88, R43, 0x7632, R88 ;  /* 0x000076322b587816 */ /* 0x000fe20000000058 */
[----:B------:R-:W-:Y:S01]  /*1f400*/  FMUL.FTZ R86, R126, R87 ;  /* 0x000000577e567220 */ /* 0x000fe20000410000 */
[----:B------:R-:W-:Y:S01]  /*1f410*/  PRMT R90, R55, 0x7632, R90 ;  /* 0x00007632375a7816 */ /* 0x000fe2000000005a */
[----:B------:R-:W-:Y:S01]  /*1f420*/  IMAD.U32 R87, R89, 0x10000, RZ ;  /* 0x0001000059577824 */ /* 0x000fe200078e00ff */
[----:B------:R-:W-:Y:S01]  /*1f430*/  SHF.L.U32 R120, R42, 0x10, RZ ;  /* 0x000000102a787819 */ /* 0x000fe200000006ff */
[----:B------:R-:W-:-:S02]  /*1f440*/  IMAD.U32 R89, R54, 0x10000, RZ ;  /* 0x0001000036597824 */ /* 0x000fc400078e00ff */
[----:B------:R-:W-:Y:S01]  /*1f450*/  FMUL.FTZ R85, R126, R85 ;  /* 0x000000557e557220 */ /* 0x000fe20000410000 */
[----:B------:R-:W-:Y:S01]  /*1f460*/  IMAD.U32 R132, R38, 0x10000, RZ ;  /* 0x0001000026847824 */ /* 0x000fe200078e00ff */
[----:B------:R-:W-:Y:S01]  /*1f470*/  SHF.L.U32 R88, R88, 0x10, RZ ;  /* 0x0000001058587819 */ /* 0x000fe200000006ff */
[----:B------:R-:W-:Y:S02]  /*1f480*/  IMAD.U32 R84, R46, 0x10000, RZ ;  /* 0x000100002e547824 */ /* 0x000fe400078e00ff */
[----:B------:R-:W-:Y:S01]  /*1f490*/  FFMA.FTZ R128, R128, R91, R163 ;  /* 0x0000005b80807223 */ /* 0x000fe200000100a3 */
[----:B------:R-:W-:Y:S01]  /*1f4a0*/  FFMA.FTZ R87, R86, R87, R165 ;  /* 0x0000005756577223 */ /* 0x000fe200000100a5 */
[----:B------:R-:W-:Y:S02]  /*1f4b0*/  IMAD.U32 R90, R90, 0x10000, RZ ;  /* 0x000100005a5a7824 */ /* 0x000fe400078e00ff */
[C---:B------:R-:W-:Y:S01]  /*1f4c0*/  FFMA.FTZ R120, R85.reuse, R120, R89 ;  /* 0x0000007855787223 */ /* 0x040fe20000010059 */
[----:B------:R-:W-:Y:S01]  /*1f4d0*/  PRMT R163, R38, 0x7632, R163 ;  /* 0x0000763226a37816 */ /* 0x000fe200000000a3 */
[----:B------:R-:W-:Y:S01]  /*1f4e0*/  FFMA.FTZ R132, R85, R132, R84 ;  /* 0x0000008455847223 */ /* 0x000fe20000010054 */
[----:B------:R-:W-:Y:S01]  /*1f4f0*/  PRMT R165, R46, 0x7632, R165 ;  /* 0x000076322ea57816 */ /* 0x000fe200000000a5 */
[----:B------:R-:W-:Y:S01]  /*1f500*/  FADD.FTZ R89, R149, -R124 ;  /* 0x8000007c95597221 */ /* 0x000fe20000010000 */
[----:B------:R-:W-:Y:S01]  /*1f510*/  PRMT R134, R42, 0x7632, R134 ;  /* 0x000076322a867816 */ /* 0x000fe20000000086 */
[----:B------:R-:W-:Y:S01]  /*1f520*/  FADD.FTZ R85, R123, -R124 ;  /* 0x8000007c7b557221 */ /* 0x000fe20000010000 */
[----:B------:R-:W-:Y:S01]  /*1f530*/  PRMT R138, R54, 0x7632, R138 ;  /* 0x00007632368a7816 */ /* 0x000fe2000000008a */
[----:B------:R-:W-:Y:S01]  /*1f540*/  FFMA.FTZ R91, R86, R88, R90 ;  /* 0x00000058565b7223 */ /* 0x000fe2000001005a */
[----:B------:R-:W-:Y:S01]  /*1f550*/  SHF.L.U32 R163, R163, 0x10, RZ ;  /* 0x00000010a3a37819 */ /* 0x000fe200000006ff */
[----:B------:R-:W-:Y:S01]  /*1f560*/  FMUL.FTZ R90, R126, R89 ;  /* 0x000000597e5a7220 */ /* 0x000fe20000410000 */
[----:B------:R-:W-:Y:S01]  /*1f570*/  SHF.L.U32 R84, R37, 0x10, RZ ;  /* 0x0000001025547819 */ /* 0x000fe200000006ff */
[----:B------:R-:W-:Y:S01]  /*1f580*/  IMAD.U32 R165, R165, 0x10000, RZ ;  /* 0x00010000a5a57824 */ /* 0x000fe200078e00ff */
[----:B------:R-:W-:Y:S01]  /*1f590*/  SHF.L.U32 R138, R138, 0x10, RZ ;  /* 0x000000108a8a7819 */ /* 0x000fe200000006ff */
[----:B------:R-:W-:-:S02]  /*1f5a0*/  IMAD.U32 R88, R45, 0x10000, RZ ;  /* 0x000100002d587824 */ /* 0x000fc400078e00ff */
[----:B------:R-:W-:Y:S01]  /*1f5b0*/  FMUL.FTZ R85, R126, R85 ;  /* 0x000000557e557220 */ /* 0x000fe20000410000 */
[----:B------:R-:W-:Y:S02]  /*1f5c0*/  IMAD.U32 R134, R134, 0x10000, RZ ;  /* 0x0001000086867824 */ /* 0x000fe400078e00ff */
[C---:B------:R-:W-:Y:S01]  /*1f5d0*/  FFMA.FTZ R86, R90.reuse, R163, R165 ;  /* 0x000000a35a567223 */ /* 0x040fe200000100a5 */
[----:B------:R-:W-:Y:S02]  /*1f5e0*/  IMAD.U32 R130, R41, 0x10000, RZ ;  /* 0x0001000029827824 */ /* 0x000fe400078e00ff */
[----:B------:R-:W-:Y:S01]  /*1f5f0*/  FFMA.FTZ R84, R85, R84, R88 ;  /* 0x0000005455547223 */ /* 0x000fe20000010058 */
[----:B------:R-:W-:Y:S02]  /*1f600*/  IMAD.U32 R89, R53, 0x10000, RZ ;  /* 0x0001000035597824 */ /* 0x000fe400078e00ff */
[----:B------:R-:W-:Y:S01]  /*1f610*/  FFMA.FTZ R90, R90, R134, R138 ;  /* 0x000000865a5a7223 */ /* 0x000fe2000001008a */
[----:B------:R-:W-:Y:S01]  /*1f620*/  PRMT R134, R45, 0x7632, R134 ;  /* 0x000076322d867816 */ /* 0x000fe20000000086 */
[--C-:B------:R-:W-:Y:S01]  /*1f630*/  FADD.FTZ R163, R117, -R124.reuse ;  /* 0x8000007c75a37221 */ /* 0x100fe20000010000 */
[----:B------:R-:W-:Y:S01]  /*1f640*/  FFMA.FTZ R88, R85, R130, R89 ;  /* 0x0000008255587223 */ /* 0x000fe20000010059 */
[----:B------:R-:W-:Y:S01]  /*1f650*/  FADD.FTZ R85, R137, -R124 ;  /* 0x8000007c89557221 */ /* 0x000fe20000010000 */
[----:B------:R-:W-:Y:S01]  /*1f660*/  PRMT R138, R41, 0x7632, R138 ;  /* 0x00007632298a7816 */ /* 0x000fe2000000008a */
[----:B------:R-:W-:Y:S01]  /*1f670*/  IMAD.U32 R130, R26, 0x10000, RZ ;  /* 0x000100001a827824 */ /* 0x000fe200078e00ff */
[----:B------:R-:W-:Y:S01]  /*1f680*/  PRMT R165, R53, 0x7632, R165 ;  /* 0x0000763235a57816 */ /* 0x000fe200000000a5 */
[----:B------:R-:W-:Y:S01]  /*1f690*/  FMUL.FTZ R89, R126, R85 ;  /* 0x000000557e597220 */ /* 0x000fe20000410000 */
[----:B------:R-:W-:Y:S01]  /*1f6a0*/  SHF.L.U32 R134, R134, 0x10, RZ ;  /* 0x0000001086867819 */ /* 0x000fe200000006ff */
[----:B------:R-:W-:-:S02]  /*1f6b0*/  IMAD.U32 R138, R138, 0x10000, RZ ;  /* 0x000100008a8a7824 */ /* 0x000fc400078e00ff */
[----:B------:R-:W-:Y:S01]  /*1f6c0*/  FMUL.FTZ R163, R126, R163 ;  /* 0x000000a37ea37220 */ /* 0x000fe20000410000 */
[----:B------:R-:W-:Y:S01]  /*1f6d0*/  IMAD.U32 R165, R165, 0x10000, RZ ;  /* 0x00010000a5a57824 */ /* 0x000fe200078e00ff */
[----:B------:R-:W-:Y:S01]  /*1f6e0*/  SHF.L.U32 R144, R24, 0x10, RZ ;  /* 0x0000001018907819 */ /* 0x000fe200000006ff */
[C---:B------:R-:W-:Y:S01]  /*1f6f0*/  FFMA.FTZ R85, R89.reuse, R130, R134 ;  /* 0x0000008259557223 */ /* 0x040fe20000010086 */
[----:B------:R-:W-:Y:S01]  /*1f700*/  SHF.L.U32 R134, R36, 0x10, RZ ;  /* 0x0000001024867819 */ /* 0x000fe200000006ff */
[----:B------:R-:W-:Y:S01]  /*1f710*/  FFMA.FTZ R89, R89, R138, R165 ;  /* 0x0000008a59597223 */ /* 0x000fe200000100a5 */
[----:B------:R-:W-:Y:S01]  /*1f720*/  IMAD.U32 R130, R44, 0x10000, RZ ;  /* 0x000100002c827824 */ /* 0x000fe200078e00ff */
[----:B------:R-:W-:Y:S01]  /*1f730*/  SHF.L.U32 R165, R52, 0x10, RZ ;  /* 0x0000001034a57819 */ /* 0x000fe200000006ff */
[----:B------:R-:W-:Y:S01]  /*1f740*/  IMAD.U32 R138, R40, 0x10000, RZ ;  /* 0x00010000288a7824 */ /* 0x000fe200078e00ff */
[----:B------:R-:W-:Y:S01]  /*1f750*/  F2FP.BF16.F32.PACK_AB R85, R85, R84 ;  /* 0x000000545555723e */ /* 0x000fe200000010ff */
        /* <DEDUP_REMOVED lines=23> */
.L_x_481:
[----:B------:R-:W-:Y:S05]  /*1f8d0*/  BSYNC.RECONVERGENT B0 ;  /* 0x0000000000007941 */ /* 0x000fea0003800200 */
.L_x_480:
[----:B------:R-:W-:Y:S04]  /*1f8e0*/  BSSY.RECONVERGENT B0, `(.L_x_482) ;  /* 0x0000057000007945 */ /* 0x000fe80003800200 */
[----:B------:R-:W-:Y:S05]  /*1f8f0*/  @!P0 BRA `(.L_x_483) ;  /* 0x0000000400548947 */ /* 0x000fea0003800000 */
[--C-:B012---:R-:W-:Y:S01]  /*1f900*/  FADD.FTZ R85, R119, -R124.reuse ;  /* 0x8000007c77557221 */ /* 0x107fe20000010000 */
[----:B------:R-:W-:Y:S01]  /*1f910*/  SHF.L.U32 R84, R60, 0x10, RZ ;  /* 0x000000103c547819 */ /* 0x000fe200000006ff */
[----:B------:R-:W-:Y:S02]  /*1f920*/  IMAD.U32 R86, R68, 0x10000, RZ ;  /* 0x0001000044567824 */ /* 0x000fe400078e00ff */
[--C-:B------:R-:W-:Y:S01]  /*1f930*/  FADD.FTZ R87, R121, -R124.reuse ;  /* 0x8000007c79577221 */ /* 0x100fe20000010000 */
[----:B------:R-:W-:Y:S01]  /*1f940*/  FMUL.FTZ R85, R126, R85 ;  /* 0x000000557e557220 */ /* 0x000fe20000410000 */
[----:B------:R-:W-:Y:S01]  /*1f950*/  PRMT R89, R68, 0x7632, R89 ;  /* 0x0000763244597816 */ /* 0x000fe20000000059 */
[----:B------:R-:W-:Y:S01]  /*1f960*/  FADD.FTZ R163, R131, -R124 ;  /* 0x8000007c83a37221 */ /* 0x000fe20000010000 */
[----:B------:R-:W-:Y:S01]  /*1f970*/  PRMT R91, R64, 0x7632, R91 ;  /* 0x00007632405b7816 */ /* 0x000fe2000000005b */
[--C-:B------:R-:W-:Y:S01]  /*1f980*/  FFMA.FTZ R84, R85, R84, R86.reuse ;  /* 0x0000005455547223 */ /* 0x100fe20000010056 */
[----:B------:R-:W-:Y:S01]  /*1f990*/  PRMT R86, R60, 0x7632, R86 ;  /* 0x000076323c567816 */ /* 0x000fe20000000056 */
[----:B------:R-:W-:Y:S01]  /*1f9a0*/  IMAD.U32 R120, R64, 0x10000, RZ ;  /* 0x0001000040787824 */ /* 0x000fe200078e00ff */
[----:B------:R-:W-:Y:S01]  /*1f9b0*/  PRMT R134, R72, 0x7632, R134 ;  /* 0x0000763248867816 */ /* 0x000fe20000000086 */
[----:B------:R-:W-:Y:S01]  /*1f9c0*/  FMUL.FTZ R128, R126, R87 ;  /* 0x000000577e807220 */ /* 0x000fe20000410000 */
[----:B------:R-:W-:Y:S01]  /*1f9d0*/  SHF.L.U32 R88, R72, 0x10, RZ ;  /* 0x0000001048587819 */ /* 0x000fe200000006ff */
[----:B------:R-:W-:Y:S01]  /*1f9e0*/  IMAD.U32 R90, R61, 0x10000, RZ ;  /* 0x000100003d5a7824 */ /* 0x000fe200078e00ff */
[----:B------:R-:W-:Y:S01]  /*1f9f0*/  SHF.L.U32 R132, R65, 0x10, RZ ;  /* 0x0000001041847819 */ /* 0x000fe200000006ff */
[----:B------:R-:W-:Y:S01]  /*1fa00*/  IMAD.U32 R130, R69, 0x10000, RZ ;  /* 0x0001000045827824 */ /* 0x000fe200078e00ff */
[----:B------:R-:W-:Y:S01]  /*1fa10*/  SHF.L.U32 R91, R91, 0x10, RZ ;  /* 0x000000105b5b7819 */ /* 0x000fe200000006ff */
[----:B------:R-:W-:-:S02]  /*1fa20*/  IMAD.U32 R87, R86, 0x10000, RZ ;  /* 0x0001000056577824 */ /* 0x000fc400078e00ff */
[----:B------:R-:W-:Y:S01]  /*1fa30*/  FMUL.FTZ R163, R126, R163 ;  /* 0x000000a37ea37220 */ /* 0x000fe20000410000 */
[----:B------:R-:W-:Y:S02]  /*1fa40*/  IMAD.U32 R89, R89, 0x10000, RZ ;  /* 0x0001000059597824 */ /* 0x000fe400078e00ff */
[----:B------:R-:W-:Y:S01]  /*1fa50*/  FFMA.FTZ R120, R85, R120, R88 ;  /* 0x0000007855787223 */ /* 0x000fe20000010058 */
[----:B------:R-:W-:Y:S02]  /*1fa60*/  IMAD.U32 R86, R134, 0x10000, RZ ;  /* 0x0001000086567824 */ /* 0x000fe400078e00ff */
[----:B------:R-:W-:Y:S01]  /*1fa70*/  FFMA.FTZ R85, R163, R90, R130 ;  /* 0x0000005aa3557223 */ /* 0x000fe20000010082 */
[----:B------:R-:W-:Y:S02]  /*1fa80*/  IMAD.U32 R165, R73, 0x10000, RZ ;  /* 0x0001000049a57824 */ /* 0x000fe400078e00ff */
[C---:B------:R-:W-:Y:S01]  /*1fa90*/  FFMA.FTZ R87, R128.reuse, R87, R89 ;  /* 0x0000005780577223 */ /* 0x040fe20000010059 */
[----:B------:R-:W-:Y:S01]  /*1faa0*/  FFMA.FTZ R128, R128, R91, R86 ;  /* 0x0000005b80807223 */ /* 0x000fe20000010056 */
[----:B------:R-:W-:Y:S01]  /*1fab0*/  PRMT R134, R61, 0x7632, R134 ;  /* 0x000076323d867816 */ /* 0x000fe20000000086 */
[----:B------:R-:W-:Y:S01]  /*1fac0*/  FFMA.FTZ R130, R163, R132, R165 ;  /* 0x00000084a3827223 */ /* 0x000fe200000100a5 */
[----:B------:R-:W-:Y:S01]  /*1fad0*/  PRMT R86, R69, 0x7632, R86 ;  /* 0x0000763245567816 */ /* 0x000fe20000000056 */
[----:B------:R-:W-:Y:S01]  /*1fae0*/  FADD.FTZ R89, R141, -R124 ;  /* 0x8000007c8d597221 */ /* 0x000fe20000010000 */
[----:B------:R-:W-:Y:S01]  /*1faf0*/  PRMT R132, R65, 0x7632, R132 ;  /* 0x0000763241847816 */ /* 0x000fe20000000084 */
[----:B------:R-:W-:Y:S01]  /*1fb00*/  FADD.FTZ R163, R143, -R124 ;  /* 0x8000007c8fa37221 */ /* 0x000fe20000010000 */
[----:B------:R-:W-:Y:S01]  /*1fb10*/  SHF.L.U32 R91, R27, 0x10, RZ ;  /* 0x000000101b5b7819 */ /* 0x000fe200000006ff */
[----:B------:R-:W-:Y:S01]  /*1fb20*/  FMUL.FTZ R89, R126, R89 ;  /* 0x000000597e597220 */ /* 0x000fe20000410000 */
[----:B------:R-:W-:Y:S01]  /*1fb30*/  SHF.L.U32 R132, R132, 0x10, RZ ;  /* 0x0000001084847819 */ /* 0x000fe200000006ff */
[----:B------:R-:W-:-:S02]  /*1fb40*/  IMAD.U32 R134, R134, 0x10000, RZ ;  /* 0x0001000086867824 */ /* 0x000fc400078e00ff */
[----:B------:R-:W-:Y:S01]  /*1fb50*/  FMUL.FTZ R163, R126, R163 ;  /* 0x000000a37ea37220 */ /* 0x000fe20000410000 */
[----:B------:R-:W-:Y:S01]  /*1fb60*/  IMAD.U32 R86, R86, 0x10000, RZ ;  /* 0x0001000056567824 */ /* 0x000fe200078e00ff */
[----:B------:R-:W-:Y:S01]  /*1fb70*/  SHF.L.U32 R136, R66, 0x10, RZ ;  /* 0x0000001042887819 */ /* 0x000fe200000006ff */
[----:B------:R-:W-:Y:S02]  /*1fb80*/  IMAD.U32 R88, R62, 0x10000, RZ ;  /* 0x000100003e587824 */ /* 0x000fe400078e00ff */
[C---:B------:R-:W-:Y:S01]  /*1fb90*/  FFMA.FTZ R132, R89.reuse, R132, R91 ;  /* 0x0000008459847223 */ /* 0x040fe2000001005b */
[----:B------:R-:W-:Y:S02]  /*1fba0*/  IMAD.U32 R90, R70, 0x10000, RZ ;  /* 0x00010000465a7824 */ /* 0x000fe400078e00ff */
[----:B------:R-:W-:Y:S01]  /*1fbb0*/  FFMA.FTZ R134, R89, R134, R86 ;  /* 0x0000008659867223 */ /* 0x000fe20000010056 */
[----:B------:R-:W-:Y:S01]  /*1fbc0*/  FADD.FTZ R89, R153, -R124 ;  /* 0x8000007c99597221 */ /* 0x000fe20000010000 */
[----:B------:R-:W-:-:S02]  /*1fbd0*/  IMAD.U32 R165, R74, 0x10000, RZ ;  /* 0x000100004aa57824 */ /* 0x000fc400078e00ff */
[----:B------:R-:W-:Y:S01]  /*1fbe0*/  FFMA.FTZ R86, R163, R88, R90 ;  /* 0x00000058a3567223 */ /* 0x000fe2000001005a */
[----:B------:R-:W-:Y:S01]  /*1fbf0*/  SHF.L.U32 R90, R93, 0x10, RZ ;  /* 0x000000105d5a7819 */ /* 0x000fe200000006ff */
[----:B------:R-:W-:Y:S02]  /*1fc00*/  IMAD.U32 R88, R92, 0x10000, RZ ;  /* 0x000100005c587824 */ /* 0x000fe400078e00ff */
[----:B------:R-:W-:Y:S01]  /*1fc10*/  FMUL.FTZ R89, R126, R89 ;  /* 0x000000597e597220 */ /* 0x000fe20000410000 */
[----:B------:R-:W-:Y:S02]  /*1fc20*/  IMAD.U32 R138, R94, 0x10000, RZ ;  /* 0x000100005e8a7824 */ /* 0x000fe400078e00ff */
[----:B------:R-:W-:Y:S01]  /*1fc30*/  FFMA.FTZ R136, R163, R136, R165 ;  /* 0x00000088a3887223 */ /* 0x000fe200000100a5 */
[----:B------:R-:W-:Y:S02]  /*1fc40*/  IMAD.U32 R91, R95, 0x10000, RZ ;  /* 0x000100005f5b7824 */ /* 0x000fe400078e00ff */
[----:B------:R-:W-:Y:S01]  /*1fc50*/  FADD.FTZ R165, R155, -R124 ;  /* 0x8000007c9ba57221 */ /* 0x000fe20000010000 */
[----:B------:R-:W-:Y:S01]  /*1fc60*/  FFMA.FTZ R163, R89, R88, R90 ;  /* 0x0000005859a37223 */ /* 0x000fe2000001005a */
[----:B------:R-:W-:Y:S01]  /*1fc70*/  SHF.L.U32 R140, R63, 0x10, RZ ;  /* 0x000000103f8c7819 */ /* 0x000fe200000006ff */
[----:B------:R-:W-:Y:S01]  /*1fc80*/  FFMA.FTZ R138, R89, R138, R91 ;  /* 0x0000008a598a7223 */ /* 0x000fe2000001005b */
[----:B------:R-:W-:Y:S01]  /*1fc90*/  IMAD.U32 R88, R71, 0x10000, RZ ;  /* 0x0001000047587824 */ /* 0x000fe200078e00ff */
[----:B------:R-:W-:Y:S01]  /*1fca0*/  SHF.L.U32 R89, R75, 0x10, RZ ;  /* 0x000000104b597819 */ /* 0x000fe200000006ff */
[----:B------:R-:W-:Y:S01]  /*1fcb0*/  FMUL.FTZ R165, R126, R165 ;  /* 0x000000a57ea57220 */ /* 0x000fe20000410000 */
[----:B------:R-:W-:Y:S01]  /*1fcc0*/  IMAD.U32 R142, R67, 0x10000, RZ ;  /* 0x00010000438e7824 */ /* 0x000fe200078e00ff */
[----:B------:R-:W0:Y:S01]  /*1fcd0*/  LDC.64 R90, c[0x0][0x428] ;  /* 0x00010a00ff5a7b82 */ /* 0x000e220000000a00 */
[----:B------:R-:W-:Y:S01]  /*1fce0*/  SHF.L.U32 R144, R98, 0x10, RZ ;  /* 0x0000001062907819 */ /* 0x000fe200000006ff */
[C---:B------:R-:W-:Y:S01]  /*1fcf0*/  FFMA.FTZ R140, R165.reuse, R140, R88 ;  /* 0x0000008ca58c7223 */ /* 0x040fe20000010058 */
[----:B------:R-:W-:Y:S01]  /*1fd00*/  FFMA.FTZ R142, R165, R142, R89 ;  /* 0x0000008ea58e7223 */ /* 0x000fe20000010059 */
[----:B------:R-:W-:Y:S01]  /*1fd10*/  FADD.FTZ R165, R161, -R124 ;  /* 0x8000007ca1a57221 */ /* 0x000fe20000010000 */
[----:B------:R-:W-:Y:S01]  /*1fd20*/  IMAD.U32 R124, R96, 0x10000, RZ ;  /* 0x00010000607c7824 */ /* 0x000fe200078e00ff */
[----:B------:R-:W-:Y:S01]  /*1fd30*/  F2FP.BF16.F32.PACK_AB R86, R163, R86 ;  /* 0x00000056a356723e */ /* 0x000fe200000010ff */
[----:B------:R-:W-:Y:S01]  /*1fd40*/  IMAD.U32 R146, R99, 0x10000, RZ ;  /* 0x0001000063927824 */ /* 0x000fe200078e00ff */
[----:B------:R-:W1:Y:S01]  /*1fd50*/  LDC.64 R88, c[0x0][0x430] ;  /* 0x00010c00ff587b82 */ /* 0x000e620000000a00 */
[----:B------:R-:W-:Y:S01]  /*1fd60*/  FMUL.FTZ R165, R126, R165 ;  /* 0x000000a57ea57220 */ /* 0x000fe20000410000 */
[----:B------:R-:W-:Y:S01]  /*1fd70*/  IMAD.U32 R126, R97, 0x10000, RZ ;  /* 0x00010000617e7824 */ /* 0x000fe200078e00ff */
[----:B------:R-:W-:-:S02]  /*1fd80*/  F2FP.BF16.F32.PACK_AB R84, R87, R84 ;  /* 0x000000545754723e */ /* 0x000fc400000010ff */
[C---:B------:R-:W-:Y:S01]  /*1fd90*/  FFMA.FTZ R144, R165.reuse, R144, R146 ;  /* 0x00000090a5907223 */ /* 0x040fe20000010092 */
[----:B------:R-:W-:Y:S01]  /*1fda0*/  FFMA.FTZ R124, R165, R124, R126 ;  /* 0x0000007ca57c7223 */ /* 0x000fe2000001007e */
[----:B------:R-:W-:-:S04]  /*1fdb0*/  F2FP.BF16.F32.PACK_AB R85, R134, R85 ;  /* 0x000000558655723e */ /* 0x000fc800000010ff */
[----:B------:R-:W-:Y:S01]  /*1fdc0*/  F2FP.BF16.F32.PACK_AB R87, R124, R140 ;  /* 0x0000008c7c57723e */ /* 0x000fe200000010ff */
[----:B0-----:R-:W-:Y:S01]  /*1fdd0*/  IMAD.WIDE.U32 R162, R116, 0x10, R90 ;  /* 0x0000001074a27825 */ /* 0x001fe200078e005a */
[----:B------:R-:W-:Y:S02]  /*1fde0*/  F2FP.BF16.F32.PACK_AB R91, R144, R142 ;  /* 0x0000008e905b723e */ /* 0x000fe400000010ff */
[----:B------:R-:W-:Y:S02]  /*1fdf0*/  F2FP.BF16.F32.PACK_AB R90, R138, R136 ;  /* 0x000000888a5a723e */ /* 0x000fe400000010ff */
[----:B------:R3:W-:Y:S01]  /*1fe00*/  STG.E.128 desc[UR6][R162.64], R84 ;  /* 0x00000054a2007986 */ /* 0x0007e2000c101d06 */
[----:B-1----:R-:W-:Y:S01]  /*1fe10*/  IMAD.WIDE.U32 R164, R116, 0x10, R88 ;  /* 0x0000001074a47825 */ /* 0x002fe200078e0058 */
[----:B------:R-:W-:Y:S02]  /*1fe20*/  F2FP.BF16.F32.PACK_AB R89, R132, R130 ;  /* 0x000000828459723e */ /* 0x000fe400000010ff */
[----:B------:R-:W-:-:S05]  /*1fe30*/  F2FP.BF16.F32.PACK_AB R88, R128, R120 ;  /* 0x000000788058723e */ /* 0x000fca00000010ff */
[----:B------:R3:W-:Y:S02]  /*1fe40*/  STG.E.128 desc[UR6][R164.64], R88 ;  /* 0x00000058a4007986 */ /* 0x0007e4000c101d06 */
.L_x_483:
[----:B------:R-:W-:Y:S05]  /*1fe50*/  BSYNC.RECONVERGENT B0 ;  /* 0x0000000000007941 */ /* 0x000fea0003800200 */
.L_x_482:
[----:B------:R-:W-:Y:S02]  /*1fe60*/  UIADD3 UR16, UPT, UPT, UR16, UR14, URZ ;  /* 0x0000000e10107290 */ /* 0x000fe4000fffe0ff */
[----:B------:R-:W-:Y:S02]  /*1fe70*/  UPLOP3.LUT UP1, UPT, UPT, UPT, UP1, 0x40, 0x4 ;  /* 0x000000000004789c */ /* 0x000fe40003f2e810 */
[----:B------:R-:W-:-:S09]  /*1fe80*/  UISETP.GE.AND UP0, UPT, UR16, UR15, UPT ;  /* 0x0000000f1000728c */ /* 0x000fd2000bf06270 */
[----:B------:R-:W-:Y:S05]  /*1fe90*/  BRA.U !UP0, `(.L_x_484) ;  /* 0xfffffe1508f07547 */ /* 0x000fea000b83ffff */
[----:B------:R-:W-:Y:S05]  /*1fea0*/  EXIT ;  /* 0x000000000000794d */ /* 0x000fea0003800000 */
.L_x_485:
        /* <DEDUP_REMOVED lines=13> */
.L_x_13568:


//--------------------- .text._ZN10layer_norm31ln_parallel_residual_fwd_kernelINS_13Kernel_traitsI13__nv_bfloat16S2_S2_S2_fjLj3072ELj1ELj1ELj4ELj16ENS_18Kernel_traits_baseILj3072ES2_S2_S2_S2_fjLj128EEEEELb1ELb0ELb1EEEvNS_9FwdParamsE --------------------------
	.section	.text._ZN10layer_norm31ln_parallel_residual_fwd_kernelINS_13Kernel_traitsI13__nv_bfloat16S2_S2_S2_fjLj3072ELj1ELj1ELj4ELj16ENS_18Kernel_traits_baseILj3072ES2_S2_S2_S2_fjLj128EEEEELb1ELb0ELb1EEEvNS_9FwdParamsE,"ax",@progbits
	.align	128
        .global         _ZN10layer_norm31ln_parallel_residual_fwd_kernelINS_13Kernel_traitsI13__nv_bfloat16S2_S2_S2_fjLj3072ELj1ELj1ELj4ELj16ENS_18Kernel_traits_baseILj3072ES2_S2_S2_S2_fjLj128EEEEELb1ELb0ELb1EEEvNS_9FwdParamsE
        .type           _ZN10layer_norm31ln_parallel_residual_fwd_kernelINS_13Kernel_traitsI13__nv_bfloat16S2_S2_S2_fjLj3072ELj1ELj1ELj4ELj16ENS_18Kernel_traits_baseILj3072ES2_S2_S2_S2_fjLj128EEEEELb1ELb0ELb1EEEvNS_9FwdParamsE,@function
        .size           _ZN10layer_norm31ln_parallel_residual_fwd_kernelINS_13Kernel_traitsI13__nv_bfloat16S2_S2_S2_fjLj3072ELj1ELj1ELj4ELj16ENS_18Kernel_traits_baseILj3072ES2_S2_S2_S2_fjLj128EEEEELb1ELb0ELb1EEEvNS_9FwdParamsE,(.L_x_13569 - _ZN10layer_norm31ln_parallel_residual_fwd_kernelINS_13Kernel_traitsI13__nv_bfloat16S2_S2_S2_fjLj3072ELj1ELj1ELj4ELj16ENS_18Kernel_traits_baseILj3072ES2_S2_S2_S2_fjLj128EEEEELb1ELb0ELb1EEEvNS_9FwdParamsE)
        .other          _ZN10layer_norm31ln_parallel_residual_fwd_kernelINS_13Kernel_traitsI13__nv_bfloat16S2_S2_S2_fjLj3072ELj1ELj1ELj4ELj16ENS_18Kernel_traits_baseILj3072ES2_S2_S2_S2_fjLj128EEEEELb1ELb0ELb1EEEvNS_9FwdParamsE,@"STO_CUDA_ENTRY STV_DEFAULT"
_ZN10layer_norm31ln_parallel_residual_fwd_kernelINS_13Kernel_traitsI13__nv_bfloat16S2_S2_S2_fjLj3072ELj1ELj1ELj4ELj16ENS_18Kernel_traits_baseILj3072ES2_S2_S2_S2_fjLj128EEEEELb1ELb0ELb1EEEvNS_9FwdParamsE:
.text._ZN10layer_norm31ln_parallel_residual_fwd_kernelINS_13Kernel_traitsI13__nv_bfloat16S2_S2_S2_fjLj3072ELj1ELj1ELj4ELj16ENS_18Kernel_traits_baseILj3072ES2_S2_S2_S2_fjLj128EEEEELb1ELb0ELb1EEEvNS_9FwdParamsE:
[----:B------:R-:W-:Y:S01]  /*0000*/  LDC R1, c[0x0][0x37c] ;  /* 0x0000df00ff017b82 */ /* 0x000fe20000000800 */
[----:B------:R-:W0:Y:S07]  /*0010*/  LDCU.U8 UR4, c[0x0][0x464] ;  /* 0x00008c80ff0477ac */ /* 0x000e2e0008000000 */
[----:B------:R-:W1:Y:S01]  /*0020*/  LDC R0, c[0x0][0x458] ;  /* 0x00011600ff007b82 */ /* 0x000e620000000800 */
[----:B------:R-:W2:Y:S01]  /*0030*/  LDCU.64 UR8, c[0x0][0x450] ;  /* 0x00008a00ff0877ac */ /* 0x000ea20008000a00 */
[----:B------:R-:W3:Y:S06]  /*0040*/  LDCU.64 UR10, c[0x0][0x358] ;  /* 0x00006b00ff0a77ac */ /* 0x000eec0008000a00 */
[----:B------:R-:W4:Y:S01]  /*0050*/  LDC R131, c[0x0][0x45c] ;  /* 0x00011700ff837b82 */ /* 0x000f220000000800 */
[----:B0-----:R-:W-:Y:S01]  /*0060*/  ISETP.NE.AND P0, PT, RZ, UR4, PT ;  /* 0x00000004ff007c0c */ /* 0x001fe2000bf05270 */
[----:B------:R-:W0:Y:S01]  /*0070*/  LDCU.64 UR4, c[0x0][0x438] ;  /* 0x00008700ff0477ac */ /* 0x000e220008000a00 */
[----:B--2---:R-:W-:-:S02]  /*0080*/  IMAD.U32 R2, RZ, RZ, UR8 ;  /* 0x00000008ff027e24 */ /* 0x004fc4000f8e00ff */
[----:B------:R-:W-:-:S09]  /*0090*/  IMAD.U32 R3, RZ, RZ, UR9 ;  /* 0x00000009ff037e24 */ /* 0x000fd2000f8e00ff */
[----:B-1----:R-:W-:Y:S01]  /*00a0*/  @P0 IMAD.MOV.U32 R4, RZ, RZ, R0 ;  /* 0x000000ffff040224 */ /* 0x002fe200078e0000 */
[----:B---3--:R-:W2:Y:S01]  /*00b0*/  @P0 LDG.E.64 R2, desc[UR10][R2.64] ;  /* 0x0000000a02020981 */ /* 0x008ea2000c1e1b00 */
[----:B----4-:R-:W-:Y:S01]  /*00c0*/  @P0 MOV R5, R131 ;  /* 0x0000008300050202 */ /* 0x010fe20000000f00 */
[----:B------:R-:W1:Y:S05]  /*00d0*/  @P0 LDC R7, c[0x0][0x460] ;  /* 0x00011800ff070b82 */ /* 0x000e6a0000000800 */
[----:B------:R-:W1:Y:S01]  /*00e0*/  @P0 LDG.E.64 R4, desc[UR10][R4.64] ;  /* 0x0000000a04040981 */ /* 0x000e62000c1e1b00 */
[----:B0-----:R-:W-:Y:S02]  /*00f0*/  UISETP.NE.U32.AND UP0, UPT, UR4, URZ, UPT ;  /* 0x000000ff0400728c */ /* 0x001fe4000bf05070 */
[----:B------:R-:W0:Y:S01]  /*0100*/  S2UR UR18, SR_CTAID.X ;  /* 0x00000000001279c3 */ /* 0x000e220000002500 */
[----:B------:R-:W0:Y:S01]  /*0110*/  S2R R136, SR_TID.X ;  /* 0x0000000000887919 */ /* 0x000e220000002100 */
[----:B------:R-:W-:-:S06]  /*0120*/  UISETP.NE.AND.EX UP0, UPT, UR5, URZ, UPT, UP0 ;  /* 0x000000ff0500728c */ /* 0x000fcc000bf05300 */
[----:B------:R-:W0:Y:S02]  /*0130*/  LDC R133, c[0x0][0x360] ;  /* 0x0000d800ff857b82 */ /* 0x000e240000000800 */
[----:B0-----:R-:W-:Y:S01]  /*0140*/  IMAD R133, R133, UR18, R136 ;  /* 0x0000001285857c24 */ /* 0x001fe2000f8e0288 */
[----:B--2---:R-:W-:Y:S02]  /*0150*/  @P0 R2UR UR8, R2 ;  /* 0x00000000020802ca */ /* 0x004fe400000e0000 */
[----:B------:R-:W-:Y:S02]  /*0160*/  @P0 R2UR UR9, R3 ;  /* 0x00000000030902ca */ /* 0x000fe400000e0000 */
[----:B-1----:R-:W-:-:S05]  /*0170*/  @P0 IADD3 R0, P1, PT, R4, R7, RZ ;  /* 0x0000000704000210 */ /* 0x002fca0007f3e0ff */
[----:B------:R-:W-:-:S04]  /*0180*/  @P0 IMAD.X R131, RZ, RZ, R5, P1 ;  /* 0x000000ffff830224 */ /* 0x000fc800008e0605 */
[----:B------:R-:W-:Y:S02]  /*0190*/  UIADD3 UR6, UPT, UPT, UR8, -0x61c88647, URZ ;  /* 0x9e3779b908067890 */ /* 0x000fe4000fffe0ff */
[----:B------:R-:W-:Y:S01]  /*01a0*/  UIADD3 UR19, UPT, UPT, UR8, 0x3c6ef372, URZ ;  /* 0x3c6ef37208137890 */ /* 0x000fe2000fffe0ff */
[--C-:B------:R-:W-:Y:S01]  /*01b0*/  SHF.R.U64 R132, R0, 0x2, R131.reuse ;  /* 0x0000000200847819 */ /* 0x100fe20000001283 */
[----:B------:R-:W-:Y:S01]  /*01c0*/  UIADD3 UR7, UPT, UPT, UR9, 0x76cf5d0a, URZ ;  /* 0x76cf5d0a09077890 */ /* 0x000fe2000fffe0ff */
[----:B------:R-:W-:Y:S01]  /*01d0*/  SHF.R.U32.HI R131, RZ, 0x2, R131 ;  /* 0x00000002ff837819 */ /* 0x000fe20000011683 */
[----:B------:R-:W-:Y:S02]  /*01e0*/  UIADD3 UR12, UPT, UPT, UR8, -0x255992d5, URZ ;  /* 0xdaa66d2b080c7890 */ /* 0x000fe4000fffe0ff */
[----:B------:R-:W-:Y:S02]  /*01f0*/  UIADD3 UR13, UPT, UPT, UR9, 0x32370b8f, URZ ;  /* 0x32370b8f090d7890 */ /* 0x000fe4000fffe0ff */
[----:B------:R-:W-:-:S02]  /*0200*/  UIADD3 UR14, UPT, UPT, UR8, 0x78dde6e4, URZ ;  /* 0x78dde6e4080e7890 */ /* 0x000fc4000fffe0ff */
[----:B------:R-:W-:Y:S02]  /*0210*/  UIADD3 UR20, UPT, UPT, UR9, -0x126145ec, URZ ;  /* 0xed9eba1409147890 */ /* 0x000fe4000fffe0ff */
[----:B------:R-:W-:Y:S02]  /*0220*/  UIADD3 UR15, UPT, UPT, UR9, -0x56f99767, URZ ;  /* 0xa9066899090f7890 */ /* 0x000fe4000fffe0ff */
[----:B------:R-:W-:Y:S02]  /*0230*/  UIADD3 UR16, UPT, UPT, UR8, -0x4ab325aa, URZ ;  /* 0xb54cda5608107890 */ /* 0x000fe4000fffe0ff */
[----:B------:R-:W-:Y:S02]  /*0240*/  UIADD3 UR21, UPT, UPT, UR9, 0x646e171e, URZ ;  /* 0x646e171e09157890 */ /* 0x000fe4000fffe0ff */
[----:B------:R-:W-:Y:S02]  /*0250*/  UIADD3 UR17, UPT, UPT, UR8, 0x5384540f, URZ ;  /* 0x5384540f08117890 */ /* 0x000fe4000fffe0ff */
[----:B------:R-:W-:-:S02]  /*0260*/  UIADD3 UR22, UPT, UPT, UR9, 0x1fd5c5a3, URZ ;  /* 0x1fd5c5a309167890 */ /* 0x000fc4000fffe0ff */
[----:B------:R-:W-:Y:S02]  /*0270*/  UIADD3 UR23, UPT, UPT, UR9, -0x24c28bd8, URZ ;  /* 0xdb3d742809177890 */ /* 0x000fe4000fffe0ff */
[----:B------:R-:W-:Y:S02]  /*0280*/  UIADD3 UR24, UPT, UPT, UR8, -0x700cb87f, URZ ;  /* 0x8ff3478108187890 */ /* 0x000fe4000fffe0ff */
[----:B------:R-:W-:Y:S01]  /*0290*/  UIADD3 UR25, UPT, UPT, UR9, -0x695add53, URZ ;  /* 0x96a522ad09197890 */ /* 0x000fe2000fffe0ff */
[----:B------:R-:W-:Y:S11]  /*02a0*/  BRA.U UP0, `(.L_x_486) ;  /* 0x0000000100cc7547 */ /* 0x000ff6000b800000 */
[----:B------:R-:W0:Y:S02]  /*02b0*/  LDCU.64 UR4, c[0x0][0x440] ;  /* 0x00008800ff0477ac */ /* 0x000e240008000a00 */
[----:B0-----:R-:W-:-:S04]  /*02c0*/  UISETP.NE.U32.AND UP0, UPT, UR4, URZ, UPT ;  /* 0x000000ff0400728c */ /* 0x001fc8000bf05070 */
[----:B------:R-:W-:-:S09]  /*02d0*/  UISETP.NE.AND.EX UP0, UPT, UR5, URZ, UPT, UP0 ;  /* 0x000000ff0500728c */ /* 0x000fd2000bf05300 */
[----:B------:R-:W-:Y:S05]  /*02e0*/  BRA.U UP0, `(.L_x_487) ;  /* 0x0000000100607547 */ /* 0x000fea000b800000 */
[----:B------:R-:W0:Y:S08]  /*02f0*/  LDC.64 R2, c[0x0][0x3d0] ;  /* 0x0000f400ff027b82 */ /* 0x000e300000000a00 */
[----:B------:R-:W1:Y:S01]  /*0300*/  LDC.64 R4, c[0x0][0x3d8] ;  /* 0x0000f600ff047b82 */ /* 0x000e620000000a00 */
[----:B0-----:R-:W-:-:S05]  /*0310*/  IMAD.WIDE.U32 R2, R136, 0x10, R2 ;  /* 0x0000001088027825 */ /* 0x001fca00078e0002 */
[----:B------:R0:W5:Y:S01]  /*0320*/  LDG.E.128 R28, desc[UR10][R2.64] ;  /* 0x0000000a021c7981 */ /* 0x000162000c1e1d00 */
[----:B-1----:R-:W-:-:S03]  /*0330*/  IMAD.WIDE.U32 R4, R136, 0x10, R4 ;  /* 0x0000001088047825 */ /* 0x002fc600078e0004 */
[----:B------:R0:W5:Y:S04]  /*0340*/  LDG.E.128 R32, desc[UR10][R2.64+0x800] ;  /* 0x0008000a02207981 */ /* 0x000168000c1e1d00 */
[----:B------:R0:W5:Y:S04]  /*0350*/  LDG.E.128 R36, desc[UR10][R2.64+0x1000] ;  /* 0x0010000a02247981 */ /* 0x000168000c1e1d00 */
[----:B------:R0:W5:Y:S04]  /*0360*/  LDG.E.128 R40, desc[UR10][R4.64] ;  /* 0x0000000a04287981 */ /* 0x000168000c1e1d00 */
[----:B------:R0:W5:Y:S04]  /*0370*/  LDG.E.128 R44, desc[UR10][R4.64+0x800] ;  /* 0x0008000a042c7981 */ /* 0x000168000c1e1d00 */
[----:B------:R0:W5:Y:S01]  /*0380*/  LDG.E.128 R48, desc[UR10][R4.64+0x1000] ;  /* 0x0010000a04307981 */ /* 0x000162000c1e1d00 */
[----:B------:R-:W-:Y:S01]  /*0390*/  IMAD.MOV.U32 R130, RZ, RZ, RZ ;  /* 0x000000ffff827224 */ /* 0x000fe200078e00ff */
[----:B------:R-:W-:-:S02]  /*03a0*/  CS2R R128, SRZ ;  /* 0x0000000000807805 */ /* 0x000fc4000001ff00 */
[----:B------:R-:W-:Y:S02]  /*03b0*/  CS2R R126, SRZ ;  /* 0x00000000007e7805 */ /* 0x000fe4000001ff00 */
[----:B------:R-:W-:Y:S02]  /*03c0*/  CS2R R124, SRZ ;  /* 0x00000000007c7805 */ /* 0x000fe4000001ff00 */
[----:B------:R-:W-:Y:S02]  /*03d0*/  CS2R R122, SRZ ;  /* 0x00000000007a7805 */ /* 0x000fe4000001ff00 */
[----:B------:R-:W-:Y:S01]  /*03e0*/  CS2R R120, SRZ ;  /* 0x0000000000787805 */ /* 0x000fe2000001ff00 */
[----:B------:R-:W-:Y:S01]  /*03f0*/  IMAD.MOV.U32 R109, RZ, RZ, RZ ;  /* 0x000000ffff6d7224 */ /* 0x000fe200078e00ff */
[----:B------:R-:W-:Y:S02]  /*0400*/  CS2R R54, SRZ ;  /* 0x0000000000367805 */ /* 0x000fe4000001ff00 */
[----:B------:R-:W-:-:S02]  /*0410*/  CS2R R52, SRZ ;  /* 0x0000000000347805 */ /* 0x000fc4000001ff00 */
[----:B------:R-:W-:Y:S02]  /*0420*/  CS2R R58, SRZ ;  /* 0x00000000003a7805 */ /* 0x000fe4000001ff00 */
[----:B------:R-:W-:Y:S02]  /*0430*/  CS2R R56, SRZ ;  /* 0x0000000000387805 */ /* 0x000fe4000001ff00 */
[----:B------:R-:W-:Y:S02]  /*0440*/  CS2R R62, SRZ ;  /* 0x00000000003e7805 */ /* 0x000fe4000001ff00 */
[----:B------:R-:W-:Y:S01]  /*0450*/  CS2R R60, SRZ ;  /* 0x00000000003c7805 */ /* 0x000fe2000001ff00 */
[----:B0-----:R-:W-:Y:S06]  /*0460*/  BRA `(.L_x_488) ;  /* 0x0000000400307947 */ /* 0x001fec0003800000 */
.L_x_487:
[----:B------:R-:W0:Y:S08]  /*0470*/  LDC.64 R4, c[0x0][0x3d0] ;  /* 0x0000f400ff047b82 */ /* 0x000e300000000a00 */
[----:B------:R-:W1:Y:S08]  /*0480*/  LDC.64 R6, c[0x0][0x3d8] ;  /* 0x0000f600ff067b82 */ /* 0x000e700000000a00 */
[----:B------:R-:W2:Y:S01]  /*0490*/  LDC.64 R2, c[0x0][0x440] ;  /* 0x00011000ff027b82 */ /* 0x000ea20000000a00 */
[----:B0-----:R-:W-:-:S05]  /*04a0*/  IMAD.WIDE.U32 R4, R136, 0x10, R4 ;  /* 0x0000001088047825 */ /* 0x001fca00078e0004 */
[----:B------:R0:W5:Y:S01]  /*04b0*/  LDG.E.128 R28, desc[UR10][R4.64] ;  /* 0x0000000a041c7981 */ /* 0x000162000c1e1d00 */
[----:B-1----:R-:W-:-:S03]  /*04c0*/  IMAD.WIDE.U32 R6, R136, 0x10, R6 ;  /* 0x0000001088067825 */ /* 0x002fc600078e0006 */
[----:B------:R0:W5:Y:S04]  /*04d0*/  LDG.E.128 R32, desc[UR10][R4.64+0x800] ;  /* 0x0008000a04207981 */ /* 0x000168000c1e1d00 */
[----:B------:R0:W5:Y:S01]  /*04e0*/  LDG.E.128 R36, desc[UR10][R4.64+0x1000] ;  /* 0x0010000a04247981 */ /* 0x000162000c1e1d00 */
[----:B--2---:R-:W-:-:S03]  /*04f0*/  IMAD.WIDE.U32 R2, R136, 0x10, R2 ;  /* 0x0000001088027825 */ /* 0x004fc600078e0002 */
[----:B------:R0:W5:Y:S04]  /*0500*/  LDG.E.128 R40, desc[UR10][R6.64] ;  /* 0x0000000a06287981 */ /* 0x000168000c1e1d00 */
[----:B------:R0:W5:Y:S04]  /*0510*/  LDG.E.128 R44, desc[UR10][R6.64+0x800] ;  /* 0x0008000a062c7981 */ /* 0x000168000c1e1d00 */
[----:B------:R0:W5:Y:S04]  /*0520*/  LDG.E.128 R48, desc[UR10][R6.64+0x1000] ;  /* 0x0010000a06307981 */ /* 0x000168000c1e1d00 */
[----:B------:R0:W5:Y:S04]  /*0530*/  LDG.E.128 R60, desc[UR10][R2.64] ;  /* 0x0000000a023c7981 */ /* 0x000168000c1e1d00 */
[----:B------:R0:W5:Y:S04]  /*0540*/  LDG.E.128 R56, desc[UR10][R2.64+0x800] ;  /* 0x0008000a02387981 */ /* 0x000168000c1e1d00 */
[----:B------:R0:W5:Y:S01]  /*0550*/  LDG.E.128 R52, desc[UR10][R2.64+0x1000] ;  /* 0x0010000a02347981 */ /* 0x000162000c1e1d00 */
[----:B------:R-:W-:Y:S01]  /*0560*/  HFMA2 R130, -RZ, RZ, 0, 0 ;  /* 0x00000000ff827431 */ /* 0x000fe200000001ff */
[----:B------:R-:W-:-:S02]  /*0570*/  CS2R R128, SRZ ;  /* 0x0000000000807805 */ /* 0x000fc4000001ff00 */
[----:B------:R-:W-:Y:S02]  /*0580*/  CS2R R126, SRZ ;  /* 0x00000000007e7805 */ /* 0x000fe4000001ff00 */
[----:B------:R-:W-:Y:S02]  /*0590*/  CS2R R124, SRZ ;  /* 0x00000000007c7805 */ /* 0x000fe4000001ff00 */
[----:B------:R-:W-:Y:S02]  /*05a0*/  CS2R R122, SRZ ;  /* 0x00000000007a7805 */ /* 0x000fe4000001ff00 */
[----:B------:R-:W-:Y:S01]  /*05b0*/  CS2R R120, SRZ ;  /* 0x0000000000787805 */ /* 0x000fe2000001ff00 */
[----:B------:R-:W-:Y:S01]  /*05c0*/  IMAD.MOV.U32 R109, RZ, RZ, RZ ;  /* 0x000000ffff6d7224 */ /* 0x000fe200078e00ff */
[----:B0-----:R-:W-:Y:S06]  /*05d0*/  BRA `(.L_x_488) ;  /* 0x0000000000d47947 */ /* 0x001fec0003800000 */
.L_x_486:
[----:B------:R-:W0:Y:S01]  /*05e0*/  LDCU.64 UR4, c[0x0][0x440] ;  /* 0x00008800ff0477ac */ /* 0x000e220008000a00 */
[----:B------:R-:W1:Y:S08]  /*05f0*/  LDC.64 R2, c[0x0][0x438] ;  /* 0x00010e00ff027b82 */ /* 0x000e700000000a00 */
[----:B------:R-:W2:Y:S08]  /*0600*/  LDC.64 R4, c[0x0][0x3d0] ;  /* 0x0000f400ff047b82 */ /* 0x000eb00000000a00 */
[----:B------:R-:W3:Y:S01]  /*0610*/  LDC.64 R6, c[0x0][0x3d8] ;  /* 0x0000f600ff067b82 */ /* 0x000ee20000000a00 */
[----:B0-----:R-:W-:-:S04]  /*0620*/  ISETP.NE.U32.AND P0, PT, RZ, UR4, PT ;  /* 0x00000004ff007c0c */ /* 0x001fc8000bf05070 */
[----:B------:R-:W-:Y:S01]  /*0630*/  ISETP.NE.AND.EX P0, PT, RZ, UR5, PT, P0 ;  /* 0x00000005ff007c0c */ /* 0x000fe2000bf05300 */
[----:B-1----:R-:W-:-:S05]  /*0640*/  IMAD.WIDE.U32 R2, R136, 0x10, R2 ;  /* 0x0000001088027825 */ /* 0x002fca00078e0002 */
[----:B------:R-:W4:Y:S01]  /*0650*/  LDG.E.128 R12, desc[UR10][R2.64] ;  /* 0x0000000a020c7981 */ /* 0x000f22000c1e1d00 */
[----:B--2---:R-:W-:-:S03]  /*0660*/  IMAD.WIDE.U32 R4, R136, 0x10, R4 ;  /* 0x0000001088047825 */ /* 0x004fc600078e0004 */
[----:B------:R-:W2:Y:S03]  /*0670*/  LDG.E.128 R16, desc[UR10][R2.64+0x800] ;  /* 0x0008000a02107981 */ /* 0x000ea6000c1e1d00 */
[----:B------:R-:W0:Y:S01]  /*0680*/  @P0 LDC.64 R8, c[0x0][0x440] ;  /* 0x00011000ff080b82 */ /* 0x000e220000000a00 */
[----:B------:R-:W2:Y:S01]  /*0690*/  LDG.E.128 R20, desc[UR10][R2.64+0x1000] ;  /* 0x0010000a02147981 */ /* 0x000ea2000c1e1d00 */
[----:B---3--:R-:W-:-:S03]  /*06a0*/  IMAD.WIDE.U32 R6, R136, 0x10, R6 ;  /* 0x0000001088067825 */ /* 0x008fc600078e0006 */
[----:B------:R1:W5:Y:S04]  /*06b0*/  LDG.E.128 R28, desc[UR10][R4.64] ;  /* 0x0000000a041c7981 */ /* 0x000368000c1e1d00 */
[----:B------:R1:W5:Y:S04]  /*06c0*/  LDG.E.128 R40, desc[UR10][R6.64] ;  /* 0x0000000a06287981 */ /* 0x000368000c1e1d00 */
[----:B------:R1:W5:Y:S04]  /*06d0*/  LDG.E.128 R32, desc[UR10][R4.64+0x800] ;  /* 0x0008000a04207981 */ /* 0x000368000c1e1d00 */
[----:B------:R1:W5:Y:S04]  /*06e0*/  LDG.E.128 R44, desc[UR10][R6.64+0x800] ;  /* 0x0008000a062c7981 */ /* 0x000368000c1e1d00 */
[----:B------:R1:W5:Y:S01]  /*06f0*/  LDG.E.128 R36, desc[UR10][R4.64+0x1000] ;  /* 0x0010000a04247981 */ /* 0x000362000c1e1d00 */
[----:B0-----:R-:W-:-:S03]  /*0700*/  @P0 IMAD.WIDE.U32 R8, R136, 0x10, R8 ;  /* 0x0000001088080825 */ /* 0x001fc600078e0008 */
[----:B------:R1:W5:Y:S04]  /*0710*/  LDG.E.128 R48, desc[UR10][R6.64+0x1000] ;  /* 0x0010000a06307981 */ /* 0x000368000c1e1d00 */
[----:B------:R1:W5:Y:S04]  /*0720*/  @P0 LDG.E.128 R60, desc[UR10][R8.64] ;  /* 0x0000000a083c0981 */ /* 0x000368000c1e1d00 */
[----:B------:R1:W5:Y:S04]  /*0730*/  @P0 LDG.E.128 R56, desc[UR10][R8.64+0x800] ;  /* 0x0008000a08380981 */ /* 0x000368000c1e1d00 */
[----:B------:R1:W5:Y:S01]  /*0740*/  @P0 LDG.E.128 R52, desc[UR10][R8.64+0x1000] ;  /* 0x0010000a08340981 */ /* 0x000362000c1e1d00 */
[----:B----4-:R-:W-:Y:S01]  /*0750*/  @P0 IMAD.MOV.U32 R109, RZ, RZ, R12 ;  /* 0x000000ffff6d0224 */ /* 0x010fe200078e000c */
[-C--:B------:R-:W-:Y:S01]  /*0760*/  @P0 MOV R121, R14.reuse ;  /* 0x0000000e00790202 */ /* 0x080fe20000000f00 */
[----:B------:R-:W-:Y:S01]  /*0770*/  @P0 IMAD.MOV.U32 R120, RZ, RZ, R13 ;  /* 0x000000ffff780224 */ /* 0x000fe200078e000d */
[----:B------:R-:W-:Y:S01]  /*0780*/  @!P0 MOV R121, R14 ;  /* 0x0000000e00798202 */ /* 0x000fe20000000f00 */
[----:B------:R-:W-:Y:S01]  /*0790*/  @P0 IMAD.MOV.U32 R122, RZ, RZ, R15 ;  /* 0x000000ffff7a0224 */ /* 0x000fe200078e000f */
[-C--:B--2---:R-:W-:Y:S01]  /*07a0*/  @P0 MOV R125, R18.reuse ;  /* 0x00000012007d0202 */ /* 0x084fe20000000f00 */
[----:B------:R-:W-:Y:S01]  /*07b0*/  @P0 IMAD.MOV.U32 R123, RZ, RZ, R16 ;  /* 0x000000ffff7b0224 */ /* 0x000fe200078e0010 */
[----:B------:R-:W-:Y:S01]  /*07c0*/  @!P0 MOV R125, R18 ;  /* 0x00000012007d8202 */ /* 0x000fe20000000f00 */
[----:B------:R-:W-:Y:S01]  /*07d0*/  @P0 IMAD.MOV.U32 R124, RZ, RZ, R17 ;  /* 0x000000ffff7c0224 */ /* 0x000fe200078e0011 */
[-C--:B------:R-:W-:Y:S01]  /*07e0*/  @P0 MOV R129, R22.reuse ;  /* 0x0000001600810202 */ /* 0x080fe20000000f00 */
[----:B------:R-:W-:Y:S01]  /*07f0*/  @P0 IMAD.MOV.U32 R126, RZ, RZ, R19 ;  /* 0x000000ffff7e0224 */ /* 0x000fe200078e0013 */
[----:B------:R-:W-:Y:S01]  /*0800*/  @!P0 MOV R129, R22 ;  /* 0x0000001600818202 */ /* 0x000fe20000000f00 */
[----:B------:R-:W-:-:S02]  /*0810*/  @P0 IMAD.MOV.U32 R127, RZ, RZ, R20 ;  /* 0x000000ffff7f0224 */ /* 0x000fc400078e0014 */
[----:B------:R-:W-:Y:S02]  /*0820*/  @P0 IMAD.MOV.U32 R128, RZ, RZ, R21 ;  /* 0x000000ffff800224 */ /* 0x000fe400078e0015 */
[----:B------:R-:W-:Y:S02]  /*0830*/  @P0 IMAD.MOV.U32 R130, RZ, RZ, R23 ;  /* 0x000000ffff820224 */ /* 0x000fe400078e0017 */
[----:B------:R-:W-:Y:S02]  /*0840*/  @!P0 IMAD.MOV.U32 R109, RZ, RZ, R12 ;  /* 0x000000ffff6d8224 */ /* 0x000fe400078e000c */
[----:B------:R-:W-:Y:S02]  /*0850*/  @!P0 IMAD.MOV.U32 R120, RZ, RZ, R13 ;  /* 0x000000ffff788224 */ /* 0x000fe400078e000d */
[----:B------:R-:W-:Y:S02]  /*0860*/  @!P0 IMAD.MOV.U32 R122, RZ, RZ, R15 ;  /* 0x000000ffff7a8224 */ /* 0x000fe400078e000f */
[----:B------:R-:W-:-:S02]  /*0870*/  @!P0 IMAD.MOV.U32 R123, RZ, RZ, R16 ;  /* 0x000000ffff7b8224 */ /* 0x000fc400078e0010 */
[----:B------:R-:W-:Y:S02]  /*0880*/  @!P0 IMAD.MOV.U32 R124, RZ, RZ, R17 ;  /* 0x000000ffff7c8224 */ /* 0x000fe400078e0011 */
[----:B------:R-:W-:Y:S02]  /*0890*/  @!P0 IMAD.MOV.U32 R126, RZ, RZ, R19 ;  /* 0x000000ffff7e8224 */ /* 0x000fe400078e0013 */
[----:B------:R-:W-:Y:S02]  /*08a0*/  @!P0 IMAD.MOV.U32 R127, RZ, RZ, R20 ;  /* 0x000000ffff7f8224 */ /* 0x000fe400078e0014 */
[----:B------:R-:W-:Y:S02]  /*08b0*/  @!P0 IMAD.MOV.U32 R128, RZ, RZ, R21 ;  /* 0x000000ffff808224 */ /* 0x000fe400078e0015 */
[----:B------:R-:W-:Y:S01]  /*08c0*/  @!P0 IMAD.MOV.U32 R130, RZ, RZ, R23 ;  /* 0x000000ffff828224 */ /* 0x000fe200078e0017 */
[----:B------:R-:W-:Y:S02]  /*08d0*/  @!P0 CS2R R62, SRZ ;  /* 0x00000000003e8805 */ /* 0x000fe4000001ff00 */
[----:B------:R-:W-:-:S02]  /*08e0*/  @!P0 CS2R R60, SRZ ;  /* 0x00000000003c8805 */ /* 0x000fc4000001ff00 */
[----:B------:R-:W-:Y:S02]  /*08f0*/  @!P0 CS2R R58, SRZ ;  /* 0x00000000003a8805 */ /* 0x000fe4000001ff00 */
[----:B------:R-:W-:Y:S02]  /*0900*/  @!P0 CS2R R56, SRZ ;  /* 0x0000000000388805 */ /* 0x000fe4000001ff00 */
[----:B------:R-:W-:Y:S02]  /*0910*/  @!P0 CS2R R54, SRZ ;  /* 0x0000000000368805 */ /* 0x000fe4000001ff00 */
[----:B-1----:R-:W-:-:S07]  /*0920*/  @!P0 CS2R R52, SRZ ;  /* 0x0000000000348805 */ /* 0x002fce000001ff00 */
.L_x_488:
[----:B------:R-:W0:Y:S02]  /*0930*/  LDCU UR4, c[0x0][0x384] ;  /* 0x00007080ff0477ac */ /* 0x000e240008000800 */
[----:B0-----:R-:W-:-:S06]  /*0940*/  UISETP.GE.AND UP0, UPT, UR18, UR4, UPT ;  /* 0x000000041200728c */ /* 0x001fcc000bf06270 */
[----:B------:R-:W-:-:S13]  /*0950*/  PLOP3.LUT P0, PT, PT, PT, UP0, 0x80, 0x8 ;  /* 0x000000000008781c */ /* 0x000fda0003f0f008 */
[----:B------:R-:W-:Y:S05]  /*0960*/  @P0 EXIT ;  /* 0x000000000000094d */ /* 0x000fea0003800000 */
[----:B------:R-:W-:Y:S01]  /*0970*/  IMAD.HI.U32 R2, R133, -0x326172a9, RZ ;  /* 0xcd9e8d5785027827 */ /* 0x000fe200078e00ff */
[----:B------:R-:W-:Y:S01]  /*0980*/  UIADD3 UR4, UPT, UPT, UR9, -0x4498517b, URZ ;  /* 0xbb67ae8509047890 */ /* 0x000fe2000fffe0ff */
[----:B------:R-:W-:Y:S01]  /*0990*/  LOP3.LUT R135, R0, 0x3, RZ, 0xc0, !PT ;  /* 0x0000000300877812 */ /* 0x000fe200078ec0ff */
[----:B------:R-:W-:Y:S01]  /*09a0*/  UPLOP3.LUT UP1, UPT, UPT, UPT, UPT, 0x40, 0x4 ;  /* 0x000000000004789c */ /* 0x000fe20003f2e870 */
[C---:B------:R-:W-:Y:S01]  /*09b0*/  IMAD.HI.U32 R3, R132.reuse, -0x2daee0ad, RZ ;  /* 0xd2511f5384037827 */ /* 0x040fe200078e00ff */
[----:B------:R-:W-:Y:S01]  /*09c0*/  LOP3.LUT R2, R131, UR8, R2, 0x96, !PT ;  /* 0x0000000883027c12 */ /* 0x000fe2000f8e9602 */
[----:B------:R-:W0:Y:S01]  /*09d0*/  LDCU UR5, c[0x0][0x408] ;  /* 0x00008100ff0577ac */ /* 0x000e220008000800 */
[----:B-----5:R-:W-:Y:S01]  /*09e0*/  PRMT R106, R59, 0x7632, R106 ;  /* 0x000076323b6a7816 */ /* 0x020fe2000000006a */
[----:B------:R-:W-:Y:S01]  /*09f0*/  IMAD R7, R132, -0x2daee0ad, RZ ;  /* 0xd2511f5384077824 */ /* 0x000fe200078e02ff */
[----:B------:R-:W-:Y:S01]  /*0a00*/  LOP3.LUT R3, R3, UR9, RZ, 0x3c, !PT ;  /* 0x0000000903037c12 */ /* 0x000fe2000f8e3cff */
[----:B------:R-:W-:Y:S01]  /*0a10*/  IMAD.HI.U32 R6, R2, -0x2daee0ad, RZ ;  /* 0xd2511f5302067827 */ /* 0x000fe200078e00ff */
[----:B------:R-:W-:-:S02]  /*0a20*/  PRMT R105, R47, 0x7632, R105 ;  /* 0x000076322f697816 */ /* 0x000fc40000000069 */
[----:B------:R-:W-:Y:S01]  /*0a30*/  PRMT R104, R126, 0x7632, R104 ;  /* 0x000076327e687816 */ /* 0x000fe20000000068 */
[----:B------:R-:W-:Y:S01]  /*0a40*/  IMAD R5, R133, -0x326172a9, RZ ;  /* 0xcd9e8d5785057824 */ /* 0x000fe200078e02ff */
[----:B------:R-:W-:Y:S01]  /*0a50*/  LOP3.LUT R6, R7, UR4, R6, 0x96, !PT ;  /* 0x0000000407067c12 */ /* 0x000fe2000f8e9606 */
[----:B------:R-:W-:Y:S01]  /*0a60*/  IMAD.HI.U32 R4, R3, -0x326172a9, RZ ;  /* 0xcd9e8d5703047827 */ /* 0x000fe200078e00ff */
[----:B------:R-:W-:Y:S01]  /*0a70*/  UIADD3 UR4, UPT, UPT, UR8, 0x1715609d, URZ ;  /* 0x1715609d08047890 */ /* 0x000fe2000fffe0ff */
[----:B------:R-:W-:Y:S02]  /*0a80*/  PRMT R103, R35, 0x7632, R103 ;  /* 0x0000763223677816 */ /* 0x000fe40000000067 */
        /* <DEDUP_REMOVED lines=13> */
[----:B------:R-:W1:Y:S01]  /*0b60*/  LDCU.64 UR6, c[0x0][0x398] ;  /* 0x00007300ff0677ac */ /* 0x000e620008000a00 */
        /* <DEDUP_REMOVED lines=15> */
[----:B------:R-:W-:Y:S01]  /*0c60*/  LOP3.LUT R2, R5, UR14, R2, 0x96, !PT ;  /* 0x0000000e05027c12 */ /* 0x000fe2000f8e9602 */
[----:B-1----:R-:W-:Y:S01]  /*0c70*/  UISETP.NE.U32.AND UP0, UPT, UR6, URZ, UPT ;  /* 0x000000ff0600728c */ /* 0x002fe2000bf05070 */
[----:B------:R-:W-:Y:S01]  /*0c80*/  PRMT R92, R123, 0x7632, R92 ;  /* 0x000076327b5c7816 */ /* 0x000fe2000000005c */
[----:B------:R-:W-:Y:S01]  /*0c90*/  IMAD R7, R7, -0x326172a9, RZ ;  /* 0xcd9e8d5707077824 */ /* 0x000fe200078e02ff */
[----:B------:R-:W-:Y:S01]  /*0ca0*/  LOP3.LUT R3, R6, UR20, R3, 0x96, !PT ;  /* 0x0000001406037c12 */ /* 0x000fe2000f8e9603 */
[----:B------:R-:W-:Y:S01]  /*0cb0*/  IMAD R6, R4, -0x2daee0ad, RZ ;  /* 0xd2511f5304067824 */ /* 0x000fe200078e02ff */
[----:B------:R-:W-:Y:S01]  /*0cc0*/  UIADD3 UR6, UPT, UPT, UR8, -0xe443238, URZ ;  /* 0xf1bbcdc808067890 */ /* 0x000fe2000fffe0ff */
[----:B------:R-:W-:Y:S01]  /*0cd0*/  IMAD.HI.U32 R5, R2, -0x2daee0ad, RZ ;  /* 0xd2511f5302057827 */ /* 0x000fe200078e00ff */
[----:B------:R-:W-:Y:S01]  /*0ce0*/  PRMT R27, R32, 0x7632, R27 ;  /* 0x00007632201b7816 */ /* 0x000fe2000000001b */
[----:B------:R-:W-:Y:S01]  /*0cf0*/  UISETP.NE.AND.EX UP0, UPT, UR7, URZ, UPT, UP0 ;  /* 0x000000ff0700728c */ /* 0x000fe2000bf05300 */
[----:B------:R-:W-:Y:S01]  /*0d00*/  PRMT R26, R63, 0x7632, R26 ;  /* 0x000076323f1a7816 */ /* 0x000fe2000000001a */
[----:B------:R-:W-:Y:S01]  /*0d10*/  IMAD.HI.U32 R4, R3, -0x326172a9, RZ ;  /* 0xcd9e8d5703047827 */ /* 0x000fe200078e00ff */
[----:B------:R-:W-:Y:S01]  /*0d20*/  LOP3.LUT R5, R6, UR15, R5, 0x96, !PT ;  /* 0x0000000f06057c12 */ /* 0x000fe2000f8e9605 */
[----:B------:R-:W1:Y:S01]  /*0d30*/  LDCU.64 UR14, c[0x0][0x3a0] ;  /* 0x00007400ff0e77ac */ /* 0x000e620008000a00 */
[----:B------:R-:W-:Y:S01]  /*0d40*/  PRMT R25, R43, 0x7632, R25 ;  /* 0x000076322b197816 */ /* 0x000fe20000000019 */
[----:B------:R-:W-:Y:S01]  /*0d50*/  IMAD R3, R3, -0x326172a9, RZ ;  /* 0xcd9e8d5703037824 */ /* 0x000fe200078e02ff */
[----:B------:R-:W-:Y:S01]  /*0d60*/  LOP3.LUT R4, R7, UR4, R4, 0x96, !PT ;  /* 0x0000000407047c12 */ /* 0x000fe2000f8e9604 */
[----:B------:R-:W-:Y:S01]  /*0d70*/  IMAD R7, R2, -0x2daee0ad, RZ ;  /* 0xd2511f5302077824 */ /* 0x000fe200078e02ff */
[----:B------:R-:W-:Y:S01]  /*0d80*/  PRMT R24, R122, 0x7632, R24 ;  /* 0x000076327a187816 */ /* 0x000fe20000000018 */
[----:B------:R-:W-:Y:S01]  /*0d90*/  IMAD.HI.U32 R2, R5, -0x326172a9, RZ ;  /* 0xcd9e8d5705027827 */ /* 0x000fe200078e00ff */
[----:B------:R-:W-:Y:S01]  /*0da0*/  PRMT R23, R31, 0x7632, R23 ;  /* 0x000076321f177816 */ /* 0x000fe20000000017 */
[----:B------:R-:W3:Y:S01]  /*0db0*/  LDCU UR4, c[0x0][0x404] ;  /* 0x00008080ff0477ac */ /* 0x000ee20008000800 */
        /* <DEDUP_REMOVED lines=9> */
[----:B------:R-:W-:Y:S02]  /*0e50*/  PRMT R19, R30, 0x7632, R19 ;  /* 0x000076321e137816 */ /* 0x000fe40000000013 */
[----:B------:R-:W-:Y:S01]  /*0e60*/  PRMT R18, R61, 0x7632, R18 ;  /* 0x000076323d127816 */ /* 0x000fe20000000012 */
[----:B------:R-:W-:Y:S01]  /*0e70*/  IMAD.HI.U32 R3, R6, -0x326172a9, RZ ;  /* 0xcd9e8d5706037827 */ /* 0x000fe200078e00ff */
[----:B------:R-:W-:Y:S01]  /*0e80*/  LOP3.LUT R4, R5, UR22, R4, 0x96, !PT ;  /* 0x0000001605047c12 */ /* 0x000fe2000f8e9604 */
[----:B------:R-:W4:Y:S01]  /*0e90*/  LDCU UR22, c[0x0][0x388] ;  /* 0x00007100ff1677ac */ /* 0x000f220008000800 */
[----:B------:R-:W-:Y:S01]  /*0ea0*/  PRMT R17, R41, 0x7632, R17 ;  /* 0x0000763229117816 */ /* 0x000fe20000000011 */
[----:B------:R-:W-:Y:S01]  /*0eb0*/  IMAD R7, R2, -0x2daee0ad, RZ ;  /* 0xd2511f5302077824 */ /* 0x000fe200078e02ff */
[----:B------:R-:W-:Y:S01]  /*0ec0*/  LOP3.LUT R3, R8, UR17, R3, 0x96, !PT ;  /* 0x0000001108037c12 */ /* 0x000fe2000f8e9603 */
[----:B------:R-:W-:Y:S01]  /*0ed0*/  IMAD R5, R6, -0x326172a9, RZ ;  /* 0xcd9e8d5706057824 */ /* 0x000fe200078e02ff */
[----:B------:R-:W-:Y:S01]  /*0ee0*/  PRMT R16, R120, 0x7632, R16 ;  /* 0x0000763278107816 */ /* 0x000fe20000000010 */
[----:B------:R-:W-:Y:S01]  /*0ef0*/  IMAD.HI.U32 R2, R4, -0x326172a9, RZ ;  /* 0xcd9e8d5704027827 */ /* 0x000fe200078e00ff */
[----:B------:R-:W-:Y:S01]  /*0f00*/  PRMT R15, R29, 0x7632, R15 ;  /* 0x000076321d0f7816 */ /* 0x000fe2000000000f */
[----:B------:R-:W0:Y:S01]  /*0f10*/  LDCU.64 UR16, c[0x0][0x380] ;  /* 0x00007000ff1077ac */ /* 0x000e220008000a00 */
[----:B------:R-:W-:Y:S01]  /*0f20*/  PRMT R14, R60, 0x7632, R14 ;  /* 0x000076323c0e7816 */ /* 0x000fe2000000000e */
[----:B------:R-:W-:Y:S01]  /*0f30*/  IMAD.HI.U32 R6, R3, -0x2daee0ad, RZ ;  /* 0xd2511f5303067827 */ /* 0x000fe200078e00ff */
[----:B------:R-:W-:-:S02]  /*0f40*/  LOP3.LUT R2, R5, UR6, R2, 0x96, !PT ;  /* 0x0000000605027c12 */ /* 0x000fc4000f8e9602 */
[----:B------:R-:W-:Y:S01]  /*0f50*/  PRMT R13, R40, 0x7632, R13 ;  /* 0x00007632280d7816 */ /* 0x000fe2000000000d */
[----:B------:R-:W-:Y:S01]  /*0f60*/  IMAD R3, R3, -0x2daee0ad, RZ ;  /* 0xd2511f5303037824 */ /* 0x000fe200078e02ff */
[----:B------:R-:W-:Y:S01]  /*0f70*/  LOP3.LUT R6, R7, UR23, R6, 0x96, !PT ;  /* 0x0000001707067c12 */ /* 0x000fe2000f8e9606 */
[----:B------:R-:W-:Y:S01]  /*0f80*/  IMAD.HI.U32 R108, R2, -0x2daee0ad, RZ ;  /* 0xd2511f53026c7827 */ /* 0x000fe200078e00ff */
[----:B------:R-:W-:Y:S01]  /*0f90*/  PRMT R12, R109, 0x7632, R12 ;  /* 0x000076326d0c7816 */ /* 0x000fe2000000000c */
[----:B------:R-:W0:Y:S01]  /*0fa0*/  LDCU.U8 UR23, c[0x0][0x410] ;  /* 0x00008200ff1777ac */ /* 0x000e220008000000 */
[----:B------:R-:W-:Y:S01]  /*0fb0*/  PRMT R11, R28, 0x7632, R11 ;  /* 0x000076321c0b7816 */ /* 0x000fe2000000000b */
[----:B------:R-:W-:Y:S01]  /*0fc0*/  IMAD R4, R4, -0x326172a9, RZ ;  /* 0xcd9e8d5704047824 */ /* 0x000fe200078e02ff */
[----:B------:R-:W-:Y:S01]  /*0fd0*/  LOP3.LUT R108, R3, UR25, R108, 0x96, !PT ;  /* 0x00000019036c7c12 */ /* 0x000fe2000f8e966c */
[----:B------:R-:W-:-:S04]  /*0fe0*/  IMAD.HI.U32 R107, R6, -0x326172a9, RZ ;  /* 0xcd9e8d57066b7827 */ /* 0x000fc800078e00ff */
[----:B------:R-:W-:Y:S01]  /*0ff0*/  IMAD.MOV.U32 R9, RZ, RZ, RZ ;  /* 0x000000ffff097224 */ /* 0x000fe200078e00ff */
[----:B------:R-:W-:Y:S01]  /*1000*/  LOP3.LUT R107, R4, UR24, R107, 0x96, !PT ;  /* 0x00000018046b7c12 */ /* 0x000fe2000f8e966b */
[----:B------:R-:W-:Y:S01]  /*1010*/  IMAD R134, R2, -0x2daee0ad, RZ ;  /* 0xd2511f5302867824 */ /* 0x000fe200078e02ff */
[----:B------:R-:W0:Y:S01]  /*1020*/  LDCU UR24, c[0x0][0x400] ;  /* 0x00008000ff1877ac */ /* 0x000e220008000800 */
[----:B-1234-:R-:W-:-:S07]  /*1030*/  IMAD R10, R6, -0x326172a9, RZ ;  /* 0xcd9e8d57060a7824 */ /* 0x01efce00078e02ff */
.L_x_718:
[----:B------:R-:W-:Y:S01]  /*1040*/  ISETP.NE.U32.AND P0, PT, RZ, UR14, PT ;  /* 0x0000000eff007c0c */ /* 0x000fe2000bf05070 */
[----:B------:R-:W-:Y:S01]  /*1050*/  UIMAD UR6, UR18, UR22, URZ ;  /* 0x00000016120672a4 */ /* 0x000fe2000f8e02ff */
[----:B-1----:R-:W1:Y:S01]  /*1060*/  LDC.64 R144, c[0x0][0x390] ;  /* 0x0000e400ff907b82 */ /* 0x002e620000000a00 */
[----:B------:R-:W2:Y:S01]  /*1070*/  @UP0 LDCU.64 UR26, c[0x0][0x398] ;  /* 0x00007300ff1a07ac */ /* 0x000ea20008000a00 */
[----:B------:R-:W-:Y:S02]  /*1080*/  ISETP.NE.AND.EX P0, PT, RZ, UR15, PT, P0 ;  /* 0x0000000fff007c0c */ /* 0x000fe4000bf05300 */
[----:B------:R-:W-:Y:S01]  /*1090*/  PLOP3.LUT P1, PT, PT, PT, UP0, 0x80, 0x8 ;  /* 0x000000000008781c */ /* 0x000fe20003f2f008 */
[----:B------:R-:W-:Y:S01]  /*10a0*/  USHF.R.S32.HI UR7, URZ, 0x1f, UR6 ;  /* 0x0000001fff077899 */ /* 0x000fe20008011406 */
[----:B------:R-:W-:-:S03]  /*10b0*/  PLOP3.LUT P2, PT, PT, PT, UP0, 0x80, 0x8 ;  /* 0x000000000008781c */ /* 0x000fc60003f4f008 */
[----:B------:R-:W-:-:S06]  /*10c0*/  ULEA.HI UR7, UR7, UR6, URZ, 0x3 ;  /* 0x0000000607077291 */ /* 0x000fcc000f8f18ff */
[----:B------:R-:W3:Y:S01]  /*10d0*/  @P0 LDC.64 R72, c[0x0][0x3a0] ;  /* 0x0000e800ff480b82 */ /* 0x000ee20000000a00 */
[----:B------:R-:W-:-:S05]  /*10e0*/  IMAD.U32 R75, RZ, RZ, UR7 ;  /* 0x00000007ff4b7e24 */ /* 0x000fca000f8e00ff */
[----:B------:R-:W-:Y:S01]  /*10f0*/  LEA.HI.SX32 R114, R75, R136, 0x1d ;  /* 0x000000884b727211 */ /* 0x000fe200078feaff */
[----:B------:R-:W-:-:S04]  /*1100*/  HFMA2 R75, -RZ, RZ, 0, 9.5367431640625e-07 ;  /* 0x00000010ff4b7431 */ /* 0x000fc800000001ff */
[----:B-1----:R-:W-:-:S04]  /*1110*/  IMAD.WIDE.U32 R76, R114, 0x10, R144 ;  /* 0x00000010724c7825 */ /* 0x002fc800078e0090 */
[----:B--2---:R-:W-:-:S05]  /*1120*/  @P1 IMAD.WIDE.U32 R74, R114, R75, UR26 ;  /* 0x0000001a724a1e25 */ /* 0x004fca000f8e004b */
[----:B------:R1:W5:Y:S01]  /*1130*/  @P2 LDG.E.128 R64, desc[UR10][R74.64] ;  /* 0x0000000a4a402981 */ /* 0x000362000c1e1d00 */
[----:B---3--:R-:W-:-:S05]  /*1140*/  @P0 IMAD.WIDE.U32 R72, R114, 0x10, R72 ;  /* 0x0000001072480825 */ /* 0x008fca00078e0048 */
[----:B------:R1:W5:Y:S04]  /*1150*/  @P0 LDG.E.128 R68, desc[UR10][R72.64] ;  /* 0x0000000a48440981 */ /* 0x000368000c1e1d00 */
[----:B------:R1:W5:Y:S01]  /*1160*/  LDG.E.128 R72, desc[UR10][R76.64] ;  /* 0x0000000a4c487981 */ /* 0x000362000c1e1d00 */
[----:B------:R-:W-:-:S04]  /*1170*/  UISETP.NE.U32.AND UP0, UPT, UR12, URZ, UPT ;  /* 0x000000ff0c00728c */ /* 0x000fc8000bf05070 */
[----:B------:R-:W-:Y:S01]  /*1180*/  UISETP.NE.AND.EX UP0, UPT, UR13, URZ, UPT, UP0 ;  /* 0x000000ff0d00728c */ /* 0x000fe2000bf05300 */
[----:B------:R-:W-:Y:S01]  /*1190*/  IMAD.MOV.U32 R91, RZ, RZ, 0x2f800000 ;  /* 0x2f800000ff5b7424 */ /* 0x000fe200078e00ff */
[----:B------:R-:W-:Y:S02]  /*11a0*/  UIADD3 UR6, UPT, UPT, UR8, -0x4ab325aa, URZ ;  /* 0xb54cda5608067890 */ /* 0x000fe4000fffe0ff */
[----:B------:R-:W-:Y:S02]  /*11b0*/  UIADD3 UR7, UPT, UPT, UR8, -0x61c88647, URZ ;  /* 0x9e3779b908077890 */ /* 0x000fe4000fffe0ff */
[----:B------:R-:W-:Y:S02]  /*11c0*/  UIADD3 UR25, UPT, UPT, UR8, 0x5384540f, URZ ;  /* 0x5384540f08197890 */ /* 0x000fe4000fffe0ff */
[----:B------:R-:W-:Y:S02]  /*11d0*/  UIADD3 UR26, UPT, UPT, UR8, 0x78dde6e4, URZ ;  /* 0x78dde6e4081a7890 */ /* 0x000fe4000fffe0ff */
[----:B------:R-:W-:-:S02]  /*11e0*/  UIADD3 UR27, UPT, UPT, UR9, -0x695add53, URZ ;  /* 0x96a522ad091b7890 */ /* 0x000fc4000fffe0ff */
[----:B------:R-:W-:Y:S02]  /*11f0*/  UIADD3 UR28, UPT, UPT, UR9, -0x56f99767, URZ ;  /* 0xa9066899091c7890 */ /* 0x000fe4000fffe0ff */
[----:B------:R-:W-:Y:S02]  /*1200*/  UIADD3 UR29, UPT, UPT, UR8, -0x700cb87f, URZ ;  /* 0x8ff34781081d7890 */ /* 0x000fe4000fffe0ff */
[----:B------:R-:W-:Y:S02]  /*1210*/  UIADD3 UR30, UPT, UPT, UR9, -0x24c28bd8, URZ ;  /* 0xdb3d7428091e7890 */ /* 0x000fe4000fffe0ff */
[----:B------:R-:W-:Y:S02]  /*1220*/  UIADD3 UR31, UPT, UPT, UR8, -0x255992d5, URZ ;  /* 0xdaa66d2b081f7890 */ /* 0x000fe4000fffe0ff */
[----:B------:R-:W-:Y:S02]  /*1230*/  UIADD3 UR32, UPT, UPT, UR9, 0x76cf5d0a, URZ ;  /* 0x76cf5d0a09207890 */ /* 0x000fe4000fffe0ff */
[----:B------:R-:W-:-:S02]  /*1240*/  UIADD3 UR33, UPT, UPT, UR9, 0x1fd5c5a3, URZ ;  /* 0x1fd5c5a309217890 */ /* 0x000fc4000fffe0ff */
[----:B------:R-:W-:Y:S01]  /*1250*/  UIADD3 UR34, UPT, UPT, UR9, 0x32370b8f, URZ ;  /* 0x32370b8f09227890 */ /* 0x000fe2000fffe0ff */
[----:B-1----:R-:W-:Y:S11]  /*1260*/  BRA.U UP0, `(.L_x_489) ;  /* 0x0000002900487547 */ /* 0x002ff6000b800000 */
[----:B------:R-:W-:Y:S01]  /*1270*/  ISETP.NE.AND P1, PT, R135, 0x1, PT ;  /* 0x000000018700780c */ /* 0x000fe20003f25270 */
[----:B------:R-:W-:Y:S01]  /*1280*/  IMAD.MOV.U32 R78, RZ, RZ, 0x2 ;  /* 0x00000002ff4e7424 */ /* 0x000fe200078e00ff */
[----:B------:R-:W-:Y:S01]  /*1290*/  MOV R86, R134 ;  /* 0x0000008600567202 */ /* 0x000fe20000000f00 */
[----:B------:R-:W-:-:S10]  /*12a0*/  IMAD.MOV.U32 R76, RZ, RZ, R10 ;  /* 0x000000ffff4c7224 */ /* 0x000fd400078e000a */
        /* <DEDUP_REMOVED lines=11> */
.L_x_491:
[----:B------:R-:W-:-:S04]  /*1360*/  VIADD R132, R132, 0x1 ;  /* 0x0000000184847836 */ /* 0x000fc80000000000 */
        /* <DEDUP_REMOVED lines=11> */
.L_x_492:
[----:B------:R-:W-:Y:S01]  /*1420*/  IMAD.WIDE.U32 R76, R133, -0x326172a9, RZ ;  /* 0xcd9e8d57854c7825 */ /* 0x000fe200078e00ff */
[----:B------:R-:W-:Y:S01]  /*1430*/  LOP3.LUT R78, R9, UR9, R81, 0x96, !PT ;  /* 0x00000009094e7c12 */ /* 0x000fe2000f8e9651 */
[----:B------:R-:W-:-:S03]  /*1440*/  UIADD3 UR35, UPT, UPT, UR9, -0x4498517b, URZ ;  /* 0xbb67ae8509237890 */ /* 0x000fc6000fffe0ff */
[----:B------:R-:W-:Y:S01]  /*1450*/  LOP3.LUT R82, R131, UR8, R77, 0x96, !PT ;  /* 0x0000000883527c12 */ /* 0x000fe2000f8e964d */
[----:B------:R-:W-:-:S04]  /*1460*/  IMAD.WIDE.U32 R78, R78, -0x326172a9, RZ ;  /* 0xcd9e8d574e4e7825 */ /* 0x000fc800078e00ff */
[----:B------:R-:W-:Y:S01]  /*1470*/  IMAD.WIDE.U32 R82, R82, -0x2daee0ad, RZ ;  /* 0xd2511f5352527825 */ /* 0x000fe200078e00ff */
[----:B------:R-:W-:-:S04]  /*1480*/  LOP3.LUT R81, R76, UR7, R79, 0x96, !PT ;  /* 0x000000074c517c12 */ /* 0x000fc8000f8e964f */
[----:B------:R-:W-:Y:S01]  /*1490*/  LOP3.LUT R76, R80, UR35, R83, 0x96, !PT ;  /* 0x00000023504c7c12 */ /* 0x000fe2000f8e9653 */
[----:B------:R-:W-:Y:S01]  /*14a0*/  IMAD.WIDE.U32 R80, R81, -0x2daee0ad, RZ ;  /* 0xd2511f5351507825 */ /* 0x000fe200078e00ff */
[----:B------:R-:W-:-:S03]  /*14b0*/  UIADD3 UR35, UPT, UPT, UR8, 0x1715609d, URZ ;  /* 0x1715609d08237890 */ /* 0x000fc6000fffe0ff */
[----:B------:R-:W-:Y:S01]  /*14c0*/  IMAD.WIDE.U32 R76, R76, -0x326172a9, RZ ;  /* 0xcd9e8d574c4c7825 */ /* 0x000fe200078e00ff */
[----:B------:R-:W-:-:S04]  /*14d0*/  LOP3.LUT R79, R82, UR32, R81, 0x96, !PT ;  /* 0x00000020524f7c12 */ /* 0x000fc8000f8e9651 */
[----:B------:R-:W-:Y:S01]  /*14e0*/  LOP3.LUT R82, R78, UR19, R77, 0x96, !PT ;  /* 0x000000134e527c12 */ /* 0x000fe2000f8e964d */
[----:B------:R-:W-:-:S04]  /*14f0*/  IMAD.WIDE.U32 R78, R79, -0x326172a9, RZ ;  /* 0xcd9e8d574f4e7825 */ /* 0x000fc800078e00ff */
        /* <DEDUP_REMOVED lines=26> */
[----:B------:R-:W-:-:S03]  /*16a0*/  LOP3.LUT R107, R80, UR29, R79, 0x96, !PT ;  /* 0x0000001d506b7c12 */ /* 0x000fc6000f8e964f */
[----:B------:R-:W-:Y:S02]  /*16b0*/  IMAD.MOV.U32 R10, RZ, RZ, R78 ;  /* 0x000000ffff0a7224 */ /* 0x000fe400078e004e */
[----:B------:R-:W-:Y:S01]  /*16c0*/  HFMA2 R78, -RZ, RZ, 0, 0 ;  /* 0x00000000ff4e7431 */ /* 0x000fe200000001ff */
[----:B------:R-:W-:Y:S01]  /*16d0*/  LOP3.LUT R108, R76, UR27, R87, 0x96, !PT ;  /* 0x0000001b4c6c7c12 */ /* 0x000fe2000f8e9657 */
[----:B------:R-:W-:-:S07]  /*16e0*/  IMAD.MOV.U32 R76, RZ, RZ, R134 ;  /* 0x000000ffff4c7224 */ /* 0x000fce00078e0086 */
.L_x_490:
[----:B------:R-:W-:Y:S01]  /*16f0*/  I2FP.F32.U32 R76, R76 ;  /* 0x0000004c004c7245 */ /* 0x000fe20000201000 */
[----:B-----5:R-:W-:Y:S01]  /*1700*/  IMAD.U32 R77, R72, 0x10000, RZ ;  /* 0x00010000484d7824 */ /* 0x020fe200078e00ff */
[----:B------:R-:W-:Y:S01]  /*1710*/  ISETP.NE.AND P2, PT, R78, 0x1, PT ;  /* 0x000000014e00780c */ /* 0x000fe20003f45270 */
[----:B------:R-:W-:Y:S01]  /*1720*/  @P0 IMAD.U32 R79, R68, 0x10000, RZ ;  /* 0x00010000444f0824 */ /* 0x000fe200078e00ff */
[----:B------:R-:W-:Y:S01]  /*1730*/  PRMT R72, R72, 0x7632, R72 ;  /* 0x0000763248487816 */ /* 0x000fe20000000048 */
[----:B------:R-:W-:Y:S01]  /*1740*/  FFMA.FTZ R76, R76, R91, 1.1641532182693481445e-10 ;  /* 0x2f0000004c4c7423 */ /* 0x000fe2000001005b */
[----:B0-----:R-:W-:-:S04]  /*1750*/  FMUL.FTZ R77, R77, UR5 ;  /* 0x000000054d4d7c20 */ /* 0x001fc80008410000 */
[----:B------:R-:W-:-:S04]  /*1760*/  FSETP.GTU.FTZ.AND P1, PT, R76, UR4, PT ;  /* 0x000000044c007c0b */ /* 0x000fc8000bf3c000 */
[----:B------:R-:W-:Y:S02]  /*1770*/  FSEL R112, R77, RZ, !P1 ;  /* 0x000000ff4d707208 */ /* 0x000fe40004800000 */
[----:B------:R-:W-:Y:S02]  /*1780*/  PLOP3.LUT P1, PT, P1, PT, PT, 0x8, 0x80 ;  /* 0x000000000080781c */ /* 0x000fe40000f2e170 */
[----:B------:R-:W-:Y:S01]  /*1790*/  MOV R77, R10 ;  /* 0x0000000a004d7202 */ /* 0x000fe20000000f00 */
        /* <DEDUP_REMOVED lines=13> */
.L_x_494:
[----:B------:R-:W-:-:S04]  /*1870*/  VIADD R132, R132, 0x1 ;  /* 0x0000000184847836 */ /* 0x000fc80000000000 */
        /* <DEDUP_REMOVED lines=11> */
.L_x_495:
        /* <DEDUP_REMOVED lines=37> */
[----:B------:R-:W-:Y:S01]  /*1b80*/  IMAD.MOV.U32 R79, RZ, RZ, RZ ;  /* 0x000000ffff4f7224 */ /* 0x000fe200078e00ff */
[----:B------:R-:W-:Y:S01]  /*1b90*/  LOP3.LUT R76, R76, UR35, R89, 0x96, !PT ;  /* 0x000000234c4c7c12 */ /* 0x000fe2000f8e9659 */
[----:B------:R-:W-:-:S04]  /*1ba0*/  IMAD.WIDE.U32 R82, R82, -0x326172a9, RZ ;  /* 0xcd9e8d5752527825 */ /* 0x000fc800078e00ff */
[----:B------:R-:W-:Y:S01]  /*1bb0*/  IMAD.WIDE.U32 R76, R76, -0x2daee0ad, RZ ;  /* 0xd2511f534c4c7825 */ /* 0x000fe200078e00ff */
[----:B------:R-:W-:Y:S02]  /*1bc0*/  LOP3.LUT R107, R88, UR29, R83, 0x96, !PT ;  /* 0x0000001d586b7c12 */ /* 0x000fe4000f8e9653 */
[----:B------:R-:W-:Y:S02]  /*1bd0*/  MOV R10, R82 ;  /* 0x00000052000a7202 */ /* 0x000fe40000000f00 */
[----:B------:R-:W-:Y:S01]  /*1be0*/  LOP3.LUT R108, R78, UR27, R77, 0x96, !PT ;  /* 0x0000001b4e6c7c12 */ /* 0x000fe2000f8e964d */
[----:B------:R-:W-:Y:S02]  /*1bf0*/  IMAD.MOV.U32 R77, RZ, RZ, R86 ;  /* 0x000000ffff4d7224 */ /* 0x000fe400078e0056 */
[----:B------:R-:W-:-:S07]  /*1c00*/  IMAD.MOV.U32 R86, RZ, RZ, R76 ;  /* 0x000000ffff567224 */ /* 0x000fce00078e004c */
.L_x_493:
[----:B------:R-:W-:Y:S01]  /*1c10*/  I2FP.F32.U32 R76, R77 ;  /* 0x0000004d004c7245 */ /* 0x000fe20000201000 */
[----:B------:R-:W-:Y:S01]  /*1c20*/  IMAD.MOV.U32 R78, RZ, RZ, 0x2 ;  /* 0x00000002ff4e7424 */ /* 0x000fe200078e00ff */
[----:B------:R-:W-:Y:S02]  /*1c30*/  SHF.L.U32 R72, R72, 0x10, RZ ;  /* 0x0000001048487819 */ /* 0x000fe400000006ff */
[----:B------:R-:W-:Y:S01]  /*1c40*/  ISETP.NE.AND P2, PT, R79, 0x1, PT ;  /* 0x000000014f00780c */ /* 0x000fe20003f45270 */
[----:B------:R-:W-:Y:S01]  /*1c50*/  FFMA.FTZ R76, R76, R91, 1.1641532182693481445e-10 ;  /* 0x2f0000004c4c7423 */ /* 0x000fe2000001005b */
[----:B------:R-:W-:Y:S01]  /*1c60*/  @P0 PRMT R77, R68, 0x7632, R77 ;  /* 0x00007632444d0816 */ /* 0x000fe2000000004d */
[----:B------:R-:W-:-:S03]  /*1c70*/  FMUL.FTZ R72, R72, UR5 ;  /* 0x0000000548487c20 */ /* 0x000fc60008410000 */
[----:B------:R-:W-:Y:S01]  /*1c80*/  FSETP.GTU.FTZ.AND P1, PT, R76, UR4, PT ;  /* 0x000000044c007c0b */ /* 0x000fe2000bf3c000 */
[----:B------:R-:W-:-:S03]  /*1c90*/  @P0 IMAD.U32 R76, R77, 0x10000, RZ ;  /* 0x000100004d4c0824 */ /* 0x000fc600078e00ff */
[----:B------:R-:W-:Y:S01]  /*1ca0*/  FSEL R141, R72, RZ, !P1 ;  /* 0x000000ff488d7208 */ /* 0x000fe20004800000 */
[----:B------:R-:W-:Y:S01]  /*1cb0*/  IMAD.MOV.U32 R72, RZ, RZ, R10 ;  /* 0x000000ffff487224 */ /* 0x000fe200078e000a */
        /* <DEDUP_REMOVED lines=13> */
.L_x_497:
[----:B------:R-:W-:-:S04]  /*1d90*/  IADD3 R132, PT, PT, R132, 0x1, RZ ;  /* 0x0000000184847810 */ /* 0x000fc80007ffe0ff */
        /* <DEDUP_REMOVED lines=11> */
.L_x_498:
[----:B------:R-:W-:Y:S01]  /*1e50*/  IMAD.WIDE.U32 R78, R133, -0x326172a9, RZ ;  /* 0xcd9e8d57854e7825 */ /* 0x000fe200078e00ff */
[----:B------:R-:W-:Y:S01]  /*1e60*/  LOP3.LUT R76, R9, UR9, R111, 0x96, !PT ;  /* 0x00000009094c7c12 */ /* 0x000fe2000f8e966f */
[----:B------:R-:W-:Y:S01]  /*1e70*/  UIADD3 UR35, UPT, UPT, UR9, -0x4498517b, URZ ;  /* 0xbb67ae8509237890 */ /* 0x000fe2000fffe0ff */
[----:B------:R-:W-:Y:S02]  /*1e80*/  MOV R72, R86 ;  /* 0x0000005600487202 */ /* 0x000fe40000000f00 */
        /* <DEDUP_REMOVED lines=38> */
[----:B------:R-:W-:Y:S01]  /*20f0*/  IMAD.MOV.U32 R10, RZ, RZ, R82 ;  /* 0x000000ffff0a7224 */ /* 0x000fe200078e0052 */
[----:B------:R-:W-:Y:S01]  /*2100*/  LOP3.LUT R108, R78, UR27, R77, 0x96, !PT ;  /* 0x0000001b4e6c7c12 */ /* 0x000fe2000f8e964d */
[----:B------:R-:W-:Y:S02]  /*2110*/  IMAD.MOV.U32 R86, RZ, RZ, R76 ;  /* 0x000000ffff567224 */ /* 0x000fe400078e004c */
[----:B------:R-:W-:-:S07]  /*2120*/  IMAD.MOV.U32 R78, RZ, RZ, RZ ;  /* 0x000000ffff4e7224 */ /* 0x000fce00078e00ff */
.L_x_496:
[----:B------:R-:W-:Y:S01]  /*2130*/  I2FP.F32.U32 R72, R72 ;  /* 0x0000004800487245 */ /* 0x000fe20000201000 */
[----:B------:R-:W-:Y:S01]  /*2140*/  IMAD.U32 R76, R73, 0x10000, RZ ;  /* 0x00010000494c7824 */ /* 0x000fe200078e00ff */
[----:B------:R-:W-:Y:S02]  /*2150*/  ISETP.NE.AND P2, PT, R78, 0x1, PT ;  /* 0x000000014e00780c */ /* 0x000fe40003f45270 */
[----:B------:R-:W-:Y:S01]  /*2160*/  @P0 SHF.L.U32 R77, R69, 0x10, RZ ;  /* 0x00000010454d0819 */ /* 0x000fe200000006ff */
[----:B------:R-:W-:Y:S01]  /*2170*/  FFMA.FTZ R72, R72, R91, 1.1641532182693481445e-10 ;  /* 0x2f00000048487423 */ /* 0x000fe2000001005b */
[----:B------:R-:W-:Y:S01]  /*2180*/  FMUL.FTZ R76, R76, UR5 ;  /* 0x000000054c4c7c20 */ /* 0x000fe20008410000 */
[----:B------:R-:W-:Y:S01]  /*2190*/  PRMT R84, R73, 0x7632, R84 ;  /* 0x0000763249547816 */ /* 0x000fe20000000054 */
[----:B------:R-:W-:Y:S02]  /*21a0*/  IMAD.MOV.U32 R73, RZ, RZ, R10 ;  /* 0x000000ffff497224 */ /* 0x000fe400078e000a */
[----:B------:R-:W-:-:S04]  /*21b0*/  FSETP.GTU.FTZ.AND P1, PT, R72, UR4, PT ;  /* 0x0000000448007c0b */ /* 0x000fc8000bf3c000 */
[----:B------:R-:W-:Y:S01]  /*21c0*/  FSEL R88, R76, RZ, !P1 ;  /* 0x000000ff4c587208 */ /* 0x000fe20004800000 */
[----:B------:R-:W-:Y:S01]  /*21d0*/  IMAD.MOV.U32 R76, RZ, RZ, 0x2 ;  /* 0x00000002ff4c7424 */ /* 0x000fe200078e00ff */
        /* <DEDUP_REMOVED lines=13> */
.L_x_500:
        /* <DEDUP_REMOVED lines=12> */
.L_x_501:
        /* <DEDUP_REMOVED lines=46> */
.L_x_499:
[----:B------:R-:W-:Y:S01]  /*2650*/  I2FP.F32.U32 R72, R73 ;  /* 0x0000004900487245 */ /* 0x000fe20000201000 */
[----:B------:R-:W-:Y:S01]  /*2660*/  IMAD.U32 R84, R84, 0x10000, RZ ;  /* 0x0001000054547824 */ /* 0x000fe200078e00ff */
[----:B------:R-:W-:Y:S01]  /*2670*/  ISETP.NE.AND P2, PT, R76, 0x1, PT ;  /* 0x000000014c00780c */ /* 0x000fe20003f45270 */
[----:B------:R-:W-:Y:S01]  /*2680*/  HFMA2 R78, -RZ, RZ, 0, 1.1920928955078125e-07 ;  /* 0x00000002ff4e7431 */ /* 0x000fe200000001ff */
[----:B------:R-:W-:Y:S01]  /*2690*/  @P0 PRMT R73, R69, 0x7632, R73 ;  /* 0x0000763245490816 */ /* 0x000fe20000000049 */
[----:B------:R-:W-:Y:S01]  /*26a0*/  FFMA.FTZ R72, R72, R91, 1.1641532182693481445e-10 ;  /* 0x2f00000048487423 */ /* 0x000fe2000001005b */
[----:B------:R-:W-:-:S03]  /*26b0*/  FMUL.FTZ R84, R84, UR5 ;  /* 0x0000000554547c20 */ /* 0x000fc60008410000 */
[----:B------:R-:W-:Y:S01]  /*26c0*/  @P0 IMAD.U32 R73, R73, 0x10000, RZ ;  /* 0x0001000049490824 */ /* 0x000fe200078e00ff */
[----:B------:R-:W-:-:S04]  /*26d0*/  FSETP.GTU.FTZ.AND P1, PT, R72, UR4, PT ;  /* 0x0000000448007c0b */ /* 0x000fc8000bf3c000 */
[----:B------:R-:W-:Y:S02]  /*26e0*/  FSEL R142, R84, RZ, !P1 ;  /* 0x000000ff548e7208 */ /* 0x000fe40004800000 */
[----:B------:R-:W-:-:S03]  /*26f0*/  PLOP3.LUT P1, PT, P1, PT, PT, 0x8, 0x80 ;  /* 0x000000000080781c */ /* 0x000fc60000f2e170 */
[----:B------:R-:W-:Y:S01]  /*2700*/  @P0 FADD.FTZ R142, R142, R73 ;  /* 0x000000498e8e0221 */ /* 0x000fe20000010000 */
[----:B------:R-:W-:-:S04]  /*2710*/  IMAD.MOV.U32 R73, RZ, RZ, R10 ;  /* 0x000000ffff497224 */ /* 0x000fc800078e000a */
        /* <DEDUP_REMOVED lines=10> */
.L_x_503:
[----:B------:R-:W-:-:S04]  /*27c0*/  VIADD R132, R132, 0x1 ;  /* 0x0000000184847836 */ /* 0x000fc80000000000 */
        /* <DEDUP_REMOVED lines=11> */
.L_x_504:
        /* <DEDUP_REMOVED lines=46> */
.L_x_502:
[----:B------:R-:W-:Y:S01]  /*2b60*/  I2FP.F32.U32 R72, R73 ;  /* 0x0000004900487245 */ /* 0x000fe20000201000 */
[----:B------:R-:W-:Y:S01]  /*2b70*/  IMAD.U32 R73, R74, 0x10000, RZ ;  /* 0x000100004a497824 */ /* 0x000fe200078e00ff */
[----:B------:R-:W-:Y:S01]  /*2b80*/  ISETP.NE.AND P3, PT, R78, 0x1, PT ;  /* 0x000000014e00780c */ /* 0x000fe20003f65270 */
[----:B------:R-:W-:Y:S01]  /*2b90*/  @P0 IMAD.U32 R77, R70, 0x10000, RZ ;  /* 0x00010000464d0824 */ /* 0x000fe200078e00ff */
[----:B------:R-:W-:Y:S01]  /*2ba0*/  PRMT R74, R74, 0x7632, R74 ;  /* 0x000076324a4a7816 */ /* 0x000fe2000000004a */
[----:B------:R-:W-:Y:S01]  /*2bb0*/  FFMA.FTZ R72, R72, R91, 1.1641532182693481445e-10 ;  /* 0x2f00000048487423 */ /* 0x000fe2000001005b */
[----:B------:R-:W-:Y:S01]  /*2bc0*/  FMUL.FTZ R73, R73, UR5 ;  /* 0x0000000549497c20 */ /* 0x000fe20008410000 */
[----:B------:R-:W-:-:S03]  /*2bd0*/  IMAD.MOV.U32 R76, RZ, RZ, 0x2 ;  /* 0x00000002ff4c7424 */ /* 0x000fc600078e00ff */
[----:B------:R-:W-:-:S04]  /*2be0*/  FSETP.GTU.FTZ.AND P2, PT, R72, UR4, PT ;  /* 0x0000000448007c0b */ /* 0x000fc8000bf5c000 */
[----:B------:R-:W-:Y:S02]  /*2bf0*/  FSEL R84, R73, RZ, !P2 ;  /* 0x000000ff49547208 */ /* 0x000fe40005000000 */
[----:B------:R-:W-:Y:S02]  /*2c00*/  PLOP3.LUT P2, PT, P2, PT, PT, 0x8, 0x80 ;  /* 0x000000000080781c */ /* 0x000fe4000174e170 */
[----:B------:R-:W-:Y:S01]  /*2c10*/  MOV R73, R10 ;  /* 0x0000000a00497202 */ /* 0x000fe20000000f00 */
[----:B------:R-:W-:-:S05]  /*2c20*/  @P0 FADD.FTZ R84, R84, R77 ;  /* 0x0000004d54540221 */ /* 0x000fca0000010000 */
        /* <DEDUP_REMOVED lines=10> */
.L_x_506:
        /* <DEDUP_REMOVED lines=12> */
.L_x_507:
        /* <DEDUP_REMOVED lines=40> */
[----:B------:R-:W-:Y:S02]  /*3010*/  LOP3.LUT R107, R82, UR29, R79, 0x96, !PT ;  /* 0x0000001d526b7c12 */ /* 0x000fe4000f8e964f */
[----:B------:R-:W-:Y:S02]  /*3020*/  MOV R10, R78 ;  /* 0x0000004e000a7202 */ /* 0x000fe40000000f00 */
[----:B------:R-:W-:Y:S01]  /*3030*/  LOP3.LUT R108, R76, UR27, R73, 0x96, !PT ;  /* 0x0000001b4c6c7c12 */ /* 0x000fe2000f8e9649 */
[----:B------:R-:W-:Y:S02]  /*3040*/  IMAD.MOV.U32 R73, RZ, RZ, R86 ;  /* 0x000000ffff497224 */ /* 0x000fe400078e0056 */
[----:B------:R-:W-:Y:S02]  /*3050*/  IMAD.MOV.U32 R86, RZ, RZ, R72 ;  /* 0x000000ffff567224 */ /* 0x000fe400078e0048 */
[----:B------:R-:W-:-:S07]  /*3060*/  IMAD.MOV.U32 R76, RZ, RZ, RZ ;  /* 0x000000ffff4c7224 */ /* 0x000fce00078e00ff */
.L_x_505:
[----:B------:R-:W-:Y:S02]  /*3070*/  I2FP.F32.U32 R72, R73 ;  /* 0x0000004900487245 */ /* 0x000fe40000201000 */
[----:B------:R-:W-:Y:S02]  /*3080*/  SHF.L.U32 R74, R74, 0x10, RZ ;  /* 0x000000104a4a7819 */ /* 0x000fe400000006ff */
[----:B------:R-:W-:Y:S01]  /*3090*/  ISETP.NE.AND P4, PT, R76, 0x1, PT ;  /* 0x000000014c00780c */ /* 0x000fe20003f85270 */
[----:B------:R-:W-:Y:S01]  /*30a0*/  FFMA.FTZ R72, R72, R91, 1.1641532182693481445e-10 ;  /* 0x2f00000048487423 */ /* 0x000fe2000001005b */
[----:B------:R-:W-:Y:S01]  /*30b0*/  @P0 PRMT R73, R70, 0x7632, R73 ;  /* 0x0000763246490816 */ /* 0x000fe20000000049 */
[----:B------:R-:W-:-:S03]  /*30c0*/  FMUL.FTZ R74, R74, UR5 ;  /* 0x000000054a4a7c20 */ /* 0x000fc60008410000 */
[----:B------:R-:W-:Y:S01]  /*30d0*/  FSETP.GTU.FTZ.AND P3, PT, R72, UR4, PT ;  /* 0x0000000448007c0b */ /* 0x000fe2000bf7c000 */
[----:B------:R-:W-:Y:S02]  /*30e0*/  @P0 IMAD.U32 R72, R73, 0x10000, RZ ;  /* 0x0001000049480824 */ /* 0x000fe400078e00ff */
[----:B------:R-:W-:Y:S01]  /*30f0*/  IMAD.MOV.U32 R73, RZ, RZ, R10 ;  /* 0x000000ffff497224 */ /* 0x000fe200078e000a */
[----:B------:R-:W-:Y:S01]  /*3100*/  FSEL R113, R74, RZ, !P3 ;  /* 0x000000ff4a717208 */ /* 0x000fe20005800000 */
[----:B------:R-:W-:Y:S01]  /*3110*/  IMAD.MOV.U32 R74, RZ, RZ, 0x2 ;  /* 0x00000002ff4a7424 */ /* 0x000fe200078e00ff */
        /* <DEDUP_REMOVED lines=12> */
.L_x_509:
        /* <DEDUP_REMOVED lines=12> */
.L_x_510:
[----:B------:R-:W-:Y:S01]  /*32a0*/  IMAD.WIDE.U32 R76, R133, -0x326172a9, RZ ;  /* 0xcd9e8d57854c7825 */ /* 0x000fe200078e00ff */
[----:B------:R-:W-:Y:S01]  /*32b0*/  LOP3.LUT R72, R9, UR9, R83, 0x96, !PT ;  /* 0x0000000909487c12 */ /* 0x000fe2000f8e9653 */
[----:B------:R-:W-:Y:S02]  /*32c0*/  UIADD3 UR35, UPT, UPT, UR9, -0x4498517b, URZ ;  /* 0xbb67ae8509237890 */ /* 0x000fe4000fffe0ff */
[----:B------:R-:W-:Y:S01]  /*32d0*/  IMAD.MOV.U32 R74, RZ, RZ, RZ ;  /* 0x000000ffff4a7224 */ /* 0x000fe200078e00ff */
        /* <DEDUP_REMOVED lines=39> */
[----:B------:R-:W-:Y:S02]  /*3550*/  LOP3.LUT R108, R76, UR27, R73, 0x96, !PT ;  /* 0x0000001b4c6c7c12 */ /* 0x000fe4000f8e9649 */
[----:B------:R-:W-:Y:S01]  /*3560*/  MOV R73, R86 ;  /* 0x0000005600497202 */ /* 0x000fe20000000f00 */
[----:B------:R-:W-:-:S07]  /*3570*/  IMAD.MOV.U32 R86, RZ, RZ, R72 ;  /* 0x000000ffff567224 */ /* 0x000fce00078e0048 */
.L_x_508:
[----:B------:R-:W-:Y:S01]  /*3580*/  I2FP.F32.U32 R72, R73 ;  /* 0x0000004900487245 */ /* 0x000fe20000201000 */
[----:B------:R-:W-:Y:S01]  /*3590*/  IMAD.U32 R73, R75, 0x10000, RZ ;  /* 0x000100004b497824 */ /* 0x000fe200078e00ff */
[----:B------:R-:W-:Y:S01]  /*35a0*/  ISETP.NE.AND P5, PT, R74, 0x1, PT ;  /* 0x000000014a00780c */ /* 0x000fe20003fa5270 */
[----:B------:R-:W-:Y:S01]  /*35b0*/  IMAD.MOV.U32 R117, RZ, RZ, 0x2 ;  /* 0x00000002ff757424 */ /* 0x000fe200078e00ff */
[----:B------:R-:W-:Y:S01]  /*35c0*/  @P0 SHF.L.U32 R77, R71, 0x10, RZ ;  /* 0x00000010474d0819 */ /* 0x000fe200000006ff */
[----:B------:R-:W-:Y:S01]  /*35d0*/  FFMA.FTZ R72, R72, R91, 1.1641532182693481445e-10 ;  /* 0x2f00000048487423 */ /* 0x000fe2000001005b */
[----:B------:R-:W-:Y:S01]  /*35e0*/  FMUL.FTZ R73, R73, UR5 ;  /* 0x0000000549497c20 */ /* 0x000fe20008410000 */
[----:B------:R-:W-:-:S03]  /*35f0*/  PRMT R83, R75, 0x7632, R83 ;  /* 0x000076324b537816 */ /* 0x000fc60000000053 */
[----:B------:R-:W-:-:S04]  /*3600*/  FSETP.GTU.FTZ.AND P4, PT, R72, UR4, PT ;  /* 0x0000000448007c0b */ /* 0x000fc8000bf9c000 */
[----:B------:R-:W-:Y:S01]  /*3610*/  FSEL R82, R73, RZ, !P4 ;  /* 0x000000ff49527208 */ /* 0x000fe20006000000 */
[----:B------:R-:W-:Y:S01]  /*3620*/  IMAD.MOV.U32 R73, RZ, RZ, R10 ;  /* 0x000000ffff497224 */ /* 0x000fe200078e000a */
        /* <DEDUP_REMOVED lines=12> */
.L_x_512:
        /* <DEDUP_REMOVED lines=12> */
.L_x_513:
        /* <DEDUP_REMOVED lines=45> */
[----:B------:R-:W-:-:S07]  /*3a80*/  MOV R86, R72 ;  /* 0x0000004800567202 */ /* 0x000fce0000000f00 */
.L_x_511:
[----:B------:R-:W-:Y:S01]  /*3a90*/  I2FP.F32.U32 R72, R73 ;  /* 0x0000004900487245 */ /* 0x000fe20000201000 */
[----:B------:R-:W-:Y:S01]  /*3aa0*/  IMAD.U32 R83, R83, 0x10000, RZ ;  /* 0x0001000053537824 */ /* 0x000fe200078e00ff */
[----:B------:R-:W-:-:S03]  /*3ab0*/  @P0 PRMT R73, R71, 0x7632, R73 ;  /* 0x0000763247490816 */ /* 0x000fc60000000049 */
[----:B------:R-:W-:Y:S01]  /*3ac0*/  FFMA.FTZ R72, R72, R91, 1.1641532182693481445e-10 ;  /* 0x2f00000048487423 */ /* 0x000fe2000001005b */
[----:B------:R-:W-:Y:S01]  /*3ad0*/  FMUL.FTZ R83, R83, UR5 ;  /* 0x0000000553537c20 */ /* 0x000fe20008410000 */
[----:B------:R-:W-:Y:S01]  /*3ae0*/  @P0 IMAD.U32 R74, R73, 0x10000, RZ ;  /* 0x00010000494a0824 */ /* 0x000fe200078e00ff */
[----:B------:R-:W-:Y:S02]  /*3af0*/  PRMT R73, R90, 0x5410, R110 ;  /* 0x000054105a497816 */ /* 0x000fe4000000006e */
[----:B------:R-:W-:Y:S02]  /*3b00*/  FSETP.GTU.FTZ.AND P5, PT, R72, UR4, PT ;  /* 0x0000000448007c0b */ /* 0x000fe4000bfbc000 */
        /* <DEDUP_REMOVED lines=8> */
.L_x_489:
[----:B------:R-:W-:Y:S01]  /*3b90*/  ISETP.NE.AND P1, PT, R135, 0x1, PT ;  /* 0x000000018700780c */ /* 0x000fe20003f25270 */
[----:B------:R-:W-:Y:S01]  /*3ba0*/  UIADD3 UR35, UPT, UPT, UR9, -0x4498517b, URZ ;  /* 0xbb67ae8509237890 */ /* 0x000fe2000fffe0ff */
[----:B------:R-:W-:Y:S01]  /*3bb0*/  MOV R4, 0x2 ;  /* 0x0000000200047802 */ /* 0x000fe20000000f00 */
[----:B------:R-:W-:Y:S01]  /*3bc0*/  UIADD3 UR36, UPT, UPT, UR8, -0xe443238, URZ ;  /* 0xf1bbcdc808247890 */ /* 0x000fe2000fffe0ff */
[----:B------:R-:W-:Y:S01]  /*3bd0*/  IMAD.MOV.U32 R0, RZ, RZ, R10 ;  /* 0x000000ffff007224 */ /* 0x000fe200078e000a */
[----:B------:R-:W-:Y:S01]  /*3be0*/  UIADD3 UR37, UPT, UPT, UR8, 0x1715609d, URZ ;  /* 0x1715609d08257890 */ /* 0x000fe2000fffe0ff */
        /* <DEDUP_REMOVED lines=12> */
.L_x_516:
        /* <DEDUP_REMOVED lines=12> */
.L_x_517:
[----:B------:R-:W-:Y:S01]  /*3d70*/  IMAD.WIDE.U32 R76, R133, -0x326172a9, RZ ;  /* 0xcd9e8d57854c7825 */ /* 0x000fe200078e00ff */
[----:B------:R-:W-:-:S03]  /*3d80*/  LOP3.LUT R4, R9, UR9, R7, 0x96, !PT ;  /* 0x0000000909047c12 */ /* 0x000fc6000f8e9607 */
[----:B------:R-:W-:Y:S01]  /*3d90*/  IMAD.MOV.U32 R0, RZ, RZ, R134 ;  /* 0x000000ffff007224 */ /* 0x000fe200078e0086 */
        /* <DEDUP_REMOVED lines=35> */
[----:B------:R-:W-:Y:S02]  /*3fd0*/  MOV R10, R4 ;  /* 0x00000004000a7202 */ /* 0x000fe40000000f00 */
[----:B------:R-:W-:Y:S01]  /*3fe0*/  LOP3.LUT R107, R6, UR29, R5, 0x96, !PT ;  /* 0x0000001d066b7c12 */ /* 0x000fe2000f8e9605 */
[----:B------:R-:W-:Y:S01]  /*3ff0*/  IMAD.MOV.U32 R4, RZ, RZ, RZ ;  /* 0x000000ffff047224 */ /* 0x000fe200078e00ff */
[----:B------:R-:W-:-:S07]  /*4000*/  LOP3.LUT R108, R2, UR27, R87, 0x96, !PT ;  /* 0x0000001b026c7c12 */ /* 0x000fce000f8e9657 */
.L_x_515:
[----:B------:R-:W-:Y:S01]  /*4010*/  I2FP.F32.U32 R0, R0 ;  /* 0x0000000000007245 */ /* 0x000fe20000201000 */
[----:B-----5:R-:W-:Y:S01]  /*4020*/  IMAD.U32 R2, R72, 0x10000, RZ ;  /* 0x0001000048027824 */ /* 0x020fe200078e00ff */
[----:B------:R-:W-:Y:S01]  /*4030*/  ISETP.NE.AND P2, PT, R4, 0x1, PT ;  /* 0x000000010400780c */ /* 0x000fe20003f45270 */
[----:B------:R-:W-:Y:S01]  /*4040*/  HFMA2 R6, -RZ, RZ, 0, 1.1920928955078125e-07 ;  /* 0x00000002ff067431 */ /* 0x000fe200000001ff */
[----:B------:R-:W-:Y:S01]  /*4050*/  PRMT R72, R72, 0x7632, R72 ;  /* 0x0000763248487816 */ /* 0x000fe20000000048 */
[----:B------:R-:W-:Y:S01]  /*4060*/  FFMA.FTZ R0, R0, R91, 1.1641532182693481445e-10 ;  /* 0x2f00000000007423 */ /* 0x000fe2000001005b */
[----:B------:R-:W-:-:S04]  /*4070*/  IMAD.MOV.U32 R3, RZ, RZ, R10 ;  /* 0x000000ffff037224 */ /* 0x000fc800078e000a */
[----:B------:R-:W-:Y:S01]  /*4080*/  FSETP.GTU.FTZ.AND P1, PT, R0, UR4, PT ;  /* 0x0000000400007c0b */ /* 0x000fe2000bf3c000 */
[----:B0-----:R-:W-:-:S03]  /*4090*/  FMUL.FTZ R0, R2, UR5 ;  /* 0x0000000502007c20 */ /* 0x001fc60008410000 */
[----:B------:R-:W-:Y:S02]  /*40a0*/  PLOP3.LUT P3, PT, P1, PT, PT, 0x8, 0x80 ;  /* 0x000000000080781c */ /* 0x000fe40000f6e170 */
[----:B------:R-:W-:Y:S02]  /*40b0*/  FSEL R0, R0, RZ, !P1 ;  /* 0x000000ff00007208 */ /* 0x000fe40004800000 */
[----:B------:R-:W-:Y:S01]  /*40c0*/  P2R R80, PR, RZ, 0x8 ;  /* 0x00000008ff507803 */ /* 0x000fe20000000000 */
[----:B------:R-:W-:Y:S08]  /*40d0*/  @!P2 BRA `(.L_x_518) ;  /* 0x0000000000fca947 */ /* 0x000ff00003800000 */
        /* <DEDUP_REMOVED lines=8> */
.L_x_519:
        /* <DEDUP_REMOVED lines=12> */
.L_x_520:
        /* <DEDUP_REMOVED lines=38> */
[----:B------:R-:W-:Y:S02]  /*4480*/  HFMA2 R6, -RZ, RZ, 0, 0 ;  /* 0x00000000ff067431 */ /* 0x000fe400000001ff */
[----:B------:R-:W-:Y:S01]  /*4490*/  IMAD.MOV.U32 R10, RZ, RZ, R76 ;  /* 0x000000ffff0a7224 */ /* 0x000fe200078e004c */
[----:B------:R-:W-:Y:S01]  /*44a0*/  LOP3.LUT R108, R4, UR27, R3, 0x96, !PT ;  /* 0x0000001b046c7c12 */ /* 0x000fe2000f8e9603 */
[----:B------:R-:W-:Y:S02]  /*44b0*/  IMAD.MOV.U32 R3, RZ, RZ, R86 ;  /* 0x000000ffff037224 */ /* 0x000fe400078e0056 */
[----:B------:R-:W-:-:S07]  /*44c0*/  IMAD.MOV.U32 R86, RZ, RZ, R2 ;  /* 0x000000ffff567224 */ /* 0x000fce00078e0002 */
.L_x_518:
[----:B------:R-:W-:Y:S01]  /*44d0*/  I2FP.F32.U32 R2, R3 ;  /* 0x0000000300027245 */ /* 0x000fe20000201000 */
[----:B------:R-:W-:Y:S01]  /*44e0*/  IMAD.U32 R3, R64, 0x10000, RZ ;  /* 0x0001000040037824 */ /* 0x000fe200078e00ff */
[----:B------:R-:W-:Y:S01]  /*44f0*/  ISETP.NE.AND P2, PT, R6, 0x1, PT ;  /* 0x000000010600780c */ /* 0x000fe20003f45270 */
[----:B------:R-:W-:Y:S02]  /*4500*/  @P0 IMAD.U32 R5, R68, 0x10000, RZ ;  /* 0x0001000044050824 */ /* 0x000fe400078e00ff */
[----:B------:R-:W-:Y:S01]  /*4510*/  FFMA.FTZ R2, R2, R91, 1.1641532182693481445e-10 ;  /* 0x2f00000002027423 */ /* 0x000fe2000001005b */
[----:B------:R-:W-:-:S04]  /*4520*/  FMUL.FTZ R3, R3, UR5 ;  /* 0x0000000503037c20 */ /* 0x000fc80008410000 */
[----:B------:R-:W-:Y:S02]  /*4530*/  FSETP.GTU.FTZ.AND P1, PT, R2, UR4, PT ;  /* 0x0000000402007c0b */ /* 0x000fe4000bf3c000 */
[----:B------:R-:W-:Y:S02]  /*4540*/  MOV R2, 0x2 ;  /* 0x0000000200027802 */ /* 0x000fe40000000f00 */
[----:B------:R-:W-:Y:S02]  /*4550*/  FSEL R3, R3, RZ, !P1 ;  /* 0x000000ff03037208 */ /* 0x000fe40004800000 */
[----:B------:R-:W-:-:S03]  /*4560*/  SEL R8, RZ, 0x1, P1 ;  /* 0x00000001ff087807 */ /* 0x000fc60000800000 */
[----:B------:R-:W-:-:S04]  /*4570*/  FADD.FTZ R0, R0, R3 ;  /* 0x0000000300007221 */ /* 0x000fc80000010000 */
[--C-:B------:R-:W-:Y:S01]  /*4580*/  @P0 FADD.FTZ R112, R5, R0.reuse ;  /* 0x0000000005700221 */ /* 0x100fe20000010000 */
[----:B------:R-:W-:Y:S02]  /*4590*/  @!P0 IMAD.MOV.U32 R112, RZ, RZ, R0 ;  /* 0x000000ffff708224 */ /* 0x000fe400078e0000 */
[----:B------:R-:W-:-:S03]  /*45a0*/  IMAD.MOV.U32 R0, RZ, RZ, R10 ;  /* 0x000000ffff007224 */ /* 0x000fc600078e000a */
        /* <DEDUP_REMOVED lines=10> */
.L_x_522:
        /* <DEDUP_REMOVED lines=12> */
.L_x_523:
        /* <DEDUP_REMOVED lines=40> */
[----:B------:R-:W-:Y:S02]  /*4990*/  HFMA2 R2, -RZ, RZ, 0, 0 ;  /* 0x00000000ff027431 */ /* 0x000fe400000001ff */
[----:B------:R-:W-:Y:S01]  /*49a0*/  IMAD.MOV.U32 R10, RZ, RZ, R6 ;  /* 0x000000ffff0a7224 */ /* 0x000fe200078e0006 */
[----:B------:R-:W-:-:S07]  /*49b0*/  LOP3.LUT R108, R4, UR27, R3, 0x96, !PT ;  /* 0x0000001b046c7c12 */ /* 0x000fce000f8e9603 */
.L_x_521:
[----:B------:R-:W-:Y:S01]  /*49c0*/  I2FP.F32.U32 R0, R0 ;  /* 0x0000000000007245 */ /* 0x000fe20000201000 */
[----:B------:R-:W-:Y:S01]  /*49d0*/  IMAD.U32 R72, R72, 0x10000, RZ ;  /* 0x0001000048487824 */ /* 0x000fe200078e00ff */
[----:B------:R-:W-:Y:S01]  /*49e0*/  ISETP.NE.AND P2, PT, R2, 0x1, PT ;  /* 0x000000010200780c */ /* 0x000fe20003f45270 */
[----:B------:R-:W-:Y:S02]  /*49f0*/  IMAD.MOV.U32 R4, RZ, RZ, 0x2 ;  /* 0x00000002ff047424 */ /* 0x000fe400078e00ff */
[----:B------:R-:W-:Y:S01]  /*4a00*/  FFMA.FTZ R0, R0, R91, 1.1641532182693481445e-10 ;  /* 0x2f00000000007423 */ /* 0x000fe2000001005b */
[----:B------:R-:W-:-:S04]  /*4a10*/  IMAD.MOV.U32 R3, RZ, RZ, R10 ;  /* 0x000000ffff037224 */ /* 0x000fc800078e000a */
[----:B------:R-:W-:Y:S01]  /*4a20*/  FSETP.GTU.FTZ.AND P1, PT, R0, UR4, PT ;  /* 0x0000000400007c0b */ /* 0x000fe2000bf3c000 */
[----:B------:R-:W-:-:S03]  /*4a30*/  FMUL.FTZ R0, R72, UR5 ;  /* 0x0000000548007c20 */ /* 0x000fc60008410000 */
[----:B------:R-:W-:Y:S02]  /*4a40*/  PLOP3.LUT P3, PT, P1, PT, PT, 0x8, 0x80 ;  /* 0x000000000080781c */ /* 0x000fe40000f6e170 */
[----:B------:R-:W-:Y:S02]  /*4a50*/  FSEL R0, R0, RZ, !P1 ;  /* 0x000000ff00007208 */ /* 0x000fe40004800000 */
[----:B------:R-:W-:Y:S01]  /*4a60*/  P2R R81, PR, RZ, 0x8 ;  /* 0x00000008ff517803 */ /* 0x000fe20000000000 */
[----:B------:R-:W-:Y:S08]  /*4a70*/  @!P2 BRA `(.L_x_524) ;  /* 0x0000000000fca947 */ /* 0x000ff00003800000 */
        /* <DEDUP_REMOVED lines=8> */
.L_x_525:
        /* <DEDUP_REMOVED lines=12> */
.L_x_526:
        /* <DEDUP_REMOVED lines=43> */
.L_x_524:
[----:B------:R-:W-:Y:S01]  /*4e70*/  I2FP.F32.U32 R2, R3 ;  /* 0x0000000300027245 */ /* 0x000fe20000201000 */
[----:B------:R-:W-:Y:S01]  /*4e80*/  IMAD.MOV.U32 R5, RZ, RZ, 0x2 ;  /* 0x00000002ff057424 */ /* 0x000fe200078e00ff */
[----:B------:R-:W-:Y:S02]  /*4e90*/  PRMT R3, R64, 0x7632, R3 ;  /* 0x0000763240037816 */ /* 0x000fe40000000003 */
[----:B------:R-:W-:Y:S01]  /*4ea0*/  ISETP.NE.AND P2, PT, R4, 0x1, PT ;  /* 0x000000010400780c */ /* 0x000fe20003f45270 */
[----:B------:R-:W-:Y:S02]  /*4eb0*/  FFMA.FTZ R2, R2, R91, 1.1641532182693481445e-10 ;  /* 0x2f00000002027423 */ /* 0x000fe4000001005b */
[----:B------:R-:W-:-:S03]  /*4ec0*/  IMAD.U32 R3, R3, 0x10000, RZ ;  /* 0x0001000003037824 */ /* 0x000fc600078e00ff */
[----:B------:R-:W-:Y:S01]  /*4ed0*/  FSETP.GTU.FTZ.AND P1, PT, R2, UR4, PT ;  /* 0x0000000402007c0b */ /* 0x000fe2000bf3c000 */
[----:B------:R-:W-:Y:S01]  /*4ee0*/  FMUL.FTZ R3, R3, UR5 ;  /* 0x0000000503037c20 */ /* 0x000fe20008410000 */
[----:B------:R-:W-:Y:S02]  /*4ef0*/  @P0 PRMT R2, R68, 0x7632, R2 ;  /* 0x0000763244020816 */ /* 0x000fe40000000002 */
[----:B------:R-:W-:Y:S02]  /*4f00*/  SEL R7, RZ, 0x1, P1 ;  /* 0x00000001ff077807 */ /* 0x000fe40000800000 */
[----:B------:R-:W-:Y:S02]  /*4f10*/  FSEL R3, R3, RZ, !P1 ;  /* 0x000000ff03037208 */ /* 0x000fe40004800000 */
[----:B------:R-:W-:-:S03]  /*4f20*/  @P0 SHF.L.U32 R141, R2, 0x10, RZ ;  /* 0x00000010028d0819 */ /* 0x000fc600000006ff */
[----:B------:R-:W-:-:S04]  /*4f30*/  FADD.FTZ R0, R0, R3 ;  /* 0x0000000300007221 */ /* 0x000fc80000010000 */
[----:B------:R-:W-:Y:S01]  /*4f40*/  @P0 FADD.FTZ R141, R0, R141 ;  /* 0x0000008d008d0221 */ /* 0x000fe20000010000 */
[----:B------:R-:W-:Y:S02]  /*4f50*/  @!P0 IMAD.MOV.U32 R141, RZ, RZ, R0 ;  /* 0x000000ffff8d8224 */ /* 0x000fe400078e0000 */
[----:B------:R-:W-:-:S03]  /*4f60*/  IMAD.MOV.U32 R0, RZ, RZ, R10 ;  /* 0x000000ffff007224 */ /* 0x000fc600078e000a */
        /* <DEDUP_REMOVED lines=10> */
.L_x_528:
        /* <DEDUP_REMOVED lines=12> */
.L_x_529:
[----:B------:R-:W-:Y:S01]  /*50d0*/  IMAD.WIDE.U32 R4, R133, -0x326172a9, RZ ;  /* 0xcd9e8d5785047825 */ /* 0x000fe200078e00ff */
[----:B------:R-:W-:Y:S02]  /*50e0*/  LOP3.LUT R2, R9, UR9, R79, 0x96, !PT ;  /* 0x0000000909027c12 */ /* 0x000fe4000f8e964f */
[----:B------:R-:W-:Y:S02]  /*50f0*/  MOV R0, R86 ;  /* 0x0000005600007202 */ /* 0x000fe40000000f00 */
        /* <DEDUP_REMOVED lines=36> */
[----:B------:R-:W-:-:S03]  /*5340*/  LOP3.LUT R107, R78, UR29, R77, 0x96, !PT ;  /* 0x0000001d4e6b7c12 */ /* 0x000fc6000f8e964d */
[----:B------:R-:W-:Y:S01]  /*5350*/  IMAD.MOV.U32 R10, RZ, RZ, R76 ;  /* 0x000000ffff0a7224 */ /* 0x000fe200078e004c */
[----:B------:R-:W-:Y:S01]  /*5360*/  LOP3.LUT R108, R4, UR27, R3, 0x96, !PT ;  /* 0x0000001b046c7c12 */ /* 0x000fe2000f8e9603 */
[----:B------:R-:W-:-:S07]  /*5370*/  IMAD.MOV.U32 R86, RZ, RZ, R2 ;  /* 0x000000ffff567224 */ /* 0x000fce00078e0002 */
.L_x_527:
[----:B------:R-:W-:Y:S01]  /*5380*/  I2FP.F32.U32 R0, R0 ;  /* 0x0000000000007245 */ /* 0x000fe20000201000 */
[----:B------:R-:W-:Y:S01]  /*5390*/  IMAD.U32 R2, R73, 0x10000, RZ ;  /* 0x0001000049027824 */ /* 0x000fe200078e00ff */
[----:B------:R-:W-:Y:S01]  /*53a0*/  ISETP.NE.AND P2, PT, R5, 0x1, PT ;  /* 0x000000010500780c */ /* 0x000fe20003f45270 */
[----:B------:R-:W-:Y:S02]  /*53b0*/  HFMA2 R4, -RZ, RZ, 0, 1.1920928955078125e-07 ;  /* 0x00000002ff047431 */ /* 0x000fe400000001ff */
[----:B------:R-:W-:Y:S02]  /*53c0*/  IMAD.MOV.U32 R3, RZ, RZ, R10 ;  /* 0x000000ffff037224 */ /* 0x000fe400078e000a */
[----:B------:R-:W-:Y:S01]  /*53d0*/  FFMA.FTZ R0, R0, R91, 1.1641532182693481445e-10 ;  /* 0x2f00000000007423 */ /* 0x000fe2000001005b */
[----:B------:R-:W-:-:S04]  /*53e0*/  FMUL.FTZ R2, R2, UR5 ;  /* 0x0000000502027c20 */ /* 0x000fc80008410000 */
[----:B------:R-:W-:Y:S02]  /*53f0*/  FSETP.GTU.FTZ.AND P1, PT, R0, UR4, PT ;  /* 0x0000000400007c0b */ /* 0x000fe4000bf3c000 */
[----:B------:R-:W-:Y:S02]  /*5400*/  PRMT R0, R73, 0x7632, R0 ;  /* 0x0000763249007816 */ /* 0x000fe40000000000 */
        /* <DEDUP_REMOVED lines=12> */
.L_x_531:
        /* <DEDUP_REMOVED lines=12> */
.L_x_532:
        /* <DEDUP_REMOVED lines=43> */
.L_x_530:
[----:B------:R-:W-:Y:S01]  /*5840*/  I2FP.F32.U32 R2, R3 ;  /* 0x0000000300027245 */ /* 0x000fe20000201000 */
[----:B------:R-:W-:Y:S01]  /*5850*/  IMAD.U32 R3, R65, 0x10000, RZ ;  /* 0x0001000041037824 */ /* 0x000fe200078e00ff */
[----:B------:R-:W-:Y:S01]  /*5860*/  ISETP.NE.AND P2, PT, R4, 0x1, PT ;  /* 0x000000010400780c */ /* 0x000fe20003f45270 */
[----:B------:R-:W-:Y:S02]  /*5870*/  @P0 IMAD.U32 R5, R69, 0x10000, RZ ;  /* 0x0001000045050824 */ /* 0x000fe400078e00ff */
[----:B------:R-:W-:Y:S01]  /*5880*/  FFMA.FTZ R2, R2, R91, 1.1641532182693481445e-10 ;  /* 0x2f00000002027423 */ /* 0x000fe2000001005b */
[----:B------:R-:W-:-:S04]  /*5890*/  FMUL.FTZ R3, R3, UR5 ;  /* 0x0000000503037c20 */ /* 0x000fc80008410000 */
[----:B------:R-:W-:-:S04]  /*58a0*/  FSETP.GTU.FTZ.AND P1, PT, R2, UR4, PT ;  /* 0x0000000402007c0b */ /* 0x000fc8000bf3c000 */
[----:B------:R-:W-:-:S05]  /*58b0*/  FSEL R3, R3, RZ, !P1 ;  /* 0x000000ff03037208 */ /* 0x000fca0004800000 */
[----:B------:R-:W-:Y:S01]  /*58c0*/  FADD.FTZ R6, R6, R3 ;  /* 0x0000000306067221 */ /* 0x000fe20000010000 */
[----:B------:R-:W-:-:S03]  /*58d0*/  IMAD.MOV.U32 R3, RZ, RZ, R10 ;  /* 0x000000ffff037224 */ /* 0x000fc600078e000a */
[--C-:B------:R-:W-:Y:S01]  /*58e0*/  @P0 FADD.FTZ R88, R5, R6.reuse ;  /* 0x0000000605580221 */ /* 0x100fe20000010000 */
[----:B------:R-:W-:Y:S01]  /*58f0*/  @!P0 IMAD.MOV.U32 R88, RZ, RZ, R6 ;  /* 0x000000ffff588224 */ /* 0x000fe200078e0006 */
[----:B------:R-:W-:Y:S02]  /*5900*/  SEL R6, RZ, 0x1, P1 ;  /* 0x00000001ff067807 */ /* 0x000fe40000800000 */
[----:B------:R-:W-:Y:S02]  /*5910*/  MOV R5, 0x2 ;  /* 0x0000000200057802 */ /* 0x000fe40000000f00 */
        /* <DEDUP_REMOVED lines=10> */
.L_x_534:
        /* <DEDUP_REMOVED lines=12> */
.L_x_535:
        /* <DEDUP_REMOVED lines=34> */
[----:B------:R-:W-:Y:S01]  /*5ca0*/  HFMA2 R5, -RZ, RZ, 0, 0 ;  /* 0x00000000ff057431 */ /* 0x000fe200000001ff */
[----:B------:R-:W-:Y:S01]  /*5cb0*/  LOP3.LUT R2, R2, UR36, R77, 0x96, !PT ;  /* 0x0000002402027c12 */ /* 0x000fe2000f8e964d */
[----:B------:R-:W-:-:S04]  /*5cc0*/  IMAD.WIDE.U32 R72, R72, -0x326172a9, RZ ;  /* 0xcd9e8d5748487825 */ /* 0x000fc800078e00ff */
[----:B------:R-:W-:Y:S01]  /*5cd0*/  IMAD.WIDE.U32 R2, R2, -0x2daee0ad, RZ ;  /* 0xd2511f5302027825 */ /* 0x000fe200078e00ff */
[----:B------:R-:W-:-:S03]  /*5ce0*/  LOP3.LUT R107, R76, UR29, R73, 0x96, !PT ;  /* 0x0000001d4c6b7c12 */ /* 0x000fc6000f8e9649 */
[----:B------:R-:W-:Y:S01]  /*5cf0*/  IMAD.MOV.U32 R10, RZ, RZ, R72 ;  /* 0x000000ffff0a7224 */ /* 0x000fe200078e0048 */
[----:B------:R-:W-:Y:S01]  /*5d00*/  LOP3.LUT R108, R4, UR27, R3, 0x96, !PT ;  /* 0x0000001b046c7c12 */ /* 0x000fe2000f8e9603 */
[----:B------:R-:W-:Y:S02]  /*5d10*/  IMAD.MOV.U32 R3, RZ, RZ, R86 ;  /* 0x000000ffff037224 */ /* 0x000fe400078e0056 */
[----:B------:R-:W-:-:S07]  /*5d20*/  IMAD.MOV.U32 R86, RZ, RZ, R2 ;  /* 0x000000ffff567224 */ /* 0x000fce00078e0002 */
.L_x_533:
[----:B------:R-:W-:Y:S01]  /*5d30*/  ISETP.NE.AND P3, PT, R5, 0x1, PT ;  /* 0x000000010500780c */ /* 0x000fe20003f65270 */
[----:B------:R-:W-:Y:S01]  /*5d40*/  IMAD.U32 R0, R0, 0x10000, RZ ;  /* 0x0001000000007824 */ /* 0x000fe200078e00ff */
[----:B------:R-:W-:Y:S01]  /*5d50*/  I2FP.F32.U32 R2, R3 ;  /* 0x0000000300027245 */ /* 0x000fe20000201000 */
[----:B------:R-:W-:Y:S02]  /*5d60*/  IMAD.MOV.U32 R4, RZ, RZ, 0x2 ;  /* 0x00000002ff047424 */ /* 0x000fe400078e00ff */
[----:B------:R-:W-:Y:S01]  /*5d70*/  FMUL.FTZ R0, R0, UR5 ;  /* 0x0000000500007c20 */ /* 0x000fe20008410000 */
[----:B------:R-:W-:Y:S02]  /*5d80*/  IMAD.MOV.U32 R3, RZ, RZ, R10 ;  /* 0x000000ffff037224 */ /* 0x000fe400078e000a */
[----:B------:R-:W-:-:S05]  /*5d90*/  FFMA.FTZ R2, R2, R91, 1.1641532182693481445e-10 ;  /* 0x2f00000002027423 */ /* 0x000fca000001005b */
[----:B------:R-:W-:-:S04]  /*5da0*/  FSETP.GTU.FTZ.AND P2, PT, R2, UR4, PT ;  /* 0x0000000402007c0b */ /* 0x000fc8000bf5c000 */
[----:B------:R-:W-:Y:S02]  /*5db0*/  PLOP3.LUT P1, PT, P2, PT, PT, 0x8, 0x80 ;  /* 0x000000000080781c */ /* 0x000fe4000172e170 */
[----:B------:R-:W-:Y:S01]  /*5dc0*/  FSEL R0, R0, RZ, !P2 ;  /* 0x000000ff00007208 */ /* 0x000fe20005000000 */
[----:B------:R-:W-:Y:S10]  /*5dd0*/  @!P3 BRA `(.L_x_536) ;  /* 0x0000000000fcb947 */ /* 0x000ff40003800000 */
        /* <DEDUP_REMOVED lines=8> */
.L_x_537:
        /* <DEDUP_REMOVED lines=12> */
.L_x_538:
        /* <DEDUP_REMOVED lines=43> */
.L_x_536:
        /* <DEDUP_REMOVED lines=8> */
[----:B------:R-:W-:-:S04]  /*6250*/  @P0 PRMT R2, R69, 0x7632, R2 ;  /* 0x0000763245020816 */ /* 0x000fc80000000002 */
[----:B------:R-:W-:Y:S02]  /*6260*/  FSEL R5, R3, RZ, !P2 ;  /* 0x000000ff03057208 */ /* 0x000fe40005000000 */
[----:B------:R-:W-:-:S03]  /*6270*/  @P0 SHF.L.U32 R3, R2, 0x10, RZ ;  /* 0x0000001002030819 */ /* 0x000fc600000006ff */
[----:B------:R-:W-:Y:S01]  /*6280*/  FADD.FTZ R0, R0, R5 ;  /* 0x0000000500007221 */ /* 0x000fe20000010000 */
[----:B------:R-:W-:-:S03]  /*6290*/  SEL R5, RZ, 0x1, P2 ;  /* 0x00000001ff057807 */ /* 0x000fc60001000000 */
        /* <DEDUP_REMOVED lines=13> */
.L_x_540:
        /* <DEDUP_REMOVED lines=12> */
.L_x_541:
        /* <DEDUP_REMOVED lines=43> */
.L_x_539:
[----:B------:R-:W-:Y:S01]  /*66e0*/  I2FP.F32.U32 R0, R0 ;  /* 0x0000000000007245 */ /* 0x000fe20000201000 */
[----:B------:R-:W-:Y:S01]  /*66f0*/  IMAD.U32 R2, R74, 0x10000, RZ ;  /* 0x000100004a027824 */ /* 0x000fe200078e00ff */
[----:B------:R-:W-:Y:S01]  /*6700*/  ISETP.NE.AND P3, PT, R72, 0x1, PT ;  /* 0x000000014800780c */ /* 0x000fe20003f65270 */
[----:B------:R-:W-:Y:S01]  /*6710*/  HFMA2 R76, -RZ, RZ, 0, 1.1920928955078125e-07 ;  /* 0x00000002ff4c7431 */ /* 0x000fe200000001ff */
[----:B------:R-:W-:Y:S01]  /*6720*/  PRMT R74, R74, 0x7632, R74 ;  /* 0x000076324a4a7816 */ /* 0x000fe2000000004a */
[----:B------:R-:W-:Y:S01]  /*6730*/  FFMA.FTZ R0, R0, R91, 1.1641532182693481445e-10 ;  /* 0x2f00000000007423 */ /* 0x000fe2000001005b */
[----:B------:R-:W-:Y:S01]  /*6740*/  FMUL.FTZ R2, R2, UR5 ;  /* 0x0000000502027c20 */ /* 0x000fe20008410000 */
[----:B------:R-:W-:-:S03]  /*6750*/  IMAD.MOV.U32 R3, RZ, RZ, R10 ;  /* 0x000000ffff037224 */ /* 0x000fc600078e000a */
[----:B------:R-:W-:-:S04]  /*6760*/  FSETP.GTU.FTZ.AND P2, PT, R0, UR4, PT ;  /* 0x0000000400007c0b */ /* 0x000fc8000bf5c000 */
        /* <DEDUP_REMOVED lines=11> */
.L_x_543:
[----:B------:R-:W-:-:S04]  /*6820*/  VIADD R132, R132, 0x1 ;  /* 0x0000000184847836 */ /* 0x000fc80000000000 */
        /* <DEDUP_REMOVED lines=11> */
.L_x_544:
        /* <DEDUP_REMOVED lines=43> */
.L_x_542:
[----:B------:R-:W-:Y:S01]  /*6b90*/  I2FP.F32.U32 R2, R3 ;  /* 0x0000000300027245 */ /* 0x000fe20000201000 */
[----:B------:R-:W-:Y:S02]  /*6ba0*/  IMAD.U32 R3, R66, 0x10000, RZ ;  /* 0x0001000042037824 */ /* 0x000fe400078e00ff */
[----:B------:R-:W-:Y:S02]  /*6bb0*/  @P0 IMAD.U32 R73, R70, 0x10000, RZ ;  /* 0x0001000046490824 */ /* 0x000fe400078e00ff */
[----:B------:R-:W-:Y:S01]  /*6bc0*/  FFMA.FTZ R2, R2, R91, 1.1641532182693481445e-10 ;  /* 0x2f00000002027423 */ /* 0x000fe2000001005b */
[----:B------:R-:W-:-:S04]  /*6bd0*/  FMUL.FTZ R3, R3, UR5 ;  /* 0x0000000503037c20 */ /* 0x000fc80008410000 */
[----:B------:R-:W-:Y:S02]  /*6be0*/  FSETP.GTU.FTZ.AND P3, PT, R2, UR4, PT ;  /* 0x0000000402007c0b */ /* 0x000fe4000bf7c000 */
[----:B------:R-:W-:Y:S02]  /*6bf0*/  MOV R2, 0x2 ;  /* 0x0000000200027802 */ /* 0x000fe40000000f00 */
[----:B------:R-:W-:Y:S02]  /*6c00*/  FSEL R3, R3, RZ, !P3 ;  /* 0x000000ff03037208 */ /* 0x000fe40005800000 */
[----:B------:R-:W-:Y:S02]  /*6c10*/  SEL R4, RZ, 0x1, P3 ;  /* 0x00000001ff047807 */ /* 0x000fe40001800000 */
[----:B------:R-:W-:Y:S01]  /*6c20*/  ISETP.NE.AND P3, PT, R76, 0x1, PT ;  /* 0x000000014c00780c */ /* 0x000fe20003f65270 */
[----:B------:R-:W-:-:S04]  /*6c30*/  FADD.FTZ R0, R0, R3 ;  /* 0x0000000300007221 */ /* 0x000fc80000010000 */
[--C-:B------:R-:W-:Y:S01]  /*6c40*/  @P0 FADD.FTZ R84, R73, R0.reuse ;  /* 0x0000000049540221 */ /* 0x100fe20000010000 */
[----:B------:R-:W-:Y:S02]  /*6c50*/  @!P0 IMAD.MOV.U32 R84, RZ, RZ, R0 ;  /* 0x000000ffff548224 */ /* 0x000fe400078e0000 */
[----:B------:R-:W-:-:S03]  /*6c60*/  IMAD.MOV.U32 R0, RZ, RZ, R10 ;  /* 0x000000ffff007224 */ /* 0x000fc600078e000a */
        /* <DEDUP_REMOVED lines=10> */
.L_x_546:
        /* <DEDUP_REMOVED lines=12> */
.L_x_547:
        /* <DEDUP_REMOVED lines=43> */
.L_x_545:
[----:B------:R-:W-:Y:S01]  /*7080*/  I2FP.F32.U32 R0, R0 ;  /* 0x0000000000007245 */ /* 0x000fe20000201000 */
[----:B------:R-:W-:Y:S01]  /*7090*/  IMAD.U32 R74, R74, 0x10000, RZ ;  /* 0x000100004a4a7824 */ /* 0x000fe200078e00ff */
[----:B------:R-:W-:Y:S01]  /*70a0*/  ISETP.NE.AND P4, PT, R2, 0x1, PT ;  /* 0x000000010200780c */ /* 0x000fe20003f85270 */
[----:B------:R-:W-:Y:S02]  /*70b0*/  IMAD.MOV.U32 R72, RZ, RZ, 0x2 ;  /* 0x00000002ff487424 */ /* 0x000fe400078e00ff */
        /* <DEDUP_REMOVED lines=15> */
.L_x_549:
        /* <DEDUP_REMOVED lines=12> */
.L_x_550:
        /* <DEDUP_REMOVED lines=43> */
.L_x_548:
[----:B------:R-:W-:Y:S01]  /*7520*/  I2FP.F32.U32 R2, R3 ;  /* 0x0000000300027245 */ /* 0x000fe20000201000 */
[----:B------:R-:W-:Y:S01]  /*7530*/  IMAD.MOV.U32 R74, RZ, RZ, 0x2 ;  /* 0x00000002ff4a7424 */ /* 0x000fe200078e00ff */
[----:B------:R-:W-:-:S03]  /*7540*/  PRMT R3, R66, 0x7632, R3 ;  /* 0x0000763242037816 */ /* 0x000fc60000000003 */
[----:B------:R-:W-:Y:S02]  /*7550*/  FFMA.FTZ R2, R2, R91, 1.1641532182693481445e-10 ;  /* 0x2f00000002027423 */ /* 0x000fe4000001005b */
[----:B------:R-:W-:-:S03]  /*7560*/  IMAD.U32 R3, R3, 0x10000, RZ ;  /* 0x0001000003037824 */ /* 0x000fc600078e00ff */
[----:B------:R-:W-:Y:S01]  /*7570*/  FSETP.GTU.FTZ.AND P4, PT, R2, UR4, PT ;  /* 0x0000000402007c0b */ /* 0x000fe2000bf9c000 */
[----:B------:R-:W-:Y:S01]  /*7580*/  FMUL.FTZ R3, R3, UR5 ;  /* 0x0000000503037c20 */ /* 0x000fe20008410000 */
[----:B------:R-:W-:-:S04]  /*7590*/  @P0 PRMT R2, R70, 0x7632, R2 ;  /* 0x0000763246020816 */ /* 0x000fc80000000002 */
[----:B------:R-:W-:Y:S02]  /*75a0*/  FSEL R73, R3, RZ, !P4 ;  /* 0x000000ff03497208 */ /* 0x000fe40006000000 */
[----:B------:R-:W-:Y:S02]  /*75b0*/  SEL R3, RZ, 0x1, P4 ;  /* 0x00000001ff037807 */ /* 0x000fe40002000000 */
[----:B------:R-:W-:Y:S01]  /*75c0*/  ISETP.NE.AND P4, PT, R72, 0x1, PT ;  /* 0x000000014800780c */ /* 0x000fe20003f85270 */
[----:B------:R-:W-:Y:S01]  /*75d0*/  FADD.FTZ R0, R0, R73 ;  /* 0x0000004900007221 */ /* 0x000fe20000010000 */
[----:B------:R-:W-:-:S05]  /*75e0*/  @P0 SHF.L.U32 R113, R2, 0x10, RZ ;  /* 0x0000001002710819 */ /* 0x000fca00000006ff */
        /* <DEDUP_REMOVED lines=13> */
.L_x_552:
        /* <DEDUP_REMOVED lines=12> */
.L_x_553:
[----:B------:R-:W-:Y:S01]  /*7780*/  IMAD.WIDE.U32 R76, R133, -0x326172a9, RZ ;  /* 0xcd9e8d57854c7825 */ /* 0x000fe200078e00ff */
[----:B------:R-:W-:Y:S02]  /*7790*/  LOP3.LUT R72, R9, UR9, R83, 0x96, !PT ;  /* 0x0000000909487c12 */ /* 0x000fe4000f8e9653 */
[----:B------:R-:W-:Y:S01]  /*77a0*/  MOV R0, R86 ;  /* 0x0000005600007202 */ /* 0x000fe20000000f00 */
[----:B------:R-:W-:Y:S01]  /*77b0*/  IMAD.MOV.U32 R74, RZ, RZ, RZ ;  /* 0x000000ffff4a7224 */ /* 0x000fe200078e00ff */
        /* <DEDUP_REMOVED lines=38> */
[----:B------:R-:W-:-:S07]  /*7a20*/  IMAD.MOV.U32 R86, RZ, RZ, R72 ;  /* 0x000000ffff567224 */ /* 0x000fce00078e0048 */
.L_x_551:
[----:B------:R-:W-:Y:S01]  /*7a30*/  I2FP.F32.U32 R0, R0 ;  /* 0x0000000000007245 */ /* 0x000fe20000201000 */
[C---:B------:R-:W-:Y:S01]  /*7a40*/  IMAD.U32 R72, R75.reuse, 0x10000, RZ ;  /* 0x000100004b487824 */ /* 0x040fe200078e00ff */
[----:B------:R-:W-:Y:S01]  /*7a50*/  ISETP.NE.AND P5, PT, R74, 0x1, PT ;  /* 0x000000014a00780c */ /* 0x000fe20003fa5270 */
[----:B------:R-:W-:Y:S02]  /*7a60*/  HFMA2 R76, -RZ, RZ, 0, 1.1920928955078125e-07 ;  /* 0x00000002ff4c7431 */ /* 0x000fe400000001ff */
[----:B------:R-:W-:Y:S02]  /*7a70*/  IMAD.MOV.U32 R73, RZ, RZ, R10 ;  /* 0x000000ffff497224 */ /* 0x000fe400078e000a */
[----:B------:R-:W-:Y:S01]  /*7a80*/  FFMA.FTZ R2, R0, R91, 1.1641532182693481445e-10 ;  /* 0x2f00000000027423 */ /* 0x000fe2000001005b */
[----:B------:R-:W-:Y:S01]  /*7a90*/  FMUL.FTZ R72, R72, UR5 ;  /* 0x0000000548487c20 */ /* 0x000fe20008410000 */
[----:B------:R-:W-:-:S03]  /*7aa0*/  PRMT R0, R75, 0x7632, R0 ;  /* 0x000076324b007816 */ /* 0x000fc60000000000 */
        /* <DEDUP_REMOVED lines=12> */
.L_x_555:
        /* <DEDUP_REMOVED lines=12> */
.L_x_556:
        /* <DEDUP_REMOVED lines=43> */
.L_x_554:
[----:B------:R-:W-:Y:S01]  /*7ee0*/  I2FP.F32.U32 R72, R73 ;  /* 0x0000004900487245 */ /* 0x000fe20000201000 */
[----:B------:R-:W-:Y:S01]  /*7ef0*/  IMAD.U32 R73, R67, 0x10000, RZ ;  /* 0x0001000043497824 */ /* 0x000fe200078e00ff */
[----:B------:R-:W-:Y:S01]  /*7f00*/  MOV R74, 0x2 ;  /* 0x00000002004a7802 */ /* 0x000fe20000000f00 */
[----:B------:R-:W-:Y:S02]  /*7f10*/  @P0 IMAD.U32 R75, R71, 0x10000, RZ ;  /* 0x00010000474b0824 */ /* 0x000fe400078e00ff */
[----:B------:R-:W-:Y:S01]  /*7f20*/  FFMA.FTZ R72, R72, R91, 1.1641532182693481445e-10 ;  /* 0x2f00000048487423 */ /* 0x000fe2000001005b */
[----:B------:R-:W-:-:S04]  /*7f30*/  FMUL.FTZ R73, R73, UR5 ;  /* 0x0000000549497c20 */ /* 0x000fc80008410000 */
[----:B------:R-:W-:-:S04]  /*7f40*/  FSETP.GTU.FTZ.AND P5, PT, R72, UR4, PT ;  /* 0x0000000448007c0b */ /* 0x000fc8000bfbc000 */
        /* <DEDUP_REMOVED lines=18> */
.L_x_558:
        /* <DEDUP_REMOVED lines=12> */
.L_x_559:
        /* <DEDUP_REMOVED lines=43> */
.L_x_557:
        /* <DEDUP_REMOVED lines=19> */
.L_x_561:
[----:B------:R-:W-:-:S04]  /*8510*/  IADD3 R132, PT, PT, R132, 0x1, RZ ;  /* 0x0000000184847810 */ /* 0x000fc80007ffe0ff */
[C---:B------:R-:W-:Y:S01]  /*8520*/  ISETP.NE.AND P6, PT, R132.reuse, RZ, PT ;  /* 0x000000ff8400720c */ /* 0x040fe20003fc5270 */
[----:B------:R-:W-:-:S12]  /*8530*/  IMAD.WIDE.U32 R78, R132, -0x2daee0ad, RZ ;  /* 0xd2511f53844e7825 */ /* 0x000fd800078e00ff */
[----:B------:R-:W-:Y:S05]  /*8540*/  @P6 BRA `(.L_x_562) ;  /* 0x0000000000286947 */ /* 0x000fea0003800000 */
[----:B------:R-:W-:Y:S01]  /*8550*/  VIADD R131, R131, 0x1 ;  /* 0x0000000183837836 */ /* 0x000fe20000000000 */
[----:B------:R-:W-:-:S04]  /*8560*/  P2R R10, PR, RZ, 0x1 ;  /* 0x00000001ff0a7803 */ /* 0x000fc80000000000 */
[----:B------:R-:W-:-:S13]  /*8570*/  ISETP.NE.AND P6, PT, R131, RZ, PT ;  /* 0x000000ff8300720c */ /* 0x000fda0003fc5270 */
[----:B------:R-:W-:Y:S02]  /*8580*/  @!P6 VIADD R133, R133, 0x1 ;  /* 0x000000018585e836 */ /* 0x000fe40000000000 */
[----:B------:R-:W-:Y:S02]  /*8590*/  @!P6 VIADD R72, R9, 0x1 ;  /* 0x000000010948e836 */ /* 0x000fe40000000000 */
[----:B------:R-:W-:Y:S01]  /*85a0*/  @!P6 IMAD.MOV.U32 R131, RZ, RZ, RZ ;  /* 0x000000ffff83e224 */ /* 0x000fe200078e00ff */
[----:B------:R-:W-:-:S13]  /*85b0*/  ISETP.NE.AND P0, PT, R133, RZ, !P6 ;  /* 0x000000ff8500720c */ /* 0x000fda0007705270 */
[----:B------:R-:W-:Y:S02]  /*85c0*/  @P0 IADD3 R72, PT, PT, R9, RZ, RZ ;  /* 0x000000ff09480210 */ /* 0x000fe40007ffe0ff */
[----:B------:R-:W-:-:S03]  /*85d0*/  ISETP.NE.AND P0, PT, R10, RZ, PT ;  /* 0x000000ff0a00720c */ /* 0x000fc60003f05270 */
[----:B------:R-:W-:-:S10]  /*85e0*/  @!P6 IMAD.MOV.U32 R9, RZ, RZ, R72 ;  /* 0x000000ffff09e224 */ /* 0x000fd400078e0048 */
.L_x_562:
[----:B------:R-:W-:Y:S01]  /*85f0*/  IMAD.WIDE.U32 R74, R133, -0x326172a9, RZ ;  /* 0xcd9e8d57854a7825 */ /* 0x000fe200078e00ff */
[----:B------:R-:W-:-:S03]  /*8600*/  LOP3.LUT R72, R9, UR9, R79, 0x96, !PT ;  /* 0x0000000909487c12 */ /* 0x000fc6000f8e964f */
        /* <DEDUP_REMOVED lines=41> */
.L_x_560:
[----:B------:R-:W-:Y:S02]  /*88a0*/  I2FP.F32.U32 R72, R73 ;  /* 0x0000004900487245 */ /* 0x000fe40000201000 */
[----:B------:R-:W-:Y:S02]  /*88b0*/  PRMT R73, R67, 0x7632, R73 ;  /* 0x0000763243497816 */ /* 0x000fe40000000049 */
[----:B------:R-:W-:Y:S01]  /*88c0*/  PRMT R74, R116, 0x5410, R115 ;  /* 0x00005410744a7816 */ /* 0x000fe20000000073 */
[----:B------:R-:W-:Y:S02]  /*88d0*/  FFMA.FTZ R72, R72, R91, 1.1641532182693481445e-10 ;  /* 0x2f00000048487423 */ /* 0x000fe4000001005b */
[----:B------:R-:W-:-:S03]  /*88e0*/  IMAD.U32 R73, R73, 0x10000, RZ ;  /* 0x0001000049497824 */ /* 0x000fc600078e00ff */
[----:B------:R-:W-:Y:S01]  /*88f0*/  FSETP.GTU.FTZ.AND P6, PT, R72, UR4, PT ;  /* 0x0000000448007c0b */ /* 0x000fe2000bfdc000 */
[----:B------:R-:W-:-:S03]  /*8900*/  FMUL.FTZ R73, R73, UR5 ;  /* 0x0000000549497c20 */ /* 0x000fc60008410000 */
[----:B------:R-:W-:Y:S02]  /*8910*/  SEL R72, RZ, 0x1, P6 ;  /* 0x00000001ff487807 */ /* 0x000fe40003000000 */
[----:B------:R-:W-:Y:S02]  /*8920*/  FSEL R75, R73, RZ, !P6 ;  /* 0x000000ff494b7208 */ /* 0x000fe40007000000 */
[----:B------:R-:W-:-:S03]  /*8930*/  @P0 PRMT R73, R71, 0x7632, R73 ;  /* 0x0000763247490816 */ /* 0x000fc60000000049 */
[----:B------:R-:W-:Y:S01]  /*8940*/  FADD.FTZ R0, R0, R75 ;  /* 0x0000004b00007221 */ /* 0x000fe20000010000 */
[----:B------:R-:W-:-:S05]  /*8950*/  @P0 SHF.L.U32 R73, R73, 0x10, RZ ;  /* 0x0000001049490819 */ /* 0x000fca00000006ff */
[----:B------:R-:W-:Y:S01]  /*8960*/  @P0 FADD.FTZ R83, R0, R73 ;  /* 0x0000004900530221 */ /* 0x000fe20000010000 */
[--C-:B------:R-:W-:Y:S01]  /*8970*/  @!P0 IMAD.MOV.U32 R83, RZ, RZ, R0.reuse ;  /* 0x000000ffff538224 */ /* 0x100fe200078e0000 */
[----:B------:R-:W-:Y:S02]  /*8980*/  PRMT R0, R72, 0x7610, R0 ;  /* 0x0000761048007816 */ /* 0x000fe40000000000 */
[----:B------:R-:W-:Y:S02]  /*8990*/  PRMT R73, R110, 0x5410, R90 ;  /* 0x000054106e497816 */ /* 0x000fe4000000005a */
[----:B------:R-:W-:Y:S02]  /*89a0*/  F2FP.BF16.F32.PACK_AB R75, RZ, R83 ;  /* 0x00000053ff4b723e */ /* 0x000fe400000010ff */
[----:B------:R-:W-:Y:S02]  /*89b0*/  PRMT R72, R89, 0x5410, R85 ;  /* 0x0000541059487816 */ /* 0x000fe40000000055 */
[----:B------:R-:W-:-:S07]  /*89c0*/  PRMT R75, R111, 0x5410, R75 ;  /* 0x000054106f4b7816 */ /* 0x000fce000000004b */
.L_x_514:
[----:B------:R-:W-:Y:S01]  /*89d0*/  SEL R89, RZ, 0x1000000, !P5 ;  /* 0x01000000ff597807 */ /* 0x000fe20006800000 */
[----:B------:R-:W0:Y:S01]  /*89e0*/  LDC.64 R78, c[0x0][0x3b0] ;  /* 0x0000ec00ff4e7b82 */ /* 0x000e220000000a00 */
[----:B------:R-:W-:Y:S01]  /*89f0*/  ISETP.NE.AND P6, PT, R80, RZ, PT ;  /* 0x000000ff5000720c */ /* 0x000fe20003fc5270 */
[----:B------:R-:W-:Y:S01]  /*8a00*/  UISETP.NE.U32.AND UP0, UPT, UR12, URZ, UPT ;  /* 0x000000ff0c00728c */ /* 0x000fe2000bf05070 */
[----:B------:R-:W-:Y:S01]  /*8a10*/  ISETP.NE.AND P5, PT, R81, RZ, PT ;  /* 0x000000ff5100720c */ /* 0x000fe20003fa5270 */
[----:B------:R-:W-:Y:S01]  /*8a20*/  VIADD R116, R114, 0x80 ;  /* 0x0000008072747836 */ /* 0x000fe20000000000 */
[----:B------:R-:W-:Y:S01]  /*8a30*/  SEL R110, RZ, 0x10000, !P4 ;  /* 0x00010000ff6e7807 */ /* 0x000fe20006000000 */
[----:B------:R-:W-:Y:S01]  /*8a40*/  UISETP.NE.AND.EX UP0, UPT, UR13, URZ, UPT, UP0 ;  /* 0x000000ff0d00728c */ /* 0x000fe2000bf05300 */
[----:B------:R-:W-:Y:S01]  /*8a50*/  ISETP.NE.AND P4, PT, R87, RZ, PT ;  /* 0x000000ff5700720c */ /* 0x000fe20003f85270 */
[----:B------:R-:W1:Y:S01]  /*8a60*/  LDC.64 R80, c[0x0][0x3a8] ;  /* 0x0000ea00ff507b82 */ /* 0x000e620000000a00 */
[----:B------:R-:W-:-:S02]  /*8a70*/  SEL R119, RZ, 0x100, !P3 ;  /* 0x00000100ff777807 */ /* 0x000fc40005800000 */
[----:B------:R-:W-:Y:S02]  /*8a80*/  SEL R87, RZ, 0x1000000, !P1 ;  /* 0x01000000ff577807 */ /* 0x000fe40004800000 */
[----:B------:R-:W-:Y:S02]  /*8a90*/  SEL R90, RZ, 0x10000, !P4 ;  /* 0x00010000ff5a7807 */ /* 0x000fe40006000000 */
[----:B------:R-:W-:Y:S01]  /*8aa0*/  SEL R85, RZ, 0x100, !P5 ;  /* 0x00000100ff557807 */ /* 0x000fe20006800000 */
[----:B------:R-:W2:Y:S01]  /*8ab0*/  @P0 LDC.64 R76, c[0x0][0x3a0] ;  /* 0x0000e800ff4c0b82 */ /* 0x000ea20000000a00 */
[----:B------:R-:W-:Y:S01]  /*8ac0*/  LOP3.LUT R119, R119, R89, R110, 0xfe, !PT ;  /* 0x0000005977777212 */ /* 0x000fe200078efe6e */
[----:B------:R-:W3:Y:S01]  /*8ad0*/  @UP0 LDCU.64 UR36, c[0x0][0x398] ;  /* 0x00007300ff2407ac */ /* 0x000ee20008000a00 */
[----:B------:R-:W-:Y:S02]  /*8ae0*/  LOP3.LUT R85, R85, R87, R90, 0xfe, !PT ;  /* 0x0000005755557212 */ /* 0x000fe400078efe5a */
[----:B------:R-:W-:-:S02]  /*8af0*/  SEL R118, RZ, 0x1, !P2 ;  /* 0x00000001ff767807 */ /* 0x000fc40005000000 */
[----:B------:R-:W-:Y:S02]  /*8b00*/  SEL R90, RZ, 0x1, !P6 ;  /* 0x00000001ff5a7807 */ /* 0x000fe40007000000 */
[----:B------:R-:W-:Y:S02]  /*8b10*/  LOP3.LUT R119, R119, R118, RZ, 0xfc, !PT ;  /* 0x0000007677777212 */ /* 0x000fe400078efcff */
[----:B------:R-:W-:Y:S01]  /*8b20*/  LOP3.LUT R118, R85, R90, RZ, 0xfc, !PT ;  /* 0x0000005a55767212 */ /* 0x000fe200078efcff */
[----:B------:R-:W-:Y:S01]  /*8b30*/  IMAD.MOV.U32 R85, RZ, RZ, 0x10 ;  /* 0x00000010ff557424 */ /* 0x000fe200078e00ff */
[----:B------:R-:W-:Y:S02]  /*8b40*/  PLOP3.LUT P1, PT, PT, PT, UP0, 0x80, 0x8 ;  /* 0x000000000008781c */ /* 0x000fe40003f2f008 */
[----:B------:R-:W-:Y:S01]  /*8b50*/  PLOP3.LUT P2, PT, PT, PT, UP0, 0x80, 0x8 ;  /* 0x000000000008781c */ /* 0x000fe20003f4f008 */
[----:B-1----:R-:W-:-:S05]  /*8b60*/  IMAD.WIDE.U32 R110, R114, 0x10, R80 ;  /* 0x00000010726e7825 */ /* 0x002fca00078e0050 */
[----:B------:R0:W-:Y:S02]  /*8b70*/  STG.E.128 desc[UR10][R110.64], R72 ;  /* 0x000000486e007986 */ /* 0x0001e4000c101d0a */
[----:B0-----:R-:W-:-:S04]  /*8b80*/  IMAD.WIDE.U32 R72, R114, 0x8, R78 ;  /* 0x0000000872487825 */ /* 0x001fc800078e004e */
[C---:B--2---:R-:W-:Y:S01]  /*8b90*/  @P0 IMAD.WIDE.U32 R74, R116.reuse, 0x10, R76 ;  /* 0x00000010744a0825 */ /* 0x044fe200078e004c */
[----:B------:R0:W-:Y:S03]  /*8ba0*/  STG.E.64 desc[UR10][R72.64], R118 ;  /* 0x0000007648007986 */ /* 0x0001e6000c101b0a */
[----:B------:R-:W-:-:S04]  /*8bb0*/  IMAD.WIDE.U32 R110, R116, 0x10, R144 ;  /* 0x00000010746e7825 */ /* 0x000fc800078e0090 */
[----:B---3--:R-:W-:Y:S01]  /*8bc0*/  @P1 IMAD.WIDE.U32 R76, R116, R85, UR36 ;  /* 0x00000024744c1e25 */ /* 0x008fe2000f8e0055 */
[----:B------:R-:W-:Y:S06]  /*8bd0*/  BRA.U !UP0, `(.L_x_563) ;  /* 0x0000000108507547 */ /* 0x000fec000b800000 */
[----:B------:R-:W-:Y:S01]  /*8be0*/  SHF.L.U32 R87, R2, 0x10, RZ ;  /* 0x0000001002577819 */ /* 0x000fe200000006ff */
[----:B0-----:R-:W0:Y:S01]  /*8bf0*/  LDC.64 R72, c[0x0][0x3b8] ;  /* 0x0000ee00ff487b82 */ /* 0x001e220000000a00 */
[----:B------:R-:W-:Y:S02]  /*8c00*/  LOP3.LUT R85, R0, 0xffff, RZ, 0xc0, !PT ;  /* 0x0000ffff00557812 */ /* 0x000fe400078ec0ff */
[----:B------:R-:W-:Y:S02]  /*8c10*/  LOP3.LUT R90, R87, 0xff0000, RZ, 0xc0, !PT ;  /* 0x00ff0000575a7812 */ /* 0x000fe400078ec0ff */
[----:B------:R-:W-:Y:S02]  /*8c20*/  PRMT R87, R3, 0x7104, RZ ;  /* 0x0000710403577816 */ /* 0x000fe400000000ff */
[----:B------:R-:W-:Y:S02]  /*8c30*/  PRMT R90, R90, 0x4210, R85 ;  /* 0x000042105a5a7816 */ /* 0x000fe40000000055 */
[----:B------:R-:W-:-:S02]  /*8c40*/  LOP3.LUT R136, R5, 0xff, RZ, 0xc0, !PT ;  /* 0x000000ff05887812 */ /* 0x000fc400078ec0ff */
[----:B------:R-:W-:Y:S02]  /*8c50*/  LOP3.LUT R134, R6, 0xff, RZ, 0xc0, !PT ;  /* 0x000000ff06867812 */ /* 0x000fe400078ec0ff */
[----:B------:R-:W-:Y:S01]  /*8c60*/  LOP3.LUT R118, R7, 0xff, RZ, 0xc0, !PT ;  /* 0x000000ff07767812 */ /* 0x000fe200078ec0ff */
[----:B------:R-:W-:Y:S01]  /*8c70*/  IMAD.WIDE.U32 R136, R136, 0x1000000, RZ ;  /* 0x0100000088887825 */ /* 0x000fe200078e00ff */
[----:B------:R-:W-:-:S03]  /*8c80*/  LOP3.LUT R87, R90, 0xff00, R87, 0xf8, !PT ;  /* 0x0000ff005a577812 */ /* 0x000fc600078ef857 */
[----:B------:R-:W-:Y:S01]  /*8c90*/  IMAD.WIDE.U32 R134, R134, 0x10000, RZ ;  /* 0x0001000086867825 */ /* 0x000fe200078e00ff */
[----:B------:R-:W-:-:S03]  /*8ca0*/  LOP3.LUT R87, R87, 0xff, R4, 0xf8, !PT ;  /* 0x000000ff57577812 */ /* 0x000fc600078ef804 */
[----:B------:R-:W-:Y:S01]  /*8cb0*/  IMAD.WIDE.U32 R118, R118, 0x100, RZ ;  /* 0x0000010076767825 */ /* 0x000fe200078e00ff */
[----:B------:R-:W-:-:S03]  /*8cc0*/  LOP3.LUT R135, R135, R87, R137, 0xfe, !PT ;  /* 0x0000005787877212 */ /* 0x000fc600078efe89 */
[----:B0-----:R-:W-:Y:S01]  /*8cd0*/  IMAD.WIDE.U32 R72, R114, 0x8, R72 ;  /* 0x0000000872487825 */ /* 0x001fe200078e0048 */
[----:B------:R-:W-:Y:S02]  /*8ce0*/  LOP3.LUT R85, R118, R136, R134, 0xfe, !PT ;  /* 0x0000008876557212 */ /* 0x000fe400078efe86 */
[----:B------:R-:W-:Y:S02]  /*8cf0*/  LOP3.LUT R119, R135, R119, RZ, 0xfc, !PT ;  /* 0x0000007787777212 */ /* 0x000fe400078efcff */
[----:B------:R-:W-:-:S05]  /*8d00*/  LOP3.LUT R118, R85, 0xff, R8, 0xf8, !PT ;  /* 0x000000ff55767812 */ /* 0x000fca00078ef808 */
[----:B------:R1:W-:Y:S02]  /*8d10*/  STG.E.64 desc[UR10][R72.64], R118 ;  /* 0x0000007648007986 */ /* 0x0003e4000c101b0a */
.L_x_563:
[----:B------:R2:W5:Y:S04]  /*8d20*/  @P0 LDG.E.128 R68, desc[UR10][R74.64] ;  /* 0x0000000a4a440981 */ /* 0x000568000c1e1d00 */
[----:B------:R2:W5:Y:S04]  /*8d30*/  @P2 LDG.E.128 R64, desc[UR10][R76.64] ;  /* 0x0000000a4c402981 */ /* 0x000568000c1e1d00 */
[----:B01----:R2:W5:Y:S01]  /*8d40*/  LDG.E.128 R72, desc[UR10][R110.64] ;  /* 0x0000000a6e487981 */ /* 0x003562000c1e1d00 */
[----:B------:R-:W-:Y:S05]  /*8d50*/  BRA.U !UP0, `(.L_x_564) ;  /* 0x00000051084c7547 */ /* 0x000fea000b800000 */
[----:B------:R-:W-:Y:S01]  /*8d60*/  ISETP.NE.AND P1, PT, R117, 0x1, PT ;  /* 0x000000017500780c */ /* 0x000fe20003f25270 */
[----:B------:R-:W-:Y:S02]  /*8d70*/  IMAD.MOV.U32 R4, RZ, RZ, 0x2 ;  /* 0x00000002ff047424 */ /* 0x000fe400078e00ff */
[----:B------:R-:W-:Y:S02]  /*8d80*/  IMAD.MOV.U32 R0, RZ, RZ, R10 ;  /* 0x000000ffff007224 */ /* 0x000fe400078e000a */
[----:B------:R-:W-:-:S08]  /*8d90*/  IMAD.MOV.U32 R89, RZ, RZ, R86 ;  /* 0x000000ffff597224 */ /* 0x000fd000078e0056 */
[----:B------:R-:W-:Y:S05]  /*8da0*/  @!P1 BRA `(.L_x_565) ;  /* 0x0000000400109947 */ /* 0x000fea0003800000 */
        /* <DEDUP_REMOVED lines=10> */
.L_x_566:
[----:B------:R-:W-:-:S04]  /*8e50*/  VIADD R132, R132, 0x1 ;  /* 0x0000000184847836 */ /* 0x000fc80000000000 */
[C---:B--2---:R-:W-:Y:S01]  /*8e60*/  IMAD.WIDE.U32 R76, R132.reuse, -0x2daee0ad, RZ ;  /* 0xd2511f53844c7825 */ /* 0x044fe200078e00ff */
        /* <DEDUP_REMOVED lines=10> */
.L_x_567:
[----:B------:R-:W-:Y:S01]  /*8f10*/  IMAD.WIDE.U32 R4, R133, -0x326172a9, RZ ;  /* 0xcd9e8d5785047825 */ /* 0x000fe200078e00ff */
[----:B------:R-:W-:Y:S01]  /*8f20*/  LOP3.LUT R2, R9, UR9, R77, 0x96, !PT ;  /* 0x0000000909027c12 */ /* 0x000fe2000f8e964d */
[----:B------:R-:W-:Y:S02]  /*8f30*/  UIADD3 UR35, UPT, UPT, UR9, -0x4498517b, URZ ;  /* 0xbb67ae8509237890 */ /* 0x000fe4000fffe0ff */
[----:B------:R-:W-:Y:S01]  /*8f40*/  IMAD.MOV.U32 R0, RZ, RZ, R86 ;  /* 0x000000ffff007224 */ /* 0x000fe200078e0056 */
        /* <DEDUP_REMOVED lines=41> */
[----:B------:R-:W-:-:S07]  /*91e0*/  IMAD.MOV.U32 R89, RZ, RZ, R2 ;  /* 0x000000ffff597224 */ /* 0x000fce00078e0002 */
.L_x_565:
[----:B------:R-:W-:Y:S01]  /*91f0*/  I2FP.F32.U32 R0, R0 ;  /* 0x0000000000007245 */ /* 0x000fe20000201000 */
[----:B-----5:R-:W-:Y:S01]  /*9200*/  IMAD.U32 R2, R72, 0x10000, RZ ;  /* 0x0001000048027824 */ /* 0x020fe200078e00ff */
[----:B------:R-:W-:Y:S01]  /*9210*/  ISETP.NE.AND P2, PT, R4, 0x1, PT ;  /* 0x000000010400780c */ /* 0x000fe20003f45270 */
[----:B------:R-:W-:Y:S01]  /*9220*/  IMAD.MOV.U32 R6, RZ, RZ, 0x2 ;  /* 0x00000002ff067424 */ /* 0x000fe200078e00ff */
[----:B------:R-:W-:Y:S01]  /*9230*/  PRMT R72, R72, 0x7632, R72 ;  /* 0x0000763248487816 */ /* 0x000fe20000000048 */
[----:B------:R-:W-:Y:S01]  /*9240*/  FFMA.FTZ R0, R0, R91, 1.1641532182693481445e-10 ;  /* 0x2f00000000007423 */ /* 0x000fe2000001005b */
[----:B------:R-:W-:-:S04]  /*9250*/  IMAD.MOV.U32 R3, RZ, RZ, R10 ;  /* 0x000000ffff037224 */ /* 0x000fc800078e000a */
[----:B------:R-:W-:Y:S01]  /*9260*/  FSETP.GTU.FTZ.AND P1, PT, R0, UR4, PT ;  /* 0x0000000400007c0b */ /* 0x000fe2000bf3c000 */
[----:B------:R-:W-:-:S03]  /*9270*/  FMUL.FTZ R0, R2, UR5 ;  /* 0x0000000502007c20 */ /* 0x000fc60008410000 */
[----:B------:R-:W-:Y:S02]  /*9280*/  PLOP3.LUT P3, PT, P1, PT, PT, 0x8, 0x80 ;  /* 0x000000000080781c */ /* 0x000fe40000f6e170 */
[----:B------:R-:W-:Y:S02]  /*9290*/  FSEL R0, R0, RZ, !P1 ;  /* 0x000000ff00007208 */ /* 0x000fe40004800000 */
[----:B--2---:R-:W-:Y:S01]  /*92a0*/  P2R R76, PR, RZ, 0x8 ;  /* 0x00000008ff4c7803 */ /* 0x004fe20000000000 */
        /* <DEDUP_REMOVED lines=9> */
.L_x_569:
        /* <DEDUP_REMOVED lines=12> */
.L_x_570:
        /* <DEDUP_REMOVED lines=46> */
.L_x_568:
[----:B------:R-:W-:Y:S01]  /*96e0*/  I2FP.F32.U32 R2, R3 ;  /* 0x0000000300027245 */ /* 0x000fe20000201000 */
[----:B------:R-:W-:Y:S01]  /*96f0*/  IMAD.U32 R3, R64, 0x10000, RZ ;  /* 0x0001000040037824 */ /* 0x000fe200078e00ff */
[----:B------:R-:W-:Y:S02]  /*9700*/  ISETP.NE.AND P2, PT, R6, 0x1, PT ;  /* 0x000000010600780c */ /* 0x000fe40003f45270 */
[----:B------:R-:W-:Y:S01]  /*9710*/  @P0 SHF.L.U32 R5, R68, 0x10, RZ ;  /* 0x0000001044050819 */ /* 0x000fe200000006ff */
[----:B------:R-:W-:Y:S01]  /*9720*/  FFMA.FTZ R2, R2, R91, 1.1641532182693481445e-10 ;  /* 0x2f00000002027423 */ /* 0x000fe2000001005b */
[----:B------:R-:W-:-:S04]  /*9730*/  FMUL.FTZ R3, R3, UR5 ;  /* 0x0000000503037c20 */ /* 0x000fc80008410000 */
[----:B------:R-:W-:Y:S01]  /*9740*/  FSETP.GTU.FTZ.AND P1, PT, R2, UR4, PT ;  /* 0x0000000402007c0b */ /* 0x000fe2000bf3c000 */
[----:B------:R-:W-:-:S03]  /*9750*/  IMAD.MOV.U32 R2, RZ, RZ, 0x2 ;  /* 0x00000002ff027424 */ /* 0x000fc600078e00ff */
        /* <DEDUP_REMOVED lines=16> */
.L_x_572:
        /* <DEDUP_REMOVED lines=12> */
.L_x_573:
        /* <DEDUP_REMOVED lines=46> */
.L_x_571:
[----:B------:R-:W-:Y:S01]  /*9c00*/  I2FP.F32.U32 R0, R0 ;  /* 0x0000000000007245 */ /* 0x000fe20000201000 */
[----:B------:R-:W-:Y:S01]  /*9c10*/  IMAD.U32 R72, R72, 0x10000, RZ ;  /* 0x0001000048487824 */ /* 0x000fe200078e00ff */
[----:B------:R-:W-:Y:S01]  /*9c20*/  ISETP.NE.AND P2, PT, R2, 0x1, PT ;  /* 0x000000010200780c */ /* 0x000fe20003f45270 */
[----:B------:R-:W-:Y:S02]  /*9c30*/  HFMA2 R4, -RZ, RZ, 0, 1.1920928955078125e-07 ;  /* 0x00000002ff047431 */ /* 0x000fe400000001ff */
[----:B------:R-:W-:Y:S02]  /*9c40*/  IMAD.MOV.U32 R3, RZ, RZ, R10 ;  /* 0x000000ffff037224 */ /* 0x000fe400078e000a */
[----:B------:R-:W-:-:S05]  /*9c50*/  FFMA.FTZ R0, R0, R91, 1.1641532182693481445e-10 ;  /* 0x2f00000000007423 */ /* 0x000fca000001005b */
        /* <DEDUP_REMOVED lines=14> */
.L_x_575:
        /* <DEDUP_REMOVED lines=12> */
.L_x_576:
        /* <DEDUP_REMOVED lines=46> */
.L_x_574:
[----:B------:R-:W-:Y:S02]  /*a0e0*/  I2FP.F32.U32 R2, R3 ;  /* 0x0000000300027245 */ /* 0x000fe40000201000 */
[----:B------:R-:W-:Y:S02]  /*a0f0*/  PRMT R3, R64, 0x7632, R3 ;  /* 0x0000763240037816 */ /* 0x000fe40000000003 */
[----:B------:R-:W-:Y:S01]  /*a100*/  ISETP.NE.AND P2, PT, R4, 0x1, PT ;  /* 0x000000010400780c */ /* 0x000fe20003f45270 */
[----:B------:R-:W-:Y:S01]  /*a110*/  FFMA.FTZ R2, R2, R91, 1.1641532182693481445e-10 ;  /* 0x2f00000002027423 */ /* 0x000fe2000001005b */
[----:B------:R-:W-:Y:S01]  /*a120*/  MOV R5, 0x2 ;  /* 0x0000000200057802 */ /* 0x000fe20000000f00 */
[----:B------:R-:W-:-:S03]  /*a130*/  IMAD.U32 R3, R3, 0x10000, RZ ;  /* 0x0001000003037824 */ /* 0x000fc600078e00ff */
[----:B------:R-:W-:Y:S01]  /*a140*/  FSETP.GTU.FTZ.AND P1, PT, R2, UR4, PT ;  /* 0x0000000402007c0b */ /* 0x000fe2000bf3c000 */
[----:B------:R-:W-:Y:S01]  /*a150*/  FMUL.FTZ R3, R3, UR5 ;  /* 0x0000000503037c20 */ /* 0x000fe20008410000 */
[----:B------:R-:W-:Y:S02]  /*a160*/  @P0 PRMT R2, R68, 0x7632, R2 ;  /* 0x0000763244020816 */ /* 0x000fe40000000002 */
[----:B------:R-:W-:Y:S02]  /*a170*/  SEL R7, RZ, 0x1, P1 ;  /* 0x00000001ff077807 */ /* 0x000fe40000800000 */
[----:B------:R-:W-:Y:S01]  /*a180*/  FSEL R3, R3, RZ, !P1 ;  /* 0x000000ff03037208 */ /* 0x000fe20004800000 */
[----:B------:R-:W-:-:S04]  /*a190*/  @P0 IMAD.U32 R85, R2, 0x10000, RZ ;  /* 0x0001000002550824 */ /* 0x000fc800078e00ff */
        /* <DEDUP_REMOVED lines=14> */
.L_x_578:
        /* <DEDUP_REMOVED lines=12> */
.L_x_579:
        /* <DEDUP_REMOVED lines=45> */
[----:B------:R-:W-:-:S07]  /*a610*/  IMAD.MOV.U32 R89, RZ, RZ, R2 ;  /* 0x000000ffff597224 */ /* 0x000fce00078e0002 */
.L_x_577:
[----:B------:R-:W-:Y:S01]  /*a620*/  I2FP.F32.U32 R0, R0 ;  /* 0x0000000000007245 */ /* 0x000fe20000201000 */
[----:B------:R-:W-:Y:S01]  /*a630*/  IMAD.U32 R2, R73, 0x10000, RZ ;  /* 0x0001000049027824 */ /* 0x000fe200078e00ff */
[----:B------:R-:W-:Y:S01]  /*a640*/  ISETP.NE.AND P2, PT, R5, 0x1, PT ;  /* 0x000000010500780c */ /* 0x000fe20003f45270 */
[----:B------:R-:W-:Y:S02]  /*a650*/  IMAD.MOV.U32 R4, RZ, RZ, 0x2 ;  /* 0x00000002ff047424 */ /* 0x000fe400078e00ff */
[----:B------:R-:W-:Y:S01]  /*a660*/  FFMA.FTZ R0, R0, R91, 1.1641532182693481445e-10 ;  /* 0x2f00000000007423 */ /* 0x000fe2000001005b */
[----:B------:R-:W-:Y:S01]  /*a670*/  FMUL.FTZ R2, R2, UR5 ;  /* 0x0000000502027c20 */ /* 0x000fe20008410000 */
[----:B------:R-:W-:-:S03]  /*a680*/  IMAD.MOV.U32 R3, RZ, RZ, R10 ;  /* 0x000000ffff037224 */ /* 0x000fc600078e000a */
        /* <DEDUP_REMOVED lines=14> */
.L_x_581:
[----:B------:R-:W-:-:S04]  /*a770*/  IADD3 R132, PT, PT, R132, 0x1, RZ ;  /* 0x0000000184847810 */ /* 0x000fc80007ffe0ff */
        /* <DEDUP_REMOVED lines=11> */
.L_x_582:
        /* <DEDUP_REMOVED lines=46> */
.L_x_580:
[----:B------:R-:W-:Y:S01]  /*ab10*/  I2FP.F32.U32 R2, R3 ;  /* 0x0000000300027245 */ /* 0x000fe20000201000 */
[----:B------:R-:W-:Y:S01]  /*ab20*/  IMAD.U32 R3, R65, 0x10000, RZ ;  /* 0x0001000041037824 */ /* 0x000fe200078e00ff */
[----:B------:R-:W-:Y:S01]  /*ab30*/  ISETP.NE.AND P2, PT, R4, 0x1, PT ;  /* 0x000000010400780c */ /* 0x000fe20003f45270 */
[----:B------:R-:W-:Y:S01]  /*ab40*/  IMAD.MOV.U32 R5, RZ, RZ, 0x2 ;  /* 0x00000002ff057424 */ /* 0x000fe200078e00ff */
[----:B------:R-:W-:Y:S01]  /*ab50*/  @P0 SHF.L.U32 R77, R69, 0x10, RZ ;  /* 0x00000010454d0819 */ /* 0x000fe200000006ff */
[----:B------:R-:W-:Y:S01]  /*ab60*/  FFMA.FTZ R2, R2, R91, 1.1641532182693481445e-10 ;  /* 0x2f00000002027423 */ /* 0x000fe2000001005b */
[----:B------:R-:W-:-:S04]  /*ab70*/  FMUL.FTZ R3, R3, UR5 ;  /* 0x0000000503037c20 */ /* 0x000fc80008410000 */
[----:B------:R-:W-:-:S04]  /*ab80*/  FSETP.GTU.FTZ.AND P1, PT, R2, UR4, PT ;  /* 0x0000000402007c0b */ /* 0x000fc8000bf3c000 */
[----:B------:R-:W-:-:S05]  /*ab90*/  FSEL R3, R3, RZ, !P1 ;  /* 0x000000ff03037208 */ /* 0x000fca0004800000 */
[----:B------:R-:W-:Y:S01]  /*aba0*/  FADD.FTZ R6, R6, R3 ;  /* 0x0000000306067221 */ /* 0x000fe20000010000 */
[----:B------:R-:W-:-:S03]  /*abb0*/  MOV R3, R10 ;  /* 0x0000000a00037202 */ /* 0x000fc60000000f00 */
[--C-:B------:R-:W-:Y:S01]  /*abc0*/  @P0 FADD.FTZ R77, R77, R6.reuse ;  /* 0x000000064d4d0221 */ /* 0x100fe20000010000 */
[----:B------:R-:W-:Y:S01]  /*abd0*/  @!P0 IMAD.MOV.U32 R77, RZ, RZ, R6 ;  /* 0x000000ffff4d8224 */ /* 0x000fe200078e0006 */
[----:B------:R-:W-:-:S04]  /*abe0*/  SEL R6, RZ, 0x1, P1 ;  /* 0x00000001ff067807 */ /* 0x000fc80000800000 */
        /* <DEDUP_REMOVED lines=10> */
.L_x_584:
[----:B------:R-:W-:-:S04]  /*ac90*/  VIADD R132, R132, 0x1 ;  /* 0x0000000184847836 */ /* 0x000fc80000000000 */
        /* <DEDUP_REMOVED lines=11> */
.L_x_585:
        /* <DEDUP_REMOVED lines=46> */
.L_x_583:
[----:B------:R-:W-:Y:S01]  /*b030*/  ISETP.NE.AND P3, PT, R5, 0x1, PT ;  /* 0x000000010500780c */ /* 0x000fe20003f65270 */
[----:B------:R-:W-:Y:S01]  /*b040*/  IMAD.U32 R0, R0, 0x10000, RZ ;  /* 0x0001000000007824 */ /* 0x000fe200078e00ff */
[----:B------:R-:W-:Y:S01]  /*b050*/  I2FP.F32.U32 R2, R3 ;  /* 0x0000000300027245 */ /* 0x000fe20000201000 */
[----:B------:R-:W-:Y:S01]  /*b060*/  IMAD.MOV.U32 R4, RZ, RZ, 0x2 ;  /* 0x00000002ff047424 */ /* 0x000fe200078e00ff */
[----:B------:R-:W-:Y:S01]  /*b070*/  MOV R3, R10 ;  /* 0x0000000a00037202 */ /* 0x000fe20000000f00 */
[----:B------:R-:W-:Y:S02]  /*b080*/  FMUL.FTZ R0, R0, UR5 ;  /* 0x0000000500007c20 */ /* 0x000fe40008410000 */
        /* <DEDUP_REMOVED lines=13> */
.L_x_587:
        /* <DEDUP_REMOVED lines=12> */
.L_x_588:
        /* <DEDUP_REMOVED lines=46> */
.L_x_586:
        /* <DEDUP_REMOVED lines=9> */
[----:B------:R-:W-:Y:S01]  /*b590*/  FSEL R5, R3, RZ, !P2 ;  /* 0x000000ff03057208 */ /* 0x000fe20005000000 */
[----:B------:R-:W-:-:S04]  /*b5a0*/  @P0 IMAD.U32 R3, R2, 0x10000, RZ ;  /* 0x0001000002030824 */ /* 0x000fc800078e00ff */
[----:B------:R-:W-:Y:S01]  /*b5b0*/  FADD.FTZ R0, R0, R5 ;  /* 0x0000000500007221 */ /* 0x000fe20000010000 */
[----:B------:R-:W-:-:S03]  /*b5c0*/  SEL R5, RZ, 0x1, P2 ;  /* 0x00000001ff057807 */ /* 0x000fc60001000000 */
        /* <DEDUP_REMOVED lines=13> */
.L_x_590:
        /* <DEDUP_REMOVED lines=12> */
.L_x_591:
        /* <DEDUP_REMOVED lines=46> */
.L_x_589:
[----:B------:R-:W-:Y:S01]  /*ba40*/  I2FP.F32.U32 R2, R3 ;  /* 0x0000000300027245 */ /* 0x000fe20000201000 */
[----:B------:R-:W-:Y:S01]  /*ba50*/  IMAD.MOV.U32 R73, RZ, RZ, 0x2 ;  /* 0x00000002ff497424 */ /* 0x000fe200078e00ff */
[----:B------:R-:W-:Y:S02]  /*ba60*/  ISETP.NE.AND P3, PT, R72, 0x1, PT ;  /* 0x000000014800780c */ /* 0x000fe40003f65270 */
[----:B------:R-:W-:Y:S01]  /*ba70*/  SHF.L.U32 R3, R74, 0x10, RZ ;  /* 0x000000104a037819 */ /* 0x000fe200000006ff */
[----:B------:R-:W-:Y:S01]  /*ba80*/  FFMA.FTZ R2, R2, R91, 1.1641532182693481445e-10 ;  /* 0x2f00000002027423 */ /* 0x000fe2000001005b */
[----:B------:R-:W-:-:S03]  /*ba90*/  PRMT R74, R74, 0x7632, R74 ;  /* 0x000076324a4a7816 */ /* 0x000fc6000000004a */
[----:B------:R-:W-:Y:S01]  /*baa0*/  FMUL.FTZ R3, R3, UR5 ;  /* 0x0000000503037c20 */ /* 0x000fe20008410000 */
[----:B------:R-:W-:-:S04]  /*bab0*/  FSETP.GTU.FTZ.AND P2, PT, R2, UR4, PT ;  /* 0x0000000402007c0b */ /* 0x000fc8000bf5c000 */
[----:B------:R-:W-:Y:S01]  /*bac0*/  FSEL R4, R3, RZ, !P2 ;  /* 0x000000ff03047208 */ /* 0x000fe20005000000 */
[----:B------:R-:W-:Y:S01]  /*bad0*/  IMAD.MOV.U32 R3, RZ, RZ, R10 ;  /* 0x000000ffff037224 */ /* 0x000fe200078e000a */
        /* <DEDUP_REMOVED lines=10> */
.L_x_593:
        /* <DEDUP_REMOVED lines=12> */
.L_x_594:
        /* <DEDUP_REMOVED lines=46> */
.L_x_592:
[----:B------:R-:W-:Y:S01]  /*bf20*/  I2FP.F32.U32 R2, R3 ;  /* 0x0000000300027245 */ /* 0x000fe20000201000 */
[----:B------:R-:W-:Y:S01]  /*bf30*/  @P0 IMAD.U32 R87, R70, 0x10000, RZ ;  /* 0x0001000046570824 */ /* 0x000fe200078e00ff */
[----:B------:R-:W-:Y:S01]  /*bf40*/  SHF.L.U32 R3, R66, 0x10, RZ ;  /* 0x0000001042037819 */ /* 0x000fe200000006ff */
[----:B------:R-:W-:Y:S02]  /*bf50*/  HFMA2 R72, -RZ, RZ, 0, 1.1920928955078125e-07 ;  /* 0x00000002ff487431 */ /* 0x000fe400000001ff */
[----:B------:R-:W-:Y:S02]  /*bf60*/  FFMA.FTZ R2, R2, R91, 1.1641532182693481445e-10 ;  /* 0x2f00000002027423 */ /* 0x000fe4000001005b */
[----:B------:R-:W-:-:S03]  /*bf70*/  FMUL.FTZ R3, R3, UR5 ;  /* 0x0000000503037c20 */ /* 0x000fc60008410000 */
[----:B------:R-:W-:-:S04]  /*bf80*/  FSETP.GTU.FTZ.AND P3, PT, R2, UR4, PT ;  /* 0x0000000402007c0b */ /* 0x000fc8000bf7c000 */
[----:B------:R-:W-:-:S05]  /*bf90*/  FSEL R3, R3, RZ, !P3 ;  /* 0x000000ff03037208 */ /* 0x000fca0005800000 */
[----:B------:R-:W-:Y:S01]  /*bfa0*/  FADD.FTZ R2, R4, R3 ;  /* 0x0000000304027221 */ /* 0x000fe20000010000 */
[----:B------:R-:W-:Y:S01]  /*bfb0*/  SEL R4, RZ, 0x1, P3 ;  /* 0x00000001ff047807 */ /* 0x000fe20001800000 */
[----:B------:R-:W-:Y:S01]  /*bfc0*/  IMAD.MOV.U32 R3, RZ, RZ, R10 ;  /* 0x000000ffff037224 */ /* 0x000fe200078e000a */
[----:B------:R-:W-:Y:S01]  /*bfd0*/  ISETP.NE.AND P3, PT, R73, 0x1, PT ;  /* 0x000000014900780c */ /* 0x000fe20003f65270 */
[--C-:B------:R-:W-:Y:S01]  /*bfe0*/  @P0 FADD.FTZ R87, R87, R2.reuse ;  /* 0x0000000257570221 */ /* 0x100fe20000010000 */
[----:B------:R-:W-:-:S05]  /*bff0*/  @!P0 IMAD.MOV.U32 R87, RZ, RZ, R2 ;  /* 0x000000ffff578224 */ /* 0x000fca00078e0002 */
[----:B------:R-:W-:-:S06]  /*c000*/  F2FP.BF16.F32.PACK_AB R143, RZ, R87 ;  /* 0x00000057ff8f723e */ /* 0x000fcc00000010ff */
        /* <DEDUP_REMOVED lines=9> */
.L_x_596:
[----:B------:R-:W-:-:S04]  /*c0a0*/  IADD3 R132, PT, PT, R132, 0x1, RZ ;  /* 0x0000000184847810 */ /* 0x000fc80007ffe0ff */
        /* <DEDUP_REMOVED lines=11> */
.L_x_597:
        /* <DEDUP_REMOVED lines=46> */
.L_x_595:
[----:B------:R-:W-:Y:S01]  /*c440*/  I2FP.F32.U32 R2, R3 ;  /* 0x0000000300027245 */ /* 0x000fe20000201000 */
[----:B------:R-:W-:Y:S01]  /*c450*/  IMAD.U32 R74, R74, 0x10000, RZ ;  /* 0x000100004a4a7824 */ /* 0x000fe200078e00ff */
[----:B------:R-:W-:Y:S01]  /*c460*/  ISETP.NE.AND P4, PT, R72, 0x1, PT ;  /* 0x000000014800780c */ /* 0x000fe20003f85270 */
[----:B------:R-:W-:Y:S01]  /*c470*/  IMAD.MOV.U32 R3, RZ, RZ, R10 ;  /* 0x000000ffff037224 */ /* 0x000fe200078e000a */
[----:B------:R-:W-:Y:S01]  /*c480*/  MOV R110, 0x2 ;  /* 0x00000002006e7802 */ /* 0x000fe20000000f00 */
[----:B------:R-:W-:Y:S01]  /*c490*/  FFMA.FTZ R2, R2, R91, 1.1641532182693481445e-10 ;  /* 0x2f00000002027423 */ /* 0x000fe2000001005b */
[----:B------:R-:W-:-:S04]  /*c4a0*/  FMUL.FTZ R74, R74, UR5 ;  /* 0x000000054a4a7c20 */ /* 0x000fc80008410000 */
        /* <DEDUP_REMOVED lines=12> */
.L_x_599:
        /* <DEDUP_REMOVED lines=12> */
.L_x_600:
        /* <DEDUP_REMOVED lines=46> */
.L_x_598:
[----:B------:R-:W-:Y:S02]  /*c910*/  I2FP.F32.U32 R2, R3 ;  /* 0x0000000300027245 */ /* 0x000fe40000201000 */
        /* <DEDUP_REMOVED lines=10> */
[----:B------:R-:W-:Y:S02]  /*c9c0*/  @P0 SHF.L.U32 R119, R2, 0x10, RZ ;  /* 0x0000001002770819 */ /* 0x000fe400000006ff */
[----:B------:R-:W-:-:S03]  /*c9d0*/  MOV R2, R10 ;  /* 0x0000000a00027202 */ /* 0x000fc60000000f00 */
[----:B------:R-:W-:Y:S01]  /*c9e0*/  @P0 FADD.FTZ R119, R74, R119 ;  /* 0x000000774a770221 */ /* 0x000fe20000010000 */
[----:B------:R-:W-:Y:S02]  /*c9f0*/  @!P0 IMAD.MOV.U32 R119, RZ, RZ, R74 ;  /* 0x000000ffff778224 */ /* 0x000fe400078e004a */
        /* <DEDUP_REMOVED lines=11> */
.L_x_602:
        /* <DEDUP_REMOVED lines=12> */
.L_x_603:
[----:B------:R-:W-:Y:S01]  /*cb70*/  IMAD.WIDE.U32 R110, R133, -0x326172a9, RZ ;  /* 0xcd9e8d57856e7825 */ /* 0x000fe200078e00ff */
[----:B------:R-:W-:Y:S01]  /*cb80*/  LOP3.LUT R72, R9, UR9, R147, 0x96, !PT ;  /* 0x0000000909487c12 */ /* 0x000fe2000f8e9693 */
[----:B------:R-:W-:Y:S02]  /*cb90*/  UIADD3 UR35, UPT, UPT, UR9, -0x4498517b, URZ ;  /* 0xbb67ae8509237890 */ /* 0x000fe4000fffe0ff */
[----:B------:R-:W-:Y:S02]  /*cba0*/  HFMA2 R74, -RZ, RZ, 0, 0 ;  /* 0x00000000ff4a7431 */ /* 0x000fe400000001ff */
        /* <DEDUP_REMOVED lines=39> */
[----:B------:R-:W-:Y:S01]  /*ce20*/  MOV R10, R134 ;  /* 0x00000086000a7202 */ /* 0x000fe20000000f00 */
[----:B------:R-:W-:Y:S01]  /*ce30*/  IMAD.MOV.U32 R89, RZ, RZ, R72 ;  /* 0x000000ffff597224 */ /* 0x000fe200078e0048 */
[----:B------:R-:W-:-:S07]  /*ce40*/  LOP3.LUT R108, R110, UR27, R73, 0x96, !PT ;  /* 0x0000001b6e6c7c12 */ /* 0x000fce000f8e9649 */
.L_x_601:
[----:B------:R-:W-:Y:S01]  /*ce50*/  I2FP.F32.U32 R2, R2 ;  /* 0x0000000200027245 */ /* 0x000fe20000201000 */
[C---:B------:R-:W-:Y:S01]  /*ce60*/  IMAD.U32 R72, R75.reuse, 0x10000, RZ ;  /* 0x000100004b487824 */ /* 0x040fe200078e00ff */
[----:B------:R-:W-:Y:S01]  /*ce70*/  ISETP.NE.AND P5, PT, R74, 0x1, PT ;  /* 0x000000014a00780c */ /* 0x000fe20003fa5270 */
[----:B------:R-:W-:Y:S01]  /*ce80*/  IMAD.MOV.U32 R110, RZ, RZ, 0x2 ;  /* 0x00000002ff6e7424 */ /* 0x000fe200078e00ff */
[----:B------:R-:W-:Y:S01]  /*ce90*/  PRMT R146, R75, 0x7632, R146 ;  /* 0x000076324b927816 */ /* 0x000fe20000000092 */
[----:B------:R-:W-:Y:S01]  /*cea0*/  FFMA.FTZ R2, R2, R91, 1.1641532182693481445e-10 ;  /* 0x2f00000002027423 */ /* 0x000fe2000001005b */
[----:B------:R-:W-:Y:S01]  /*ceb0*/  FMUL.FTZ R72, R72, UR5 ;  /* 0x0000000548487c20 */ /* 0x000fe20008410000 */
[----:B------:R-:W-:-:S03]  /*cec0*/  MOV R73, R10 ;  /* 0x0000000a00497202 */ /* 0x000fc60000000f00 */
        /* <DEDUP_REMOVED lines=12> */
.L_x_605:
        /* <DEDUP_REMOVED lines=12> */
.L_x_606:
        /* <DEDUP_REMOVED lines=40> */
[----:B------:R-:W-:-:S03]  /*d2d0*/  MOV R10, R110 ;  /* 0x0000006e000a7202 */ /* 0x000fc60000000f00 */
[----:B------:R-:W-:Y:S01]  /*d2e0*/  HFMA2 R110, -RZ, RZ, 0, 0 ;  /* 0x00000000ff6e7431 */ /* 0x000fe200000001ff */
[----:B------:R-:W-:Y:S02]  /*d2f0*/  LOP3.LUT R107, R134, UR29, R111, 0x96, !PT ;  /* 0x0000001d866b7c12 */ /* 0x000fe4000f8e966f */
[----:B------:R-:W-:Y:S01]  /*d300*/  LOP3.LUT R108, R74, UR27, R73, 0x96, !PT ;  /* 0x0000001b4a6c7c12 */ /* 0x000fe2000f8e9649 */
[----:B------:R-:W-:Y:S02]  /*d310*/  IMAD.MOV.U32 R73, RZ, RZ, R89 ;  /* 0x000000ffff497224 */ /* 0x000fe400078e0059 */
[----:B------:R-:W-:-:S07]  /*d320*/  IMAD.MOV.U32 R89, RZ, RZ, R72 ;  /* 0x000000ffff597224 */ /* 0x000fce00078e0048 */
.L_x_604:
[----:B------:R-:W-:Y:S01]  /*d330*/  I2FP.F32.U32 R72, R73 ;  /* 0x0000004900487245 */ /* 0x000fe20000201000 */
[----:B------:R-:W-:Y:S02]  /*d340*/  IMAD.U32 R73, R67, 0x10000, RZ ;  /* 0x0001000043497824 */ /* 0x000fe400078e00ff */
[----:B------:R-:W-:Y:S02]  /*d350*/  @P0 IMAD.U32 R75, R71, 0x10000, RZ ;  /* 0x00010000474b0824 */ /* 0x000fe400078e00ff */
[----:B------:R-:W-:Y:S01]  /*d360*/  FFMA.FTZ R72, R72, R91, 1.1641532182693481445e-10 ;  /* 0x2f00000048487423 */ /* 0x000fe2000001005b */
[----:B------:R-:W-:Y:S01]  /*d370*/  FMUL.FTZ R73, R73, UR5 ;  /* 0x0000000549497c20 */ /* 0x000fe20008410000 */
[----:B------:R-:W-:-:S03]  /*d380*/  IMAD.MOV.U32 R74, RZ, RZ, 0x2 ;  /* 0x00000002ff4a7424 */ /* 0x000fc600078e00ff */
[----:B------:R-:W-:-:S04]  /*d390*/  FSETP.GTU.FTZ.AND P5, PT, R72, UR4, PT ;  /* 0x0000000448007c0b */ /* 0x000fc8000bfbc000 */
[----:B------:R-:W-:Y:S02]  /*d3a0*/  FSEL R73, R73, RZ, !P5 ;  /* 0x000000ff49497208 */ /* 0x000fe40006800000 */
        /* <DEDUP_REMOVED lines=17> */
.L_x_608:
        /* <DEDUP_REMOVED lines=12> */
.L_x_609:
        /* <DEDUP_REMOVED lines=46> */
.L_x_607:
[----:B------:R-:W-:Y:S01]  /*d860*/  I2FP.F32.U32 R72, R73 ;  /* 0x0000004900487245 */ /* 0x000fe20000201000 */
[----:B------:R-:W-:Y:S01]  /*d870*/  IMAD.MOV.U32 R110, RZ, RZ, 0x2 ;  /* 0x00000002ff6e7424 */ /* 0x000fe200078e00ff */
[----:B------:R-:W-:Y:S01]  /*d880*/  ISETP.NE.AND P6, PT, R74, 0x1, PT ;  /* 0x000000014a00780c */ /* 0x000fe20003fc5270 */
[----:B------:R-:W-:Y:S01]  /*d890*/  IMAD.MOV.U32 R73, RZ, RZ, R10 ;  /* 0x000000ffff497224 */ /* 0x000fe200078e000a */
[----:B------:R-:W-:Y:S01]  /*d8a0*/  SHF.L.U32 R146, R146, 0x10, RZ ;  /* 0x0000001092927819 */ /* 0x000fe200000006ff */
[----:B------:R-:W-:-:S04]  /*d8b0*/  FFMA.FTZ R72, R72, R91, 1.1641532182693481445e-10 ;  /* 0x2f00000048487423 */ /* 0x000fc8000001005b */
[----:B------:R-:W-:Y:S01]  /*d8c0*/  FMUL.FTZ R146, R146, UR5 ;  /* 0x0000000592927c20 */ /* 0x000fe20008410000 */
        /* <DEDUP_REMOVED lines=12> */
.L_x_611:
[----:B------:R-:W-:-:S04]  /*d990*/  VIADD R132, R132, 0x1 ;  /* 0x0000000184847836 */ /* 0x000fc80000000000 */
[C---:B------:R-:W-:Y:S01]  /*d9a0*/  IMAD.WIDE.U32 R134, R132.reuse, -0x2daee0ad, RZ ;  /* 0xd2511f5384867825 */ /* 0x040fe200078e00ff */
[----:B------:R-:W-:-:S13]  /*d9b0*/  ISETP.NE.AND P6, PT, R132, RZ, PT ;  /* 0x000000ff8400720c */ /* 0x000fda0003fc5270 */
[----:B------:R-:W-:Y:S05]  /*d9c0*/  @P6 BRA `(.L_x_612) ;  /* 0x0000000000286947 */ /* 0x000fea0003800000 */
[----:B------:R-:W-:Y:S01]  /*d9d0*/  VIADD R131, R131, 0x1 ;  /* 0x0000000183837836 */ /* 0x000fe20000000000 */
[----:B------:R-:W-:-:S04]  /*d9e0*/  P2R R10, PR, RZ, 0x1 ;  /* 0x00000001ff0a7803 */ /* 0x000fc80000000000 */
[----:B------:R-:W-:-:S13]  /*d9f0*/  ISETP.NE.AND P6, PT, R131, RZ, PT ;  /* 0x000000ff8300720c */ /* 0x000fda0003fc5270 */
[----:B------:R-:W-:Y:S01]  /*da00*/  @!P6 IADD3 R133, PT, PT, R133, 0x1, RZ ;  /* 0x000000018585e810 */ /* 0x000fe20007ffe0ff */
[----:B------:R-:W-:Y:S01]  /*da10*/  @!P6 VIADD R72, R9, 0x1 ;  /* 0x000000010948e836 */ /* 0x000fe20000000000 */
[----:B------:R-:W-:Y:S02]  /*da20*/  @!P6 MOV R131, RZ ;  /* 0x000000ff0083e202 */ /* 0x000fe40000000f00 */
[----:B------:R-:W-:-:S13]  /*da30*/  ISETP.NE.AND P0, PT, R133, RZ, !P6 ;  /* 0x000000ff8500720c */ /* 0x000fda0007705270 */
[----:B------:R-:W-:Y:S01]  /*da40*/  @P0 IMAD.MOV R72, RZ, RZ, R9 ;  /* 0x000000ffff480224 */ /* 0x000fe200078e0209 */
[----:B------:R-:W-:-:S03]  /*da50*/  ISETP.NE.AND P0, PT, R10, RZ, PT ;  /* 0x000000ff0a00720c */ /* 0x000fc60003f05270 */
[----:B------:R-:W-:-:S10]  /*da60*/  @!P6 IMAD.MOV.U32 R9, RZ, RZ, R72 ;  /* 0x000000ffff09e224 */ /* 0x000fd400078e0048 */
.L_x_612:
        /* <DEDUP_REMOVED lines=46> */
.L_x_610:
[----:B------:R-:W-:Y:S02]  /*dd50*/  I2FP.F32.U32 R72, R73 ;  /* 0x0000004900487245 */ /* 0x000fe40000201000 */
[----:B------:R-:W-:Y:S02]  /*dd60*/  PRMT R73, R67, 0x7632, R73 ;  /* 0x0000763243497816 */ /* 0x000fe40000000049 */
[----:B------:R-:W-:Y:S01]  /*dd70*/  PRMT R74, R143, 0x5410, R140 ;  /* 0x000054108f4a7816 */ /* 0x000fe2000000008c */
[----:B------:R-:W-:Y:S01]  /*dd80*/  FFMA.FTZ R72, R72, R91, 1.1641532182693481445e-10 ;  /* 0x2f00000048487423 */ /* 0x000fe2000001005b */
[----:B------:R-:W-:-:S04]  /*dd90*/  SHF.L.U32 R73, R73, 0x10, RZ ;  /* 0x0000001049497819 */ /* 0x000fc800000006ff */
[----:B------:R-:W-:Y:S01]  /*dda0*/  FSETP.GTU.FTZ.AND P6, PT, R72, UR4, PT ;  /* 0x0000000448007c0b */ /* 0x000fe2000bfdc000 */
[----:B------:R-:W-:-:S03]  /*ddb0*/  FMUL.FTZ R73, R73, UR5 ;  /* 0x0000000549497c20 */ /* 0x000fc60008410000 */
[----:B------:R-:W-:Y:S02]  /*ddc0*/  SEL R72, RZ, 0x1, P6 ;  /* 0x00000001ff487807 */ /* 0x000fe40003000000 */
[----:B------:R-:W-:Y:S02]  /*ddd0*/  FSEL R75, R73, RZ, !P6 ;  /* 0x000000ff494b7208 */ /* 0x000fe40007000000 */
[----:B------:R-:W-:-:S03]  /*dde0*/  @P0 PRMT R73, R71, 0x7632, R73 ;  /* 0x0000763247490816 */ /* 0x000fc60000000049 */
[----:B------:R-:W-:Y:S02]  /*ddf0*/  FADD.FTZ R146, R146, R75 ;  /* 0x0000004b92927221 */ /* 0x000fe40000010000 */
[----:B------:R-:W-:-:S04]  /*de00*/  @P0 IMAD.U32 R73, R73, 0x10000, RZ ;  /* 0x0001000049490824 */ /* 0x000fc800078e00ff */
[----:B------:R-:W-:Y:S01]  /*de10*/  @P0 FADD.FTZ R111, R146, R73 ;  /* 0x00000049926f0221 */ /* 0x000fe20000010000 */
[----:B------:R-:W-:Y:S01]  /*de20*/  @!P0 IMAD.MOV.U32 R111, RZ, RZ, R146 ;  /* 0x000000ffff6f8224 */ /* 0x000fe200078e0092 */
[--C-:B------:R-:W-:Y:S02]  /*de30*/  PRMT R73, R139, 0x5410, R0.reuse ;  /* 0x000054108b497816 */ /* 0x100fe40000000000 */
[----:B------:R-:W-:Y:S02]  /*de40*/  PRMT R0, R72, 0x7610, R0 ;  /* 0x0000761048007816 */ /* 0x000fe40000000000 */
[----:B------:R-:W-:Y:S02]  /*de50*/  F2FP.BF16.F32.PACK_AB R75, RZ, R111 ;  /* 0x0000006fff4b723e */ /* 0x000fe400000010ff */
[----:B------:R-:W-:Y:S02]  /*de60*/  PRMT R72, R136, 0x5410, R115 ;  /* 0x0000541088487816 */ /* 0x000fe40000000073 */
[----:B------:R-:W-:Y:S01]  /*de70*/  PRMT R75, R137, 0x5410, R75 ;  /* 0x00005410894b7816 */ /* 0x000fe2000000004b */
[----:B------:R-:W-:Y:S06]  /*de80*/  BRA `(.L_x_613) ;  /* 0x0000002800487947 */ /* 0x000fec0003800000 */
.L_x_564:
[----:B------:R-:W-:Y:S01]  /*de90*/  ISETP.NE.AND P1, PT, R117, 0x1, PT ;  /* 0x000000017500780c */ /* 0x000fe20003f25270 */
[----:B------:R-:W-:Y:S02]  /*dea0*/  HFMA2 R87, -RZ, RZ, 0, 1.1920928955078125e-07 ;  /* 0x00000002ff577431 */ /* 0x000fe400000001ff */
[----:B--2---:R-:W-:Y:S02]  /*deb0*/  IMAD.MOV.U32 R76, RZ, RZ, R10 ;  /* 0x000000ffff4c7224 */ /* 0x004fe400078e000a */
[----:B------:R-:W-:-:S08]  /*dec0*/  IMAD.MOV.U32 R89, RZ, RZ, R86 ;  /* 0x000000ffff597224 */ /* 0x000fd000078e0056 */
        /* <DEDUP_REMOVED lines=11> */
.L_x_615:
        /* <DEDUP_REMOVED lines=12> */
.L_x_616:
        /* <DEDUP_REMOVED lines=46> */
.L_x_614:
[----:B------:R-:W-:Y:S01]  /*e320*/  I2FP.F32.U32 R76, R76 ;  /* 0x0000004c004c7245 */ /* 0x000fe20000201000 */
[----:B-----5:R-:W-:Y:S01]  /*e330*/  IMAD.U32 R77, R72, 0x10000, RZ ;  /* 0x00010000484d7824 */ /* 0x020fe200078e00ff */
        /* <DEDUP_REMOVED lines=22> */
.L_x_618:
        /* <DEDUP_REMOVED lines=12> */
.L_x_619:
        /* <DEDUP_REMOVED lines=46> */
.L_x_617:
[----:B------:R-:W-:Y:S02]  /*e840*/  I2FP.F32.U32 R86, R77 ;  /* 0x0000004d00567245 */ /* 0x000fe40000201000 */
[----:B------:R-:W-:Y:S02]  /*e850*/  SHF.L.U32 R72, R72, 0x10, RZ ;  /* 0x0000001048487819 */ /* 0x000fe400000006ff */
[----:B------:R-:W-:Y:S01]  /*e860*/  ISETP.NE.AND P2, PT, R110, 0x1, PT ;  /* 0x000000016e00780c */ /* 0x000fe20003f45270 */
[----:B------:R-:W-:Y:S01]  /*e870*/  FFMA.FTZ R86, R86, R91, 1.1641532182693481445e-10 ;  /* 0x2f00000056567423 */ /* 0x000fe2000001005b */
[----:B------:R-:W-:Y:S01]  /*e880*/  @P0 PRMT R77, R68, 0x7632, R77 ;  /* 0x00007632444d0816 */ /* 0x000fe2000000004d */
[----:B------:R-:W-:-:S03]  /*e890*/  FMUL.FTZ R72, R72, UR5 ;  /* 0x0000000548487c20 */ /* 0x000fc60008410000 */
[----:B------:R-:W-:Y:S01]  /*e8a0*/  FSETP.GTU.FTZ.AND P1, PT, R86, UR4, PT ;  /* 0x0000000456007c0b */ /* 0x000fe2000bf3c000 */
[----:B------:R-:W-:-:S03]  /*e8b0*/  @P0 IMAD.U32 R86, R77, 0x10000, RZ ;  /* 0x000100004d560824 */ /* 0x000fc600078e00ff */
[----:B------:R-:W-:Y:S02]  /*e8c0*/  FSEL R85, R72, RZ, !P1 ;  /* 0x000000ff48557208 */ /* 0x000fe40004800000 */
[----:B------:R-:W-:Y:S02]  /*e8d0*/  PLOP3.LUT P1, PT, P1, PT, PT, 0x8, 0x80 ;  /* 0x000000000080781c */ /* 0x000fe40000f2e170 */
[----:B------:R-:W-:Y:S01]  /*e8e0*/  MOV R72, R10 ;  /* 0x0000000a00487202 */ /* 0x000fe20000000f00 */
[----:B------:R-:W-:Y:S01]  /*e8f0*/  @P0 FADD.FTZ R85, R85, R86 ;  /* 0x0000005655550221 */ /* 0x000fe20000010000 */
[----:B------:R-:W-:Y:S01]  /*e900*/  IMAD.MOV.U32 R86, RZ, RZ, 0x2 ;  /* 0x00000002ff567424 */ /* 0x000fe200078e00ff */
[----:B------:R-:W-:-:S03]  /*e910*/  P2R R90, PR, RZ, 0x2 ;  /* 0x00000002ff5a7803 */ /* 0x000fc60000000000 */
        /* <DEDUP_REMOVED lines=10> */
.L_x_621:
        /* <DEDUP_REMOVED lines=12> */
.L_x_622:
        /* <DEDUP_REMOVED lines=43> */
[----:B------:R-:W-:Y:S02]  /*ed30*/  IMAD.MOV.U32 R89, RZ, RZ, R86 ;  /* 0x000000ffff597224 */ /* 0x000fe400078e0056 */
[----:B------:R-:W-:Y:S01]  /*ed40*/  HFMA2 R86, -RZ, RZ, 0, 0 ;  /* 0x00000000ff567431 */ /* 0x000fe200000001ff */
[----:B------:R-:W-:-:S07]  /*ed50*/  LOP3.LUT R108, R110, UR27, R87, 0x96, !PT ;  /* 0x0000001b6e6c7c12 */ /* 0x000fce000f8e9657 */
.L_x_620:
[----:B------:R-:W-:Y:S01]  /*ed60*/  I2FP.F32.U32 R72, R72 ;  /* 0x0000004800487245 */ /* 0x000fe20000201000 */
[C---:B------:R-:W-:Y:S01]  /*ed70*/  IMAD.U32 R77, R73.reuse, 0x10000, RZ ;  /* 0x00010000494d7824 */ /* 0x040fe200078e00ff */
[----:B------:R-:W-:Y:S02]  /*ed80*/  ISETP.NE.AND P2, PT, R86, 0x1, PT ;  /* 0x000000015600780c */ /* 0x000fe40003f45270 */
[----:B------:R-:W-:Y:S01]  /*ed90*/  PRMT R134, R73, 0x7632, R134 ;  /* 0x0000763249867816 */ /* 0x000fe20000000086 */
[----:B------:R-:W-:Y:S01]  /*eda0*/  FFMA.FTZ R72, R72, R91, 1.1641532182693481445e-10 ;  /* 0x2f00000048487423 */ /* 0x000fe2000001005b */
[----:B------:R-:W-:Y:S01]  /*edb0*/  FMUL.FTZ R77, R77, UR5 ;  /* 0x000000054d4d7c20 */ /* 0x000fe20008410000 */
[----:B------:R-:W-:Y:S01]  /*edc0*/  MOV R87, 0x2 ;  /* 0x0000000200577802 */ /* 0x000fe20000000f00 */
[----:B------:R-:W-:Y:S02]  /*edd0*/  IMAD.MOV.U32 R73, RZ, RZ, R10 ;  /* 0x000000ffff497224 */ /* 0x000fe400078e000a */
[----:B------:R-:W-:Y:S01]  /*ede0*/  FSETP.GTU.FTZ.AND P1, PT, R72, UR4, PT ;  /* 0x0000000448007c0b */ /* 0x000fe2000bf3c000 */
[----:B------:R-:W-:-:S03]  /*edf0*/  @P0 IMAD.U32 R72, R69, 0x10000, RZ ;  /* 0x0001000045480824 */ /* 0x000fc600078e00ff */
        /* <DEDUP_REMOVED lines=14> */
.L_x_624:
        /* <DEDUP_REMOVED lines=12> */
.L_x_625:
        /* <DEDUP_REMOVED lines=46> */
.L_x_623:
[----:B------:R-:W-:Y:S01]  /*f280*/  I2FP.F32.U32 R72, R73 ;  /* 0x0000004900487245 */ /* 0x000fe20000201000 */
[----:B------:R-:W-:Y:S01]  /*f290*/  IMAD.U32 R134, R134, 0x10000, RZ ;  /* 0x0001000086867824 */ /* 0x000fe200078e00ff */
[----:B------:R-:W-:Y:S01]  /*f2a0*/  ISETP.NE.AND P2, PT, R87, 0x1, PT ;  /* 0x000000015700780c */ /* 0x000fe20003f45270 */
[----:B------:R-:W-:Y:S01]  /*f2b0*/  IMAD.MOV.U32 R110, RZ, RZ, 0x2 ;  /* 0x00000002ff6e7424 */ /* 0x000fe200078e00ff */
[----:B------:R-:W-:Y:S01]  /*f2c0*/  @P0 PRMT R73, R69, 0x7632, R73 ;  /* 0x0000763245490816 */ /* 0x000fe20000000049 */
[----:B------:R-:W-:Y:S01]  /*f2d0*/  FFMA.FTZ R72, R72, R91, 1.1641532182693481445e-10 ;  /* 0x2f00000048487423 */ /* 0x000fe2000001005b */
[----:B------:R-:W-:Y:S02]  /*f2e0*/  FMUL.FTZ R134, R134, UR5 ;  /* 0x0000000586867c20 */ /* 0x000fe40008410000 */
[----:B------:R-:W-:Y:S02]  /*f2f0*/  @P0 SHF.L.U32 R73, R73, 0x10, RZ ;  /* 0x0000001049490819 */ /* 0x000fe400000006ff */
        /* <DEDUP_REMOVED lines=15> */
.L_x_627:
        /* <DEDUP_REMOVED lines=12> */
.L_x_628:
        /* <DEDUP_REMOVED lines=46> */
.L_x_626:
[----:B------:R-:W-:Y:S01]  /*f790*/  I2FP.F32.U32 R72, R73 ;  /* 0x0000004900487245 */ /* 0x000fe20000201000 */
[----:B------:R-:W-:Y:S01]  /*f7a0*/  IMAD.MOV.U32 R111, RZ, RZ, 0x2 ;  /* 0x00000002ff6f7424 */ /* 0x000fe200078e00ff */
[----:B------:R-:W-:Y:S02]  /*f7b0*/  SHF.L.U32 R73, R74, 0x10, RZ ;  /* 0x000000104a497819 */ /* 0x000fe400000006ff */
[----:B------:R-:W-:Y:S01]  /*f7c0*/  ISETP.NE.AND P3, PT, R110, 0x1, PT ;  /* 0x000000016e00780c */ /* 0x000fe20003f65270 */
[----:B------:R-:W-:Y:S01]  /*f7d0*/  FFMA.FTZ R72, R72, R91, 1.1641532182693481445e-10 ;  /* 0x2f00000048487423 */ /* 0x000fe2000001005b */
[----:B------:R-:W-:Y:S01]  /*f7e0*/  PRMT R74, R74, 0x7632, R74 ;  /* 0x000076324a4a7816 */ /* 0x000fe2000000004a */
[----:B------:R-:W-:-:S03]  /*f7f0*/  FMUL.FTZ R73, R73, UR5 ;  /* 0x0000000549497c20 */ /* 0x000fc60008410000 */
[----:B------:R-:W-:Y:S01]  /*f800*/  FSETP.GTU.FTZ.AND P2, PT, R72, UR4, PT ;  /* 0x0000000448007c0b */ /* 0x000fe2000bf5c000 */
[----:B------:R-:W-:-:S03]  /*f810*/  @P0 IMAD.U32 R72, R70, 0x10000, RZ ;  /* 0x0001000046480824 */ /* 0x000fc600078e00ff */
        /* <DEDUP_REMOVED lines=14> */
.L_x_630:
        /* <DEDUP_REMOVED lines=12> */
.L_x_631:
        /* <DEDUP_REMOVED lines=46> */
.L_x_629:
[----:B------:R-:W-:Y:S01]  /*fca0*/  I2FP.F32.U32 R72, R73 ;  /* 0x0000004900487245 */ /* 0x000fe20000201000 */
[----:B------:R-:W-:Y:S01]  /*fcb0*/  IMAD.U32 R74, R74, 0x10000, RZ ;  /* 0x000100004a4a7824 */ /* 0x000fe200078e00ff */
[----:B------:R-:W-:Y:S02]  /*fcc0*/  ISETP.NE.AND P4, PT, R111, 0x1, PT ;  /* 0x000000016f00780c */ /* 0x000fe40003f85270 */
[----:B------:R-:W-:Y:S01]  /*fcd0*/  @P0 PRMT R73, R70, 0x7632, R73 ;  /* 0x0000763246490816 */ /* 0x000fe20000000049 */
[----:B------:R-:W-:Y:S01]  /*fce0*/  FFMA.FTZ R72, R72, R91, 1.1641532182693481445e-10 ;  /* 0x2f00000048487423 */ /* 0x000fe2000001005b */
[----:B------:R-:W-:-:S04]  /*fcf0*/  FMUL.FTZ R74, R74, UR5 ;  /* 0x000000054a4a7c20 */ /* 0x000fc80008410000 */
[----:B------:R-:W-:Y:S01]  /*fd00*/  FSETP.GTU.FTZ.AND P3, PT, R72, UR4, PT ;  /* 0x0000000448007c0b */ /* 0x000fe2000bf7c000 */
[----:B------:R-:W-:Y:S02]  /*fd10*/  @P0 IMAD.U32 R72, R73, 0x10000, RZ ;  /* 0x0001000049480824 */ /* 0x000fe400078e00ff */
[----:B------:R-:W-:Y:S01]  /*fd20*/  IMAD.MOV.U32 R73, RZ, RZ, R10 ;  /* 0x000000ffff497224 */ /* 0x000fe200078e000a */
[----:B------:R-:W-:Y:S02]  /*fd30*/  FSEL R119, R74, RZ, !P3 ;  /* 0x000000ff4a777208 */ /* 0x000fe40005800000 */
[----:B------:R-:W-:Y:S02]  /*fd40*/  MOV R74, 0x2 ;  /* 0x00000002004a7802 */ /* 0x000fe40000000f00 */
[----:B------:R-:W-:Y:S01]  /*fd50*/  PLOP3.LUT P3, PT, P3, PT, PT, 0x8, 0x80 ;  /* 0x000000000080781c */ /* 0x000fe20001f6e170 */
        /* <DEDUP_REMOVED lines=11> */
.L_x_633:
        /* <DEDUP_REMOVED lines=12> */
.L_x_634:
        /* <DEDUP_REMOVED lines=46> */
.L_x_632:
        /* <DEDUP_REMOVED lines=23> */
.L_x_636:
        /* <DEDUP_REMOVED lines=12> */
.L_x_637:
        /* <DEDUP_REMOVED lines=46> */
.L_x_635:
[----:B------:R-:W-:Y:S02]  /*106c0*/  I2FP.F32.U32 R72, R73 ;  /* 0x0000004900487245 */ /* 0x000fe40000201000 */
[----:B------:R-:W-:Y:S02]  /*106d0*/  SHF.L.U32 R147, R147, 0x10, RZ ;  /* 0x0000001093937819 */ /* 0x000fe400000006ff */
[----:B------:R-:W-:Y:S01]  /*106e0*/  @P0 PRMT R73, R71, 0x7632, R73 ;  /* 0x0000763247490816 */ /* 0x000fe20000000049 */
[----:B------:R-:W-:Y:S02]  /*106f0*/  FFMA.FTZ R72, R72, R91, 1.1641532182693481445e-10 ;  /* 0x2f00000048487423 */ /* 0x000fe4000001005b */
[----:B------:R-:W-:Y:S02]  /*10700*/  FMUL.FTZ R147, R147, UR5 ;  /* 0x0000000593937c20 */ /* 0x000fe40008410000 */
[----:B------:R-:W-:Y:S01]  /*10710*/  @P0 IMAD.U32 R74, R73, 0x10000, RZ ;  /* 0x00010000494a0824 */ /* 0x000fe200078e00ff */
[----:B------:R-:W-:-:S02]  /*10720*/  FSETP.GTU.FTZ.AND P5, PT, R72, UR4, PT ;  /* 0x0000000448007c0b */ /* 0x000fc4000bfbc000 */
[----:B------:R-:W-:Y:S02]  /*10730*/  PRMT R73, R137, 0x5410, R139 ;  /* 0x0000541089497816 */ /* 0x000fe4000000008b */
[----:B------:R-:W-:Y:S02]  /*10740*/  FSEL R111, R147, RZ, !P5 ;  /* 0x000000ff936f7208 */ /* 0x000fe40006800000 */
[----:B------:R-:W-:Y:S02]  /*10750*/  PLOP3.LUT P5, PT, P5, PT, PT, 0x8, 0x80 ;  /* 0x000000000080781c */ /* 0x000fe40002fae170 */
[----:B------:R-:W-:Y:S01]  /*10760*/  PRMT R72, R115, 0x5410, R136 ;  /* 0x0000541073487816 */ /* 0x000fe20000000088 */
[----:B------:R-:W-:Y:S01]  /*10770*/  @P0 FADD.FTZ R111, R111, R74 ;  /* 0x0000004a6f6f0221 */ /* 0x000fe20000010000 */
[----:B------:R-:W-:-:S04]  /*10780*/  PRMT R74, R143, 0x5410, R146 ;  /* 0x000054108f4a7816 */ /* 0x000fc80000000092 */
[----:B------:R-:W-:-:S04]  /*10790*/  F2FP.BF16.F32.PACK_AB R75, RZ, R111 ;  /* 0x0000006fff4b723e */ /* 0x000fc800000010ff */
[----:B------:R-:W-:-:S07]  /*107a0*/  PRMT R75, R140, 0x5410, R75 ;  /* 0x000054108c4b7816 */ /* 0x000fce000000004b */
.L_x_613:
[----:B------:R-:W-:Y:S01]  /*107b0*/  ISETP.NE.AND P6, PT, R76, RZ, PT ;  /* 0x000000ff4c00720c */ /* 0x000fe20003fc5270 */
[----:B------:R-:W-:Y:S01]  /*107c0*/  IMAD.WIDE.U32 R136, R116, 0x10, R80 ;  /* 0x0000001074887825 */ /* 0x000fe200078e0050 */
[----:B------:R-:W-:Y:S01]  /*107d0*/  SEL R76, RZ, 0x1000000, !P5 ;  /* 0x01000000ff4c7807 */ /* 0x000fe20006800000 */
[----:B------:R-:W0:Y:S01]  /*107e0*/  @P0 LDC.64 R134, c[0x0][0x3a0] ;  /* 0x0000e800ff860b82 */ /* 0x000e220000000a00 */
[----:B------:R-:W-:Y:S01]  /*107f0*/  SEL R115, RZ, 0x10000, !P4 ;  /* 0x00010000ff737807 */ /* 0x000fe20006000000 */
[----:B------:R-:W1:Y:S01]  /*10800*/  @UP0 LDCU.64 UR36, c[0x0][0x398] ;  /* 0x00007300ff2407ac */ /* 0x000e620008000a00 */
[----:B------:R-:W-:Y:S01]  /*10810*/  SEL R140, RZ, 0x100, !P3 ;  /* 0x00000100ff8c7807 */ /* 0x000fe20005800000 */
[----:B------:R2:W-:Y:S01]  /*10820*/  STG.E.128 desc[UR10][R136.64], R72 ;  /* 0x0000004888007986 */ /* 0x0005e2000c101d0a */
[----:B------:R-:W-:Y:S01]  /*10830*/  ISETP.NE.AND P5, PT, R90, RZ, PT ;  /* 0x000000ff5a00720c */ /* 0x000fe20003fa5270 */
[----:B------:R-:W-:Y:S01]  /*10840*/  HFMA2 R147, -RZ, RZ, 0, 9.5367431640625e-07 ;  /* 0x00000010ff937431 */ /* 0x000fe200000001ff */
[----:B------:R-:W-:-:S02]  /*10850*/  ISETP.NE.AND P4, PT, R117, RZ, PT ;  /* 0x000000ff7500720c */ /* 0x000fc40003f85270 */
[----:B------:R-:W-:Y:S02]  /*10860*/  LOP3.LUT R140, R140, R76, R115, 0xfe, !PT ;  /* 0x0000004c8c8c7212 */ /* 0x000fe400078efe73 */
[----:B------:R-:W-:Y:S02]  /*10870*/  SEL R76, RZ, 0x1000000, !P1 ;  /* 0x01000000ff4c7807 */ /* 0x000fe40004800000 */
[----:B------:R-:W-:Y:S02]  /*10880*/  SEL R115, RZ, 0x10000, !P4 ;  /* 0x00010000ff737807 */ /* 0x000fe40006000000 */
[----:B------:R-:W-:Y:S02]  /*10890*/  SEL R90, RZ, 0x100, !P5 ;  /* 0x00000100ff5a7807 */ /* 0x000fe40006800000 */
[----:B------:R-:W-:Y:S02]  /*108a0*/  SEL R117, RZ, 0x1, !P2 ;  /* 0x00000001ff757807 */ /* 0x000fe40005000000 */
[----:B------:R-:W-:Y:S01]  /*108b0*/  LOP3.LUT R90, R90, R76, R115, 0xfe, !PT ;  /* 0x0000004c5a5a7212 */ /* 0x000fe200078efe73 */
[----:B------:R-:W-:Y:S01]  /*108c0*/  VIADD R76, R114, 0x100 ;  /* 0x00000100724c7836 */ /* 0x000fe20000000000 */
[----:B------:R-:W-:Y:S01]  /*108d0*/  SEL R115, RZ, 0x1, !P6 ;  /* 0x00000001ff737807 */ /* 0x000fe20007000000 */
[----:B--2---:R-:W-:Y:S01]  /*108e0*/  IMAD.WIDE.U32 R74, R116, 0x8, R78 ;  /* 0x00000008744a7825 */ /* 0x004fe200078e004e */
[----:B------:R-:W-:-:S02]  /*108f0*/  LOP3.LUT R73, R140, R117, RZ, 0xfc, !PT ;  /* 0x000000758c497212 */ /* 0x000fc400078efcff */
[----:B------:R-:W-:Y:S01]  /*10900*/  LOP3.LUT R72, R90, R115, RZ, 0xfc, !PT ;  /* 0x000000735a487212 */ /* 0x000fe200078efcff */
[C---:B------:R-:W-:Y:S01]  /*10910*/  IMAD.WIDE.U32 R148, R76.reuse, 0x10, R144 ;  /* 0x000000104c947825 */ /* 0x040fe200078e0090 */
[----:B------:R-:W-:Y:S02]  /*10920*/  PLOP3.LUT P3, PT, PT, PT, UP0, 0x80, 0x8 ;  /* 0x000000000008781c */ /* 0x000fe40003f6f008 */
[----:B------:R-:W-:Y:S01]  /*10930*/  PLOP3.LUT P1, PT, PT, PT, UP0, 0x80, 0x8 ;  /* 0x000000000008781c */ /* 0x000fe20003f2f008 */
[----:B------:R2:W-:Y:S01]  /*10940*/  STG.E.64 desc[UR10][R74.64], R72 ;  /* 0x000000484a007986 */ /* 0x0005e2000c101b0a */
[----:B0-----:R-:W-:-:S09]  /*10950*/  @P0 IMAD.WIDE.U32 R144, R76, 0x10, R134 ;  /* 0x000000104c900825 */ /* 0x001fd200078e0086 */
[----:B-1----:R-:W-:Y:S01]  /*10960*/  @P3 IMAD.WIDE.U32 R146, R76, R147, UR36 ;  /* 0x000000244c923e25 */ /* 0x002fe2000f8e0093 */
[----:B--2---:R-:W-:Y:S06]  /*10970*/  BRA.U !UP0, `(.L_x_638) ;  /* 0x0000000108507547 */ /* 0x004fec000b800000 */
[----:B------:R-:W-:Y:S01]  /*10980*/  IMAD.U32 R75, R2, 0x10000, RZ ;  /* 0x00010000024b7824 */ /* 0x000fe200078e00ff */
        /* <DEDUP_REMOVED lines=19> */
.L_x_638:
[----:B------:R1:W5:Y:S04]  /*10ac0*/  @P1 LDG.E.128 R64, desc[UR10][R146.64] ;  /* 0x0000000a92401981 */ /* 0x000368000c1e1d00 */
[----:B------:R1:W5:Y:S04]  /*10ad0*/  @P0 LDG.E.128 R68, desc[UR10][R144.64] ;  /* 0x0000000a90440981 */ /* 0x000368000c1e1d00 */
[----:B0-----:R1:W5:Y:S01]  /*10ae0*/  LDG.E.128 R72, desc[UR10][R148.64] ;  /* 0x0000000a94487981 */ /* 0x001362000c1e1d00 */
[----:B------:R-:W-:Y:S05]  /*10af0*/  BRA.U !UP0, `(.L_x_639) ;  /* 0x0000005108487547 */ /* 0x000fea000b800000 */
        /* <DEDUP_REMOVED lines=9> */
[-C--:B------:R-:W-:Y:S01]  /*10b90*/  @!P1 MOV R134, R89.reuse ;  /* 0x0000005900869202 */ /* 0x080fe20000000f00 */
[----:B------:R-:W-:Y:S01]  /*10ba0*/  @!P1 IMAD.MOV.U32 R0, RZ, RZ, R108 ;  /* 0x000000ffff009224 */ /* 0x000fe200078e006c */
[----:B------:R-:W-:Y:S01]  /*10bb0*/  @P1 MOV R134, R89 ;  /* 0x0000005900861202 */ /* 0x000fe20000000f00 */
[----:B------:R-:W-:Y:S02]  /*10bc0*/  @P1 VIADD R4, R110, 0x1 ;  /* 0x000000016e041836 */ /* 0x000fe40000000000 */
[----:B------:R-:W-:Y:S01]  /*10bd0*/  @P1 IMAD.MOV.U32 R0, RZ, RZ, R107 ;  /* 0x000000ffff001224 */ /* 0x000fe200078e006b */
[----:B------:R-:W-:Y:S06]  /*10be0*/  BRA `(.L_x_640) ;  /* 0x0000000000e47947 */ /* 0x000fec0003800000 */
.L_x_641:
        /* <DEDUP_REMOVED lines=12> */
.L_x_642:
        /* <DEDUP_REMOVED lines=45> */
.L_x_640:
[----:B------:R-:W-:Y:S01]  /*10f80*/  I2FP.F32.U32 R0, R0 ;  /* 0x0000000000007245 */ /* 0x000fe20000201000 */
[----:B------:R-:W-:Y:S01]  /*10f90*/  IMAD.MOV.U32 R5, RZ, RZ, 0x2 ;  /* 0x00000002ff057424 */ /* 0x000fe200078e00ff */
[----:B------:R-:W-:Y:S01]  /*10fa0*/  ISETP.NE.AND P2, PT, R4, 0x1, PT ;  /* 0x000000010400780c */ /* 0x000fe20003f45270 */
[----:B------:R-:W-:Y:S01]  /*10fb0*/  IMAD.MOV.U32 R3, RZ, RZ, R10 ;  /* 0x000000ffff037224 */ /* 0x000fe200078e000a */
[----:B-----5:R-:W-:Y:S01]  /*10fc0*/  SHF.L.U32 R2, R72, 0x10, RZ ;  /* 0x0000001048027819 */ /* 0x020fe200000006ff */
[----:B------:R-:W-:Y:S01]  /*10fd0*/  FFMA.FTZ R0, R0, R91, 1.1641532182693481445e-10 ;  /* 0x2f00000000007423 */ /* 0x000fe2000001005b */
[----:B------:R-:W-:-:S04]  /*10fe0*/  PRMT R72, R72, 0x7632, R72 ;  /* 0x0000763248487816 */ /* 0x000fc80000000048 */
        /* <DEDUP_REMOVED lines=14> */
.L_x_644:
        /* <DEDUP_REMOVED lines=12> */
.L_x_645:
        /* <DEDUP_REMOVED lines=46> */
.L_x_643:
[----:B------:R-:W-:Y:S01]  /*11470*/  I2FP.F32.U32 R2, R3 ;  /* 0x0000000300027245 */ /* 0x000fe20000201000 */
[----:B------:R-:W-:Y:S01]  /*11480*/  @P0 IMAD.U32 R137, R68, 0x10000, RZ ;  /* 0x0001000044890824 */ /* 0x000fe200078e00ff */
[----:B------:R-:W-:Y:S02]  /*11490*/  SHF.L.U32 R3, R64, 0x10, RZ ;  /* 0x0000001040037819 */ /* 0x000fe400000006ff */
[----:B------:R-:W-:Y:S01]  /*114a0*/  ISETP.NE.AND P2, PT, R5, 0x1, PT ;  /* 0x000000010500780c */ /* 0x000fe20003f45270 */
[----:B------:R-:W-:Y:S02]  /*114b0*/  FFMA.FTZ R2, R2, R91, 1.1641532182693481445e-10 ;  /* 0x2f00000002027423 */ /* 0x000fe4000001005b */
[----:B------:R-:W-:-:S03]  /*114c0*/  FMUL.FTZ R3, R3, UR5 ;  /* 0x0000000503037c20 */ /* 0x000fc60008410000 */
[----:B------:R-:W-:Y:S01]  /*114d0*/  FSETP.GTU.FTZ.AND P1, PT, R2, UR4, PT ;  /* 0x0000000402007c0b */ /* 0x000fe2000bf3c000 */
[----:B------:R-:W-:-:S03]  /*114e0*/  HFMA2 R2, -RZ, RZ, 0, 1.1920928955078125e-07 ;  /* 0x00000002ff027431 */ /* 0x000fc600000001ff */
[----:B------:R-:W-:Y:S02]  /*114f0*/  FSEL R3, R3, RZ, !P1 ;  /* 0x000000ff03037208 */ /* 0x000fe40004800000 */
[----:B------:R-:W-:-:S03]  /*11500*/  SEL R8, RZ, 0x1, P1 ;  /* 0x00000001ff087807 */ /* 0x000fc60000800000 */
[----:B------:R-:W-:-:S04]  /*11510*/  FADD.FTZ R0, R0, R3 ;  /* 0x0000000300007221 */ /* 0x000fc80000010000 */
[--C-:B------:R-:W-:Y:S01]  /*11520*/  @P0 FADD.FTZ R137, R137, R0.reuse ;  /* 0x0000000089890221 */ /* 0x100fe20000010000 */
[----:B------:R-:W-:Y:S02]  /*11530*/  @!P0 IMAD.MOV.U32 R137, RZ, RZ, R0 ;  /* 0x000000ffff898224 */ /* 0x000fe400078e0000 */
[----:B------:R-:W-:-:S03]  /*11540*/  IMAD.MOV.U32 R0, RZ, RZ, R10 ;  /* 0x000000ffff007224 */ /* 0x000fc600078e000a */
[----:B-1----:R-:W-:Y:S01]  /*11550*/  F2FP.BF16.F32.PACK_AB R149, RZ, R137 ;  /* 0x00000089ff95723e */ /* 0x002fe200000010ff */
        /* <DEDUP_REMOVED lines=9> */
.L_x_647:
        /* <DEDUP_REMOVED lines=12> */
.L_x_648:
        /* <DEDUP_REMOVED lines=43> */
[----:B------:R-:W-:Y:S01]  /*11960*/  MOV R134, R2 ;  /* 0x0000000200867202 */ /* 0x000fe20000000f00 */
[----:B------:R-:W-:Y:S01]  /*11970*/  IMAD.MOV.U32 R2, RZ, RZ, RZ ;  /* 0x000000ffff027224 */ /* 0x000fe200078e00ff */
[----:B------:R-:W-:-:S07]  /*11980*/  LOP3.LUT R108, R4, UR27, R3, 0x96, !PT ;  /* 0x0000001b046c7c12 */ /* 0x000fce000f8e9603 */
.L_x_646:
[----:B------:R-:W-:Y:S01]  /*11990*/  I2FP.F32.U32 R0, R0 ;  /* 0x0000000000007245 */ /* 0x000fe20000201000 */
[----:B------:R-:W-:Y:S01]  /*119a0*/  IMAD.U32 R72, R72, 0x10000, RZ ;  /* 0x0001000048487824 */ /* 0x000fe200078e00ff */
[----:B------:R-:W-:Y:S01]  /*119b0*/  ISETP.NE.AND P2, PT, R2, 0x1, PT ;  /* 0x000000010200780c */ /* 0x000fe20003f45270 */
[----:B------:R-:W-:Y:S01]  /*119c0*/  IMAD.MOV.U32 R3, RZ, RZ, R10 ;  /* 0x000000ffff037224 */ /* 0x000fe200078e000a */
[----:B------:R-:W-:Y:S01]  /*119d0*/  MOV R4, 0x2 ;  /* 0x0000000200047802 */ /* 0x000fe20000000f00 */
        /* <DEDUP_REMOVED lines=15> */
.L_x_650:
        /* <DEDUP_REMOVED lines=12> */
.L_x_651:
        /* <DEDUP_REMOVED lines=46> */
.L_x_649:
        /* <DEDUP_REMOVED lines=26> */
.L_x_653:
        /* <DEDUP_REMOVED lines=12> */
.L_x_654:
        /* <DEDUP_REMOVED lines=43> */
[----:B------:R-:W-:Y:S01]  /*12380*/  MOV R10, R144 ;  /* 0x00000090000a7202 */ /* 0x000fe20000000f00 */
[----:B------:R-:W-:Y:S01]  /*12390*/  IMAD.MOV.U32 R134, RZ, RZ, R2 ;  /* 0x000000ffff867224 */ /* 0x000fe200078e0002 */
[----:B------:R-:W-:-:S07]  /*123a0*/  LOP3.LUT R108, R4, UR27, R3, 0x96, !PT ;  /* 0x0000001b046c7c12 */ /* 0x000fce000f8e9603 */
.L_x_652:
[----:B------:R-:W-:Y:S01]  /*123b0*/  I2FP.F32.U32 R0, R0 ;  /* 0x0000000000007245 */ /* 0x000fe20000201000 */
[----:B------:R-:W-:Y:S01]  /*123c0*/  IMAD.U32 R2, R73, 0x10000, RZ ;  /* 0x0001000049027824 */ /* 0x000fe200078e00ff */
[----:B------:R-:W-:Y:S01]  /*123d0*/  ISETP.NE.AND P2, PT, R5, 0x1, PT ;  /* 0x000000010500780c */ /* 0x000fe20003f45270 */
[----:B------:R-:W-:Y:S01]  /*123e0*/  IMAD.MOV.U32 R4, RZ, RZ, 0x2 ;  /* 0x00000002ff047424 */ /* 0x000fe200078e00ff */
[----:B------:R-:W-:Y:S01]  /*123f0*/  MOV R3, R10 ;  /* 0x0000000a00037202 */ /* 0x000fe20000000f00 */
        /* <DEDUP_REMOVED lines=16> */
.L_x_656:
        /* <DEDUP_REMOVED lines=12> */
.L_x_657:
        /* <DEDUP_REMOVED lines=46> */
.L_x_655:
[----:B------:R-:W-:Y:S01]  /*128a0*/  I2FP.F32.U32 R2, R3 ;  /* 0x0000000300027245 */ /* 0x000fe20000201000 */
[----:B------:R-:W-:Y:S01]  /*128b0*/  IMAD.U32 R3, R65, 0x10000, RZ ;  /* 0x0001000041037824 */ /* 0x000fe200078e00ff */
[----:B------:R-:W-:Y:S01]  /*128c0*/  ISETP.NE.AND P2, PT, R4, 0x1, PT ;  /* 0x000000010400780c */ /* 0x000fe20003f45270 */
[----:B------:R-:W-:Y:S02]  /*128d0*/  @P0 IMAD.U32 R115, R69, 0x10000, RZ ;  /* 0x0001000045730824 */ /* 0x000fe400078e00ff */
[----:B------:R-:W-:Y:S01]  /*128e0*/  FFMA.FTZ R2, R2, R91, 1.1641532182693481445e-10 ;  /* 0x2f00000002027423 */ /* 0x000fe2000001005b */
[----:B------:R-:W-:Y:S01]  /*128f0*/  FMUL.FTZ R3, R3, UR5 ;  /* 0x0000000503037c20 */ /* 0x000fe20008410000 */
[----:B------:R-:W-:-:S03]  /*12900*/  IMAD.MOV.U32 R5, RZ, RZ, 0x2 ;  /* 0x00000002ff057424 */ /* 0x000fc600078e00ff */
[----:B------:R-:W-:-:S04]  /*12910*/  FSETP.GTU.FTZ.AND P1, PT, R2, UR4, PT ;  /* 0x0000000402007c0b */ /* 0x000fc8000bf3c000 */
        /* <DEDUP_REMOVED lines=16> */
.L_x_659:
        /* <DEDUP_REMOVED lines=12> */
.L_x_660:
        /* <DEDUP_REMOVED lines=46> */
.L_x_658:
[----:B------:R-:W-:Y:S01]  /*12dc0*/  ISETP.NE.AND P3, PT, R5, 0x1, PT ;  /* 0x000000010500780c */ /* 0x000fe20003f65270 */
[----:B------:R-:W-:Y:S01]  /*12dd0*/  IMAD.MOV.U32 R4, RZ, RZ, 0x2 ;  /* 0x00000002ff047424 */ /* 0x000fe200078e00ff */
[----:B------:R-:W-:Y:S01]  /*12de0*/  I2FP.F32.U32 R2, R3 ;  /* 0x0000000300027245 */ /* 0x000fe20000201000 */
[----:B------:R-:W-:Y:S01]  /*12df0*/  IMAD.MOV.U32 R3, RZ, RZ, R10 ;  /* 0x000000ffff037224 */ /* 0x000fe200078e000a */
[----:B------:R-:W-:-:S03]  /*12e00*/  SHF.L.U32 R0, R0, 0x10, RZ ;  /* 0x0000001000007819 */ /* 0x000fc600000006ff */
[----:B------:R-:W-:Y:S02]  /*12e10*/  FFMA.FTZ R2, R2, R91, 1.1641532182693481445e-10 ;  /* 0x2f00000002027423 */ /* 0x000fe4000001005b */
[----:B------:R-:W-:-:S03]  /*12e20*/  FMUL.FTZ R0, R0, UR5 ;  /* 0x0000000500007c20 */ /* 0x000fc60008410000 */
        /* <DEDUP_REMOVED lines=12> */
.L_x_662:
        /* <DEDUP_REMOVED lines=12> */
.L_x_663:
        /* <DEDUP_REMOVED lines=46> */
.L_x_661:
[----:B------:R-:W-:Y:S01]  /*13290*/  I2FP.F32.U32 R2, R3 ;  /* 0x0000000300027245 */ /* 0x000fe20000201000 */
[----:B------:R-:W-:Y:S01]  /*132a0*/  HFMA2 R72, -RZ, RZ, 0, 1.1920928955078125e-07 ;  /* 0x00000002ff487431 */ /* 0x000fe200000001ff */
[----:B------:R-:W-:Y:S02]  /*132b0*/  PRMT R3, R65, 0x7632, R3 ;  /* 0x0000763241037816 */ /* 0x000fe40000000003 */
[----:B------:R-:W-:Y:S01]  /*132c0*/  ISETP.NE.AND P3, PT, R4, 0x1, PT ;  /* 0x000000010400780c */ /* 0x000fe20003f65270 */
[----:B------:R-:W-:Y:S01]  /*132d0*/  FFMA.FTZ R2, R2, R91, 1.1641532182693481445e-10 ;  /* 0x2f00000002027423 */ /* 0x000fe2000001005b */
[----:B------:R-:W-:-:S04]  /*132e0*/  SHF.L.U32 R3, R3, 0x10, RZ ;  /* 0x0000001003037819 */ /* 0x000fc800000006ff */
[----:B------:R-:W-:Y:S01]  /*132f0*/  FSETP.GTU.FTZ.AND P2, PT, R2, UR4, PT ;  /* 0x0000000402007c0b */ /* 0x000fe2000bf5c000 */
[----:B------:R-:W-:Y:S01]  /*13300*/  FMUL.FTZ R3, R3, UR5 ;  /* 0x0000000503037c20 */ /* 0x000fe20008410000 */
[----:B------:R-:W-:Y:S02]  /*13310*/  @P0 PRMT R2, R69, 0x7632, R2 ;  /* 0x0000763245020816 */ /* 0x000fe40000000002 */
[----:B------:R-:W-:Y:S02]  /*13320*/  SEL R5, RZ, 0x1, P2 ;  /* 0x00000001ff057807 */ /* 0x000fe40001000000 */
[----:B------:R-:W-:Y:S01]  /*13330*/  FSEL R3, R3, RZ, !P2 ;  /* 0x000000ff03037208 */ /* 0x000fe20005000000 */
[----:B------:R-:W-:-:S04]  /*13340*/  @P0 IMAD.U32 R89, R2, 0x10000, RZ ;  /* 0x0001000002590824 */ /* 0x000fc800078e00ff */
[----:B------:R-:W-:Y:S01]  /*13350*/  FADD.FTZ R0, R0, R3 ;  /* 0x0000000300007221 */ /* 0x000fe20000010000 */
[----:B------:R-:W-:-:S03]  /*13360*/  IMAD.MOV.U32 R3, RZ, RZ, R10 ;  /* 0x000000ffff037224 */ /* 0x000fc600078e000a */
[----:B------:R-:W-:Y:S01]  /*13370*/  @P0 FADD.FTZ R89, R0, R89 ;  /* 0x0000005900590221 */ /* 0x000fe20000010000 */
[----:B------:R-:W-:-:S05]  /*13380*/  @!P0 IMAD.MOV.U32 R89, RZ, RZ, R0 ;  /* 0x000000ffff598224 */ /* 0x000fca00078e0000 */
        /* <DEDUP_REMOVED lines=10> */
.L_x_665:
        /* <DEDUP_REMOVED lines=12> */
.L_x_666:
        /* <DEDUP_REMOVED lines=46> */
.L_x_664:
[----:B------:R-:W-:Y:S01]  /*137d0*/  I2FP.F32.U32 R2, R3 ;  /* 0x0000000300027245 */ /* 0x000fe20000201000 */
[----:B------:R-:W-:Y:S01]  /*137e0*/  IMAD.U32 R3, R74, 0x10000, RZ ;  /* 0x000100004a037824 */ /* 0x000fe200078e00ff */
[----:B------:R-:W-:Y:S02]  /*137f0*/  ISETP.NE.AND P3, PT, R72, 0x1, PT ;  /* 0x000000014800780c */ /* 0x000fe40003f65270 */
[----:B------:R-:W-:Y:S01]  /*13800*/  PRMT R74, R74, 0x7632, R74 ;  /* 0x000076324a4a7816 */ /* 0x000fe2000000004a */
[----:B------:R-:W-:Y:S01]  /*13810*/  FFMA.FTZ R2, R2, R91, 1.1641532182693481445e-10 ;  /* 0x2f00000002027423 */ /* 0x000fe2000001005b */
[----:B------:R-:W-:Y:S01]  /*13820*/  FMUL.FTZ R3, R3, UR5 ;  /* 0x0000000503037c20 */ /* 0x000fe20008410000 */
[----:B------:R-:W-:-:S03]  /*13830*/  MOV R90, 0x2 ;  /* 0x00000002005a7802 */ /* 0x000fc60000000f00 */
        /* <DEDUP_REMOVED lines=13> */
.L_x_668:
        /* <DEDUP_REMOVED lines=12> */
.L_x_669:
        /* <DEDUP_REMOVED lines=46> */
.L_x_667:
[----:B------:R-:W-:Y:S01]  /*13cb0*/  I2FP.F32.U32 R2, R3 ;  /* 0x0000000300027245 */ /* 0x000fe20000201000 */
[----:B------:R-:W-:Y:S01]  /*13cc0*/  IMAD.U32 R3, R66, 0x10000, RZ ;  /* 0x0001000042037824 */ /* 0x000fe200078e00ff */
[----:B------:R-:W-:Y:S01]  /*13cd0*/  @P0 SHF.L.U32 R73, R70, 0x10, RZ ;  /* 0x0000001046490819 */ /* 0x000fe200000006ff */
[----:B------:R-:W-:Y:S02]  /*13ce0*/  IMAD.MOV.U32 R72, RZ, RZ, 0x2 ;  /* 0x00000002ff487424 */ /* 0x000fe400078e00ff */
[----:B------:R-:W-:Y:S01]  /*13cf0*/  FFMA.FTZ R2, R2, R91, 1.1641532182693481445e-10 ;  /* 0x2f00000002027423 */ /* 0x000fe2000001005b */
[----:B------:R-:W-:-:S04]  /*13d00*/  FMUL.FTZ R3, R3, UR5 ;  /* 0x0000000503037c20 */ /* 0x000fc80008410000 */
[----:B------:R-:W-:-:S04]  /*13d10*/  FSETP.GTU.FTZ.AND P3, PT, R2, UR4, PT ;  /* 0x0000000402007c0b */ /* 0x000fc8000bf7c000 */
[----:B------:R-:W-:-:S05]  /*13d20*/  FSEL R3, R3, RZ, !P3 ;  /* 0x000000ff03037208 */ /* 0x000fca0005800000 */
[----:B------:R-:W-:Y:S01]  /*13d30*/  FADD.FTZ R2, R4, R3 ;  /* 0x0000000304027221 */ /* 0x000fe20000010000 */
[----:B------:R-:W-:Y:S02]  /*13d40*/  SEL R4, RZ, 0x1, P3 ;  /* 0x00000001ff047807 */ /* 0x000fe40001800000 */
[----:B------:R-:W-:Y:S01]  /*13d50*/  ISETP.NE.AND P3, PT, R90, 0x1, PT ;  /* 0x000000015a00780c */ /* 0x000fe20003f65270 */
[--C-:B------:R-:W-:Y:S01]  /*13d60*/  @P0 FADD.FTZ R110, R73, R2.reuse ;  /* 0x00000002496e0221 */ /* 0x100fe20000010000 */
[----:B------:R-:W-:Y:S01]  /*13d70*/  @!P0 IMAD.MOV.U32 R110, RZ, RZ, R2 ;  /* 0x000000ffff6e8224 */ /* 0x000fe200078e0002 */
[----:B------:R-:W-:-:S04]  /*13d80*/  MOV R3, R10 ;  /* 0x0000000a00037202 */ /* 0x000fc80000000f00 */
[----:B------:R-:W-:-:S06]  /*13d90*/  F2FP.BF16.F32.PACK_AB R153, RZ, R110 ;  /* 0x0000006eff99723e */ /* 0x000fcc00000010ff */
        /* <DEDUP_REMOVED lines=9> */
.L_x_671:
        /* <DEDUP_REMOVED lines=12> */
.L_x_672:
        /* <DEDUP_REMOVED lines=46> */
.L_x_670:
[----:B------:R-:W-:Y:S01]  /*141d0*/  I2FP.F32.U32 R2, R3 ;  /* 0x0000000300027245 */ /* 0x000fe20000201000 */
[----:B------:R-:W-:Y:S01]  /*141e0*/  IMAD.U32 R74, R74, 0x10000, RZ ;  /* 0x000100004a4a7824 */ /* 0x000fe200078e00ff */
[----:B------:R-:W-:Y:S01]  /*141f0*/  ISETP.NE.AND P4, PT, R72, 0x1, PT ;  /* 0x000000014800780c */ /* 0x000fe20003f85270 */
[----:B------:R-:W-:Y:S01]  /*14200*/  IMAD.MOV.U32 R135, RZ, RZ, 0x2 ;  /* 0x00000002ff877424 */ /* 0x000fe200078e00ff */
[----:B------:R-:W-:Y:S01]  /*14210*/  MOV R3, R10 ;  /* 0x0000000a00037202 */ /* 0x000fe20000000f00 */
        /* <DEDUP_REMOVED lines=14> */
.L_x_674:
        /* <DEDUP_REMOVED lines=12> */
.L_x_675:
[----:B------:R-:W-:Y:S01]  /*143c0*/  IMAD.WIDE.U32 R72, R133, -0x326172a9, RZ ;  /* 0xcd9e8d5785487825 */ /* 0x000fe200078e00ff */
[----:B------:R-:W-:Y:S01]  /*143d0*/  LOP3.LUT R2, R9, UR9, R147, 0x96, !PT ;  /* 0x0000000909027c12 */ /* 0x000fe2000f8e9693 */
[----:B------:R-:W-:Y:S02]  /*143e0*/  UIADD3 UR35, UPT, UPT, UR9, -0x4498517b, URZ ;  /* 0xbb67ae8509237890 */ /* 0x000fe4000fffe0ff */
[----:B------:R-:W-:Y:S01]  /*143f0*/  HFMA2 R135, -RZ, RZ, 0, 0 ;  /* 0x00000000ff877431 */ /* 0x000fe200000001ff */
        /* <DEDUP_REMOVED lines=42> */
.L_x_673:
[----:B------:R-:W-:Y:S02]  /*146a0*/  I2FP.F32.U32 R2, R3 ;  /* 0x0000000300027245 */ /* 0x000fe40000201000 */
[----:B------:R-:W-:-:S03]  /*146b0*/  PRMT R3, R66, 0x7632, R3 ;  /* 0x0000763242037816 */ /* 0x000fc60000000003 */
[----:B------:R-:W-:Y:S02]  /*146c0*/  FFMA.FTZ R2, R2, R91, 1.1641532182693481445e-10 ;  /* 0x2f00000002027423 */ /* 0x000fe4000001005b */
[----:B------:R-:W-:-:S03]  /*146d0*/  IMAD.U32 R3, R3, 0x10000, RZ ;  /* 0x0001000003037824 */ /* 0x000fc600078e00ff */
[----:B------:R-:W-:Y:S01]  /*146e0*/  FSETP.GTU.FTZ.AND P4, PT, R2, UR4, PT ;  /* 0x0000000402007c0b */ /* 0x000fe2000bf9c000 */
[----:B------:R-:W-:Y:S01]  /*146f0*/  FMUL.FTZ R3, R3, UR5 ;  /* 0x0000000503037c20 */ /* 0x000fe20008410000 */
[----:B------:R-:W-:-:S04]  /*14700*/  @P0 PRMT R2, R70, 0x7632, R2 ;  /* 0x0000763246020816 */ /* 0x000fc80000000002 */
[----:B------:R-:W-:Y:S01]  /*14710*/  FSEL R117, R3, RZ, !P4 ;  /* 0x000000ff03757208 */ /* 0x000fe20006000000 */
[----:B------:R-:W-:Y:S01]  /*14720*/  @P0 IMAD.U32 R73, R2, 0x10000, RZ ;  /* 0x0001000002490824 */ /* 0x000fe200078e00ff */
[----:B------:R-:W-:Y:S01]  /*14730*/  SEL R3, RZ, 0x1, P4 ;  /* 0x00000001ff037807 */ /* 0x000fe20002000000 */
[----:B------:R-:W-:Y:S01]  /*14740*/  IMAD.MOV.U32 R2, RZ, RZ, R10 ;  /* 0x000000ffff027224 */ /* 0x000fe200078e000a */
[----:B------:R-:W-:Y:S01]  /*14750*/  ISETP.NE.AND P4, PT, R135, 0x1, PT ;  /* 0x000000018700780c */ /* 0x000fe20003f85270 */
[----:B------:R-:W-:-:S04]  /*14760*/  FADD.FTZ R74, R74, R117 ;  /* 0x000000754a4a7221 */ /* 0x000fc80000010000 */
[----:B------:R-:W-:Y:S01]  /*14770*/  @P0 FADD.FTZ R90, R74, R73 ;  /* 0x000000494a5a0221 */ /* 0x000fe20000010000 */
[----:B------:R-:W-:Y:S01]  /*14780*/  @!P0 MOV R90, R74 ;  /* 0x0000004a005a8202 */ /* 0x000fe20000000f00 */
[----:B------:R-:W-:-:S03]  /*14790*/  IMAD.MOV.U32 R74, RZ, RZ, 0x2 ;  /* 0x00000002ff4a7424 */ /* 0x000fc600078e00ff */
        /* <DEDUP_REMOVED lines=10> */
.L_x_677:
        /* <DEDUP_REMOVED lines=12> */
.L_x_678:
[----:B------:R-:W-:Y:S01]  /*14900*/  IMAD.WIDE.U32 R144, R133, -0x326172a9, RZ ;  /* 0xcd9e8d5785907825 */ /* 0x000fe200078e00ff */
[----:B------:R-:W-:Y:S01]  /*14910*/  LOP3.LUT R72, R9, UR9, R155, 0x96, !PT ;  /* 0x0000000909487c12 */ /* 0x000fe2000f8e969b */
[----:B------:R-:W-:Y:S01]  /*14920*/  UIADD3 UR35, UPT, UPT, UR9, -0x4498517b, URZ ;  /* 0xbb67ae8509237890 */ /* 0x000fe2000fffe0ff */
[----:B------:R-:W-:Y:S01]  /*14930*/  MOV R2, R134 ;  /* 0x0000008600027202 */ /* 0x000fe20000000f00 */
        /* <DEDUP_REMOVED lines=42> */
.L_x_676:
[----:B------:R-:W-:Y:S01]  /*14be0*/  I2FP.F32.U32 R2, R2 ;  /* 0x0000000200027245 */ /* 0x000fe20000201000 */
[----:B------:R-:W-:Y:S01]  /*14bf0*/  IMAD.MOV.U32 R73, RZ, RZ, R10 ;  /* 0x000000ffff497224 */ /* 0x000fe200078e000a */
[----:B------:R-:W-:Y:S02]  /*14c00*/  ISETP.NE.AND P5, PT, R74, 0x1, PT ;  /* 0x000000014a00780c */ /* 0x000fe40003fa5270 */
[C---:B------:R-:W-:Y:S01]  /*14c10*/  SHF.L.U32 R72, R75.reuse, 0x10, RZ ;  /* 0x000000104b487819 */ /* 0x040fe200000006ff */
[----:B------:R-:W-:Y:S01]  /*14c20*/  FFMA.FTZ R2, R2, R91, 1.1641532182693481445e-10 ;  /* 0x2f00000002027423 */ /* 0x000fe2000001005b */
[----:B------:R-:W-:Y:S01]  /*14c30*/  PRMT R135, R75, 0x7632, R135 ;  /* 0x000076324b877816 */ /* 0x000fe20000000087 */
[----:B------:R-:W-:Y:S02]  /*14c40*/  IMAD.MOV.U32 R75, RZ, RZ, 0x2 ;  /* 0x00000002ff4b7424 */ /* 0x000fe400078e00ff */
        /* <DEDUP_REMOVED lines=13> */
.L_x_680:
        /* <DEDUP_REMOVED lines=12> */
.L_x_681:
        /* <DEDUP_REMOVED lines=46> */
.L_x_679:
[----:B------:R-:W-:Y:S01]  /*150c0*/  I2FP.F32.U32 R72, R73 ;  /* 0x0000004900487245 */ /* 0x000fe20000201000 */
[----:B------:R-:W-:Y:S01]  /*150d0*/  @P0 IMAD.U32 R117, R71, 0x10000, RZ ;  /* 0x0001000047750824 */ /* 0x000fe200078e00ff */
[----:B------:R-:W-:Y:S01]  /*150e0*/  SHF.L.U32 R73, R67, 0x10, RZ ;  /* 0x0000001043497819 */ /* 0x000fe200000006ff */
[----:B------:R-:W-:Y:S02]  /*150f0*/  HFMA2 R144, -RZ, RZ, 0, 1.1920928955078125e-07 ;  /* 0x00000002ff907431 */ /* 0x000fe400000001ff */
[----:B------:R-:W-:Y:S02]  /*15100*/  FFMA.FTZ R72, R72, R91, 1.1641532182693481445e-10 ;  /* 0x2f00000048487423 */ /* 0x000fe4000001005b */
[----:B------:R-:W-:-:S03]  /*15110*/  FMUL.FTZ R73, R73, UR5 ;  /* 0x0000000549497c20 */ /* 0x000fc60008410000 */
        /* <DEDUP_REMOVED lines=19> */
.L_x_683:
        /* <DEDUP_REMOVED lines=12> */
.L_x_684:
        /* <DEDUP_REMOVED lines=46> */
.L_x_682:
        /* <DEDUP_REMOVED lines=19> */
.L_x_686:
[----:B------:R-:W-:-:S04]  /*15720*/  IADD3 R132, PT, PT, R132, 0x1, RZ ;  /* 0x0000000184847810 */ /* 0x000fc80007ffe0ff */
        /* <DEDUP_REMOVED lines=13> */
.L_x_687:
[----:B------:R-:W-:Y:S01]  /*15800*/  IMAD.WIDE.U32 R74, R133, -0x326172a9, RZ ;  /* 0xcd9e8d57854a7825 */ /* 0x000fe200078e00ff */
[----:B------:R-:W-:Y:S01]  /*15810*/  LOP3.LUT R72, R9, UR9, R147, 0x96, !PT ;  /* 0x0000000909487c12 */ /* 0x000fe2000f8e9693 */
[----:B------:R-:W-:Y:S02]  /*15820*/  UIADD3 UR35, UPT, UPT, UR9, -0x4498517b, URZ ;  /* 0xbb67ae8509237890 */ /* 0x000fe4000fffe0ff */
[----:B------:R-:W-:Y:S01]  /*15830*/  IMAD.MOV.U32 R135, RZ, RZ, RZ ;  /* 0x000000ffff877224 */ /* 0x000fe200078e00ff */
[----:B------:R-:W-:Y:S01]  /*15840*/  LOP3.LUT R144, R131, UR8, R75, 0x96, !PT ;  /* 0x0000000883907c12 */ /* 0x000fe2000f8e964b */
[----:B------:R-:W-:-:S04]  /*15850*/  IMAD.WIDE.U32 R72, R72, -0x326172a9, RZ ;  /* 0xcd9e8d5748487825 */ /* 0x000fc800078e00ff */
[----:B------:R-:W-:Y:S01]  /*15860*/  IMAD.WIDE.U32 R144, R144, -0x2daee0ad, RZ ;  /* 0xd2511f5390907825 */ /* 0x000fe200078e00ff */
[----:B------:R-:W-:Y:S01]  /*15870*/  LOP3.LUT R147, R74, UR7, R73, 0x96, !PT ;  /* 0x000000074a937c12 */ /* 0x000fe2000f8e9649 */
[----:B------:R-:W-:-:S03]  /*15880*/  UIADD3 UR7, UPT, UPT, UR8, 0x1715609d, URZ ;  /* 0x1715609d08077890 */ /* 0x000fc6000fffe0ff */
        /* <DEDUP_REMOVED lines=21> */
[----:B------:R-:W-:Y:S01]  /*159e0*/  IMAD.WIDE.U32 R72, R73, -0x326172a9, RZ ;  /* 0xcd9e8d5749487825 */ /* 0x000fe200078e00ff */
[----:B------:R-:W-:-:S03]  /*159f0*/  UIADD3 UR6, UPT, UPT, UR8, -0xe443238, URZ ;  /* 0xf1bbcdc808067890 */ /* 0x000fc6000fffe0ff */
        /* <DEDUP_REMOVED lines=14> */
.L_x_685:
[----:B------:R-:W-:Y:S02]  /*15ae0*/  I2FP.F32.U32 R72, R74 ;  /* 0x0000004a00487245 */ /* 0x000fe40000201000 */
[----:B------:R-:W-:Y:S02]  /*15af0*/  PRMT R73, R67, 0x7632, R73 ;  /* 0x0000763243497816 */ /* 0x000fe40000000049 */
[----:B------:R-:W-:Y:S01]  /*15b00*/  @P0 PRMT R74, R71, 0x7632, R74 ;  /* 0x00007632474a0816 */ /* 0x000fe2000000004a */
[----:B------:R-:W-:Y:S02]  /*15b10*/  FFMA.FTZ R72, R72, R91, 1.1641532182693481445e-10 ;  /* 0x2f00000048487423 */ /* 0x000fe4000001005b */
[----:B------:R-:W-:Y:S01]  /*15b20*/  IMAD.U32 R73, R73, 0x10000, RZ ;  /* 0x0001000049497824 */ /* 0x000fe200078e00ff */
[----:B------:R-:W-:Y:S02]  /*15b30*/  @P0 SHF.L.U32 R91, R74, 0x10, RZ ;  /* 0x000000104a5b0819 */ /* 0x000fe400000006ff */
[----:B------:R-:W-:Y:S01]  /*15b40*/  FSETP.GTU.FTZ.AND P6, PT, R72, UR4, PT ;  /* 0x0000000448007c0b */ /* 0x000fe2000bfdc000 */
[----:B------:R-:W-:Y:S01]  /*15b50*/  FMUL.FTZ R73, R73, UR5 ;  /* 0x0000000549497c20 */ /* 0x000fe20008410000 */
[----:B------:R-:W-:-:S02]  /*15b60*/  PRMT R74, R153, 0x5410, R152 ;  /* 0x00005410994a7816 */ /* 0x000fc40000000098 */
[----:B------:R-:W-:Y:S02]  /*15b70*/  SEL R72, RZ, 0x1, P6 ;  /* 0x00000001ff487807 */ /* 0x000fe40003000000 */
[----:B------:R-:W-:-:S05]  /*15b80*/  FSEL R73, R73, RZ, !P6 ;  /* 0x000000ff49497208 */ /* 0x000fca0007000000 */
[----:B------:R-:W-:Y:S01]  /*15b90*/  FADD.FTZ R154, R154, R73 ;  /* 0x000000499a9a7221 */ /* 0x000fe20000010000 */
[--C-:B------:R-:W-:Y:S02]  /*15ba0*/  PRMT R73, R151, 0x5410, R0.reuse ;  /* 0x0000541097497816 */ /* 0x100fe40000000000 */
[----:B------:R-:W-:Y:S01]  /*15bb0*/  PRMT R0, R72, 0x7610, R0 ;  /* 0x0000761048007816 */ /* 0x000fe20000000000 */
[----:B------:R-:W-:Y:S01]  /*15bc0*/  @P0 FADD.FTZ R91, R154, R91 ;  /* 0x0000005b9a5b0221 */ /* 0x000fe20000010000 */
[----:B------:R-:W-:Y:S01]  /*15bd0*/  @!P0 IMAD.MOV.U32 R91, RZ, RZ, R154 ;  /* 0x000000ffff5b8224 */ /* 0x000fe200078e009a */
[----:B------:R-:W-:-:S04]  /*15be0*/  PRMT R72, R149, 0x5410, R140 ;  /* 0x0000541095487816 */ /* 0x000fc8000000008c */
[----:B------:R-:W-:-:S04]  /*15bf0*/  F2FP.BF16.F32.PACK_AB R75, RZ, R91 ;  /* 0x0000005bff4b723e */ /* 0x000fc800000010ff */
[----:B------:R-:W-:Y:S01]  /*15c00*/  PRMT R75, R150, 0x5410, R75 ;  /* 0x00005410964b7816 */ /* 0x000fe2000000004b */
[----:B------:R-:W-:Y:S06]  /*15c10*/  BRA `(.L_x_688) ;  /* 0x0000002800447947 */ /* 0x000fec0003800000 */
.L_x_639:
        /* <DEDUP_REMOVED lines=15> */
.L_x_690:
[----:B------:R-:W-:-:S04]  /*15d10*/  VIADD R132, R132, 0x1 ;  /* 0x0000000184847836 */ /* 0x000fc80000000000 */
[C---:B-1----:R-:W-:Y:S01]  /*15d20*/  IMAD.WIDE.U32 R146, R132.reuse, -0x2daee0ad, RZ ;  /* 0xd2511f5384927825 */ /* 0x042fe200078e00ff */
        /* <DEDUP_REMOVED lines=10> */
.L_x_691:
[----:B------:R-:W-:Y:S01]  /*15dd0*/  IMAD.WIDE.U32 R136, R133, -0x326172a9, RZ ;  /* 0xcd9e8d5785887825 */ /* 0x000fe200078e00ff */
[----:B------:R-:W-:Y:S01]  /*15de0*/  LOP3.LUT R134, R9, UR9, R147, 0x96, !PT ;  /* 0x0000000909867c12 */ /* 0x000fe2000f8e9693 */
[----:B------:R-:W-:Y:S02]  /*15df0*/  UIADD3 UR35, UPT, UPT, UR9, -0x4498517b, URZ ;  /* 0xbb67ae8509237890 */ /* 0x000fe4000fffe0ff */
[----:B------:R-:W-:Y:S01]  /*15e00*/  IMAD.MOV.U32 R90, RZ, RZ, R89 ;  /* 0x000000ffff5a7224 */ /* 0x000fe200078e0059 */
[----:B------:R-:W-:Y:S01]  /*15e10*/  LOP3.LUT R144, R131, UR8, R137, 0x96, !PT ;  /* 0x0000000883907c12 */ /* 0x000fe2000f8e9689 */
[----:B------:R-:W-:-:S04]  /*15e20*/  IMAD.WIDE.U32 R134, R134, -0x326172a9, RZ ;  /* 0xcd9e8d5786867825 */ /* 0x000fc800078e00ff */
[----:B------:R-:W-:Y:S01]  /*15e30*/  IMAD.WIDE.U32 R144, R144, -0x2daee0ad, RZ ;  /* 0xd2511f5390907825 */ /* 0x000fe200078e00ff */
[----:B------:R-:W-:-:S03]  /*15e40*/  LOP3.LUT R147, R136, UR7, R135, 0x96, !PT ;  /* 0x0000000788937c12 */ /* 0x000fc6000f8e9687 */
[----:B------:R-:W-:Y:S01]  /*15e50*/  IMAD.MOV.U32 R115, RZ, RZ, RZ ;  /* 0x000000ffff737224 */ /* 0x000fe200078e00ff */
        /* <DEDUP_REMOVED lines=35> */
[----:B------:R-:W-:-:S07]  /*16090*/  LOP3.LUT R108, R136, UR27, R135, 0x96, !PT ;  /* 0x0000001b886c7c12 */ /* 0x000fce000f8e9687 */
.L_x_689:
[----:B------:R-:W-:Y:S01]  /*160a0*/  I2FP.F32.U32 R90, R90 ;  /* 0x0000005a005a7245 */ /* 0x000fe20000201000 */
[----:B------:R-:W-:Y:S01]  /*160b0*/  IMAD.MOV.U32 R110, RZ, RZ, 0x2 ;  /* 0x00000002ff6e7424 */ /* 0x000fe200078e00ff */
[----:B-----5:R-:W-:Y:S02]  /*160c0*/  SHF.L.U32 R89, R72, 0x10, RZ ;  /* 0x0000001048597819 */ /* 0x020fe400000006ff */
        /* <DEDUP_REMOVED lines=21> */
.L_x_693:
        /* <DEDUP_REMOVED lines=12> */
.L_x_694:
[----:B-1----:R-:W-:Y:S01]  /*162e0*/  IMAD.WIDE.U32 R146, R133, -0x326172a9, RZ ;  /* 0xcd9e8d5785927825 */ /* 0x002fe200078e00ff */
        /* <DEDUP_REMOVED lines=45> */
.L_x_692:
[----:B------:R-:W-:Y:S01]  /*165c0*/  I2FP.F32.U32 R90, R89 ;  /* 0x00000059005a7245 */ /* 0x000fe20000201000 */
[----:B------:R-:W-:Y:S01]  /*165d0*/  IMAD.U32 R72, R72, 0x10000, RZ ;  /* 0x0001000048487824 */ /* 0x000fe200078e00ff */
[----:B------:R-:W-:Y:S02]  /*165e0*/  ISETP.NE.AND P2, PT, R110, 0x1, PT ;  /* 0x000000016e00780c */ /* 0x000fe40003f45270 */
[----:B------:R-:W-:Y:S01]  /*165f0*/  @P0 PRMT R89, R68, 0x7632, R89 ;  /* 0x0000763244590816 */ /* 0x000fe20000000059 */
[----:B------:R-:W-:Y:S01]  /*16600*/  FFMA.FTZ R90, R90, R91, 1.1641532182693481445e-10 ;  /* 0x2f0000005a5a7423 */ /* 0x000fe2000001005b */
[----:B------:R-:W-:-:S04]  /*16610*/  FMUL.FTZ R72, R72, UR5 ;  /* 0x0000000548487c20 */ /* 0x000fc80008410000 */
[----:B------:R-:W-:Y:S01]  /*16620*/  FSETP.GTU.FTZ.AND P1, PT, R90, UR4, PT ;  /* 0x000000045a007c0b */ /* 0x000fe2000bf3c000 */
[----:B------:R-:W-:-:S03]  /*16630*/  @P0 IMAD.U32 R90, R89, 0x10000, RZ ;  /* 0x00010000595a0824 */ /* 0x000fc600078e00ff */
[----:B------:R-:W-:Y:S01]  /*16640*/  FSEL R143, R72, RZ, !P1 ;  /* 0x000000ff488f7208 */ /* 0x000fe20004800000 */
[----:B------:R-:W-:Y:S01]  /*16650*/  IMAD.MOV.U32 R72, RZ, RZ, R10 ;  /* 0x000000ffff487224 */ /* 0x000fe200078e000a */
[----:B------:R-:W-:-:S03]  /*16660*/  PLOP3.LUT P1, PT, P1, PT, PT, 0x8, 0x80 ;  /* 0x000000000080781c */ /* 0x000fc60000f2e170 */
[----:B------:R-:W-:Y:S01]  /*16670*/  @P0 FADD.FTZ R143, R143, R90 ;  /* 0x0000005a8f8f0221 */ /* 0x000fe20000010000 */
[----:B------:R-:W-:Y:S02]  /*16680*/  MOV R90, 0x2 ;  /* 0x00000002005a7802 */ /* 0x000fe40000000f00 */
[----:B------:R-:W-:Y:S02]  /*16690*/  P2R R136, PR, RZ, 0x2 ;  /* 0x00000002ff887803 */ /* 0x000fe40000000000 */
        /* <DEDUP_REMOVED lines=10> */
.L_x_696:
        /* <DEDUP_REMOVED lines=12> */
.L_x_697:
        /* <DEDUP_REMOVED lines=45> */
[----:B------:R-:W-:-:S07]  /*16ad0*/  MOV R134, R144 ;  /* 0x0000009000867202 */ /* 0x000fce0000000f00 */
.L_x_695:
[----:B------:R-:W-:Y:S01]  /*16ae0*/  I2FP.F32.U32 R72, R72 ;  /* 0x0000004800487245 */ /* 0x000fe20000201000 */
[----:B------:R-:W-:Y:S01]  /*16af0*/  IMAD.U32 R89, R73, 0x10000, RZ ;  /* 0x0001000049597824 */ /* 0x000fe200078e00ff */
[----:B------:R-:W-:Y:S01]  /*16b00*/  ISETP.NE.AND P2, PT, R90, 0x1, PT ;  /* 0x000000015a00780c */ /* 0x000fe20003f45270 */
[----:B------:R-:W-:Y:S02]  /*16b10*/  IMAD.MOV.U32 R110, RZ, RZ, 0x2 ;  /* 0x00000002ff6e7424 */ /* 0x000fe400078e00ff */
[----:B------:R-:W-:Y:S01]  /*16b20*/  FFMA.FTZ R72, R72, R91, 1.1641532182693481445e-10 ;  /* 0x2f00000048487423 */ /* 0x000fe2000001005b */
[----:B------:R-:W-:-:S04]  /*16b30*/  FMUL.FTZ R89, R89, UR5 ;  /* 0x0000000559597c20 */ /* 0x000fc80008410000 */
[----:B------:R-:W-:Y:S02]  /*16b40*/  FSETP.GTU.FTZ.AND P1, PT, R72, UR4, PT ;  /* 0x0000000448007c0b */ /* 0x000fe4000bf3c000 */
[----:B------:R-:W-:Y:S02]  /*16b50*/  @P0 SHF.L.U32 R72, R69, 0x10, RZ ;  /* 0x0000001045480819 */ /* 0x000fe400000006ff */
[----:B------:R-:W-:Y:S02]  /*16b60*/  FSEL R115, R89, RZ, !P1 ;  /* 0x000000ff59737208 */ /* 0x000fe40004800000 */
[----:B------:R-:W-:Y:S02]  /*16b70*/  PLOP3.LUT P1, PT, P1, PT, PT, 0x8, 0x80 ;  /* 0x000000000080781c */ /* 0x000fe40000f2e170 */
[----:B------:R-:W-:Y:S01]  /*16b80*/  PRMT R89, R73, 0x7632, R89 ;  /* 0x0000763249597816 */ /* 0x000fe20000000059 */
        /* <DEDUP_REMOVED lines=13> */
.L_x_699:
        /* <DEDUP_REMOVED lines=12> */
.L_x_700:
        /* <DEDUP_REMOVED lines=46> */
.L_x_698:
        /* <DEDUP_REMOVED lines=8> */
[----:B------:R-:W-:Y:S01]  /*17080*/  @P0 IMAD.U32 R72, R73, 0x10000, RZ ;  /* 0x0001000049480824 */ /* 0x000fe200078e00ff */
        /* <DEDUP_REMOVED lines=14> */
.L_x_702:
        /* <DEDUP_REMOVED lines=12> */
.L_x_703:
        /* <DEDUP_REMOVED lines=46> */
.L_x_701:
[----:B------:R-:W-:Y:S01]  /*17510*/  I2FP.F32.U32 R72, R73 ;  /* 0x0000004900487245 */ /* 0x000fe20000201000 */
[----:B------:R-:W-:Y:S01]  /*17520*/  IMAD.U32 R73, R74, 0x10000, RZ ;  /* 0x000100004a497824 */ /* 0x000fe200078e00ff */
[----:B------:R-:W-:Y:S01]  /*17530*/  ISETP.NE.AND P3, PT, R90, 0x1, PT ;  /* 0x000000015a00780c */ /* 0x000fe20003f65270 */
[----:B------:R-:W-:Y:S01]  /*17540*/  @P0 IMAD.U32 R117, R70, 0x10000, RZ ;  /* 0x0001000046750824 */ /* 0x000fe200078e00ff */
[----:B------:R-:W-:Y:S01]  /*17550*/  PRMT R74, R74, 0x7632, R74 ;  /* 0x000076324a4a7816 */ /* 0x000fe2000000004a */
[----:B------:R-:W-:Y:S01]  /*17560*/  FFMA.FTZ R72, R72, R91, 1.1641532182693481445e-10 ;  /* 0x2f00000048487423 */ /* 0x000fe2000001005b */
[----:B------:R-:W-:-:S04]  /*17570*/  FMUL.FTZ R73, R73, UR5 ;  /* 0x0000000549497c20 */ /* 0x000fc80008410000 */
[----:B------:R-:W-:-:S04]  /*17580*/  FSETP.GTU.FTZ.AND P2, PT, R72, UR4, PT ;  /* 0x0000000448007c0b */ /* 0x000fc8000bf5c000 */
[----:B------:R-:W-:Y:S01]  /*17590*/  FSEL R110, R73, RZ, !P2 ;  /* 0x000000ff496e7208 */ /* 0x000fe20005000000 */
[----:B------:R-:W-:Y:S01]  /*175a0*/  IMAD.MOV.U32 R73, RZ, RZ, R10 ;  /* 0x000000ffff497224 */ /* 0x000fe200078e000a */
[----:B------:R-:W-:-:S03]  /*175b0*/  PLOP3.LUT P2, PT, P2, PT, PT, 0x8, 0x80 ;  /* 0x000000000080781c */ /* 0x000fc6000174e170 */
[----:B------:R-:W-:Y:S01]  /*175c0*/  @P0 FADD.FTZ R110, R117, R110 ;  /* 0x0000006e756e0221 */ /* 0x000fe20000010000 */
[----:B------:R-:W-:-:S04]  /*175d0*/  MOV R117, 0x2 ;  /* 0x0000000200757802 */ /* 0x000fc80000000f00 */
        /* <DEDUP_REMOVED lines=10> */
.L_x_705:
        /* <DEDUP_REMOVED lines=12> */
.L_x_706:
        /* <DEDUP_REMOVED lines=46> */
.L_x_704:
        /* <DEDUP_REMOVED lines=23> */
.L_x_708:
        /* <DEDUP_REMOVED lines=12> */
.L_x_709:
        /* <DEDUP_REMOVED lines=46> */
.L_x_707:
[----:B------:R-:W-:Y:S01]  /*17f30*/  I2FP.F32.U32 R72, R73 ;  /* 0x0000004900487245 */ /* 0x000fe20000201000 */
[----:B------:R-:W-:Y:S01]  /*17f40*/  @P0 IMAD.U32 R74, R71, 0x10000, RZ ;  /* 0x00010000474a0824 */ /* 0x000fe200078e00ff */
[C---:B------:R-:W-:Y:S01]  /*17f50*/  SHF.L.U32 R73, R75.reuse, 0x10, RZ ;  /* 0x000000104b497819 */ /* 0x040fe200000006ff */
[----:B------:R-:W-:Y:S01]  /*17f60*/  IMAD.MOV.U32 R135, RZ, RZ, 0x2 ;  /* 0x00000002ff877424 */ /* 0x000fe200078e00ff */
[----:B------:R-:W-:Y:S01]  /*17f70*/  ISETP.NE.AND P5, PT, R144, 0x1, PT ;  /* 0x000000019000780c */ /* 0x000fe20003fa5270 */
[----:B------:R-:W-:Y:S01]  /*17f80*/  FFMA.FTZ R72, R72, R91, 1.1641532182693481445e-10 ;  /* 0x2f00000048487423 */ /* 0x000fe2000001005b */
[----:B------:R-:W-:Y:S01]  /*17f90*/  PRMT R155, R75, 0x7632, R155 ;  /* 0x000076324b9b7816 */ /* 0x000fe2000000009b */
[----:B------:R-:W-:-:S03]  /*17fa0*/  FMUL.FTZ R73, R73, UR5 ;  /* 0x0000000549497c20 */ /* 0x000fc60008410000 */
[----:B------:R-:W-:-:S04]  /*17fb0*/  FSETP.GTU.FTZ.AND P4, PT, R72, UR4, PT ;  /* 0x0000000448007c0b */ /* 0x000fc8000bf9c000 */
[----:B------:R-:W-:Y:S02]  /*17fc0*/  FSEL R117, R73, RZ, !P4 ;  /* 0x000000ff49757208 */ /* 0x000fe40006000000 */
[----:B------:R-:W-:Y:S02]  /*17fd0*/  MOV R73, R10 ;  /* 0x0000000a00497202 */ /* 0x000fe40000000f00 */
        /* <DEDUP_REMOVED lines=12> */
.L_x_711:
        /* <DEDUP_REMOVED lines=12> */
.L_x_712:
[----:B------:R-:W-:Y:S01]  /*18160*/  IMAD.WIDE.U32 R74, R133, -0x326172a9, RZ ;  /* 0xcd9e8d57854a7825 */ /* 0x000fe200078e00ff */
[----:B------:R-:W-:Y:S01]  /*18170*/  LOP3.LUT R72, R9, UR9, R147, 0x96, !PT ;  /* 0x0000000909487c12 */ /* 0x000fe2000f8e9693 */
[----:B------:R-:W-:Y:S02]  /*18180*/  UIADD3 UR35, UPT, UPT, UR9, -0x4498517b, URZ ;  /* 0xbb67ae8509237890 */ /* 0x000fe4000fffe0ff */
[----:B------:R-:W-:Y:S01]  /*18190*/  HFMA2 R135, -RZ, RZ, 0, 0 ;  /* 0x00000000ff877431 */ /* 0x000fe200000001ff */
        /* <DEDUP_REMOVED lines=42> */
.L_x_710:
        /* <DEDUP_REMOVED lines=14> */
[----:B------:R-:W-:-:S07]  /*18520*/  PRMT R75, R152, 0x5410, R75 ;  /* 0x00005410984b7816 */ /* 0x000fce000000004b */
.L_x_688:
[----:B------:R-:W-:Y:S01]  /*18530*/  FADD.FTZ R140, RZ, R112 ;  /* 0x00000070ff8c7221 */ /* 0x000fe20000010000 */
[----:B------:R-:W-:Y:S01]  /*18540*/  ISETP.NE.AND P0, PT, R139, RZ, PT ;  /* 0x000000ff8b00720c */ /* 0x000fe20003f05270 */
[----:B------:R-:W-:Y:S01]  /*18550*/  IMAD.WIDE.U32 R80, R76, 0x10, R80 ;  /* 0x000000104c507825 */ /* 0x000fe200078e0050 */
[----:B------:R-:W-:-:S03]  /*18560*/  ISETP.NE.AND P6, PT, R136, RZ, PT ;  /* 0x000000ff8800720c */ /* 0x000fc60003fc5270 */
[----:B------:R-:W-:Y:S01]  /*18570*/  FADD.FTZ R139, R140, R141 ;  /* 0x0000008d8c8b7221 */ /* 0x000fe20000010000 */
[----:B------:R-:W-:Y:S01]  /*18580*/  SEL R136, RZ, 0x1000000, !P5 ;  /* 0x01000000ff887807 */ /* 0x000fe20006800000 */
[----:B------:R-:W-:Y:S01]  /*18590*/  IMAD.WIDE.U32 R78, R76, 0x8, R78 ;  /* 0x000000084c4e7825 */ /* 0x000fe200078e004e */
[----:B------:R-:W-:-:S03]  /*185a0*/  ISETP.NE.AND P5, PT, R148, RZ, PT ;  /* 0x000000ff9400720c */ /* 0x000fc60003fa5270 */
[----:B------:R-:W-:Y:S01]  /*185b0*/  FADD.FTZ R139, R139, R88 ;  /* 0x000000588b8b7221 */ /* 0x000fe20000010000 */
[----:B------:R-:W-:Y:S01]  /*185c0*/  SEL R146, RZ, 0x10000, !P4 ;  /* 0x00010000ff927807 */ /* 0x000fe20006000000 */
[----:B------:R0:W-:Y:S01]  /*185d0*/  STG.E.128 desc[UR10][R80.64], R72 ;  /* 0x0000004850007986 */ /* 0x0001e2000c101d0a */
[----:B------:R-:W-:Y:S01]  /*185e0*/  SEL R149, RZ, 0x100, !P3 ;  /* 0x00000100ff957807 */ /* 0x000fe20005800000 */
[----:B------:R-:W-:Y:S01]  /*185f0*/  FADD.FTZ R139, R139, R142 ;  /* 0x0000008e8b8b7221 */ /* 0x000fe20000010000 */
[----:B------:R-:W-:Y:S02]  /*18600*/  SEL R144, RZ, 0x1000000, !P1 ;  /* 0x01000000ff907807 */ /* 0x000fe40004800000 */
[----:B------:R-:W-:Y:S01]  /*18610*/  SEL R145, RZ, 0x10000, !P5 ;  /* 0x00010000ff917807 */ /* 0x000fe20006800000 */
[----:B------:R-:W-:Y:S01]  /*18620*/  FADD.FTZ R140, R139, R84 ;  /* 0x000000548b8c7221 */ /* 0x000fe20000010000 */
[----:B------:R-:W-:Y:S02]  /*18630*/  LOP3.LUT R149, R149, R136, R146, 0xfe, !PT ;  /* 0x0000008895957212 */ /* 0x000fe400078efe92 */
[----:B------:R-:W-:Y:S01]  /*18640*/  SEL R136, RZ, 0x1, !P2 ;  /* 0x00000001ff887807 */ /* 0x000fe20005000000 */
[----:B------:R-:W-:Y:S01]  /*18650*/  FADD.FTZ R139, R140, R113 ;  /* 0x000000718c8b7221 */ /* 0x000fe20000010000 */
[----:B------:R-:W-:-:S03]  /*18660*/  SEL R147, RZ, 0x1, !P0 ;  /* 0x00000001ff937807 */ /* 0x000fc60004000000 */
        /* <DEDUP_REMOVED lines=13> */
[----:B------:R-:W-:Y:S01]  /*18740*/  FADD.FTZ R139, R140, R89 ;  /* 0x000000598c8b7221 */ /* 0x000fe20000010000 */
[----:B------:R-:W-:-:S03]  /*18750*/  SEL R140, RZ, 0x100, !P6 ;  /* 0x00000100ff8c7807 */ /* 0x000fc60007000000 */
[----:B------:R-:W-:Y:S01]  /*18760*/  FADD.FTZ R139, R139, R110 ;  /* 0x0000006e8b8b7221 */ /* 0x000fe20000010000 */
[----:B------:R-:W-:Y:S02]  /*18770*/  LOP3.LUT R140, R140, R144, R145, 0xfe, !PT ;  /* 0x000000908c8c7212 */ /* 0x000fe400078efe91 */
[----:B------:R-:W-:Y:S01]  /*18780*/  LOP3.LUT R145, R149, R136, RZ, 0xfc, !PT ;  /* 0x0000008895917212 */ /* 0x000fe200078efcff */
[----:B------:R-:W-:Y:S01]  /*18790*/  FADD.FTZ R136, R139, R90 ;  /* 0x0000005a8b887221 */ /* 0x000fe20000010000 */
[----:B------:R-:W-:-:S03]  /*187a0*/  LOP3.LUT R144, R140, R147, RZ, 0xfc, !PT ;  /* 0x000000938c907212 */ /* 0x000fc600078efcff */
[----:B------:R-:W-:Y:S02]  /*187b0*/  FADD.FTZ R136, R136, R117 ;  /* 0x0000007588887221 */ /* 0x000fe40000010000 */
[----:B------:R0:W-:Y:S02]  /*187c0*/  STG.E.64 desc[UR10][R78.64], R144 ;  /* 0x000000904e007986 */ /* 0x0001e4000c101b0a */
[----:B------:R-:W-:Y:S01]  /*187d0*/  FADD.FTZ R136, R136, R91 ;  /* 0x0000005b88887221 */ /* 0x000fe20000010000 */
[----:B------:R-:W-:Y:S06]  /*187e0*/  BRA.U !UP0, `(.L_x_713) ;  /* 0x0000000108507547 */ /* 0x000fec000b800000 */
[----:B0-----:R-:W-:Y:S01]  /*187f0*/  SHF.L.U32 R75, R2, 0x10, RZ ;  /* 0x00000010024b7819 */ /* 0x001fe200000006ff */
[----:B------:R-:W0:Y:S01]  /*18800*/  LDC.64 R72, c[0x0][0x3b8] ;  /* 0x0000ee00ff487b82 */ /* 0x000e220000000a00 */
        /* <DEDUP_REMOVED lines=18> */
.L_x_713:
[----:B01----:R-:W0:Y:S01]  /*18930*/  SHFL.BFLY PT, R73, R136, 0x1, 0x1f ;  /* 0x0c201f0088497f89 */ /* 0x003e2200000e0000 */
[----:B------:R-:W-:Y:S01]  /*18940*/  BSSY.RECONVERGENT B0, `(.L_x_714) ;  /* 0x000004f000007945 */ /* 0x000fe20003800200 */
[----:B0-----:R-:W-:Y:S02]  /*18950*/  FADD.FTZ R74, R136, R73 ;  /* 0x00000049884a7221 */ /* 0x001fe40000010000 */
[----:B------:R-:W0:Y:S03]  /*18960*/  S2R R136, SR_TID.X ;  /* 0x0000000000887919 */ /* 0x000e260000002100 */
        /* <DEDUP_REMOVED lines=58> */
[----:B-1----:R-:W-:-:S05]  /*18d10*/  FADD.FTZ R75, R73, R74 ;  /* 0x0000004a494b7221 */ /* 0x002fca0000010000 */
[----:B------:R-:W1:Y:S02]  /*18d20*/  SHFL.BFLY PT, R74, R75, 0x2, 0x1f ;  /* 0x0c401f004b4a7f89 */ /* 0x000e6400000e0000 */
[----:B-1----:R-:W-:-:S05]  /*18d30*/  FADD.FTZ R78, R75, R74 ;  /* 0x0000004a4b4e7221 */ /* 0x002fca0000010000 */
[----:B------:R-:W1:Y:S02]  /*18d40*/  SHFL.BFLY PT, R79, R78, 0x4, 0x1f ;  /* 0x0c801f004e4f7f89 */ /* 0x000e6400000e0000 */
[----:B-1----:R-:W-:-:S05]  /*18d50*/  FADD.FTZ R79, R78, R79 ;  /* 0x0000004f4e4f7221 */ /* 0x002fca0000010000 */
[----:B------:R-:W1:Y:S02]  /*18d60*/  SHFL.BFLY PT, R74, R79, 0x8, 0x1f ;  /* 0x0d001f004f4a7f89 */ /* 0x000e6400000e0000 */
[----:B-1----:R-:W-:Y:S01]  /*18d70*/  FADD.FTZ R80, R79, R74 ;  /* 0x0000004a4f507221 */ /* 0x002fe20000010000 */
[----:B0-----:R-:W-:-:S04]  /*18d80*/  LOP3.LUT P0, R74, R136, 0x1f, RZ, 0xc0, !PT ;  /* 0x0000001f884a7812 */ /* 0x001fc8000780c0ff */
[----:B------:R-:W0:Y:S02]  /*18d90*/  SHFL.BFLY PT, R81, R80, 0x10, 0x1f ;  /* 0x0e001f0050517f89 */ /* 0x000e2400000e0000 */
[----:B0-----:R-:W-:-:S07]  /*18da0*/  FADD.FTZ R73, R80, R81 ;  /* 0x0000005150497221 */ /* 0x001fce0000010000 */
[----:B------:R-:W-:Y:S05]  /*18db0*/  @P0 BRA `(.L_x_715) ;  /* 0x00000000001c0947 */ /* 0x000fea0003800000 */
[----:B------:R-:W0:Y:S01]  /*18dc0*/  S2UR UR7, SR_CgaCtaId ;  /* 0x00000000000779c3 */ /* 0x000e220000008800 */
[----:B------:R-:W-:Y:S01]  /*18dd0*/  UMOV UR6, 0x400 ;  /* 0x0000040000067882 */ /* 0x000fe20000000000 */
[----:B------:R-:W-:-:S04]  /*18de0*/  SHF.R.U32.HI R75, RZ, 0x2, R136 ;  /* 0x00000002ff4b7819 */ /* 0x000fc80000011688 */
[----:B------:R-:W-:Y:S01]  /*18df0*/  LOP3.LUT R75, R75, 0x18, RZ, 0xc0, !PT ;  /* 0x000000184b4b7812 */ /* 0x000fe200078ec0ff */
[----:B0-----:R-:W-:-:S04]  /*18e00*/  ULEA UR6, UR7, UR6, 0x18 ;  /* 0x0000000607067291 */ /* 0x001fc8000f8ec0ff */
[----:B------:R-:W-:-:S09]  /*18e10*/  @UP1 UIADD3 UR6, UPT, UPT, UR6, 0x20, URZ ;  /* 0x0000002006061890 */ /* 0x000fd2000fffe0ff */
[----:B------:R0:W-:Y:S03]  /*18e20*/  STS.64 [R75+UR6], R72 ;  /* 0x000000484b007988 */ /* 0x0001e60008000a06 */
.L_x_715:
[----:B------:R-:W-:Y:S05]  /*18e30*/  BSYNC.RECONVERGENT B0 ;  /* 0x0000000000007941 */ /* 0x000fea0003800200 */
.L_x_714:
[----:B------:R-:W-:Y:S01]  /*18e40*/  BAR.SYNC.DEFER_BLOCKING 0x0 ;  /* 0x0000000000007b1d */ /* 0x000fe20000010000 */
[----:B------:R-:W-:Y:S01]  /*18e50*/  ISETP.GT.U32.AND P0, PT, R74, 0x3, PT ;  /* 0x000000034a00780c */ /* 0x000fe20003f04070 */
[----:B------:R-:W-:Y:S01]  /*18e60*/  IMAD.MOV.U32 R74, RZ, RZ, RZ ;  /* 0x000000ffff4a7224 */ /* 0x000fe200078e00ff */
[----:B0-----:R-:W-:-:S03]  /*18e70*/  CS2R R72, SRZ ;  /* 0x0000000000487805 */ /* 0x001fc6000001ff00 */
[----:B------:R-:W-:Y:S08]  /*18e80*/  BSSY.RECONVERGENT B0, `(.L_x_716) ;  /* 0x000000a000007945 */ /* 0x000ff00003800200 */
[----:B------:R-:W-:Y:S05]  /*18e90*/  @P0 BRA `(.L_x_717) ;  /* 0x0000000000200947 */ /* 0x000fea0003800000 */
[----:B------:R-:W0:Y:S01]  /*18ea0*/  S2UR UR7, SR_CgaCtaId ;  /* 0x00000000000779c3 */ /* 0x000e220000008800 */
[----:B------:R-:W-:Y:S01]  /*18eb0*/  UMOV UR6, 0x400 ;  /* 0x0000040000067882 */ /* 0x000fe20000000000 */
[----:B------:R-:W-:Y:S01]  /*18ec0*/  IMAD.SHL.U32 R72, R136, 0x8, RZ ;  /* 0x0000000888487824 */ /* 0x000fe200078e00ff */
[----:B------:R-:W-:-:S04]  /*18ed0*/  MOV R74, 0x300 ;  /* 0x00000300004a7802 */ /* 0x000fc80000000f00 */
[----:B------:R-:W-:Y:S01]  /*18ee0*/  LOP3.LUT R72, R72, 0xf8, RZ, 0xc0, !PT ;  /* 0x000000f848487812 */ /* 0x000fe200078ec0ff */
[----:B0-----:R-:W-:-:S04]  /*18ef0*/  ULEA UR6, UR7, UR6, 0x18 ;  /* 0x0000000607067291 */ /* 0x001fc8000f8ec0ff */
[----:B------:R-:W-:-:S09]  /*18f00*/  @UP1 UIADD3 UR6, UPT, UPT, UR6, 0x20, URZ ;  /* 0x0000002006061890 */ /* 0x000fd2000fffe0ff */
[----:B------:R-:W0:Y:S03]  /*18f10*/  LDS.64 R72, [R72+UR6] ;  /* 0x0000000648487984 */ /* 0x000e260008000a00 */
.L_x_717:
[----:B------:R-:W-:Y:S05]  /*18f20*/  BSYNC.RECONVERGENT B0 ;  /* 0x0000000000007941 */ /* 0x000fea0003800200 */
.L_x_716:
[----:B------:R-:W1:Y:S01]  /*18f30*/  SHFL.DOWN PT, R75, R74, 0x2, 0x1f ;  /* 0x08401f004a4b7f89 */ /* 0x000e6200000e0000 */
[----:B------:R-:W-:Y:S01]  /*18f40*/  ISETP.NE.AND P1, PT, R136, RZ, PT ;  /* 0x000000ff8800720c */ /* 0x000fe20003f25270 */
[----:B------:R-:W-:Y:S01]  /*18f50*/  IMAD.U32 R146, R41, 0x10000, RZ ;  /* 0x0001000029927824 */ /* 0x000fe200078e00ff */
[----:B------:R-:W-:Y:S01]  /*18f60*/  ISETP.NE.AND P0, PT, RZ, UR23, PT ;  /* 0x00000017ff007c0c */ /* 0x000fe2000bf05270 */
[----:B0-----:R-:W0:Y:S01]  /*18f70*/  SHFL.DOWN PT, R79, R72, 0x2, 0x1f ;  /* 0x08401f00484f7f89 */ /* 0x001e2200000e0000 */
[----:B------:R-:W-:Y:S01]  /*18f80*/  SHF.L.U32 R153, R61, 0x10, RZ ;  /* 0x000000103d997819 */ /* 0x000fe200000006ff */
[----:B------:R-:W-:Y:S01]  /*18f90*/  IMAD.U32 R156, R42, 0x10000, RZ ;  /* 0x000100002a9c7824 */ /* 0x000fe200078e00ff */
[----:B------:R-:W-:Y:S01]  /*18fa0*/  SHF.L.U32 R152, R17, 0x10, RZ ;  /* 0x0000001011987819 */ /* 0x000fe200000006ff */
[----:B------:R-:W2:Y:S01]  /*18fb0*/  SHFL.DOWN PT, R78, R73, 0x2, 0x1f ;  /* 0x08401f00494e7f89 */ /* 0x000ea200000e0000 */
[----:B------:R-:W-:Y:S01]  /*18fc0*/  SHF.L.U32 R155, R22, 0x10, RZ ;  /* 0x00000010169b7819 */ /* 0x000fe200000006ff */
[----:B------:R-:W-:Y:S01]  /*18fd0*/  IMAD.U32 R158, R25, 0x10000, RZ ;  /* 0x00010000199e7824 */ /* 0x000fe200078e00ff */
[----:B------:R-:W-:Y:S01]  /*18fe0*/  SHF.L.U32 R150, R45, 0x10, RZ ;  /* 0x000000102d967819 */ /* 0x000fe200000006ff */
[----:B------:R-:W-:Y:S01]  /*18ff0*/  IMAD.U32 R159, R63, 0x10000, RZ ;  /* 0x000100003f9f7824 */ /* 0x000fe200078e00ff */
[----:B------:R-:W-:Y:S01]  /*19000*/  PRMT R149, R53, 0x7632, R149 ;  /* 0x0000763235957816 */ /* 0x000fe20000000095 */
[----:B------:R-:W-:Y:S01]  /*19010*/  IMAD.U32 R148, R93, 0x10000, RZ ;  /* 0x000100005d947824 */ /* 0x000fe200078e00ff */
[----:B------:R-:W-:Y:S01]  /*19020*/  SHF.L.U32 R151, R106, 0x10, RZ ;  /* 0x000000106a977819 */ /* 0x000fe200000006ff */
[----:B------:R-:W-:Y:S01]  /*19030*/  IMAD.U32 R157, R34, 0x10000, RZ ;  /* 0x00010000229d7824 */ /* 0x000fe200078e00ff */
[----:B------:R-:W-:Y:S01]  /*19040*/  UPLOP3.LUT UP1, UPT, UPT, UPT, UP1, 0x40, 0x4 ;  /* 0x000000000004789c */ /* 0x000fe20003f2e810 */
[----:B------:R-:W-:-:S02]  /*19050*/  IMAD.U32 R154, R99, 0x10000, RZ ;  /* 0x00010000639a7824 */ /* 0x000fc400078e00ff */
[----:B------:R-:W-:Y:S02]  /*19060*/  IMAD.U32 R160, R35, 0x10000, RZ ;  /* 0x0001000023a07824 */ /* 0x000fe400078e00ff */
[----:B-1----:R-:W-:Y:S01]  /*19070*/  IMAD.IADD R80, R75, 0x1, R74 ;  /* 0x000000014b507824 */ /* 0x002fe200078e024a */
[----:B------:R-:W-:Y:S02]  /*19080*/  I2FP.F32.S32 R140, R75 ;  /* 0x0000004b008c7245 */ /* 0x000fe40000201400 */
[----:B------:R-:W-:Y:S02]  /*19090*/  I2FP.F32.U32 R75, R74 ;  /* 0x0000004a004b7245 */ /* 0x000fe40000201000 */
        /* <DEDUP_REMOVED lines=12> */
[----:B-1----:R-:W-:Y:S01]  /*19160*/  IMAD.IADD R80, R80, 0x1, R145 ;  /* 0x0000000150507824 */ /* 0x002fe200078e0291 */
[----:B------:R-:W-:Y:S01]  /*19170*/  I2FP.F32.S32 R145, R145 ;  /* 0x0000009100917245 */ /* 0x000fe20000201400 */
[----:B------:R-:W0:Y:S03]  /*19180*/  SHFL.DOWN PT, R75, R144, 0x1, 0x1f ;  /* 0x08201f00904b7f89 */ /* 0x000e2600000e0000 */
[----:B------:R-:W-:Y:S01]  /*19190*/  I2FP.F32.S32 R80, R80 ;  /* 0x0000005000507245 */ /* 0x000fe20000201400 */
[----:B------:R-:W1:Y:S05]  /*191a0*/  SHFL.DOWN PT, R73, R78, 0x1, 0x1f ;  /* 0x08201f004e497f89 */ /* 0x000e6a00000e0000 */
[----:B------:R-:W2:Y:S01]  /*191b0*/  MUFU.RCP R80, R80 ;  /* 0x0000005000507308 */ /* 0x000ea20000001000 */
[----:B0-----:R-:W-:Y:S01]  /*191c0*/  FADD.FTZ R72, R144, -R75 ;  /* 0x8000004b90487221 */ /* 0x001fe20000010000 */
[----:B------:R-:W-:-:S03]  /*191d0*/  FMUL.FTZ R74, R75, R145 ;  /* 0x000000914b4a7220 */ /* 0x000fc60000410000 */
[----:B------:R-:W-:Y:S01]  /*191e0*/  FMUL.FTZ R72, R72, R72 ;  /* 0x0000004848487220 */ /* 0x000fe20000410000 */
[C---:B------:R-:W-:Y:S01]  /*191f0*/  FFMA.FTZ R75, R81.reuse, R144, R74 ;  /* 0x00000090514b7223 */ /* 0x040fe2000001004a */
[----:B-1----:R-:W-:Y:S01]  /*19200*/  FADD.FTZ R73, R78, R73 ;  /* 0x000000494e497221 */ /* 0x002fe20000010000 */
[----:B------:R-:W-:Y:S02]  /*19210*/  IMAD.U32 R144, R28, 0x10000, RZ ;  /* 0x000100001c907824 */ /* 0x000fe400078e00ff */
[----:B------:R-:W-:Y:S01]  /*19220*/  FMUL.FTZ R72, R81, R72 ;  /* 0x0000004851487220 */ /* 0x000fe20000410000 */
[----:B--2---:R-:W-:Y:S01]  /*19230*/  FMUL.FTZ R75, R80, R75 ;  /* 0x0000004b504b7220 */ /* 0x004fe20000410000 */
[----:B------:R-:W0:Y:S02]  /*19240*/  LDC R78, c[0x0][0x448] ;  /* 0x00011200ff4e7b82 */ /* 0x000e240000000800 */
[----:B------:R-:W-:Y:S01]  /*19250*/  FMUL.FTZ R72, R72, R145 ;  /* 0x0000009148487220 */ /* 0x000fe20000410000 */
[----:B------:R-:W-:Y:S01]  /*19260*/  SHF.L.U32 R145, R12, 0x10, RZ ;  /* 0x000000100c917819 */ /* 0x000fe200000006ff */
[----:B------:R1:W2:Y:S02]  /*19270*/  SHFL.IDX PT, R147, R75, RZ, 0x1f ;  /* 0x00001fff4b937589 */ /* 0x0002a400000e0000 */
[----:B------:R-:W-:-:S02]  /*19280*/  FFMA.FTZ R80, R80, R72, R73 ;  /* 0x0000004850507223 */ /* 0x000fc40000010049 */
[----:B------:R-:W3:Y:S03]  /*19290*/  @!P1 LDC.64 R72, c[0x0][0x3c0] ;  /* 0x0000f000ff489b82 */ /* 0x000ee60000000a00 */
[----:B------:R4:W0:Y:S01]  /*192a0*/  SHFL.IDX PT, R81, R80, RZ, 0x1f ;  /* 0x00001fff50517589 */ /* 0x00082200000e0000 */
[----:B-1----:R-:W-:Y:S02]  /*192b0*/  MOV R75, UR18 ;  /* 0x00000012004b7c02 */ /* 0x002fe40008000f00 */
[----:B----4-:R-:W-:Y:S01]  /*192c0*/  SHF.L.U32 R80, R40, 0x10, RZ ;  /* 0x0000001028507819 */ /* 0x010fe200000006ff */
[C---:B--2---:R-:W-:Y:S01]  /*192d0*/  FMUL.FTZ R74, R147.reuse, R147 ;  /* 0x00000093934a7220 */ /* 0x044fe20000410000 */
[----:B------:R-:W-:Y:S01]  /*192e0*/  FSEL R139, R147, RZ, !P0 ;  /* 0x000000ff938b7208 */ /* 0x000fe20004000000 */
[----:B---3--:R-:W-:-:S03]  /*192f0*/  @!P1 IMAD.WIDE R72, R75, 0x4, R72 ;  /* 0x000000044b489825 */ /* 0x008fc600078e0248 */
[----:B------:R-:W-:Y:S01]  /*19300*/  FSEL R79, R74, RZ, P0 ;  /* 0x000000ff4a4f7208 */ /* 0x000fe20000000000 */
[----:B------:R-:W-:Y:S01]  /*19310*/  FADD.FTZ R75, -R139, R112 ;  /* 0x000000708b4b7221 */ /* 0x000fe20000010100 */
[----:B0-----:R-:W-:Y:S01]  /*19320*/  FFMA.FTZ R74, R81, UR24, R78 ;  /* 0x00000018514a7c23 */ /* 0x001fe2000801004e */
[----:B------:R-:W-:Y:S01]  /*19330*/  FADD.FTZ R141, -R139, R141 ;  /* 0x0000008d8b8d7221 */ /* 0x000fe20000010100 */
[----:B------:R-:W-:Y:S01]  /*19340*/  IMAD.U32 R78, R109, 0x10000, RZ ;  /* 0x000100006d4e7824 */ /* 0x000fe200078e00ff */
[----:B------:R0:W-:Y:S01]  /*19350*/  @!P1 STG.E desc[UR10][R72.64], R147 ;  /* 0x0000009348009986 */ /* 0x0001e2000c10190a */
[----:B------:R-:W-:Y:S01]  /*19360*/  FADD.FTZ R74, R74, R79 ;  /* 0x0000004f4a4a7221 */ /* 0x000fe20000010000 */
[----:B------:R-:W-:Y:S02]  /*19370*/  IMAD.U32 R79, R60, 0x10000, RZ ;  /* 0x000100003c4f7824 */ /* 0x000fe400078e00ff */
[----:B------:R-:W-:Y:S01]  /*19380*/  FADD.FTZ R113, -R139, R113 ;  /* 0x000000718b717221 */ /* 0x000fe20000010100 */
[----:B------:R-:W-:Y:S01]  /*19390*/  IMAD.U32 R81, R11, 0x10000, RZ ;  /* 0x000100000b517824 */ /* 0x000fe200078e00ff */
[----:B------:R-:W1:Y:S01]  /*193a0*/  MUFU.RSQ R140, R74 ;  /* 0x0000004a008c7308 */ /* 0x000e620000001400 */
[----:B------:R-:W-:-:S02]  /*193b0*/  IMAD.U32 R112, R120, 0x10000, RZ ;  /* 0x0001000078707824 */ /* 0x000fc400078e00ff */
[C---:B------:R-:W-:Y:S01]  /*193c0*/  FADD.FTZ R83, -R139.reuse, R83 ;  /* 0x000000538b537221 */ /* 0x040fe20000010100 */
[C---:B------:R-:W-:Y:S01]  /*193d0*/  FADD.FTZ R143, -R139.reuse, R143 ;  /* 0x0000008f8b8f7221 */ /* 0x040fe20000010100 */
[C---:B------:R-:W-:Y:S01]  /*193e0*/  FADD.FTZ R85, -R139.reuse, R85 ;  /* 0x000000558b557221 */ /* 0x040fe20000010100 */
[C---:B------:R-:W-:Y:S01]  /*193f0*/  FADD.FTZ R77, -R139.reuse, R77 ;  /* 0x0000004d8b4d7221 */ /* 0x040fe20000010100 */
[C---:B------:R-:W-:Y:S01]  /*19400*/  FADD.FTZ R89, -R139.reuse, R89 ;  /* 0x000000598b597221 */ /* 0x040fe20000010100 */
[----:B0-----:R-:W-:Y:S01]  /*19410*/  FADD.FTZ R73, -R139, R142 ;  /* 0x0000008e8b497221 */ /* 0x001fe20000010100 */
[----:B------:R-:W-:Y:S02]  /*19420*/  IMAD.U32 R72, R15, 0x10000, RZ ;  /* 0x000100000f487824 */ /* 0x000fe400078e00ff */
[C---:B------:R-:W-:Y:S01]  /*19430*/  FADD.FTZ R91, -R139.reuse, R91 ;  /* 0x0000005b8b5b7221 */ /* 0x040fe20000010100 */
[C---:B------:R-:W-:Y:S01]  /*19440*/  FADD.FTZ R87, -R139.reuse, R87 ;  /* 0x000000578b577221 */ /* 0x040fe20000010100 */
[C---:B------:R-:W-:Y:S01]  /*19450*/  FADD.FTZ R119, -R139.reuse, R119 ;  /* 0x000000778b777221 */ /* 0x040fe20000010100 */
[C---:B------:R-:W-:Y:S01]  /*19460*/  FADD.FTZ R111, -R139.reuse, R111 ;  /* 0x0000006f8b6f7221 */ /* 0x040fe20000010100 */
[C---:B------:R-:W-:Y:S01]  /*19470*/  FADD.FTZ R137, -R139.reuse, R137 ;  /* 0x000000898b897221 */ /* 0x040fe20000010100 */
[C---:B------:R-:W-:Y:S01]  /*19480*/  FADD.FTZ R115, -R139.reuse, R115 ;  /* 0x000000738b737221 */ /* 0x040fe20000010100 */
[----:B------:R-:W-:Y:S01]  /*19490*/  FADD.FTZ R117, -R139, R117 ;  /* 0x000000758b757221 */ /* 0x000fe20000010100 */
[C---:B-1----:R-:W-:Y:S01]  /*194a0*/  FMUL.FTZ R75, R140.reuse, R75 ;  /* 0x0000004b8c4b7220 */ /* 0x042fe20000410000 */
[C---:B------:R-:W-:Y:S01]  /*194b0*/  FMUL.FTZ R74, R140.reuse, R141 ;  /* 0x0000008d8c4a7220 */ /* 0x040fe20000410000 */
[C---:B------:R-:W-:Y:S01]  /*194c0*/  FMUL.FTZ R73, R140.reuse, R73 ;  /* 0x000000498c497220 */ /* 0x040fe20000410000 */
[----:B------:R-:W-:Y:S01]  /*194d0*/  FMUL.FTZ R113, R140, R113 ;  /* 0x000000718c717220 */ /* 0x000fe20000410000 */
[C---:B------:R-:W-:Y:S01]  /*194e0*/  FFMA.FTZ R144, R75.reuse, R144, R78 ;  /* 0x000000904b907223 */ /* 0x040fe2000001004e */
[----:B------:R-:W-:Y:S01]  /*194f0*/  FFMA.FTZ R78, R75, R80, R79 ;  /* 0x000000504b4e7223 */ /* 0x000fe2000001004f */
[----:B------:R-:W-:Y:S01]  /*19500*/  FFMA.FTZ R141, R74, R81, R145 ;  /* 0x000000514a8d7223 */ /* 0x000fe20000010091 */
[----:B------:R-:W-:-:S02]  /*19510*/  IMAD.U32 R79, R13, 0x10000, RZ ;  /* 0x000100000d4f7824 */ /* 0x000fc400078e00ff */
[----:B------:R-:W-:Y:S01]  /*19520*/  FADD.FTZ R81, -R139, R88 ;  /* 0x000000588b517221 */ /* 0x000fe20000010100 */
[----:B------:R-:W-:Y:S01]  /*19530*/  IMAD.U32 R75, R14, 0x10000, RZ ;  /* 0x000100000e4b7824 */ /* 0x000fe200078e00ff */
[----:B------:R-:W-:Y:S01]  /*19540*/  SHF.L.U32 R80, R29, 0x10, RZ ;  /* 0x000000101d507819 */ /* 0x000fe200000006ff */
[----:B------:R-:W-:Y:S02]  /*19550*/  IMAD.U32 R88, R16, 0x10000, RZ ;  /* 0x0001000010587824 */ /* 0x000fe400078e00ff */
[----:B------:R-:W-:Y:S01]  /*19560*/  FMUL.FTZ R81, R140, R81 ;  /* 0x000000518c517220 */ /* 0x000fe20000410000 */
[----:B------:R-:W-:Y:S01]  /*19570*/  FFMA.FTZ R79, R74, R79, R75 ;  /* 0x0000004f4a4f7223 */ /* 0x000fe2000001004b */
[----:B------:R-:W-:Y:S01]  /*19580*/  FADD.FTZ R75, -R139, R84 ;  /* 0x000000548b4b7221 */ /* 0x000fe20000010100 */
[----:B------:R-:W-:Y:S01]  /*19590*/  FFMA.FTZ R145, R73, R72, R88 ;  /* 0x0000004849917223 */ /* 0x000fe20000010058 */
[C---:B------:R-:W-:Y:S01]  /*195a0*/  FFMA.FTZ R142, R81.reuse, R80, R112 ;  /* 0x00000050518e7223 */ /* 0x040fe20000010070 */
[----:B------:R-:W-:Y:S01]  /*195b0*/  FFMA.FTZ R153, R81, R146, R153 ;  /* 0x0000009251997223 */ /* 0x000fe20000010099 */
[----:B------:R-:W-:-:S02]  /*195c0*/  IMAD.U32 R72, R18, 0x10000, RZ ;  /* 0x0001000012487824 */ /* 0x000fc400078e00ff */
[----:B------:R-:W-:Y:S01]  /*195d0*/  FMUL.FTZ R75, R140, R75 ;  /* 0x0000004b8c4b7220 */ /* 0x000fe20000410000 */
[----:B------:R-:W-:Y:S01]  /*195e0*/  IMAD.U32 R81, R62, 0x10000, RZ ;  /* 0x000100003e517824 */ /* 0x000fe200078e00ff */
[----:B------:R-:W-:Y:S01]  /*195f0*/  SHF.L.U32 R80, R121, 0x10, RZ ;  /* 0x0000001079507819 */ /* 0x000fe200000006ff */
[----:B------:R-:W-:Y:S01]  /*19600*/  IMAD.U32 R74, R30, 0x10000, RZ ;  /* 0x000100001e4a7824 */ /* 0x000fe200078e00ff */
[----:B------:R-:W-:Y:S01]  /*19610*/  SHF.L.U32 R88, R19, 0x10, RZ ;  /* 0x0000001013587819 */ /* 0x000fe200000006ff */
[----:B------:R-:W-:Y:S02]  /*19620*/  IMAD.U32 R84, R20, 0x10000, RZ ;  /* 0x0001000014547824 */ /* 0x000fe400078e00ff */
[----:B------:R-:W-:Y:S01]  /*19630*/  FFMA.FTZ R152, R73, R152, R72 ;  /* 0x0000009849987223 */ /* 0x000fe20000010048 */
[----:B------:R-:W-:Y:S01]  /*19640*/  FFMA.FTZ R156, R75, R156, R81 ;  /* 0x0000009c4b9c7223 */ /* 0x000fe20000010051 */
[----:B------:R-:W-:Y:S01]  /*19650*/  FADD.FTZ R73, -R139, R82 ;  /* 0x000000528b497221 */ /* 0x000fe20000010100 */
[----:B------:R-:W-:-:S02]  /*19660*/  IMAD.U32 R81, R26, 0x10000, RZ ;  /* 0x000100001a517824 */ /* 0x000fc400078e00ff */
[----:B------:R-:W-:Y:S01]  /*19670*/  FMUL.FTZ R83, R140, R83 ;  /* 0x000000538c537220 */ /* 0x000fe20000410000 */
[----:B------:R-:W-:Y:S01]  /*19680*/  IMAD.U32 R112, R21, 0x10000, RZ ;  /* 0x0001000015707824 */ /* 0x000fe200078e00ff */
[----:B------:R-:W-:Y:S01]  /*19690*/  SHF.L.U32 R82, R24, 0x10, RZ ;  /* 0x0000001018527819 */ /* 0x000fe200000006ff */
[----:B------:R-:W-:Y:S01]  /*196a0*/  FFMA.FTZ R74, R75, R74, R80 ;  /* 0x0000004a4b4a7223 */ /* 0x000fe20000010050 */
[----:B------:R-:W-:Y:S01]  /*196b0*/  FFMA.FTZ R147, R113, R88, R84 ;  /* 0x0000005871937223 */ /* 0x000fe20000010054 */
[----:B------:R-:W-:Y:S01]  /*196c0*/  IMAD.U32 R146, R23, 0x10000, RZ ;  /* 0x0001000017927824 */ /* 0x000fe200078e00ff */
[----:B------:R-:W-:Y:S01]  /*196d0*/  SHF.L.U32 R84, R43, 0x10, RZ ;  /* 0x000000102b547819 */ /* 0x000fe200000006ff */
[----:B------:R-:W-:Y:S02]  /*196e0*/  IMAD.U32 R72, R31, 0x10000, RZ ;  /* 0x000100001f487824 */ /* 0x000fe400078e00ff */
[----:B------:R-:W-:Y:S01]  /*196f0*/  FMUL.FTZ R73, R140, R73 ;  /* 0x000000498c497220 */ /* 0x000fe20000410000 */
[----:B------:R-:W-:-:S02]  /*19700*/  IMAD.U32 R80, R122, 0x10000, RZ ;  /* 0x000100007a507824 */ /* 0x000fc400078e00ff */
[----:B------:R-:W-:Y:S01]  /*19710*/  FFMA.FTZ R158, R83, R158, R81 ;  /* 0x0000009e539e7223 */ /* 0x000fe20000010051 */
[----:B------:R-:W-:Y:S01]  /*19720*/  FFMA.FTZ R155, R113, R112, R155 ;  /* 0x00000070719b7223 */ /* 0x000fe2000001009b */
[----:B------:R-:W-:Y:S01]  /*19730*/  FADD.FTZ R81, -R139, R138 ;  /* 0x0000008a8b517221 */ /* 0x000fe20000010100 */
[----:B------:R-:W-:Y:S01]  /*19740*/  PRMT R88, R36, 0x7632, R88 ;  /* 0x0000763224587816 */ /* 0x000fe20000000058 */
[----:B------:R-:W-:Y:S01]  /*19750*/  FFMA.FTZ R146, R83, R146, R82 ;  /* 0x0000009253927223 */ /* 0x000fe20000010052 */
[----:B------:R-:W-:Y:S01]  /*19760*/  PRMT R112, R127, 0x7632, R112 ;  /* 0x000076327f707816 */ /* 0x000fe20000000070 */
[C---:B------:R-:W-:Y:S01]  /*19770*/  FFMA.FTZ R75, R73.reuse, R72, R80 ;  /* 0x00000048494b7223 */ /* 0x040fe20000010050 */
[----:B------:R-:W-:Y:S01]  /*19780*/  SHF.L.U32 R82, R32, 0x10, RZ ;  /* 0x0000001020527819 */ /* 0x000fe200000006ff */
[----:B------:R-:W-:Y:S01]  /*19790*/  FFMA.FTZ R159, R73, R84, R159 ;  /* 0x00000054499f7223 */ /* 0x000fe2000001009f */
[----:B------:R-:W-:Y:S02]  /*197a0*/  IMAD.U32 R80, R123, 0x10000, RZ ;  /* 0x000100007b507824 */ /* 0x000fe400078e00ff */
[----:B------:R-:W-:Y:S01]  /*197b0*/  FMUL.FTZ R81, R140, R81 ;  /* 0x000000518c517220 */ /* 0x000fe20000410000 */
[----:B------:R-:W-:Y:S01]  /*197c0*/  SHF.L.U32 R112, R112, 0x10, RZ ;  /* 0x0000001070707819 */ /* 0x000fe200000006ff */
[----:B------:R-:W-:-:S02]  /*197d0*/  IMAD.U32 R84, R44, 0x10000, RZ ;  /* 0x000100002c547824 */ /* 0x000fc400078e00ff */
[----:B------:R-:W-:Y:S01]  /*197e0*/  FMUL.FTZ R143, R140, R143 ;  /* 0x0000008f8c8f7220 */ /* 0x000fe20000410000 */
[----:B------:R-:W-:Y:S02]  /*197f0*/  IMAD.U32 R83, R56, 0x10000, RZ ;  /* 0x0001000038537824 */ /* 0x000fe400078e00ff */
[C---:B------:R-:W-:Y:S01]  /*19800*/  FFMA.FTZ R82, R81.reuse, R82, R80 ;  /* 0x0000005251527223 */ /* 0x040fe20000010050 */
[----:B------:R-:W-:Y:S01]  /*19810*/  IMAD.U32 R88, R88, 0x10000, RZ ;  /* 0x0001000058587824 */ /* 0x000fe200078e00ff */
[----:B------:R-:W0:Y:S01]  /*19820*/  @!P1 LDC.64 R72, c[0x0][0x3c8] ;  /* 0x0000f200ff489b82 */ /* 0x000e220000000a00 */
[----:B------:R-:W-:Y:S01]  /*19830*/  FFMA.FTZ R80, R81, R84, R83 ;  /* 0x0000005451507223 */ /* 0x000fe20000010053 */
[----:B------:R-:W-:Y:S02]  /*19840*/  IMAD.U32 R138, R92, 0x10000, RZ ;  /* 0x000100005c8a7824 */ /* 0x000fe400078e00ff */
[----:B------:R-:W-:Y:S01]  /*19850*/  FFMA.FTZ R84, R143, R88, R112 ;  /* 0x000000588f547223 */ /* 0x000fe20000010070 */
[----:B------:R-:W-:Y:S01]  /*19860*/  PRMT R88, R48, 0x7632, R88 ;  /* 0x0000763230587816 */ /* 0x000fe20000000058 */
[----:B------:R-:W-:Y:S01]  /*19870*/  FMUL.FTZ R85, R140, R85 ;  /* 0x000000558c557220 */ /* 0x000fe20000410000 */
[----:B------:R-:W-:Y:S01]  /*19880*/  PRMT R112, R52, 0x7632, R112 ;  /* 0x0000763234707816 */ /* 0x000fe20000000070 */
[----:B------:R-:W-:Y:S01]  /*19890*/  FMUL.FTZ R89, R140, R89 ;  /* 0x000000598c597220 */ /* 0x000fe20000410000 */
[----:B------:R-:W-:Y:S01]  /*198a0*/  MOV R81, UR18 ;  /* 0x0000001200517c02 */ /* 0x000fe20008000f00 */
[----:B------:R-:W-:Y:S01]  /*198b0*/  IMAD.U32 R88, R88, 0x10000, RZ ;  /* 0x0001000058587824 */ /* 0x000fe200078e00ff */
[----:B------:R-:W-:Y:S01]  /*198c0*/  F2FP.BF16.F32.PACK_AB R74, R147, R74 ;  /* 0x0000004a934a723e */ /* 0x000fe200000010ff */
[----:B------:R-:W-:Y:S01]  /*198d0*/  IMAD.U32 R112, R112, 0x10000, RZ ;  /* 0x0001000070707824 */ /* 0x000fe200078e00ff */
[----:B------:R-:W-:Y:S01]  /*198e0*/  F2FP.BF16.F32.PACK_AB R75, R146, R75 ;  /* 0x0000004b924b723e */ /* 0x000fe200000010ff */
[C---:B------:R-:W-:Y:S01]  /*198f0*/  FMUL.FTZ R91, R140.reuse, R91 ;  /* 0x0000005b8c5b7220 */ /* 0x040fe20000410000 */
[----:B------:R-:W-:Y:S01]  /*19900*/  PRMT R146, R49, 0x7632, R146 ;  /* 0x0000763231927816 */ /* 0x000fe20000000092 */
[----:B------:R-:W-:Y:S01]  /*19910*/  FFMA.FTZ R88, R143, R88, R112 ;  /* 0x000000588f587223 */ /* 0x000fe20000010070 */
[----:B------:R-:W-:Y:S01]  /*19920*/  SHF.L.U32 R112, R27, 0x10, RZ ;  /* 0x000000101b707819 */ /* 0x000fe200000006ff */
[C---:B------:R-:W-:Y:S01]  /*19930*/  FMUL.FTZ R119, R140.reuse, R119 ;  /* 0x000000778c777220 */ /* 0x040fe20000410000 */
[----:B------:R-:W-:Y:S01]  /*19940*/  FMUL.FTZ R111, R140, R111 ;  /* 0x0000006f8c6f7220 */ /* 0x000fe20000410000 */
[----:B------:R-:W-:-:S02]  /*19950*/  IMAD.U32 R146, R146, 0x10000, RZ ;  /* 0x0001000092927824 */ /* 0x000fc400078e00ff */
[----:B------:R-:W-:Y:S01]  /*19960*/  FMUL.FTZ R137, R140, R137 ;  /* 0x000000898c897220 */ /* 0x000fe20000410000 */
[----:B------:R-:W-:Y:S01]  /*19970*/  FFMA.FTZ R83, R85, R112, R138 ;  /* 0x0000007055537223 */ /* 0x000fe2000001008a */
[----:B------:R-:W-:Y:S01]  /*19980*/  IMAD.U32 R138, R33, 0x10000, RZ ;  /* 0x00010000218a7824 */ /* 0x000fe200078e00ff */
[----:B------:R-:W1:Y:S01]  /*19990*/  LDC.64 R112, c[0x0][0x428] ;  /* 0x00010a00ff707b82 */ /* 0x000e620000000a00 */
[----:B0-----:R-:W-:Y:S01]  /*199a0*/  @!P1 IMAD.WIDE R72, R81, 0x4, R72 ;  /* 0x0000000451489825 */ /* 0x001fe200078e0248 */
[----:B------:R-:W-:-:S03]  /*199b0*/  SHF.L.U32 R81, R94, 0x10, RZ ;  /* 0x000000105e517819 */ /* 0x000fc600000006ff */
[C---:B------:R-:W-:Y:S01]  /*199c0*/  FMUL.FTZ R115, R140.reuse, R115 ;  /* 0x000000738c737220 */ /* 0x040fe20000410000 */
[C---:B------:R-:W-:Y:S01]  /*199d0*/  FMUL.FTZ R117, R140.reuse, R117 ;  /* 0x000000758c757220 */ /* 0x040fe20000410000 */
[----:B------:R-:W-:Y:S01]  /*199e0*/  UIADD3 UR18, UPT, UPT, UR18, UR16, URZ ;  /* 0x0000001012127290 */ /* 0x000fe2000fffe0ff */
[----:B------:R0:W-:Y:S01]  /*199f0*/  @!P1 STG.E desc[UR10][R72.64], R140 ;  /* 0x0000008c48009986 */ /* 0x0001e2000c10190a */
[----:B------:R-:W-:Y:S01]  /*19a00*/  FFMA.FTZ R85, R85, R148, R81 ;  /* 0x0000009455557223 */ /* 0x000fe20000010051 */
[----:B------:R-:W-:Y:S01]  /*19a10*/  FMUL.FTZ R81, R140, R77 ;  /* 0x0000004d8c517220 */ /* 0x000fe20000410000 */
[----:B------:R-:W-:Y:S01]  /*19a20*/  IMAD.U32 R148, R124, 0x10000, RZ ;  /* 0x000100007c947824 */ /* 0x000fe200078e00ff */
[----:B------:R-:W-:Y:S02]  /*19a30*/  UISETP.GE.AND UP2, UPT, UR18, UR17, UPT ;  /* 0x000000111200728c */ /* 0x000fe4000bf46270 */
[----:B------:R-:W-:Y:S01]  /*19a40*/  F2FP.BF16.F32.PACK_AB R80, R85, R80 ;  /* 0x000000505550723e */ /* 0x000fe200000010ff */
[--C-:B------:R-:W-:Y:S01]  /*19a50*/  FFMA.FTZ R77, R81, R138, R148.reuse ;  /* 0x0000008a514d7223 */ /* 0x100fe20000010094 */
[----:B------:R-:W-:Y:S01]  /*19a60*/  IMAD.U32 R138, R95, 0x10000, RZ ;  /* 0x000100005f8a7824 */ /* 0x000fe200078e00ff */
[----:B------:R-:W-:Y:S01]  /*19a70*/  PRMT R148, R38, 0x7632, R148 ;  /* 0x0000763226947816 */ /* 0x000fe20000000094 */
[----:B0-----:R-:W-:Y:S01]  /*19a80*/  IMAD.U32 R73, R57, 0x10000, RZ ;  /* 0x0001000039497824 */ /* 0x001fe200078e00ff */
[----:B------:R-:W-:Y:S01]  /*19a90*/  F2FP.BF16.F32.PACK_AB R72, R141, R144 ;  /* 0x000000908d48723e */ /* 0x000fe200000010ff */
[----:B------:R-:W-:Y:S01]  /*19aa0*/  FADD.FTZ R141, -R139, R86 ;  /* 0x000000568b8d7221 */ /* 0x000fe20000010100 */
[----:B------:R-:W-:Y:S01]  /*19ab0*/  SHF.L.U32 R86, R96, 0x10, RZ ;  /* 0x0000001060567819 */ /* 0x000fe200000006ff */
[----:B------:R-:W-:Y:S01]  /*19ac0*/  FFMA.FTZ R81, R81, R150, R73 ;  /* 0x0000009651517223 */ /* 0x000fe20000010049 */
[----:B------:R-:W-:Y:S01]  /*19ad0*/  F2FP.BF16.F32.PACK_AB R73, R145, R142 ;  /* 0x0000008e9149723e */ /* 0x000fe200000010ff */
[----:B------:R-:W-:Y:S01]  /*19ae0*/  FMUL.FTZ R141, R140, R141 ;  /* 0x0000008d8c8d7220 */ /* 0x000fe20000410000 */
[----:B------:R-:W-:-:S02]  /*19af0*/  IMAD.U32 R144, R97, 0x10000, RZ ;  /* 0x0001000061907824 */ /* 0x000fc400078e00ff */
[----:B------:R-:W-:Y:S02]  /*19b00*/  IMAD.U32 R145, R98, 0x10000, RZ ;  /* 0x0001000062917824 */ /* 0x000fe400078e00ff */
[----:B------:R-:W-:Y:S01]  /*19b10*/  FFMA.FTZ R147, R141, R138, R86 ;  /* 0x0000008a8d937223 */ /* 0x000fe20000010056 */
[----:B-1----:R-:W-:Y:S01]  /*19b20*/  IMAD.WIDE.U32 R142, R114, 0x10, R112 ;  /* 0x00000010728e7825 */ /* 0x002fe200078e0070 */
[----:B------:R-:W-:-:S03]  /*19b30*/  PRMT R138, R37, 0x7632, R138 ;  /* 0x00007632258a7816 */ /* 0x000fc6000000008a */
[----:B------:R-:W-:Y:S01]  /*19b40*/  FFMA.FTZ R86, R141, R144, R145 ;  /* 0x000000908d567223 */ /* 0x000fe20000010091 */
[----:B------:R-:W-:Y:S01]  /*19b50*/  PRMT R141, R129, 0x7632, R141 ;  /* 0x00007632818d7816 */ /* 0x000fe2000000008d */
[----:B------:R-:W-:Y:S01]  /*19b60*/  IMAD.U32 R150, R47, 0x10000, RZ ;  /* 0x000100002f967824 */ /* 0x000fe200078e00ff */
[----:B------:R0:W-:Y:S01]  /*19b70*/  STG.E.128 desc[UR10][R142.64], R72 ;  /* 0x000000488e007986 */ /* 0x0001e2000c101d0a */
[----:B------:R-:W-:Y:S02]  /*19b80*/  PRMT R144, R128, 0x7632, R144 ;  /* 0x0000763280907816 */ /* 0x000fe40000000090 */
[----:B------:R-:W-:Y:S02]  /*19b90*/  PRMT R145, R50, 0x7632, R145 ;  /* 0x0000763232917816 */ /* 0x000fe40000000091 */
[----:B------:R-:W-:Y:S01]  /*19ba0*/  SHF.L.U32 R138, R138, 0x10, RZ ;  /* 0x000000108a8a7819 */ /* 0x000fe200000006ff */
[----:B------:R-:W-:Y:S01]  /*19bb0*/  IMAD.U32 R144, R144, 0x10000, RZ ;  /* 0x0001000090907824 */ /* 0x000fe200078e00ff */
[----:B------:R-:W-:-:S02]  /*19bc0*/  F2FP.BF16.F32.PACK_AB R77, R147, R77 ;  /* 0x0000004d934d723e */ /* 0x000fc400000010ff */
[----:B------:R-:W-:Y:S01]  /*19bd0*/  F2FP.BF16.F32.PACK_AB R81, R86, R81 ;  /* 0x000000515651723e */ /* 0x000fe200000010ff */
[----:B0-----:R-:W-:Y:S01]  /*19be0*/  IMAD.U32 R74, R141, 0x10000, RZ ;  /* 0x000100008d4a7824 */ /* 0x001fe200078e00ff */
[----:B------:R-:W-:Y:S01]  /*19bf0*/  PRMT R141, R54, 0x7632, R141 ;  /* 0x00007632368d7816 */ /* 0x000fe2000000008d */
[----:B------:R-:W-:Y:S01]  /*19c00*/  FADD.FTZ R75, -R139, R90 ;  /* 0x0000005a8b4b7221 */ /* 0x000fe20000010100 */
[----:B------:R-:W-:Y:S01]  /*19c10*/  IMAD.U32 R72, R148, 0x10000, RZ ;  /* 0x0001000094487824 */ /* 0x000fe200078e00ff */
[----:B------:R-:W-:Y:S01]  /*19c20*/  SHF.L.U32 R90, R145, 0x10, RZ ;  /* 0x00000010915a7819 */ /* 0x000fe200000006ff */
[----:B------:R-:W-:Y:S01]  /*19c30*/  FFMA.FTZ R142, R89, R138, R144 ;  /* 0x0000008a598e7223 */ /* 0x000fe20000010090 */
[C---:B------:R-:W-:Y:S01]  /*19c40*/  FMUL.FTZ R75, R140.reuse, R75 ;  /* 0x0000004b8c4b7220 */ /* 0x040fe20000410000 */
[----:B------:R-:W-:Y:S01]  /*19c50*/  IMAD.U32 R141, R141, 0x10000, RZ ;  /* 0x000100008d8d7824 */ /* 0x000fe200078e00ff */
[----:B------:R-:W-:Y:S01]  /*19c60*/  SHF.L.U32 R73, R149, 0x10, RZ ;  /* 0x0000001095497819 */ /* 0x000fe200000006ff */
[----:B------:R-:W-:Y:S01]  /*19c70*/  FMUL.FTZ R148, R140, R87 ;  /* 0x000000578c947220 */ /* 0x000fe20000410000 */
[C---:B------:R-:W-:Y:S01]  /*19c80*/  FFMA.FTZ R144, R75.reuse, R72, R74 ;  /* 0x000000484b907223 */ /* 0x040fe2000001004a */
[----:B------:R-:W-:Y:S01]  /*19c90*/  FFMA.FTZ R90, R75, R90, R141 ;  /* 0x0000005a4b5a7223 */ /* 0x000fe2000001008d */
[----:B------:R-:W-:Y:S01]  /*19ca0*/  PRMT R72, R39, 0x7632, R72 ;  /* 0x0000763227487816 */ /* 0x000fe20000000048 */
[----:B------:R-:W-:Y:S01]  /*19cb0*/  FFMA.FTZ R89, R89, R146, R73 ;  /* 0x0000009259597223 */ /* 0x000fe20000010049 */
        /* <DEDUP_REMOVED lines=9> */
[----:B------:R-:W-:Y:S01]  /*19d50*/  FFMA.FTZ R157, R148, R157, R73 ;  /* 0x0000009d949d7223 */ /* 0x000fe20000010049 */
[----:B------:R-:W-:-:S02]  /*19d60*/  IMAD.U32 R73, R46, 0x10000, RZ ;  /* 0x000100002e497824 */ /* 0x000fc400078e00ff */
[C---:B------:R-:W-:Y:S01]  /*19d70*/  FFMA.FTZ R87, R91.reuse, R72, R74 ;  /* 0x000000485b577223 */ /* 0x040fe2000001004a */
[----:B------:R-:W-:Y:S02]  /*19d80*/  IMAD.U32 R72, R100, 0x10000, RZ ;  /* 0x0001000064487824 */ /* 0x000fe400078e00ff */
[----:B------:R-:W-:Y:S01]  /*19d90*/  FFMA.FTZ R91, R91, R138, R75 ;  /* 0x0000008a5b5b7223 */ /* 0x000fe2000001004b */
[----:B------:R-:W-:Y:S01]  /*19da0*/  SHF.L.U32 R75, R58, 0x10, RZ ;  /* 0x000000103a4b7819 */ /* 0x000fe200000006ff */
[----:B------:R-:W-:Y:S02]  /*19db0*/  IMAD.U32 R74, R102, 0x10000, RZ ;  /* 0x00010000664a7824 */ /* 0x000fe400078e00ff */
[----:B------:R-:W-:Y:S01]  /*19dc0*/  FFMA.FTZ R154, R119, R154, R72 ;  /* 0x0000009a779a7223 */ /* 0x000fe20000010048 */
[----:B------:R-:W-:Y:S01]  /*19dd0*/  SHF.L.U32 R72, R101, 0x10, RZ ;  /* 0x0000001065487819 */ /* 0x000fe200000006ff */
[----:B------:R-:W-:Y:S02]  /*19de0*/  IMAD.U32 R138, R49, 0x10000, RZ ;  /* 0x00010000318a7824 */ /* 0x000fe400078e00ff */
[----:B------:R-:W-:Y:S01]  /*19df0*/  FFMA.FTZ R148, R148, R73, R75 ;  /* 0x0000004994947223 */ /* 0x000fe2000001004b */
[----:B------:R-:W-:Y:S01]  /*19e00*/  FADD.FTZ R73, -R139, R118 ;  /* 0x000000768b497221 */ /* 0x000fe20000010100 */
[----:B------:R-:W-:Y:S01]  /*19e10*/  SHF.L.U32 R118, R126, 0x10, RZ ;  /* 0x000000107e767819 */ /* 0x000fe200000006ff */
[----:B------:R-:W-:Y:S01]  /*19e20*/  FFMA.FTZ R149, R119, R72, R74 ;  /* 0x0000004877957223 */ /* 0x000fe2000001004a */
[----:B------:R-:W-:-:S02]  /*19e30*/  IMAD.U32 R72, R59, 0x10000, RZ ;  /* 0x000100003b487824 */ /* 0x000fc400078e00ff */
[----:B------:R-:W-:Y:S01]  /*19e40*/  FMUL.FTZ R73, R140, R73 ;  /* 0x000000498c497220 */ /* 0x000fe20000410000 */
[----:B------:R-:W-:Y:S01]  /*19e50*/  IMAD.U32 R74, R104, 0x10000, RZ ;  /* 0x00010000684a7824 */ /* 0x000fe200078e00ff */
[----:B------:R-:W-:Y:S02]  /*19e60*/  F2FP.BF16.F32.PACK_AB R75, R158, R159 ;  /* 0x0000009f9e4b723e */ /* 0x000fe400000010ff */
[C---:B------:R-:W-:Y:S01]  /*19e70*/  FFMA.FTZ R150, R73.reuse, R150, R72 ;  /* 0x0000009649967223 */ /* 0x040fe20000010048 */
[----:B------:R-:W-:Y:S01]  /*19e80*/  FFMA.FTZ R160, R73, R160, R118 ;  /* 0x000000a049a07223 */ /* 0x000fe20000010076 */
[----:B------:R-:W-:Y:S01]  /*19e90*/  SHF.L.U32 R72, R103, 0x10, RZ ;  /* 0x0000001067487819 */ /* 0x000fe200000006ff */
[----:B------:R-:W-:Y:S02]  /*19ea0*/  IMAD.U32 R118, R105, 0x10000, RZ ;  /* 0x0001000069767824 */ /* 0x000fe400078e00ff */
[----:B------:R-:W-:Y:S02]  /*19eb0*/  IMAD.U32 R73, R52, 0x10000, RZ ;  /* 0x0001000034497824 */ /* 0x000fe400078e00ff */
[C---:B------:R-:W-:Y:S01]  /*19ec0*/  FFMA.FTZ R161, R111.reuse, R72, R74 ;  /* 0x000000486fa17223 */ /* 0x040fe2000001004a */
[----:B------:R-:W-:Y:S01]  /*19ed0*/  FFMA.FTZ R151, R111, R118, R151 ;  /* 0x000000766f977223 */ /* 0x000fe20000010097 */
[----:B------:R-:W-:Y:S01]  /*19ee0*/  IMAD.U32 R72, R36, 0x10000, RZ ;  /* 0x0001000024487824 */ /* 0x000fe200078e00ff */
[----:B------:R-:W-:Y:S01]  /*19ef0*/  SHF.L.U32 R118, R48, 0x10, RZ ;  /* 0x0000001030767819 */ /* 0x000fe200000006ff */
[----:B------:R-:W-:-:S04]  /*19f00*/  IMAD.U32 R74, R127, 0x10000, RZ ;  /* 0x000100007f4a7824 */ /* 0x000fc800078e00ff */
[C---:B------:R-:W-:Y:S01]  /*19f10*/  FFMA.FTZ R141, R137.reuse, R72, R74 ;  /* 0x00000048898d7223 */ /* 0x040fe2000001004a */
[----:B------:R-:W-:Y:S01]  /*19f20*/  FFMA.FTZ R137, R137, R118, R73 ;  /* 0x0000007689897223 */ /* 0x000fe20000010049 */
[----:B------:R-:W-:Y:S01]  /*19f30*/  IMAD.U32 R73, R53, 0x10000, RZ ;  /* 0x0001000035497824 */ /* 0x000fe200078e00ff */
[----:B------:R-:W0:Y:S01]  /*19f40*/  LDC.64 R118, c[0x0][0x430] ;  /* 0x00010c00ff767b82 */ /* 0x000e220000000a00 */
[----:B------:R-:W-:Y:S01]  /*19f50*/  SHF.L.U32 R74, R128, 0x10, RZ ;  /* 0x00000010804a7819 */ /* 0x000fe200000006ff */
[----:B------:R-:W-:Y:S02]  /*19f60*/  IMAD.U32 R72, R37, 0x10000, RZ ;  /* 0x0001000025487824 */ /* 0x000fe400078e00ff */
[----:B------:R-:W-:Y:S01]  /*19f70*/  FFMA.FTZ R138, R115, R138, R73 ;  /* 0x0000008a738a7223 */ /* 0x000fe20000010049 */
[----:B------:R-:W-:Y:S01]  /*19f80*/  FADD.FTZ R73, -R139, R110 ;  /* 0x0000006e8b497221 */ /* 0x000fe20000010100 */
[----:B------:R-:W-:Y:S01]  /*19f90*/  SHF.L.U32 R139, R54, 0x10, RZ ;  /* 0x00000010368b7819 */ /* 0x000fe200000006ff */
[----:B------:R-:W-:Y:S01]  /*19fa0*/  FFMA.FTZ R143, R115, R72, R74 ;  /* 0x00000048738f7223 */ /* 0x000fe2000001004a */
[----:B------:R-:W-:Y:S01]  /*19fb0*/  SHF.L.U32 R72, R38, 0x10, RZ ;  /* 0x0000001026487819 */ /* 0x000fe200000006ff */
[----:B------:R-:W-:Y:S01]  /*19fc0*/  FMUL.FTZ R73, R140, R73 ;  /* 0x000000498c497220 */ /* 0x000fe20000410000 */
[----:B------:R-:W-:Y:S01]  /*19fd0*/  IMAD.U32 R74, R129, 0x10000, RZ ;  /* 0x00010000814a7824 */ /* 0x000fe200078e00ff */
[----:B------:R-:W-:Y:S01]  /*19fe0*/  SHF.L.U32 R140, R51, 0x10, RZ ;  /* 0x00000010338c7819 */ /* 0x000fe200000006ff */
[----:B------:R-:W-:Y:S01]  /*19ff0*/  IMAD.U32 R110, R50, 0x10000, RZ ;  /* 0x00010000326e7824 */ /* 0x000fe200078e00ff */
[----:B------:R-:W-:Y:S01]  /*1a000*/  F2FP.BF16.F32.PACK_AB R85, R142, R143 ;  /* 0x0000008f8e55723e */ /* 0x000fe200000010ff */
[----:B------:R-:W-:Y:S01]  /*1a010*/  FFMA.FTZ R145, R73, R72, R74 ;  /* 0x0000004849917223 */ /* 0x000fe2000001004a */
[----:B------:R-:W-:-:S02]  /*1a020*/  IMAD.U32 R72, R130, 0x10000, RZ ;  /* 0x0001000082487824 */ /* 0x000fc400078e00ff */
[----:B------:R-:W-:Y:S01]  /*1a030*/  FFMA.FTZ R139, R73, R110, R139 ;  /* 0x0000006e498b7223 */ /* 0x000fe2000001008b */
[----:B------:R-:W-:Y:S01]  /*1a040*/  IMAD.U32 R73, R55, 0x10000, RZ ;  /* 0x0001000037497824 */ /* 0x000fe200078e00ff */
[----:B------:R-:W-:Y:S01]  /*1a050*/  F2FP.BF16.F32.PACK_AB R74, R155, R156 ;  /* 0x0000009c9b4a723e */ /* 0x000fe200000010ff */
[----:B------:R-:W-:Y:S01]  /*1a060*/  FFMA.FTZ R146, R117, R146, R72 ;  /* 0x0000009275927223 */ /* 0x000fe20000010048 */
[----:B------:R-:W-:-:S04]  /*1a070*/  IMAD.WIDE.U32 R110, R116, 0x10, R112 ;  /* 0x00000010746e7825 */ /* 0x000fc800078e0070 */
[----:B------:R-:W-:Y:S01]  /*1a080*/  FFMA.FTZ R140, R117, R140, R73 ;  /* 0x0000008c758c7223 */ /* 0x000fe20000010049 */
[----:B------:R-:W-:Y:S01]  /*1a090*/  F2FP.BF16.F32.PACK_AB R73, R152, R153 ;  /* 0x000000999849723e */ /* 0x000fe200000010ff */
[----:B------:R-:W-:Y:S01]  /*1a0a0*/  IMAD.WIDE.U32 R112, R76, 0x10, R112 ;  /* 0x000000104c707825 */ /* 0x000fe200078e0070 */
[----:B------:R-:W-:Y:S02]  /*1a0b0*/  F2FP.BF16.F32.PACK_AB R72, R79, R78 ;  /* 0x0000004e4f48723e */ /* 0x000fe400000010ff */
[----:B------:R-:W-:Y:S01]  /*1a0c0*/  F2FP.BF16.F32.PACK_AB R79, R161, R160 ;  /* 0x000000a0a14f723e */ /* 0x000fe200000010ff */
[--C-:B0-----:R-:W-:Y:S01]  /*1a0d0*/  IMAD.WIDE.U32 R114, R114, 0x10, R118.reuse ;  /* 0x0000001072727825 */ /* 0x101fe200078e0076 */
[----:B------:R-:W-:Y:S02]  /*1a0e0*/  F2FP.BF16.F32.PACK_AB R78, R154, R157 ;  /* 0x0000009d9a4e723e */ /* 0x000fe400000010ff */
[----:B------:R-:W-:Y:S01]  /*1a0f0*/  F2FP.BF16.F32.PACK_AB R87, R87, R146 ;  /* 0x000000925757723e */ /* 0x000fe200000010ff */
[--C-:B------:R-:W-:Y:S01]  /*1a100*/  IMAD.WIDE.U32 R116, R116, 0x10, R118.reuse ;  /* 0x0000001074747825 */ /* 0x100fe200078e0076 */
        /* <DEDUP_REMOVED lines=12> */
[----:B------:R-:W-:Y:S01]  /*1a1d0*/  F2FP.BF16.F32.PACK_AB R88, R88, R137 ;  /* 0x000000895858723e */ /* 0x000fe200000010ff */
[----:B------:R1:W-:Y:S04]  /*1a1e0*/  STG.E.128 desc[UR10][R112.64], R84 ;  /* 0x0000005470007986 */ /* 0x0003e8000c101d0a */
[----:B------:R1:W-:Y:S01]  /*1a1f0*/  STG.E.128 desc[UR10][R118.64], R88 ;  /* 0x0000005876007986 */ /* 0x0003e2000c101d0a */
[----:B------:R-:W-:Y:S05]  /*1a200*/  BRA.U !UP2, `(.L_x_718) ;  /* 0xfffffe6d0a8c7547 */ /* 0x000fea000b83ffff */
[----:B------:R-:W-:Y:S05]  /*1a210*/  EXIT ;  /* 0x000000000000794d */ /* 0x000fea0003800000 */
.L_x_719:
        /* <DEDUP_REMOVED lines=14> */
.L_x_13569:


//--------------------- .text._ZN10layer_norm31ln_parallel_residual_fwd_kernelINS_13Kernel_traitsI13__nv_bfloat16S2_S2_S2_fjLj3072ELj1ELj1ELj4ELj16ENS_18Kernel_traits_baseILj3072ES2_S2_S2_S2_fjLj128EEEEELb1ELb1ELb0EEEvNS_9FwdParamsE --------------------------
	.section	.text._ZN10layer_norm31ln_parallel_residual_fwd_kernelINS_13Kernel_traitsI13__nv_bfloat16S2_S2_S2_fjLj3072ELj1ELj1ELj4ELj16ENS_18Kernel_traits_baseILj3072ES2_S2_S2_S2_fjLj128EEEEELb1ELb1ELb0EEEvNS_9FwdParamsE,"ax",@progbits
	.align	128
        .global         _ZN10layer_norm31ln_parallel_residual_fwd_kernelINS_13Kernel_traitsI13__nv_bfloat16S2_S2_S2_fjLj3072ELj1ELj1ELj4ELj16ENS_18Kernel_traits_baseILj3072ES2_S2_S2_S2_fjLj128EEEEELb1ELb1ELb0EEEvNS_9FwdParamsE
        .type           _ZN10layer_norm31ln_parallel_residual_fwd_kernelINS_13Kernel_traitsI13__nv_bfloat16S2_S2_S2_fjLj3072ELj1ELj1ELj4ELj16ENS_18Kernel_traits_baseILj3072ES2_S2_S2_S2_fjLj128EEEEELb1ELb1ELb0EEEvNS_9FwdParamsE,@function
        .size           _ZN10layer_norm31ln_parallel_residual_fwd_kernelINS_13Kernel_traitsI13__nv_bfloat16S2_S2_S2_fjLj3072ELj1ELj1ELj4ELj16ENS_18Kernel_traits_baseILj3072ES2_S2_S2_S2_fjLj128EEEEELb1ELb1ELb0EEEvNS_9FwdParamsE,(.L_x_13570 - _ZN10layer_norm31ln_parallel_residual_fwd_kernelINS_13Kernel_traitsI13__nv_bfloat16S2_S2_S2_fjLj3072ELj1ELj1ELj4ELj16ENS_18Kernel_traits_baseILj3072ES2_S2_S2_S2_fjLj128EEEEELb1ELb1ELb0EEEvNS_9FwdParamsE)
        .other          _ZN10layer_norm31ln_parallel_residual_fwd_kernelINS_13Kernel_traitsI13__nv_bfloat16S2_S2_S2_fjLj3072ELj1ELj1ELj4ELj16ENS_18Kernel_traits_baseILj3072ES2_S2_S2_S2_fjLj128EEEEELb1ELb1ELb0EEEvNS_9FwdParamsE,@"STO_CUDA_ENTRY STV_DEFAULT"
_ZN10layer_norm31ln_parallel_residual_fwd_kernelINS_13Kernel_traitsI13__nv_bfloat16S2_S2_S2_fjLj3072ELj1ELj1ELj4ELj16ENS_18Kernel_traits_baseILj3072ES2_S2_S2_S2_fjLj128EEEEELb1ELb1ELb0EEEvNS_9FwdParamsE:
.text._ZN10layer_norm31ln_parallel_residual_fwd_kernelINS_13Kernel_traitsI13__nv_bfloat16S2_S2_S2_fjLj3072ELj1ELj1ELj4ELj16ENS_18Kernel_traits_baseILj3072ES2_S2_S2_S2_fjLj128EEEEELb1ELb1ELb0EEEvNS_9FwdParamsE:
        /* <DEDUP_REMOVED lines=18> */
[----:B-----5:R-:W-:Y:S01]  /*0120*/  SHF.R.S32.HI R0, RZ, 0x1f, R11 ;  /* 0x0000001fff007819 */ /* 0x020fe2000001140b */
[----:B------:R-:W-:Y:S01]  /*0130*/  UISETP.NE.AND.EX UP0, UPT, UR5, URZ, UPT, UP0 ;  /* 0x000000ff0500728c */ /* 0x000fe2000bf05300 */
[C---:B----4-:R-:W-:Y:S02]  /*0140*/  LOP3.LUT R8, R123.reuse, 0x60, RZ, 0xc0, !PT ;  /* 0x000000607b087812 */ /* 0x050fe400078ec0ff */
[----:B------:R-:W-:Y:S02]  /*0150*/  LEA.HI R0, R0, R11, RZ, 0x3 ;  /* 0x0000000b00007211 */ /* 0x000fe400078f18ff */
[----:B------:R-:W-:Y:S01]  /*0160*/  LOP3.LUT R124, R8, 0x1f, R123, 0xf8, !PT ;  /* 0x0000001f087c7812 */ /* 0x000fe200078ef87b */
[----:B------:R-:W0:Y:S01]  /*0170*/  LDC R10, c[0x0][0x360] ;  /* 0x0000d800ff0a7b82 */ /* 0x000e220000000800 */
[----:B------:R-:W-:Y:S02]  /*0180*/  LOP3.LUT R125, R123, 0x1f, RZ, 0xc0, !PT ;  /* 0x0000001f7b7d7812 */ /* 0x000fe400078ec0ff */
[----:B--2---:R-:W-:-:S02]  /*0190*/  @P0 R2UR UR8, R2 ;  /* 0x00000000020802ca */ /* 0x004fc400000e0000 */
[----:B------:R-:W-:Y:S02]  /*01a0*/  @P0 R2UR UR9, R3 ;  /* 0x00000000030902ca */ /* 0x000fe400000e0000 */
[----:B---3--:R-:W-:Y:S02]  /*01b0*/  @P0 IADD3 R6, P1, PT, R4, R9, RZ ;  /* 0x0000000904060210 */ /* 0x008fe40007f3e0ff */
[----:B------:R-:W-:-:S03]  /*01c0*/  LOP3.LUT R2, R124, 0x7f, RZ, 0x3c, !PT ;  /* 0x0000007f7c027812 */ /* 0x000fc600078e3cff */
[----:B------:R-:W-:Y:S01]  /*01d0*/  @P0 IMAD.X R7, RZ, RZ, R5, P1 ;  /* 0x000000ffff070224 */ /* 0x000fe200008e0605 */
[----:B------:R-:W-:Y:S01]  /*01e0*/  SHF.R.S32.HI R5, RZ, 0x3, R0 ;  /* 0x00000003ff057819 */ /* 0x000fe20000011400 */
[----:B0-----:R-:W-:Y:S02]  /*01f0*/  IMAD R0, R10, UR6, R123 ;  /* 0x000000060a007c24 */ /* 0x001fe4000f8e027b */
[----:B------:R-:W-:Y:S01]  /*0200*/  UIADD3 UR18, UPT, UPT, UR8, -0x61c88647, URZ ;  /* 0x9e3779b908127890 */ /* 0x000fe2000fffe0ff */
[----:B------:R-:W-:Y:S01]  /*0210*/  IADD3 R2, PT, PT, R5, R2, RZ ;  /* 0x0000000205027210 */ /* 0x000fe20007ffe0ff */
[----:B------:R-:W-:Y:S01]  /*0220*/  UIADD3 UR19, UPT, UPT, UR9, -0x4498517b, URZ ;  /* 0xbb67ae8509137890 */ /* 0x000fe2000fffe0ff */
[--C-:B------:R-:W-:Y:S01]  /*0230*/  SHF.R.U64 R3, R6, 0x2, R7.reuse ;  /* 0x0000000206037819 */ /* 0x100fe20000001207 */
[----:B------:R-:W-:Y:S01]  /*0240*/  UIADD3 UR20, UPT, UPT, UR8, 0x3c6ef372, URZ ;  /* 0x3c6ef37208147890 */ /* 0x000fe2000fffe0ff */
[----:B------:R-:W-:Y:S01]  /*0250*/  SHF.R.U32.HI R4, RZ, 0x2, R7 ;  /* 0x00000002ff047819 */ /* 0x000fe20000011607 */
[----:B------:R-:W-:-:S02]  /*0260*/  UIADD3 UR21, UPT, UPT, UR9, 0x76cf5d0a, URZ ;  /* 0x76cf5d0a09157890 */ /* 0x000fc4000fffe0ff */
[----:B------:R-:W-:Y:S02]  /*0270*/  UIADD3 UR22, UPT, UPT, UR8, -0x255992d5, URZ ;  /* 0xdaa66d2b08167890 */ /* 0x000fe4000fffe0ff */
[----:B------:R-:W-:Y:S02]  /*0280*/  UIADD3 UR23, UPT, UPT, UR9, 0x32370b8f, URZ ;  /* 0x32370b8f09177890 */ /* 0x000fe4000fffe0ff */
[----:B------:R-:W-:Y:S02]  /*0290*/  UIADD3 UR24, UPT, UPT, UR8, 0x78dde6e4, URZ ;  /* 0x78dde6e408187890 */ /* 0x000fe4000fffe0ff */
[----:B------:R-:W-:Y:S02]  /*02a0*/  UIADD3 UR25, UPT, UPT, UR9, -0x126145ec, URZ ;  /* 0xed9eba1409197890 */ /* 0x000fe4000fffe0ff */
[----:B------:R-:W-:Y:S02]  /*02b0*/  UIADD3 UR26, UPT, UPT, UR8, 0x1715609d, URZ ;  /* 0x1715609d081a7890 */ /* 0x000fe4000fffe0ff */
[----:B------:R-:W-:-:S02]  /*02c0*/  UIADD3 UR27, UPT, UPT, UR9, -0x56f99767, URZ ;  /* 0xa9066899091b7890 */ /* 0x000fc4000fffe0ff */
[----:B------:R-:W-:Y:S02]  /*02d0*/  UIADD3 UR28, UPT, UPT, UR8, -0x4ab325aa, URZ ;  /* 0xb54cda56081c7890 */ /* 0x000fe4000fffe0ff */
[----:B------:R-:W-:Y:S02]  /*02e0*/  UIADD3 UR29, UPT, UPT, UR9, 0x646e171e, URZ ;  /* 0x646e171e091d7890 */ /* 0x000fe4000fffe0ff */
[----:B------:R-:W-:Y:S02]  /*02f0*/  UIADD3 UR30, UPT, UPT, UR8, 0x5384540f, URZ ;  /* 0x5384540f081e7890 */ /* 0x000fe4000fffe0ff */
[----:B------:R-:W-:Y:S02]  /*0300*/  UIADD3 UR31, UPT, UPT, UR9, 0x1fd5c5a3, URZ ;  /* 0x1fd5c5a3091f7890 */ /* 0x000fe4000fffe0ff */
[----:B------:R-:W-:Y:S02]  /*0310*/  UIADD3 UR32, UPT, UPT, UR8, -0xe443238, URZ ;  /* 0xf1bbcdc808207890 */ /* 0x000fe4000fffe0ff */
[----:B------:R-:W-:-:S02]  /*0320*/  UIADD3 UR33, UPT, UPT, UR9, -0x24c28bd8, URZ ;  /* 0xdb3d742809217890 */ /* 0x000fc4000fffe0ff */
[----:B------:R-:W-:Y:S02]  /*0330*/  UIADD3 UR34, UPT, UPT, UR8, -0x700cb87f, URZ ;  /* 0x8ff3478108227890 */ /* 0x000fe4000fffe0ff */
[----:B------:R-:W-:Y:S01]  /*0340*/  UIADD3 UR35, UPT, UPT, UR9, -0x695add53, URZ ;  /* 0x96a522ad09237890 */ /* 0x000fe2000fffe0ff */
[----:B------:R-:W-:Y:S11]  /*0350*/  BRA.U !UP0, `(.L_x_721) ;  /* 0x0000000108687547 */ /* 0x000ff6000b800000 */
        /* <DEDUP_REMOVED lines=26> */
.L_x_721:
        /* <DEDUP_REMOVED lines=22> */
[----:B0-----:R-:W-:-:S07]  /*0660*/  @P0 MOV R87, RZ ;  /* 0x000000ff00570202 */ /* 0x001fce0000000f00 */
.L_x_722:
[----:B------:R-:W-:Y:S05]  /*0670*/  BSYNC.RECONVERGENT B0 ;  /* 0x0000000000007941 */ /* 0x000fea0003800200 */
.L_x_720:
[----:B------:R-:W0:Y:S02]  /*0680*/  LDCU UR4, c[0x0][0x384] ;  /* 0x00007080ff0477ac */ /* 0x000e240008000800 */
[----:B0-----:R-:W-:-:S06]  /*0690*/  UISETP.GE.AND UP0, UPT, UR6, UR4, UPT ;  /* 0x000000040600728c */ /* 0x001fcc000bf06270 */
[----:B------:R-:W-:-:S13]  /*06a0*/  PLOP3.LUT P0, PT, PT, PT, UP0, 0x80, 0x8 ;  /* 0x000000000008781c */ /* 0x000fda0003f0f008 */
[----:B------:R-:W-:Y:S05]  /*06b0*/  @P0 EXIT ;  /* 0x000000000000094d */ /* 0x000fea0003800000 */
[----:B------:R-:W-:Y:S01]  /*06c0*/  IMAD.HI.U32 R7, R0, -0x326172a9, RZ ;  /* 0xcd9e8d5700077827 */ /* 0x000fe200078e00ff */
[----:B------:R-:W-:Y:S01]  /*06d0*/  LOP3.LUT R15, R5, 0x7f, RZ, 0xc0, !PT ;  /* 0x0000007f050f7812 */ /* 0x000fe200078ec0ff */
[----:B------:R-:W0:Y:S01]  /*06e0*/  LDCU.U8 UR4, c[0x0][0x410] ;  /* 0x00008200ff0477ac */ /* 0x000e220008000000 */
[----:B------:R-:W-:Y:S01]  /*06f0*/  LOP3.LUT R69, R6, 0x3, RZ, 0xc0, !PT ;  /* 0x0000000306457812 */ /* 0x000fe200078ec0ff */
[----:B------:R-:W-:Y:S01]  /*0700*/  IMAD.HI.U32 R9, R3, -0x2daee0ad, RZ ;  /* 0xd2511f5303097827 */ /* 0x000fe200078e00ff */
[----:B------:R-:W-:Y:S01]  /*0710*/  LOP3.LUT R7, R4, UR8, R7, 0x96, !PT ;  /* 0x0000000804077c12 */ /* 0x000fe2000f8e9607 */
[----:B------:R-:W-:Y:S01]  /*0720*/  UPLOP3.LUT UP1, UPT, UPT, UPT, UPT, 0x40, 0x4 ;  /* 0x000000000004789c */ /* 0x000fe20003f2e870 */
[----:B------:R-:W-:Y:S01]  /*0730*/  VIADDMNMX R8, R15, -R8, RZ, !PT ;  /* 0x800000080f087246 */ /* 0x000fe200078001ff */
[----:B------:R-:W-:Y:S01]  /*0740*/  IMAD R13, R3, -0x2daee0ad, RZ ;  /* 0xd2511f53030d7824 */ /* 0x000fe200078e02ff */
[----:B------:R-:W-:Y:S01]  /*0750*/  LOP3.LUT R9, R9, UR9, RZ, 0x3c, !PT ;  /* 0x0000000909097c12 */ /* 0x000fe2000f8e3cff */
[----:B------:R-:W-:Y:S01]  /*0760*/  IMAD.HI.U32 R12, R7, -0x2daee0ad, RZ ;  /* 0xd2511f53070c7827 */ /* 0x000fe200078e00ff */
[----:B------:R-:W-:Y:S01]  /*0770*/  VIMNMX R8, PT, PT, R8, 0x20, PT ;  /* 0x0000002008087848 */ /* 0x000fe20003fe0100 */
[----:B------:R-:W1:Y:S01]  /*0780*/  LDCU UR36, c[0x0][0x388] ;  /* 0x00007100ff2477ac */ /* 0x000e620008000800 */
[----:B-----5:R-:W-:Y:S01]  /*0790*/  PRMT R122, R39, 0x7632, R122 ;  /* 0x00007632277a7816 */ /* 0x020fe2000000007a */
[----:B------:R-:W-:Y:S01]  /*07a0*/  IMAD R11, R0, -0x326172a9, RZ ;  /* 0xcd9e8d57000b7824 */ /* 0x000fe200078e02ff */
[----:B------:R-:W-:Y:S01]  /*07b0*/  LOP3.LUT R12, R13, UR19, R12, 0x96, !PT ;  /* 0x000000130d0c7c12 */ /* 0x000fe2000f8e960c */
[----:B------:R-:W-:Y:S01]  /*07c0*/  IMAD.HI.U32 R10, R9, -0x326172a9, RZ ;  /* 0xcd9e8d57090a7827 */ /* 0x000fe200078e00ff */
[----:B------:R-:W-:Y:S01]  /*07d0*/  PRMT R121, R43, 0x7632, R121 ;  /* 0x000076322b797816 */ /* 0x000fe20000000079 */
[----:B------:R-:W2:Y:S01]  /*07e0*/  LDCU UR7, c[0x0][0x400] ;  /* 0x00008000ff0777ac */ /* 0x000ea20008000800 */
[----:B------:R-:W-:Y:S01]  /*07f0*/  PRMT R120, R38, 0x7632, R120 ;  /* 0x0000763226787816 */ /* 0x000fe20000000078 */
[----:B------:R-:W-:Y:S01]  /*0800*/  IMAD R14, R9, -0x326172a9, RZ ;  /* 0xcd9e8d57090e7824 */ /* 0x000fe200078e02ff */
[----:B------:R-:W-:Y:S01]  /*0810*/  LOP3.LUT R10, R11, UR18, R10, 0x96, !PT ;  /* 0x000000120b0a7c12 */ /* 0x000fe2000f8e960a */
[----:B------:R-:W-:Y:S01]  /*0820*/  IMAD R16, R7, -0x2daee0ad, RZ ;  /* 0xd2511f5307107824 */ /* 0x000fe200078e02ff */
[----:B------:R-:W-:Y:S01]  /*0830*/  PRMT R119, R42, 0x7632, R119 ;  /* 0x000076322a777816 */ /* 0x000fe20000000077 */
[----:B------:R-:W-:Y:S01]  /*0840*/  IMAD.HI.U32 R9, R12, -0x326172a9, RZ ;  /* 0xcd9e8d570c097827 */ /* 0x000fe200078e00ff */
[----:B------:R-:W-:Y:S01]  /*0850*/  PRMT R118, R37, 0x7632, R118 ;  /* 0x0000763225767816 */ /* 0x000fe20000000076 */
[----:B------:R-:W3:Y:S01]  /*0860*/  LDCU.64 UR12, c[0x0][0x398] ;  /* 0x00007300ff0c77ac */ /* 0x000ee20008000a00 */
[----:B------:R-:W-:Y:S01]  /*0870*/  PRMT R117, R41, 0x7632, R117 ;  /* 0x0000763229757816 */ /* 0x000fe20000000075 */
[----:B------:R-:W-:Y:S01]  /*0880*/  IMAD.HI.U32 R7, R10, -0x2daee0ad, RZ ;  /* 0xd2511f530a077827 */ /* 0x000fe200078e00ff */
[----:B------:R-:W-:Y:S01]  /*0890*/  LOP3.LUT R9, R14, UR20, R9, 0x96, !PT ;  /* 0x000000140e097c12 */ /* 0x000fe2000f8e9609 */
[----:B------:R-:W4:Y:S01]  /*08a0*/  LDCU.64 UR14, c[0x0][0x3a0] ;  /* 0x00007400ff0e77ac */ /* 0x000f220008000a00 */
[----:B------:R-:W-:Y:S01]  /*08b0*/  PRMT R116, R36, 0x7632, R116 ;  /* 0x0000763224747816 */ /* 0x000fe20000000074 */
[----:B------:R-:W-:Y:S01]  /*08c0*/  IMAD R14, R10, -0x2daee0ad, RZ ;  /* 0xd2511f530a0e7824 */ /* 0x000fe200078e02ff */
[----:B------:R-:W-:Y:S01]  /*08d0*/  LOP3.LUT R7, R16, UR21, R7, 0x96, !PT ;  /* 0x0000001510077c12 */ /* 0x000fe2000f8e9607 */
[----:B------:R-:W-:Y:S01]  /*08e0*/  IMAD.HI.U32 R13, R9, -0x2daee0ad, RZ ;  /* 0xd2511f53090d7827 */ /* 0x000fe200078e00ff */
[----:B------:R-:W-:Y:S01]  /*08f0*/  PRMT R115, R40, 0x7632, R115 ;  /* 0x0000763228737816 */ /* 0x000fe20000000073 */
[----:B------:R-:W1:Y:S01]  /*0900*/  LDCU.64 UR16, c[0x0][0x380] ;  /* 0x00007000ff1077ac */ /* 0x000e620008000a00 */
[----:B------:R-:W-:Y:S01]  /*0910*/  PRMT R114, R87, 0x7632, R114 ;  /* 0x0000763257727816 */ /* 0x000fe20000000072 */
[----:B------:R-:W-:Y:S01]  /*0920*/  IMAD R11, R12, -0x326172a9, RZ ;  /* 0xcd9e8d570c0b7824 */ /* 0x000fe200078e02ff */
[----:B------:R-:W-:Y:S01]  /*0930*/  LOP3.LUT R13, R14, UR23, R13, 0x96, !PT ;  /* 0x000000170e0d7c12 */ /* 0x000fe2000f8e960d */
[----:B------:R-:W-:Y:S01]  /*0940*/  IMAD.HI.U32 R10, R7, -0x326172a9, RZ ;  /* 0xcd9e8d57070a7827 */ /* 0x000fe200078e00ff */
[----:B------:R-:W-:Y:S01]  /*0950*/  PRMT R113, R91, 0x7632, R113 ;  /* 0x000076325b717816 */ /* 0x000fe20000000071 */
[----:B0-----:R-:W-:Y:S01]  /*0960*/  UISETP.NE.AND UP2, UPT, UR4, URZ, UPT ;  /* 0x000000ff0400728c */ /* 0x001fe2000bf45270 */
[----:B------:R-:W-:Y:S01]  /*0970*/  PRMT R112, R86, 0x7632, R112 ;  /* 0x0000763256707816 */ /* 0x000fe20000000070 */
[----:B------:R-:W-:Y:S01]  /*0980*/  IMAD R12, R7, -0x326172a9, RZ ;  /* 0xcd9e8d57070c7824 */ /* 0x000fe200078e02ff */
[----:B------:R-:W-:Y:S01]  /*0990*/  LOP3.LUT R10, R11, UR22, R10, 0x96, !PT ;  /* 0x000000160b0a7c12 */ /* 0x000fe2000f8e960a */
[----:B------:R-:W-:Y:S01]  /*09a0*/  IMAD R14, R9, -0x2daee0ad, RZ ;  /* 0xd2511f53090e7824 */ /* 0x000fe200078e02ff */
[----:B------:R-:W-:Y:S01]  /*09b0*/  PRMT R111, R90, 0x7632, R111 ;  /* 0x000076325a6f7816 */ /* 0x000fe2000000006f */
[----:B------:R-:W-:Y:S01]  /*09c0*/  IMAD.HI.U32 R7, R13, -0x326172a9, RZ ;  /* 0xcd9e8d570d077827 */ /* 0x000fe200078e00ff */
[----:B------:R-:W-:-:S02]  /*09d0*/  PRMT R110, R85, 0x7632, R110 ;  /* 0x00007632556e7816 */ /* 0x000fc4000000006e */
[----:B------:R-:W-:Y:S01]  /*09e0*/  PRMT R109, R89, 0x7632, R109 ;  /* 0x00007632596d7816 */ /* 0x000fe2000000006d */
[----:B------:R-:W-:Y:S01]  /*09f0*/  IMAD.HI.U32 R9, R10, -0x2daee0ad, RZ ;  /* 0xd2511f530a097827 */ /* 0x000fe200078e00ff */
[----:B------:R-:W-:Y:S02]  /*0a00*/  LOP3.LUT R7, R12, UR24, R7, 0x96, !PT ;  /* 0x000000180c077c12 */ /* 0x000fe4000f8e9607 */
        /* <DEDUP_REMOVED lines=19> */
[----:B------:R-:W-:-:S02]  /*0b40*/  LOP3.LUT R9, R12, UR28, R9, 0x96, !PT ;  /* 0x0000001c0c097c12 */ /* 0x000fc4000f8e9609 */
[----:B------:R-:W-:Y:S01]  /*0b50*/  PRMT R100, R80, 0x7632, R100 ;  /* 0x0000763250647816 */ /* 0x000fe20000000064 */
[----:B------:R-:W-:Y:S01]  /*0b60*/  IMAD.SHL.U32 R5, R5, 0x2, RZ ;  /* 0x0000000205057824 */ /* 0x000fe200078e00ff */
[----:B------:R-:W-:Y:S01]  /*0b70*/  LOP3.LUT R7, R14, UR29, R7, 0x96, !PT ;  /* 0x0000001d0e077c12 */ /* 0x000fe2000f8e9607 */
[----:B------:R-:W-:Y:S01]  /*0b80*/  IMAD R13, R10, -0x2daee0ad, RZ ;  /* 0xd2511f530a0d7824 */ /* 0x000fe200078e02ff */
[----:B------:R-:W-:Y:S01]  /*0b90*/  PRMT R99, R92, 0x7632, R99 ;  /* 0x000076325c637816 */ /* 0x000fe20000000063 */
[----:B------:R-:W-:Y:S01]  /*0ba0*/  IMAD.HI.U32 R12, R9, -0x2daee0ad, RZ ;  /* 0xd2511f53090c7827 */ /* 0x000fe200078e00ff */
[----:B------:R-:W-:-:S03]  /*0bb0*/  LOP3.LUT R5, R5, 0xffffff00, RZ, 0xc0, !PT ;  /* 0xffffff0005057812 */ /* 0x000fc600078ec0ff */
[----:B------:R-:W-:Y:S01]  /*0bc0*/  IMAD R11, R11, -0x326172a9, RZ ;  /* 0xcd9e8d570b0b7824 */ /* 0x000fe200078e02ff */
[----:B------:R-:W-:Y:S01]  /*0bd0*/  LOP3.LUT R12, R13, UR31, R12, 0x96, !PT ;  /* 0x0000001f0d0c7c12 */ /* 0x000fe2000f8e960c */
[----:B------:R-:W-:-:S04]  /*0be0*/  IMAD.HI.U32 R10, R7, -0x326172a9, RZ ;  /* 0xcd9e8d57070a7827 */ /* 0x000fc800078e00ff */
[----:B------:R-:W-:Y:S01]  /*0bf0*/  IMAD R8, R8, 0x8, R5 ;  /* 0x0000000808087824 */ /* 0x000fe200078e0205 */
[----:B------:R-:W-:Y:S01]  /*0c00*/  LOP3.LUT R10, R11, UR30, R10, 0x96, !PT ;  /* 0x0000001e0b0a7c12 */ /* 0x000fe2000f8e960a */
[----:B------:R-:W-:Y:S02]  /*0c10*/  IMAD R11, R125, -0x20, R15 ;  /* 0xffffffe07d0b7824 */ /* 0x000fe400078e020f */
[----:B------:R-:W-:Y:S01]  /*0c20*/  IMAD R14, R7, -0x326172a9, RZ ;  /* 0xcd9e8d57070e7824 */ /* 0x000fe200078e02ff */
[----:B------:R-:W-:Y:S01]  /*0c30*/  I2FP.F32.U32 R8, R8 ;  /* 0x0000000800087245 */ /* 0x000fe20000201000 */
[----:B------:R-:W-:Y:S01]  /*0c40*/  IMAD R16, R9, -0x2daee0ad, RZ ;  /* 0xd2511f5309107824 */ /* 0x000fe200078e02ff */
[----:B------:R-:W-:Y:S01]  /*0c50*/  VIMNMX R11, PT, PT, RZ, R11, !PT ;  /* 0x0000000bff0b7248 */ /* 0x000fe20007fe0100 */
[----:B------:R-:W-:Y:S01]  /*0c60*/  IMAD.HI.U32 R7, R12, -0x326172a9, RZ ;  /* 0xcd9e8d570c077827 */ /* 0x000fe200078e00ff */
[----:B------:R0:W0:Y:S03]  /*0c70*/  MUFU.RCP R98, R8 ;  /* 0x0000000800627308 */ /* 0x0000260000001000 */
[----:B------:R-:W-:Y:S01]  /*0c80*/  IMAD.HI.U32 R9, R10, -0x2daee0ad, RZ ;  /* 0xd2511f530a097827 */ /* 0x000fe200078e00ff */
[----:B------:R-:W-:-:S02]  /*0c90*/  LOP3.LUT R7, R14, UR32, R7, 0x96, !PT ;  /* 0x000000200e077c12 */ /* 0x000fc4000f8e9607 */
[----:B------:R-:W-:Y:S01]  /*0ca0*/  VIMNMX R14, PT, PT, R11, 0x20, PT ;  /* 0x000000200b0e7848 */ /* 0x000fe20003fe0100 */
[----:B------:R-:W-:Y:S01]  /*0cb0*/  IMAD R12, R12, -0x326172a9, RZ ;  /* 0xcd9e8d570c0c7824 */ /* 0x000fe200078e02ff */
[----:B------:R-:W-:Y:S01]  /*0cc0*/  LOP3.LUT R9, R16, UR33, R9, 0x96, !PT ;  /* 0x0000002110097c12 */ /* 0x000fe2000f8e9609 */
[----:B------:R-:W-:Y:S02]  /*0cd0*/  IMAD R11, R10, -0x2daee0ad, RZ ;  /* 0xd2511f530a0b7824 */ /* 0x000fe400078e02ff */
[----:B------:R-:W-:-:S04]  /*0ce0*/  IMAD.HI.U32 R68, R7, -0x2daee0ad, RZ ;  /* 0xd2511f5307447827 */ /* 0x000fc800078e00ff */
[----:B------:R-:W-:Y:S01]  /*0cf0*/  IMAD.HI.U32 R25, R9, -0x326172a9, RZ ;  /* 0xcd9e8d5709197827 */ /* 0x000fe200078e00ff */
[----:B------:R-:W-:-:S03]  /*0d00*/  LOP3.LUT R68, R11, UR35, R68, 0x96, !PT ;  /* 0x000000230b447c12 */ /* 0x000fc6000f8e9644 */
[----:B------:R-:W-:Y:S02]  /*0d10*/  IMAD R97, R14, 0x8, R5 ;  /* 0x000000080e617824 */ /* 0x000fe400078e0205 */
[----:B------:R-:W-:Y:S01]  /*0d20*/  HFMA2 R5, -RZ, RZ, 0, 0 ;  /* 0x00000000ff057431 */ /* 0x000fe200000001ff */
[----:B------:R-:W-:Y:S01]  /*0d30*/  LOP3.LUT R25, R12, UR34, R25, 0x96, !PT ;  /* 0x000000220c197c12 */ /* 0x000fe2000f8e9619 */
[----:B------:R-:W-:Y:S02]  /*0d40*/  IMAD R72, R7, -0x2daee0ad, RZ ;  /* 0xd2511f5307487824 */ /* 0x000fe400078e02ff */
[----:B01234-:R-:W-:-:S07]  /*0d50*/  IMAD R70, R9, -0x326172a9, RZ ;  /* 0xcd9e8d5709467824 */ /* 0x01ffce00078e02ff */
.L_x_1103:
[----:B------:R-:W-:Y:S01]  /*0d60*/  UIMAD UR4, UR6, UR36, URZ ;  /* 0x00000024060472a4 */ /* 0x000fe2000f8e02ff */
[----:B------:R-:W-:Y:S03]  /*0d70*/  BSSY.RECONVERGENT B0, `(.L_x_723) ;  /* 0x0000804000007945 */ /* 0x000fe60003800200 */
[----:B------:R-:W-:-:S04]  /*0d80*/  USHF.R.S32.HI UR5, URZ, 0x1f, UR4 ;  /* 0x0000001fff057899 */ /* 0x000fc80008011404 */
[----:B------:R-:W-:-:S06]  /*0d90*/  ULEA.HI UR5, UR5, UR4, URZ, 0x3 ;  /* 0x0000000405057291 */ /* 0x000fcc000f8f18ff */
[----:B------:R-:W-:-:S05]  /*0da0*/  IMAD.U32 R55, RZ, RZ, UR5 ;  /* 0x00000005ff377e24 */ /* 0x000fca000f8e00ff */
[----:B------:R-:W-:-:S05]  /*0db0*/  LEA.HI.SX32 R55, R55, R124, 0x1d ;  /* 0x0000007c37377211 */ /* 0x000fca00078feaff */
[----:B0-23--:R-:W-:Y:S01]  /*0dc0*/  IMAD.MOV.U32 R58, RZ, RZ, R55 ;  /* 0x000000ffff3a7224 */ /* 0x00dfe200078e0037 */
[----:B-1----:R-:W-:Y:S06]  /*0dd0*/  @!P1 BRA `(.L_x_724) ;  /* 0x0000007c00f49947 */ /* 0x002fec0003800000 */
[----:B------:R-:W-:Y:S01]  /*0de0*/  ISETP.NE.U32.AND P0, PT, RZ, UR14, PT ;  /* 0x0000000eff007c0c */ /* 0x000fe2000bf05070 */
[----:B------:R-:W0:Y:S01]  /*0df0*/  LDC.64 R44, c[0x0][0x390] ;  /* 0x0000e400ff2c7b82 */ /* 0x000e220000000a00 */
[----:B------:R-:W-:Y:S02]  /*0e00*/  ISETP.NE.U32.AND P1, PT, RZ, UR12, PT ;  /* 0x0000000cff007c0c */ /* 0x000fe4000bf25070 */
[----:B------:R-:W-:Y:S02]  /*0e10*/  ISETP.NE.AND.EX P0, PT, RZ, UR15, PT, P0 ;  /* 0x0000000fff007c0c */ /* 0x000fe4000bf05300 */
[----:B------:R-:W-:-:S11]  /*0e20*/  ISETP.NE.AND.EX P1, PT, RZ, UR13, PT, P1 ;  /* 0x0000000dff007c0c */ /* 0x000fd6000bf25310 */
[----:B------:R-:W1:Y:S01]  /*0e30*/  @P0 LDC.64 R46, c[0x0][0x3a0] ;  /* 0x0000e800ff2e0b82 */ /* 0x000e620000000a00 */
[----:B0-----:R-:W-:-:S07]  /*0e40*/  IMAD.WIDE.U32 R44, R55, 0x10, R44 ;  /* 0x00000010372c7825 */ /* 0x001fce00078e002c */
[----:B------:R-:W0:Y:S01]  /*0e50*/  @P1 LDC.64 R18, c[0x0][0x398] ;  /* 0x0000e600ff121b82 */ /* 0x000e220000000a00 */
[----:B-1----:R-:W-:-:S05]  /*0e60*/  @P0 IMAD.WIDE.U32 R46, R55, 0x10, R46 ;  /* 0x00000010372e0825 */ /* 0x002fca00078e002e */
[----:B------:R-:W2:Y:S01]  /*0e70*/  @P0 LDG.E.128 R32, desc[UR10][R46.64] ;  /* 0x0000000a2e200981 */ /* 0x000ea2000c1e1d00 */
[----:B------:R-:W-:Y:S01]  /*0e80*/  UISETP.NE.U32.AND UP0, UPT, UR12, URZ, UPT ;  /* 0x000000ff0c00728c */ /* 0x000fe2000bf05070 */
[----:B0-----:R-:W-:Y:S02]  /*0e90*/  @P1 IMAD.WIDE.U32 R18, R55, 0x10, R18 ;  /* 0x0000001037121825 */ /* 0x001fe400078e0012 */
[----:B------:R-:W5:Y:S01]  /*0ea0*/  LDG.E.128 R44, desc[UR10][R44.64] ;  /* 0x0000000a2c2c7981 */ /* 0x000f62000c1e1d00 */
[----:B------:R-:W-:-:S03]  /*0eb0*/  UISETP.NE.AND.EX UP0, UPT, UR13, URZ, UPT, UP0 ;  /* 0x000000ff0d00728c */ /* 0x000fc6000bf05300 */
[----:B------:R0:W5:Y:S01]  /*0ec0*/  @P1 LDG.E.128 R28, desc[UR10][R18.64] ;  /* 0x0000000a121c1981 */ /* 0x000162000c1e1d00 */
[----:B--2---:R-:W-:Y:S02]  /*0ed0*/  PRMT R56, R35, 0x7632, R56 ;  /* 0x0000763223387816 */ /* 0x004fe40000000038 */
[----:B------:R-:W-:Y:S02]  /*0ee0*/  PRMT R74, R34, 0x7632, R74 ;  /* 0x00007632224a7816 */ /* 0x000fe4000000004a */
[----:B0-----:R-:W-:Y:S02]  /*0ef0*/  PRMT R19, R33, 0x7632, R19 ;  /* 0x0000763221137816 */ /* 0x001fe40000000013 */
[----:B------:R-:W-:Y:S01]  /*0f00*/  PRMT R17, R32, 0x7632, R17 ;  /* 0x0000763220117816 */ /* 0x000fe20000000011 */
[----:B------:R-:W-:Y:S06]  /*0f10*/  BRA.U UP0, `(.L_x_725) ;  /* 0x0000002900687547 */ /* 0x000fec000b800000 */
[----:B------:R-:W-:Y:S01]  /*0f20*/  ISETP.NE.AND P2, PT, R69, 0x1, PT ;  /* 0x000000014500780c */ /* 0x000fe20003f45270 */
[----:B------:R-:W-:Y:S01]  /*0f30*/  BSSY.RECONVERGENT B1, `(.L_x_726) ;  /* 0x0000047000017945 */ /* 0x000fe20003800200 */
[----:B------:R-:W-:Y:S01]  /*0f40*/  IMAD.MOV.U32 R20, RZ, RZ, 0x2 ;  /* 0x00000002ff147424 */ /* 0x000fe200078e00ff */
[----:B------:R-:W-:Y:S01]  /*0f50*/  MOV R6, R70 ;  /* 0x0000004600067202 */ /* 0x000fe20000000f00 */
[----:B------:R-:W-:-:S09]  /*0f60*/  IMAD.MOV.U32 R58, RZ, RZ, R72 ;  /* 0x000000ffff3a7224 */ /* 0x000fd200078e0048 */
[----:B------:R-:W-:Y:S05]  /*0f70*/  @!P2 BRA `(.L_x_727) ;  /* 0x000000040008a947 */ /* 0x000fea0003800000 */
[----:B------:R-:W-:-:S13]  /*0f80*/  ISETP.NE.AND P2, PT, R69, 0x3, PT ;  /* 0x000000034500780c */ /* 0x000fda0003f45270 */
[----:B------:R-:W-:Y:S05]  /*0f90*/  @!P2 BRA `(.L_x_728) ;  /* 0x000000000020a947 */ /* 0x000fea0003800000 */
[----:B------:R-:W-:-:S13]  /*0fa0*/  ISETP.NE.AND P2, PT, R69, 0x2, PT ;  /* 0x000000024500780c */ /* 0x000fda0003f45270 */
[----:B------:R-:W-:Y:S01]  /*0fb0*/  @!P2 IMAD.MOV.U32 R20, RZ, RZ, 0x3 ;  /* 0x00000003ff14a424 */ /* 0x000fe200078e00ff */
[----:B------:R-:W-:Y:S01]  /*0fc0*/  @!P2 MOV R6, R68 ;  /* 0x000000440006a202 */ /* 0x000fe20000000f00 */
[--C-:B------:R-:W-:Y:S02]  /*0fd0*/  @!P2 IMAD.MOV.U32 R58, RZ, RZ, R72.reuse ;  /* 0x000000ffff3aa224 */ /* 0x100fe400078e0048 */
[----:B------:R-:W-:Y:S02]  /*0fe0*/  @P2 VIADD R20, R69, 0x1 ;  /* 0x0000000145142836 */ /* 0x000fe40000000000 */
[----:B------:R-:W-:Y:S02]  /*0ff0*/  @P2 IMAD.MOV.U32 R58, RZ, RZ, R72 ;  /* 0x000000ffff3a2224 */ /* 0x000fe400078e0048 */
[----:B------:R-:W-:Y:S01]  /*1000*/  @P2 IMAD.MOV.U32 R6, RZ, RZ, R25 ;  /* 0x000000ffff062224 */ /* 0x000fe200078e0019 */
[----:B------:R-:W-:Y:S06]  /*1010*/  BRA `(.L_x_727) ;  /* 0x0000000000e07947 */ /* 0x000fec0003800000 */
.L_x_728:
        /* <DEDUP_REMOVED lines=13> */
.L_x_730:
[----:B------:R-:W-:Y:S05]  /*10f0*/  BSYNC.RECONVERGENT B2 ;  /* 0x0000000000027941 */ /* 0x000fea0003800200 */
.L_x_729:
        /* <DEDUP_REMOVED lines=41> */
[----:B------:R-:W-:-:S07]  /*1390*/  LOP3.LUT R68, R68, UR35, R59, 0x96, !PT ;  /* 0x0000002344447c12 */ /* 0x000fce000f8e963b */
.L_x_727:
[----:B------:R-:W-:Y:S05]  /*13a0*/  BSYNC.RECONVERGENT B1 ;  /* 0x0000000000017941 */ /* 0x000fea0003800200 */
.L_x_726:
[----:B------:R-:W0:Y:S01]  /*13b0*/  LDC R77, c[0x0][0x408] ;  /* 0x00010200ff4d7b82 */ /* 0x000e220000000800 */
[----:B------:R-:W-:Y:S01]  /*13c0*/  I2FP.F32.U32 R6, R6 ;  /* 0x0000000600067245 */ /* 0x000fe20000201000 */
[----:B------:R-:W-:Y:S01]  /*13d0*/  IMAD.MOV.U32 R79, RZ, RZ, 0x2f800000 ;  /* 0x2f800000ff4f7424 */ /* 0x000fe200078e00ff */
[----:B------:R-:W-:Y:S01]  /*13e0*/  ISETP.NE.AND P3, PT, R20, 0x1, PT ;  /* 0x000000011400780c */ /* 0x000fe20003f65270 */
[----:B-----5:R-:W-:Y:S01]  /*13f0*/  IMAD.U32 R18, R44, 0x10000, RZ ;  /* 0x000100002c127824 */ /* 0x020fe200078e00ff */
[----:B------:R-:W-:Y:S01]  /*1400*/  BSSY.RECONVERGENT B1, `(.L_x_731) ;  /* 0x0000050000017945 */ /* 0x000fe20003800200 */
[----:B------:R-:W-:Y:S01]  /*1410*/  FFMA.FTZ R51, R6, R79, 1.1641532182693481445e-10 ;  /* 0x2f00000006337423 */ /* 0x000fe2000001004f */
[----:B------:R-:W-:Y:S01]  /*1420*/  PRMT R44, R44, 0x7632, R44 ;  /* 0x000076322c2c7816 */ /* 0x000fe2000000002c */
[----:B------:R-:W1:Y:S01]  /*1430*/  LDC R78, c[0x0][0x404] ;  /* 0x00010100ff4e7b82 */ /* 0x000e620000000800 */
[----:B------:R-:W-:Y:S02]  /*1440*/  IMAD.MOV.U32 R50, RZ, RZ, 0x2 ;  /* 0x00000002ff327424 */ /* 0x000fe400078e00ff */
[----:B0-----:R-:W-:Y:S01]  /*1450*/  FMUL.FTZ R18, R18, R77 ;  /* 0x0000004d12127220 */ /* 0x001fe20000410000 */
[----:B-1----:R-:W-:-:S02]  /*1460*/  FSETP.GTU.FTZ.AND P2, PT, R51, R78, PT ;  /* 0x0000004e3300720b */ /* 0x002fc40003f5c000 */
[----:B------:R-:W-:Y:S02]  /*1470*/  @P0 SHF.L.U32 R51, R32, 0x10, RZ ;  /* 0x0000001020330819 */ /* 0x000fe400000006ff */
        /* <DEDUP_REMOVED lines=15> */
.L_x_733:
        /* <DEDUP_REMOVED lines=13> */
.L_x_735:
[----:B------:R-:W-:Y:S05]  /*1640*/  BSYNC.RECONVERGENT B2 ;  /* 0x0000000000027941 */ /* 0x000fea0003800200 */
.L_x_734:
        /* <DEDUP_REMOVED lines=43> */
.L_x_732:
[----:B------:R-:W-:Y:S05]  /*1900*/  BSYNC.RECONVERGENT B1 ;  /* 0x0000000000017941 */ /* 0x000fea0003800200 */
.L_x_731:
[----:B------:R-:W-:Y:S01]  /*1910*/  I2FP.F32.U32 R18, R18 ;  /* 0x0000001200127245 */ /* 0x000fe20000201000 */
[----:B------:R-:W-:Y:S01]  /*1920*/  IMAD.U32 R44, R44, 0x10000, RZ ;  /* 0x000100002c2c7824 */ /* 0x000fe200078e00ff */
[----:B------:R-:W-:Y:S01]  /*1930*/  ISETP.NE.AND P3, PT, R50, 0x1, PT ;  /* 0x000000013200780c */ /* 0x000fe20003f65270 */
[----:B------:R-:W-:Y:S01]  /*1940*/  BSSY.RECONVERGENT B1, `(.L_x_736) ;  /* 0x000004e000017945 */ /* 0x000fe20003800200 */
[----:B------:R-:W-:Y:S02]  /*1950*/  HFMA2 R62, -RZ, RZ, 0, 1.1920928955078125e-07 ;  /* 0x00000002ff3e7431 */ /* 0x000fe400000001ff */
[----:B------:R-:W-:Y:S01]  /*1960*/  FFMA.FTZ R51, R18, R79, 1.1641532182693481445e-10 ;  /* 0x2f00000012337423 */ /* 0x000fe2000001004f */
[----:B------:R-:W-:Y:S01]  /*1970*/  FMUL.FTZ R44, R44, R77 ;  /* 0x0000004d2c2c7220 */ /* 0x000fe20000410000 */
[----:B------:R-:W-:-:S03]  /*1980*/  @P0 IMAD.U32 R18, R17, 0x10000, RZ ;  /* 0x0001000011120824 */ /* 0x000fc600078e00ff */
        /* <DEDUP_REMOVED lines=16> */
.L_x_738:
        /* <DEDUP_REMOVED lines=13> */
.L_x_740:
[----:B------:R-:W-:Y:S05]  /*1b60*/  BSYNC.RECONVERGENT B2 ;  /* 0x0000000000027941 */ /* 0x000fea0003800200 */
.L_x_739:
[----:B------:R-:W-:Y:S01]  /*1b70*/  IMAD.WIDE.U32 R72, R0, -0x326172a9, RZ ;  /* 0xcd9e8d5700487825 */ /* 0x000fe200078e00ff */
[----:B------:R-:W-:-:S03]  /*1b80*/  LOP3.LUT R50, R5, UR9, R69, 0x96, !PT ;  /* 0x0000000905327c12 */ /* 0x000fc6000f8e9645 */
[----:B------:R-:W-:Y:S02]  /*1b90*/  HFMA2 R62, -RZ, RZ, 0, 0 ;  /* 0x00000000ff3e7431 */ /* 0x000fe400000001ff */
        /* <DEDUP_REMOVED lines=40> */
.L_x_737:
[----:B------:R-:W-:Y:S05]  /*1e20*/  BSYNC.RECONVERGENT B1 ;  /* 0x0000000000017941 */ /* 0x000fea0003800200 */
.L_x_736:
[----:B------:R-:W-:Y:S01]  /*1e30*/  I2FP.F32.U32 R18, R18 ;  /* 0x0000001200127245 */ /* 0x000fe20000201000 */
[C---:B------:R-:W-:Y:S01]  /*1e40*/  IMAD.U32 R20, R45.reuse, 0x10000, RZ ;  /* 0x000100002d147824 */ /* 0x040fe200078e00ff */
[----:B------:R-:W-:Y:S01]  /*1e50*/  ISETP.NE.AND P3, PT, R62, 0x1, PT ;  /* 0x000000013e00780c */ /* 0x000fe20003f65270 */
[----:B------:R-:W-:Y:S01]  /*1e60*/  BSSY.RECONVERGENT B1, `(.L_x_741) ;  /* 0x000004f000017945 */ /* 0x000fe20003800200 */
[----:B------:R-:W-:Y:S01]  /*1e70*/  PRMT R45, R45, 0x7632, R45 ;  /* 0x000076322d2d7816 */ /* 0x000fe2000000002d */
[----:B------:R-:W-:Y:S01]  /*1e80*/  FFMA.FTZ R51, R18, R79, 1.1641532182693481445e-10 ;  /* 0x2f00000012337423 */ /* 0x000fe2000001004f */
[----:B------:R-:W-:-:S04]  /*1e90*/  FMUL.FTZ R20, R20, R77 ;  /* 0x0000004d14147220 */ /* 0x000fc80000410000 */
[----:B------:R-:W-:Y:S01]  /*1ea0*/  FSETP.GTU.FTZ.AND P2, PT, R51, R78, PT ;  /* 0x0000004e3300720b */ /* 0x000fe20003f5c000 */
[----:B------:R-:W-:-:S03]  /*1eb0*/  @P0 IMAD.U32 R51, R33, 0x10000, RZ ;  /* 0x0001000021330824 */ /* 0x000fc600078e00ff */
        /* <DEDUP_REMOVED lines=16> */
.L_x_743:
        /* <DEDUP_REMOVED lines=13> */
.L_x_745:
[----:B------:R-:W-:Y:S05]  /*2090*/  BSYNC.RECONVERGENT B2 ;  /* 0x0000000000027941 */ /* 0x000fea0003800200 */
.L_x_744:
        /* <DEDUP_REMOVED lines=40> */
[----:B------:R-:W-:Y:S01]  /*2320*/  IMAD.MOV.U32 R58, RZ, RZ, R50 ;  /* 0x000000ffff3a7224 */ /* 0x000fe200078e0032 */
[----:B------:R-:W-:Y:S01]  /*2330*/  LOP3.LUT R68, R66, UR35, R51, 0x96, !PT ;  /* 0x0000002342447c12 */ /* 0x000fe2000f8e9633 */
[----:B------:R-:W-:-:S07]  /*2340*/  IMAD.MOV.U32 R51, RZ, RZ, RZ ;  /* 0x000000ffff337224 */ /* 0x000fce00078e00ff */
.L_x_742:
[----:B------:R-:W-:Y:S05]  /*2350*/  BSYNC.RECONVERGENT B1 ;  /* 0x0000000000017941 */ /* 0x000fea0003800200 */
.L_x_741:
[----:B------:R-:W-:Y:S01]  /*2360*/  I2FP.F32.U32 R20, R20 ;  /* 0x0000001400147245 */ /* 0x000fe20000201000 */
[----:B------:R-:W-:Y:S01]  /*2370*/  BSSY.RECONVERGENT B1, `(.L_x_746) ;  /* 0x0000050000017945 */ /* 0x000fe20003800200 */
[----:B------:R-:W-:Y:S01]  /*2380*/  SHF.L.U32 R50, R45, 0x10, RZ ;  /* 0x000000102d327819 */ /* 0x000fe200000006ff */
[----:B------:R-:W-:Y:S01]  /*2390*/  IMAD.MOV.U32 R66, RZ, RZ, 0x2 ;  /* 0x00000002ff427424 */ /* 0x000fe200078e00ff */
[----:B------:R-:W-:Y:S01]  /*23a0*/  ISETP.NE.AND P2, PT, R51, 0x1, PT ;  /* 0x000000013300780c */ /* 0x000fe20003f45270 */
[----:B------:R-:W-:Y:S01]  /*23b0*/  FFMA.FTZ R45, R20, R79, 1.1641532182693481445e-10 ;  /* 0x2f000000142d7423 */ /* 0x000fe2000001004f */
[----:B------:R-:W-:Y:S02]  /*23c0*/  @P0 IMAD.U32 R20, R19, 0x10000, RZ ;  /* 0x0001000013140824 */ /* 0x000fe400078e00ff */
[----:B------:R-:W-:Y:S02]  /*23d0*/  FMUL.FTZ R50, R50, R77 ;  /* 0x0000004d32327220 */ /* 0x000fe40000410000 */
        /* <DEDUP_REMOVED lines=16> */
.L_x_748:
        /* <DEDUP_REMOVED lines=13> */
.L_x_750:
[----:B------:R-:W-:Y:S05]  /*25b0*/  BSYNC.RECONVERGENT B2 ;  /* 0x0000000000027941 */ /* 0x000fea0003800200 */
.L_x_749:
        /* <DEDUP_REMOVED lines=43> */
.L_x_747:
[----:B------:R-:W-:Y:S05]  /*2870*/  BSYNC.RECONVERGENT B1 ;  /* 0x0000000000017941 */ /* 0x000fea0003800200 */
.L_x_746:
[----:B------:R-:W-:Y:S01]  /*2880*/  I2FP.F32.U32 R20, R20 ;  /* 0x0000001400147245 */ /* 0x000fe20000201000 */
[----:B------:R-:W-:Y:S01]  /*2890*/  IMAD.U32 R50, R46, 0x10000, RZ ;  /* 0x000100002e327824 */ /* 0x000fe200078e00ff */
[----:B------:R-:W-:Y:S01]  /*28a0*/  ISETP.NE.AND P3, PT, R66, 0x1, PT ;  /* 0x000000014200780c */ /* 0x000fe20003f65270 */
[----:B------:R-:W-:Y:S01]  /*28b0*/  BSSY.RECONVERGENT B1, `(.L_x_751) ;  /* 0x000004e000017945 */ /* 0x000fe20003800200 */
[----:B------:R-:W-:Y:S01]  /*28c0*/  PRMT R75, R46, 0x7632, R75 ;  /* 0x000076322e4b7816 */ /* 0x000fe2000000004b */
[----:B------:R-:W-:Y:S01]  /*28d0*/  FFMA.FTZ R51, R20, R79, 1.1641532182693481445e-10 ;  /* 0x2f00000014337423 */ /* 0x000fe2000001004f */
[----:B------:R-:W-:Y:S01]  /*28e0*/  FMUL.FTZ R50, R50, R77 ;  /* 0x0000004d32327220 */ /* 0x000fe20000410000 */
[----:B------:R-:W-:-:S03]  /*28f0*/  IMAD.MOV.U32 R67, RZ, RZ, 0x2 ;  /* 0x00000002ff437424 */ /* 0x000fc600078e00ff */
[----:B------:R-:W-:Y:S02]  /*2900*/  FSETP.GTU.FTZ.AND P2, PT, R51, R78, PT ;  /* 0x0000004e3300720b */ /* 0x000fe40003f5c000 */
[----:B------:R-:W-:Y:S02]  /*2910*/  @P0 SHF.L.U32 R51, R34, 0x10, RZ ;  /* 0x0000001022330819 */ /* 0x000fe400000006ff */
        /* <DEDUP_REMOVED lines=14> */
.L_x_753:
        /* <DEDUP_REMOVED lines=13> */
.L_x_755:
[----:B------:R-:W-:Y:S05]  /*2ad0*/  BSYNC.RECONVERGENT B2 ;  /* 0x0000000000027941 */ /* 0x000fea0003800200 */
.L_x_754:
        /* <DEDUP_REMOVED lines=43> */
.L_x_752:
[----:B------:R-:W-:Y:S05]  /*2d90*/  BSYNC.RECONVERGENT B1 ;  /* 0x0000000000017941 */ /* 0x000fea0003800200 */
.L_x_751:
[----:B------:R-:W-:Y:S01]  /*2da0*/  I2FP.F32.U32 R50, R51 ;  /* 0x0000003300327245 */ /* 0x000fe20000201000 */
[----:B------:R-:W-:Y:S01]  /*2db0*/  IMAD.U32 R66, R75, 0x10000, RZ ;  /* 0x000100004b427824 */ /* 0x000fe200078e00ff */
[----:B------:R-:W-:Y:S01]  /*2dc0*/  ISETP.NE.AND P4, PT, R67, 0x1, PT ;  /* 0x000000014300780c */ /* 0x000fe20003f85270 */
[----:B------:R-:W-:Y:S01]  /*2dd0*/  @P0 IMAD.U32 R69, R74, 0x10000, RZ ;  /* 0x000100004a450824 */ /* 0x000fe200078e00ff */
[----:B------:R-:W-:Y:S01]  /*2de0*/  BSSY.RECONVERGENT B1, `(.L_x_756) ;  /* 0x000004c000017945 */ /* 0x000fe20003800200 */
[----:B------:R-:W-:Y:S01]  /*2df0*/  FFMA.FTZ R51, R50, R79, 1.1641532182693481445e-10 ;  /* 0x2f00000032337423 */ /* 0x000fe2000001004f */
[----:B------:R-:W-:Y:S01]  /*2e00*/  FMUL.FTZ R66, R66, R77 ;  /* 0x0000004d42427220 */ /* 0x000fe20000410000 */
[----:B------:R-:W-:-:S03]  /*2e10*/  HFMA2 R72, -RZ, RZ, 0, 1.1920928955078125e-07 ;  /* 0x00000002ff487431 */ /* 0x000fc600000001ff */
        /* <DEDUP_REMOVED lines=15> */
.L_x_758:
        /* <DEDUP_REMOVED lines=13> */
.L_x_760:
[----:B------:R-:W-:Y:S05]  /*2fe0*/  BSYNC.RECONVERGENT B2 ;  /* 0x0000000000027941 */ /* 0x000fea0003800200 */
.L_x_759:
        /* <DEDUP_REMOVED lines=43> */
.L_x_757:
[----:B------:R-:W-:Y:S05]  /*32a0*/  BSYNC.RECONVERGENT B1 ;  /* 0x0000000000017941 */ /* 0x000fea0003800200 */
.L_x_756:
[----:B------:R-:W-:Y:S01]  /*32b0*/  I2FP.F32.U32 R66, R51 ;  /* 0x0000003300427245 */ /* 0x000fe20000201000 */
[----:B------:R-:W-:Y:S01]  /*32c0*/  IMAD.U32 R74, R47, 0x10000, RZ ;  /* 0x000100002f4a7824 */ /* 0x000fe200078e00ff */
[----:B------:R-:W-:Y:S01]  /*32d0*/  ISETP.NE.AND P5, PT, R72, 0x1, PT ;  /* 0x000000014800780c */ /* 0x000fe20003fa5270 */
[----:B------:R-:W-:Y:S01]  /*32e0*/  BSSY.RECONVERGENT B1, `(.L_x_761) ;  /* 0x000004e000017945 */ /* 0x000fe20003800200 */
[----:B------:R-:W-:Y:S02]  /*32f0*/  IMAD.MOV.U32 R69, RZ, RZ, 0x2 ;  /* 0x00000002ff457424 */ /* 0x000fe400078e00ff */
[----:B------:R-:W-:Y:S01]  /*3300*/  FFMA.FTZ R51, R66, R79, 1.1641532182693481445e-10 ;  /* 0x2f00000042337423 */ /* 0x000fe2000001004f */
[----:B------:R-:W-:Y:S01]  /*3310*/  FMUL.FTZ R74, R74, R77 ;  /* 0x0000004d4a4a7220 */ /* 0x000fe20000410000 */
[----:B------:R-:W-:Y:S01]  /*3320*/  @P0 IMAD.U32 R66, R35, 0x10000, RZ ;  /* 0x0001000023420824 */ /* 0x000fe200078e00ff */
[----:B------:R-:W-:Y:S02]  /*3330*/  MOV R67, R70 ;  /* 0x0000004600437202 */ /* 0x000fe40000000f00 */
[----:B------:R-:W-:-:S04]  /*3340*/  FSETP.GTU.FTZ.AND P4, PT, R51, R78, PT ;  /* 0x0000004e3300720b */ /* 0x000fc80003f9c000 */
[----:B------:R-:W-:Y:S02]  /*3350*/  FSEL R51, R74, RZ, !P4 ;  /* 0x000000ff4a337208 */ /* 0x000fe40006000000 */
[----:B------:R-:W-:Y:S02]  /*3360*/  PRMT R74, R47, 0x7632, R74 ;  /* 0x000076322f4a7816 */ /* 0x000fe4000000004a */
[----:B------:R-:W-:Y:S01]  /*3370*/  PLOP3.LUT P4, PT, P4, PT, PT, 0x8, 0x80 ;  /* 0x000000000080781c */ /* 0x000fe2000278e170 */
        /* <DEDUP_REMOVED lines=11> */
.L_x_763:
        /* <DEDUP_REMOVED lines=13> */
.L_x_765:
[----:B------:R-:W-:Y:S05]  /*3500*/  BSYNC.RECONVERGENT B2 ;  /* 0x0000000000027941 */ /* 0x000fea0003800200 */
.L_x_764:
[----:B------:R-:W-:Y:S01]  /*3510*/  LOP3.LUT R72, R5, UR9, R69, 0x96, !PT ;  /* 0x0000000905487c12 */ /* 0x000fe2000f8e9645 */
[----:B------:R-:W-:-:S04]  /*3520*/  IMAD.WIDE.U32 R66, R0, -0x326172a9, RZ ;  /* 0xcd9e8d5700427825 */ /* 0x000fc800078e00ff */
[----:B------:R-:W-:Y:S01]  /*3530*/  IMAD.WIDE.U32 R72, R72, -0x326172a9, RZ ;  /* 0xcd9e8d5748487825 */ /* 0x000fe200078e00ff */
[----:B------:R-:W-:-:S04]  /*3540*/  LOP3.LUT R67, R4, UR8, R67, 0x96, !PT ;  /* 0x0000000804437c12 */ /* 0x000fc8000f8e9643 */
[----:B------:R-:W-:Y:S01]  /*3550*/  LOP3.LUT R69, R66, UR18, R73, 0x96, !PT ;  /* 0x0000001242457c12 */ /* 0x000fe2000f8e9649 */
[----:B------:R-:W-:-:S05]  /*3560*/  IMAD.WIDE.U32 R66, R67, -0x2daee0ad, RZ ;  /* 0xd2511f5343427825 */ /* 0x000fca00078e00ff */
        /* <DEDUP_REMOVED lines=27> */
[----:B------:R-:W-:-:S04]  /*3720*/  IMAD.WIDE.U32 R66, R67, -0x326172a9, RZ ;  /* 0xcd9e8d5743427825 */ /* 0x000fc800078e00ff */
[----:B------:R-:W-:Y:S01]  /*3730*/  IMAD.MOV.U32 R69, RZ, RZ, RZ ;  /* 0x000000ffff457224 */ /* 0x000fe200078e00ff */
[----:B------:R-:W-:Y:S01]  /*3740*/  LOP3.LUT R67, R72, UR32, R67, 0x96, !PT ;  /* 0x0000002048437c12 */ /* 0x000fe2000f8e9643 */
[----:B------:R-:W-:-:S05]  /*3750*/  IMAD.WIDE.U32 R72, R73, -0x326172a9, RZ ;  /* 0xcd9e8d5749487825 */ /* 0x000fca00078e00ff */
[----:B------:R-:W-:Y:S01]  /*3760*/  LOP3.LUT R25, R66, UR34, R73, 0x96, !PT ;  /* 0x0000002242197c12 */ /* 0x000fe2000f8e9649 */
[----:B------:R-:W-:Y:S01]  /*3770*/  IMAD.WIDE.U32 R66, R67, -0x2daee0ad, RZ ;  /* 0xd2511f5343427825 */ /* 0x000fe200078e00ff */
[----:B------:R-:W-:-:S04]  /*3780*/  MOV R70, R72 ;  /* 0x0000004800467202 */ /* 0x000fc80000000f00 */
[----:B------:R-:W-:Y:S01]  /*3790*/  LOP3.LUT R68, R68, UR35, R67, 0x96, !PT ;  /* 0x0000002344447c12 */ /* 0x000fe2000f8e9643 */
[----:B------:R-:W-:Y:S02]  /*37a0*/  IMAD.MOV.U32 R67, RZ, RZ, R58 ;  /* 0x000000ffff437224 */ /* 0x000fe400078e003a */
[----:B------:R-:W-:-:S07]  /*37b0*/  IMAD.MOV.U32 R58, RZ, RZ, R66 ;  /* 0x000000ffff3a7224 */ /* 0x000fce00078e0042 */
.L_x_762:
[----:B------:R-:W-:Y:S05]  /*37c0*/  BSYNC.RECONVERGENT B1 ;  /* 0x0000000000017941 */ /* 0x000fea0003800200 */
.L_x_761:
[----:B------:R-:W-:Y:S01]  /*37d0*/  I2FP.F32.U32 R66, R67 ;  /* 0x0000004300427245 */ /* 0x000fe20000201000 */
[----:B------:R-:W-:Y:S01]  /*37e0*/  @P0 IMAD.U32 R67, R56, 0x10000, RZ ;  /* 0x0001000038430824 */ /* 0x000fe200078e00ff */
[----:B------:R-:W-:Y:S02]  /*37f0*/  SHF.L.U32 R74, R74, 0x10, RZ ;  /* 0x000000104a4a7819 */ /* 0x000fe400000006ff */
[----:B------:R-:W-:Y:S01]  /*3800*/  PRMT R46, R46, 0x5410, R76 ;  /* 0x000054102e2e7816 */ /* 0x000fe2000000004c */
[----:B------:R-:W-:Y:S01]  /*3810*/  FFMA.FTZ R79, R66, R79, 1.1641532182693481445e-10 ;  /* 0x2f000000424f7423 */ /* 0x000fe2000001004f */
[----:B------:R-:W-:Y:S01]  /*3820*/  PRMT R45, R64, 0x5410, R45 ;  /* 0x00005410402d7816 */ /* 0x000fe2000000002d */
[----:B------:R-:W-:Y:S01]  /*3830*/  FMUL.FTZ R74, R74, R77 ;  /* 0x0000004d4a4a7220 */ /* 0x000fe20000410000 */
[----:B------:R-:W-:Y:S02]  /*3840*/  PRMT R44, R63, 0x5410, R44 ;  /* 0x000054103f2c7816 */ /* 0x000fe4000000002c */
[----:B------:R-:W-:-:S04]  /*3850*/  FSETP.GTU.FTZ.AND P5, PT, R79, R78, PT ;  /* 0x0000004e4f00720b */ /* 0x000fc80003fbc000 */
[----:B------:R-:W-:Y:S02]  /*3860*/  FSEL R56, R74, RZ, !P5 ;  /* 0x000000ff4a387208 */ /* 0x000fe40006800000 */
[----:B------:R-:W-:-:S03]  /*3870*/  PLOP3.LUT P5, PT, P5, PT, PT, 0x8, 0x80 ;  /* 0x000000000080781c */ /* 0x000fc60002fae170 */
[----:B------:R-:W-:-:S05]  /*3880*/  @P0 FADD.FTZ R56, R67, R56 ;  /* 0x0000003843380221 */ /* 0x000fca0000010000 */
[----:B------:R-:W-:-:S04]  /*3890*/  F2FP.BF16.F32.PACK_AB R66, RZ, R56 ;  /* 0x00000038ff42723e */ /* 0x000fc800000010ff */
[----:B------:R-:W-:Y:S01]  /*38a0*/  PRMT R47, R47, 0x5410, R66 ;  /* 0x000054102f2f7816 */ /* 0x000fe20000000042 */
[----:B------:R-:W-:Y:S06]  /*38b0*/  BRA `(.L_x_766) ;  /* 0x0000005000887947 */ /* 0x000fec0003800000 */
.L_x_725:
        /* <DEDUP_REMOVED lines=16> */
.L_x_769:
        /* <DEDUP_REMOVED lines=13> */
.L_x_771:
[----:B------:R-:W-:Y:S05]  /*3a90*/  BSYNC.RECONVERGENT B2 ;  /* 0x0000000000027941 */ /* 0x000fea0003800200 */
.L_x_770:
        /* <DEDUP_REMOVED lines=41> */
[----:B------:R-:W-:-:S07]  /*3d30*/  IMAD.MOV.U32 R6, RZ, RZ, R72 ;  /* 0x000000ffff067224 */ /* 0x000fce00078e0048 */
.L_x_768:
[----:B------:R-:W-:Y:S05]  /*3d40*/  BSYNC.RECONVERGENT B1 ;  /* 0x0000000000017941 */ /* 0x000fea0003800200 */
.L_x_767:
[----:B------:R-:W0:Y:S01]  /*3d50*/  LDC R79, c[0x0][0x404] ;  /* 0x00010100ff4f7b82 */ /* 0x000e220000000800 */
[----:B------:R-:W-:Y:S01]  /*3d60*/  I2FP.F32.U32 R7, R6 ;  /* 0x0000000600077245 */ /* 0x000fe20000201000 */
[----:B------:R-:W-:Y:S01]  /*3d70*/  IMAD.MOV.U32 R96, RZ, RZ, 0x2f800000 ;  /* 0x2f800000ff607424 */ /* 0x000fe200078e00ff */
[----:B------:R-:W-:Y:S01]  /*3d80*/  ISETP.NE.AND P3, PT, R8, 0x1, PT ;  /* 0x000000010800780c */ /* 0x000fe20003f65270 */
[----:B------:R-:W-:Y:S01]  /*3d90*/  BSSY.RECONVERGENT B1, `(.L_x_772) ;  /* 0x000004e000017945 */ /* 0x000fe20003800200 */
[C---:B-----5:R-:W-:Y:S01]  /*3da0*/  PRMT R14, R44.reuse, 0x7632, R14 ;  /* 0x000076322c0e7816 */ /* 0x060fe2000000000e */
[----:B------:R-:W-:Y:S01]  /*3db0*/  FFMA.FTZ R6, R7, R96, 1.1641532182693481445e-10 ;  /* 0x2f00000007067423 */ /* 0x000fe20000010060 */
[----:B------:R-:W-:Y:S01]  /*3dc0*/  IMAD.U32 R7, R44, 0x10000, RZ ;  /* 0x000100002c077824 */ /* 0x000fe200078e00ff */
[----:B------:R-:W1:Y:S01]  /*3dd0*/  LDC R78, c[0x0][0x408] ;  /* 0x00010200ff4e7b82 */ /* 0x000e620000000800 */
[----:B------:R-:W-:Y:S02]  /*3de0*/  IMAD.MOV.U32 R10, RZ, RZ, 0x2 ;  /* 0x00000002ff0a7424 */ /* 0x000fe400078e00ff */
[----:B0-----:R-:W-:-:S04]  /*3df0*/  FSETP.GTU.FTZ.AND P2, PT, R6, R79, PT ;  /* 0x0000004f0600720b */ /* 0x001fc80003f5c000 */
[----:B------:R-:W-:Y:S01]  /*3e00*/  PLOP3.LUT P4, PT, P2, PT, PT, 0x8, 0x80 ;  /* 0x000000000080781c */ /* 0x000fe2000178e170 */
[----:B-1----:R-:W-:-:S03]  /*3e10*/  FMUL.FTZ R18, R7, R78 ;  /* 0x0000004e07127220 */ /* 0x002fc60000410000 */
[----:B------:R-:W-:Y:S02]  /*3e20*/  P2R R60, PR, RZ, 0x10 ;  /* 0x00000010ff3c7803 */ /* 0x000fe40000000000 */
[----:B------:R-:W-:Y:S02]  /*3e30*/  MOV R7, R70 ;  /* 0x0000004600077202 */ /* 0x000fe40000000f00 */
        /* <DEDUP_REMOVED lines=10> */
.L_x_774:
        /* <DEDUP_REMOVED lines=13> */
.L_x_776:
[----:B------:R-:W-:Y:S05]  /*3fb0*/  BSYNC.RECONVERGENT B2 ;  /* 0x0000000000027941 */ /* 0x000fea0003800200 */
.L_x_775:
        /* <DEDUP_REMOVED lines=39> */
[----:B------:R-:W-:Y:S01]  /*4230*/  IMAD.MOV.U32 R10, RZ, RZ, RZ ;  /* 0x000000ffff0a7224 */ /* 0x000fe200078e00ff */
[----:B------:R-:W-:Y:S01]  /*4240*/  LOP3.LUT R68, R68, UR35, R7, 0x96, !PT ;  /* 0x0000002344447c12 */ /* 0x000fe2000f8e9607 */
[----:B------:R-:W-:Y:S02]  /*4250*/  IMAD.MOV.U32 R7, RZ, RZ, R58 ;  /* 0x000000ffff077224 */ /* 0x000fe400078e003a */
[----:B------:R-:W-:-:S07]  /*4260*/  IMAD.MOV.U32 R58, RZ, RZ, R6 ;  /* 0x000000ffff3a7224 */ /* 0x000fce00078e0006 */
.L_x_773:
[----:B------:R-:W-:Y:S05]  /*4270*/  BSYNC.RECONVERGENT B1 ;  /* 0x0000000000017941 */ /* 0x000fea0003800200 */
.L_x_772:
        /* <DEDUP_REMOVED lines=25> */
.L_x_779:
        /* <DEDUP_REMOVED lines=13> */
.L_x_781:
[----:B------:R-:W-:Y:S05]  /*44e0*/  BSYNC.RECONVERGENT B2 ;  /* 0x0000000000027941 */ /* 0x000fea0003800200 */
.L_x_780:
        /* <DEDUP_REMOVED lines=43> */
.L_x_778:
[----:B------:R-:W-:Y:S05]  /*47a0*/  BSYNC.RECONVERGENT B1 ;  /* 0x0000000000017941 */ /* 0x000fea0003800200 */
.L_x_777:
[----:B------:R-:W-:Y:S01]  /*47b0*/  I2FP.F32.U32 R9, R9 ;  /* 0x0000000900097245 */ /* 0x000fe20000201000 */
[----:B------:R-:W-:Y:S01]  /*47c0*/  BSSY.RECONVERGENT B1, `(.L_x_782) ;  /* 0x000004d000017945 */ /* 0x000fe20003800200 */
[----:B------:R-:W-:Y:S01]  /*47d0*/  ISETP.NE.AND P3, PT, R11, 0x1, PT ;  /* 0x000000010b00780c */ /* 0x000fe20003f65270 */
[----:B------:R-:W-:Y:S02]  /*47e0*/  IMAD.MOV.U32 R12, RZ, RZ, 0x2 ;  /* 0x00000002ff0c7424 */ /* 0x000fe400078e00ff */
[----:B------:R-:W-:Y:S01]  /*47f0*/  FFMA.FTZ R8, R9, R96, 1.1641532182693481445e-10 ;  /* 0x2f00000009087423 */ /* 0x000fe20000010060 */
[----:B------:R-:W-:Y:S01]  /*4800*/  SHF.L.U32 R9, R14, 0x10, RZ ;  /* 0x000000100e097819 */ /* 0x000fe200000006ff */
[----:B------:R-:W-:-:S03]  /*4810*/  IMAD.MOV.U32 R10, RZ, RZ, R70 ;  /* 0x000000ffff0a7224 */ /* 0x000fc600078e0046 */
[----:B------:R-:W-:Y:S01]  /*4820*/  FSETP.GTU.FTZ.AND P2, PT, R8, R79, PT ;  /* 0x0000004f0800720b */ /* 0x000fe20003f5c000 */
[----:B------:R-:W-:-:S03]  /*4830*/  FMUL.FTZ R9, R9, R78 ;  /* 0x0000004e09097220 */ /* 0x000fc60000410000 */
        /* <DEDUP_REMOVED lines=12> */
.L_x_784:
        /* <DEDUP_REMOVED lines=13> */
.L_x_786:
[----:B------:R-:W-:Y:S05]  /*49d0*/  BSYNC.RECONVERGENT B2 ;  /* 0x0000000000027941 */ /* 0x000fea0003800200 */
.L_x_785:
        /* <DEDUP_REMOVED lines=43> */
.L_x_783:
[----:B------:R-:W-:Y:S05]  /*4c90*/  BSYNC.RECONVERGENT B1 ;  /* 0x0000000000017941 */ /* 0x000fea0003800200 */
.L_x_782:
[----:B------:R-:W-:Y:S01]  /*4ca0*/  PRMT R8, R28, 0x7632, R8 ;  /* 0x000076321c087816 */ /* 0x000fe20000000008 */
[----:B------:R-:W-:Y:S01]  /*4cb0*/  @P0 IMAD.U32 R17, R17, 0x10000, RZ ;  /* 0x0001000011110824 */ /* 0x000fe200078e00ff */
[----:B------:R-:W-:Y:S01]  /*4cc0*/  I2FP.F32.U32 R9, R10 ;  /* 0x0000000a00097245 */ /* 0x000fe20000201000 */
[----:B------:R-:W-:Y:S01]  /*4cd0*/  BSSY.RECONVERGENT B1, `(.L_x_787) ;  /* 0x0000050000017945 */ /* 0x000fe20003800200 */
[----:B------:R-:W-:Y:S01]  /*4ce0*/  ISETP.NE.AND P3, PT, R12, 0x1, PT ;  /* 0x000000010c00780c */ /* 0x000fe20003f65270 */
[----:B------:R-:W-:Y:S02]  /*4cf0*/  IMAD.U32 R11, R8, 0x10000, RZ ;  /* 0x00010000080b7824 */ /* 0x000fe400078e00ff */
[----:B------:R-:W-:Y:S01]  /*4d00*/  FFMA.FTZ R8, R9, R96, 1.1641532182693481445e-10 ;  /* 0x2f00000009087423 */ /* 0x000fe20000010060 */
[----:B------:R-:W-:Y:S02]  /*4d10*/  IMAD.MOV.U32 R13, RZ, RZ, 0x2 ;  /* 0x00000002ff0d7424 */ /* 0x000fe400078e00ff */
[----:B------:R-:W-:Y:S01]  /*4d20*/  FMUL.FTZ R11, R11, R78 ;  /* 0x0000004e0b0b7220 */ /* 0x000fe20000410000 */
[----:B------:R-:W-:Y:S01]  /*4d30*/  IMAD.MOV.U32 R9, RZ, RZ, R70 ;  /* 0x000000ffff097224 */ /* 0x000fe200078e0046 */
[----:B------:R-:W-:-:S04]  /*4d40*/  FSETP.GTU.FTZ.AND P2, PT, R8, R79, PT ;  /* 0x0000004f0800720b */ /* 0x000fc80003f5c000 */
[----:B------:R-:W-:Y:S02]  /*4d50*/  FSEL R11, R11, RZ, !P2 ;  /* 0x000000ff0b0b7208 */ /* 0x000fe40005000000 */
[----:B------:R-:W-:-:S03]  /*4d60*/  SEL R8, RZ, 0x1, P2 ;  /* 0x00000001ff087807 */ /* 0x000fc60001000000 */
        /* <DEDUP_REMOVED lines=13> */
.L_x_789:
        /* <DEDUP_REMOVED lines=13> */
.L_x_791:
[----:B------:R-:W-:Y:S05]  /*4f10*/  BSYNC.RECONVERGENT B2 ;  /* 0x0000000000027941 */ /* 0x000fea0003800200 */
.L_x_790:
        /* <DEDUP_REMOVED lines=42> */
[----:B------:R-:W-:-:S07]  /*51c0*/  MOV R58, R10 ;  /* 0x0000000a003a7202 */ /* 0x000fce0000000f00 */
.L_x_788:
[----:B------:R-:W-:Y:S05]  /*51d0*/  BSYNC.RECONVERGENT B1 ;  /* 0x0000000000017941 */ /* 0x000fea0003800200 */
.L_x_787:
[----:B------:R-:W-:Y:S01]  /*51e0*/  I2FP.F32.U32 R9, R9 ;  /* 0x0000000900097245 */ /* 0x000fe20000201000 */
[----:B------:R-:W-:Y:S01]  /*51f0*/  BSSY.RECONVERGENT B1, `(.L_x_792) ;  /* 0x000004e000017945 */ /* 0x000fe20003800200 */
[----:B------:R-:W-:Y:S01]  /*5200*/  ISETP.NE.AND P3, PT, R13, 0x1, PT ;  /* 0x000000010d00780c */ /* 0x000fe20003f65270 */
[----:B------:R-:W-:Y:S01]  /*5210*/  IMAD.MOV.U32 R12, RZ, RZ, 0x2 ;  /* 0x00000002ff0c7424 */ /* 0x000fe200078e00ff */
[----:B------:R-:W-:Y:S01]  /*5220*/  PRMT R14, R45, 0x7632, R14 ;  /* 0x000076322d0e7816 */ /* 0x000fe2000000000e */
[----:B------:R-:W-:Y:S01]  /*5230*/  FFMA.FTZ R10, R9, R96, 1.1641532182693481445e-10 ;  /* 0x2f000000090a7423 */ /* 0x000fe20000010060 */
[----:B------:R-:W-:Y:S01]  /*5240*/  IMAD.U32 R9, R45, 0x10000, RZ ;  /* 0x000100002d097824 */ /* 0x000fe200078e00ff */
[----:B------:R-:W-:-:S03]  /*5250*/  MOV R11, R70 ;  /* 0x00000046000b7202 */ /* 0x000fc60000000f00 */
        /* <DEDUP_REMOVED lines=14> */
.L_x_794:
        /* <DEDUP_REMOVED lines=13> */
.L_x_796:
[----:B------:R-:W-:Y:S05]  /*5410*/  BSYNC.RECONVERGENT B2 ;  /* 0x0000000000027941 */ /* 0x000fea0003800200 */
.L_x_795:
        /* <DEDUP_REMOVED lines=43> */
.L_x_793:
[----:B------:R-:W-:Y:S05]  /*56d0*/  BSYNC.RECONVERGENT B1 ;  /* 0x0000000000017941 */ /* 0x000fea0003800200 */
.L_x_792:
[----:B------:R-:W-:Y:S01]  /*56e0*/  I2FP.F32.U32 R11, R11 ;  /* 0x0000000b000b7245 */ /* 0x000fe20000201000 */
[----:B------:R-:W-:Y:S01]  /*56f0*/  @P0 IMAD.U32 R18, R33, 0x10000, RZ ;  /* 0x0001000021120824 */ /* 0x000fe200078e00ff */
[----:B------:R-:W-:Y:S01]  /*5700*/  SHF.L.U32 R13, R29, 0x10, RZ ;  /* 0x000000101d0d7819 */ /* 0x000fe200000006ff */
[----:B------:R-:W-:Y:S01]  /*5710*/  BSSY.RECONVERGENT B1, `(.L_x_797) ;  /* 0x000004f000017945 */ /* 0x000fe20003800200 */
[----:B------:R-:W-:Y:S01]  /*5720*/  ISETP.NE.AND P3, PT, R12, 0x1, PT ;  /* 0x000000010c00780c */ /* 0x000fe20003f65270 */
[----:B------:R-:W-:Y:S01]  /*5730*/  FFMA.FTZ R10, R11, R96, 1.1641532182693481445e-10 ;  /* 0x2f0000000b0a7423 */ /* 0x000fe20000010060 */
[----:B------:R-:W-:Y:S02]  /*5740*/  IMAD.MOV.U32 R20, RZ, RZ, 0x2 ;  /* 0x00000002ff147424 */ /* 0x000fe400078e00ff */
[----:B------:R-:W-:Y:S01]  /*5750*/  FMUL.FTZ R13, R13, R78 ;  /* 0x0000004e0d0d7220 */ /* 0x000fe20000410000 */
[----:B------:R-:W-:Y:S02]  /*5760*/  MOV R11, R70 ;  /* 0x00000046000b7202 */ /* 0x000fe40000000f00 */
[----:B------:R-:W-:-:S04]  /*5770*/  FSETP.GTU.FTZ.AND P2, PT, R10, R79, PT ;  /* 0x0000004f0a00720b */ /* 0x000fc80003f5c000 */
[----:B------:R-:W-:-:S05]  /*5780*/  FSEL R10, R13, RZ, !P2 ;  /* 0x000000ff0d0a7208 */ /* 0x000fca0005000000 */
[----:B------:R-:W-:-:S04]  /*5790*/  FADD.FTZ R9, R9, R10 ;  /* 0x0000000a09097221 */ /* 0x000fc80000010000 */
        /* <DEDUP_REMOVED lines=13> */
.L_x_799:
        /* <DEDUP_REMOVED lines=13> */
.L_x_801:
[----:B------:R-:W-:Y:S05]  /*5940*/  BSYNC.RECONVERGENT B2 ;  /* 0x0000000000027941 */ /* 0x000fea0003800200 */
.L_x_800:
        /* <DEDUP_REMOVED lines=43> */
.L_x_798:
[----:B------:R-:W-:Y:S05]  /*5c00*/  BSYNC.RECONVERGENT B1 ;  /* 0x0000000000017941 */ /* 0x000fea0003800200 */
.L_x_797:
[----:B------:R-:W-:Y:S01]  /*5c10*/  I2FP.F32.U32 R11, R11 ;  /* 0x0000000b000b7245 */ /* 0x000fe20000201000 */
[----:B------:R-:W-:Y:S01]  /*5c20*/  BSSY.RECONVERGENT B1, `(.L_x_802) ;  /* 0x000004d000017945 */ /* 0x000fe20003800200 */
[----:B------:R-:W-:Y:S01]  /*5c30*/  SHF.L.U32 R13, R14, 0x10, RZ ;  /* 0x000000100e0d7819 */ /* 0x000fe200000006ff */
[----:B------:R-:W-:Y:S01]  /*5c40*/  IMAD.MOV.U32 R12, RZ, RZ, 0x2 ;  /* 0x00000002ff0c7424 */ /* 0x000fe200078e00ff */
[----:B------:R-:W-:Y:S01]  /*5c50*/  ISETP.NE.AND P2, PT, R20, 0x1, PT ;  /* 0x000000011400780c */ /* 0x000fe20003f45270 */
[----:B------:R-:W-:Y:S01]  /*5c60*/  FFMA.FTZ R10, R11, R96, 1.1641532182693481445e-10 ;  /* 0x2f0000000b0a7423 */ /* 0x000fe20000010060 */
[----:B------:R-:W-:Y:S02]  /*5c70*/  IMAD.MOV.U32 R11, RZ, RZ, R70 ;  /* 0x000000ffff0b7224 */ /* 0x000fe400078e0046 */
[----:B------:R-:W-:Y:S02]  /*5c80*/  FMUL.FTZ R13, R13, R78 ;  /* 0x0000004e0d0d7220 */ /* 0x000fe40000410000 */
        /* <DEDUP_REMOVED lines=13> */
.L_x_804:
        /* <DEDUP_REMOVED lines=13> */
.L_x_806:
[----:B------:R-:W-:Y:S05]  /*5e30*/  BSYNC.RECONVERGENT B2 ;  /* 0x0000000000027941 */ /* 0x000fea0003800200 */
.L_x_805:
        /* <DEDUP_REMOVED lines=43> */
.L_x_803:
[----:B------:R-:W-:Y:S05]  /*60f0*/  BSYNC.RECONVERGENT B1 ;  /* 0x0000000000017941 */ /* 0x000fea0003800200 */
.L_x_802:
[----:B------:R-:W-:Y:S01]  /*6100*/  PRMT R10, R29, 0x7632, R10 ;  /* 0x000076321d0a7816 */ /* 0x000fe2000000000a */
[----:B------:R-:W-:Y:S01]  /*6110*/  @P0 IMAD.U32 R19, R19, 0x10000, RZ ;  /* 0x0001000013130824 */ /* 0x000fe200078e00ff */
[----:B------:R-:W-:Y:S01]  /*6120*/  I2FP.F32.U32 R11, R11 ;  /* 0x0000000b000b7245 */ /* 0x000fe20000201000 */
[----:B------:R-:W-:Y:S01]  /*6130*/  BSSY.RECONVERGENT B1, `(.L_x_807) ;  /* 0x0000050000017945 */ /* 0x000fe20003800200 */
[----:B------:R-:W-:Y:S02]  /*6140*/  IMAD.MOV.U32 R20, RZ, RZ, 0x2 ;  /* 0x00000002ff147424 */ /* 0x000fe400078e00ff */
[----:B------:R-:W-:Y:S02]  /*6150*/  IMAD.U32 R13, R10, 0x10000, RZ ;  /* 0x000100000a0d7824 */ /* 0x000fe400078e00ff */
[----:B------:R-:W-:Y:S01]  /*6160*/  FFMA.FTZ R10, R11, R96, 1.1641532182693481445e-10 ;  /* 0x2f0000000b0a7423 */ /* 0x000fe20000010060 */
[----:B------:R-:W-:Y:S02]  /*6170*/  IMAD.MOV.U32 R11, RZ, RZ, R70 ;  /* 0x000000ffff0b7224 */ /* 0x000fe400078e0046 */
[----:B------:R-:W-:-:S02]  /*6180*/  FMUL.FTZ R13, R13, R78 ;  /* 0x0000004e0d0d7220 */ /* 0x000fc40000410000 */
[----:B------:R-:W-:-:S04]  /*6190*/  FSETP.GTU.FTZ.AND P2, PT, R10, R79, PT ;  /* 0x0000004f0a00720b */ /* 0x000fc80003f5c000 */
[----:B------:R-:W-:Y:S02]  /*61a0*/  FSEL R13, R13, RZ, !P2 ;  /* 0x000000ff0d0d7208 */ /* 0x000fe40005000000 */
[----:B------:R-:W-:Y:S02]  /*61b0*/  SEL R10, RZ, 0x1, P2 ;  /* 0x00000001ff0a7807 */ /* 0x000fe40001000000 */
[----:B------:R-:W-:Y:S01]  /*61c0*/  ISETP.NE.AND P2, PT, R12, 0x1, PT ;  /* 0x000000010c00780c */ /* 0x000fe20003f45270 */
[----:B------:R-:W-:-:S04]  /*61d0*/  FADD.FTZ R14, R14, R13 ;  /* 0x0000000d0e0e7221 */ /* 0x000fc80000010000 */
[----:B------:R-:W-:Y:S01]  /*61e0*/  @P0 FADD.FTZ R19, R19, R14 ;  /* 0x0000000e13130221 */ /* 0x000fe20000010000 */
[----:B------:R-:W-:-:S04]  /*61f0*/  @!P0 MOV R19, R14 ;  /* 0x0000000e00138202 */ /* 0x000fc80000000f00 */
        /* <DEDUP_REMOVED lines=10> */
.L_x_809:
        /* <DEDUP_REMOVED lines=13> */
.L_x_811:
[----:B------:R-:W-:Y:S05]  /*6370*/  BSYNC.RECONVERGENT B2 ;  /* 0x0000000000027941 */ /* 0x000fea0003800200 */
.L_x_810:
[----:B------:R-:W-:Y:S01]  /*6380*/  IMAD.WIDE.U32 R68, R0, -0x326172a9, RZ ;  /* 0xcd9e8d5700447825 */ /* 0x000fe200078e00ff */
[----:B------:R-:W-:-:S03]  /*6390*/  LOP3.LUT R12, R5, UR9, R67, 0x96, !PT ;  /* 0x00000009050c7c12 */ /* 0x000fc6000f8e9643 */
[----:B------:R-:W-:Y:S01]  /*63a0*/  IMAD.MOV.U32 R11, RZ, RZ, R58 ;  /* 0x000000ffff0b7224 */ /* 0x000fe200078e003a */
        /* <DEDUP_REMOVED lines=40> */
.L_x_808:
[----:B------:R-:W-:Y:S05]  /*6630*/  BSYNC.RECONVERGENT B1 ;  /* 0x0000000000017941 */ /* 0x000fea0003800200 */
.L_x_807:
        /* <DEDUP_REMOVED lines=21> */
.L_x_814:
        /* <DEDUP_REMOVED lines=13> */
.L_x_816:
[----:B------:R-:W-:Y:S05]  /*6860*/  BSYNC.RECONVERGENT B2 ;  /* 0x0000000000027941 */ /* 0x000fea0003800200 */
.L_x_815:
        /* <DEDUP_REMOVED lines=43> */
.L_x_813:
[----:B------:R-:W-:Y:S05]  /*6b20*/  BSYNC.RECONVERGENT B1 ;  /* 0x0000000000017941 */ /* 0x000fea0003800200 */
.L_x_812:
[----:B------:R-:W-:Y:S01]  /*6b30*/  I2FP.F32.U32 R13, R13 ;  /* 0x0000000d000d7245 */ /* 0x000fe20000201000 */
[----:B------:R-:W-:Y:S01]  /*6b40*/  @P0 IMAD.U32 R46, R34, 0x10000, RZ ;  /* 0x00010000222e0824 */ /* 0x000fe200078e00ff */
[----:B------:R-:W-:Y:S01]  /*6b50*/  SHF.L.U32 R51, R30, 0x10, RZ ;  /* 0x000000101e337819 */ /* 0x000fe200000006ff */
[----:B------:R-:W-:Y:S01]  /*6b60*/  BSSY.RECONVERGENT B1, `(.L_x_817) ;  /* 0x0000050000017945 */ /* 0x000fe20003800200 */
[----:B------:R-:W-:Y:S02]  /*6b70*/  IMAD.MOV.U32 R66, RZ, RZ, 0x2 ;  /* 0x00000002ff427424 */ /* 0x000fe400078e00ff */
[----:B------:R-:W-:Y:S01]  /*6b80*/  FFMA.FTZ R12, R13, R96, 1.1641532182693481445e-10 ;  /* 0x2f0000000d0c7423 */ /* 0x000fe20000010060 */
[----:B------:R-:W-:Y:S01]  /*6b90*/  MOV R13, R70 ;  /* 0x00000046000d7202 */ /* 0x000fe20000000f00 */
[----:B------:R-:W-:-:S03]  /*6ba0*/  FMUL.FTZ R51, R51, R78 ;  /* 0x0000004e33337220 */ /* 0x000fc60000410000 */
[----:B------:R-:W-:-:S04]  /*6bb0*/  FSETP.GTU.FTZ.AND P3, PT, R12, R79, PT ;  /* 0x0000004f0c00720b */ /* 0x000fc80003f7c000 */
[----:B------:R-:W-:Y:S02]  /*6bc0*/  FSEL R20, R51, RZ, !P3 ;  /* 0x000000ff33147208 */ /* 0x000fe40005800000 */
[----:B------:R-:W-:Y:S02]  /*6bd0*/  SEL R12, RZ, 0x1, P3 ;  /* 0x00000001ff0c7807 */ /* 0x000fe40001800000 */
[----:B------:R-:W-:Y:S01]  /*6be0*/  ISETP.NE.AND P3, PT, R50, 0x1, PT ;  /* 0x000000013200780c */ /* 0x000fe20003f65270 */
[----:B------:R-:W-:-:S04]  /*6bf0*/  FADD.FTZ R11, R11, R20 ;  /* 0x000000140b0b7221 */ /* 0x000fc80000010000 */
        /* <DEDUP_REMOVED lines=13> */
.L_x_819:
        /* <DEDUP_REMOVED lines=13> */
.L_x_821:
[----:B------:R-:W-:Y:S05]  /*6da0*/  BSYNC.RECONVERGENT B2 ;  /* 0x0000000000027941 */ /* 0x000fea0003800200 */
.L_x_820:
        /* <DEDUP_REMOVED lines=43> */
.L_x_818:
[----:B------:R-:W-:Y:S05]  /*7060*/  BSYNC.RECONVERGENT B1 ;  /* 0x0000000000017941 */ /* 0x000fea0003800200 */
.L_x_817:
        /* <DEDUP_REMOVED lines=20> */
.L_x_824:
        /* <DEDUP_REMOVED lines=13> */
.L_x_826:
[----:B------:R-:W-:Y:S05]  /*7280*/  BSYNC.RECONVERGENT B2 ;  /* 0x0000000000027941 */ /* 0x000fea0003800200 */
.L_x_825:
        /* <DEDUP_REMOVED lines=43> */
.L_x_823:
[----:B------:R-:W-:Y:S05]  /*7540*/  BSYNC.RECONVERGENT B1 ;  /* 0x0000000000017941 */ /* 0x000fea0003800200 */
.L_x_822:
[----:B------:R-:W-:Y:S01]  /*7550*/  PRMT R12, R30, 0x7632, R12 ;  /* 0x000076321e0c7816 */ /* 0x000fe2000000000c */
[----:B------:R-:W-:Y:S01]  /*7560*/  BSSY.RECONVERGENT B1, `(.L_x_827) ;  /* 0x0000052000017945 */ /* 0x000fe20003800200 */
[----:B------:R-:W-:Y:S01]  /*7570*/  I2FP.F32.U32 R13, R13 ;  /* 0x0000000d000d7245 */ /* 0x000fe20000201000 */
[----:B------:R-:W-:Y:S02]  /*7580*/  IMAD.MOV.U32 R73, RZ, RZ, 0x2 ;  /* 0x00000002ff497424 */ /* 0x000fe400078e00ff */
[----:B------:R-:W-:Y:S02]  /*7590*/  IMAD.U32 R51, R12, 0x10000, RZ ;  /* 0x000100000c337824 */ /* 0x000fe400078e00ff */
[----:B------:R-:W-:Y:S01]  /*75a0*/  FFMA.FTZ R12, R13, R96, 1.1641532182693481445e-10 ;  /* 0x2f0000000d0c7423 */ /* 0x000fe20000010060 */
[----:B------:R-:W-:Y:S02]  /*75b0*/  @P0 IMAD.U32 R13, R74, 0x10000, RZ ;  /* 0x000100004a0d0824 */ /* 0x000fe400078e00ff */
[----:B------:R-:W-:-:S02]  /*75c0*/  FMUL.FTZ R51, R51, R78 ;  /* 0x0000004e33337220 */ /* 0x000fc40000410000 */
[----:B------:R-:W-:-:S04]  /*75d0*/  FSETP.GTU.FTZ.AND P4, PT, R12, R79, PT ;  /* 0x0000004f0c00720b */ /* 0x000fc80003f9c000 */
[----:B------:R-:W-:Y:S02]  /*75e0*/  FSEL R51, R51, RZ, !P4 ;  /* 0x000000ff33337208 */ /* 0x000fe40006000000 */
[----:B------:R-:W-:Y:S02]  /*75f0*/  SEL R12, RZ, 0x1, P4 ;  /* 0x00000001ff0c7807 */ /* 0x000fe40002000000 */
[----:B------:R-:W-:Y:S01]  /*7600*/  ISETP.NE.AND P4, PT, R67, 0x1, PT ;  /* 0x000000014300780c */ /* 0x000fe20003f85270 */
[----:B------:R-:W-:-:S04]  /*7610*/  FADD.FTZ R14, R14, R51 ;  /* 0x000000330e0e7221 */ /* 0x000fc80000010000 */
[----:B------:R-:W-:Y:S01]  /*7620*/  @P0 FADD.FTZ R50, R13, R14 ;  /* 0x0000000e0d320221 */ /* 0x000fe20000010000 */
[----:B------:R-:W-:Y:S01]  /*7630*/  @!P0 MOV R50, R14 ;  /* 0x0000000e00328202 */ /* 0x000fe20000000f00 */
[----:B------:R-:W-:-:S03]  /*7640*/  IMAD.MOV.U32 R13, RZ, RZ, R70 ;  /* 0x000000ffff0d7224 */ /* 0x000fc600078e0046 */
        /* <DEDUP_REMOVED lines=10> */
.L_x_829:
        /* <DEDUP_REMOVED lines=13> */
.L_x_831:
[----:B------:R-:W-:Y:S05]  /*77c0*/  BSYNC.RECONVERGENT B2 ;  /* 0x0000000000027941 */ /* 0x000fea0003800200 */
.L_x_830:
        /* <DEDUP_REMOVED lines=43> */
.L_x_828:
[----:B------:R-:W-:Y:S05]  /*7a80*/  BSYNC.RECONVERGENT B1 ;  /* 0x0000000000017941 */ /* 0x000fea0003800200 */
.L_x_827:
        /* <DEDUP_REMOVED lines=21> */
.L_x_834:
        /* <DEDUP_REMOVED lines=13> */
.L_x_836:
[----:B------:R-:W-:Y:S05]  /*7cb0*/  BSYNC.RECONVERGENT B2 ;  /* 0x0000000000027941 */ /* 0x000fea0003800200 */
.L_x_835:
        /* <DEDUP_REMOVED lines=40> */
[----:B------:R-:W-:Y:S01]  /*7f40*/  MOV R70, R74 ;  /* 0x0000004a00467202 */ /* 0x000fe20000000f00 */
[----:B------:R-:W-:Y:S01]  /*7f50*/  IMAD.MOV.U32 R58, RZ, RZ, R72 ;  /* 0x000000ffff3a7224 */ /* 0x000fe200078e0048 */
[----:B------:R-:W-:-:S07]  /*7f60*/  LOP3.LUT R68, R68, UR35, R73, 0x96, !PT ;  /* 0x0000002344447c12 */ /* 0x000fce000f8e9649 */
.L_x_833:
[----:B------:R-:W-:Y:S05]  /*7f70*/  BSYNC.RECONVERGENT B1 ;  /* 0x0000000000017941 */ /* 0x000fea0003800200 */
.L_x_832:
[----:B------:R-:W-:Y:S01]  /*7f80*/  I2FP.F32.U32 R47, R47 ;  /* 0x0000002f002f7245 */ /* 0x000fe20000201000 */
[----:B------:R-:W-:Y:S01]  /*7f90*/  @P0 IMAD.U32 R74, R35, 0x10000, RZ ;  /* 0x00010000234a0824 */ /* 0x000fe200078e00ff */
[----:B------:R-:W-:Y:S01]  /*7fa0*/  SHF.L.U32 R51, R31, 0x10, RZ ;  /* 0x000000101f337819 */ /* 0x000fe200000006ff */
[----:B------:R-:W-:Y:S01]  /*7fb0*/  BSSY.RECONVERGENT B1, `(.L_x_837) ;  /* 0x0000050000017945 */ /* 0x000fe20003800200 */
[----:B------:R-:W-:Y:S01]  /*7fc0*/  MOV R73, R70 ;  /* 0x0000004600497202 */ /* 0x000fe20000000f00 */
[----:B------:R-:W-:Y:S02]  /*7fd0*/  FFMA.FTZ R72, R47, R96, 1.1641532182693481445e-10 ;  /* 0x2f0000002f487423 */ /* 0x000fe40000010060 */
[----:B------:R-:W-:-:S03]  /*7fe0*/  FMUL.FTZ R51, R51, R78 ;  /* 0x0000004e33337220 */ /* 0x000fc60000410000 */
[----:B------:R-:W-:-:S04]  /*7ff0*/  FSETP.GTU.FTZ.AND P5, PT, R72, R79, PT ;  /* 0x0000004f4800720b */ /* 0x000fc80003fbc000 */
[----:B------:R-:W-:Y:S02]  /*8000*/  FSEL R72, R51, RZ, !P5 ;  /* 0x000000ff33487208 */ /* 0x000fe40006800000 */
[----:B------:R-:W-:Y:S02]  /*8010*/  SEL R67, RZ, 0x1, P5 ;  /* 0x00000001ff437807 */ /* 0x000fe40002800000 */
[----:B------:R-:W-:Y:S01]  /*8020*/  ISETP.NE.AND P5, PT, R69, 0x1, PT ;  /* 0x000000014500780c */ /* 0x000fe20003fa5270 */
[----:B------:R-:W-:Y:S01]  /*8030*/  FADD.FTZ R13, R13, R72 ;  /* 0x000000480d0d7221 */ /* 0x000fe20000010000 */
[----:B------:R-:W-:-:S03]  /*8040*/  IMAD.MOV.U32 R72, RZ, RZ, 0x2 ;  /* 0x00000002ff487424 */ /* 0x000fc600078e00ff */
        /* <DEDUP_REMOVED lines=13> */
.L_x_839:
        /* <DEDUP_REMOVED lines=13> */
.L_x_841:
[----:B------:R-:W-:Y:S05]  /*81f0*/  BSYNC.RECONVERGENT B2 ;  /* 0x0000000000027941 */ /* 0x000fea0003800200 */
.L_x_840:
        /* <DEDUP_REMOVED lines=43> */
.L_x_838:
[----:B------:R-:W-:Y:S05]  /*84b0*/  BSYNC.RECONVERGENT B1 ;  /* 0x0000000000017941 */ /* 0x000fea0003800200 */
.L_x_837:
        /* <DEDUP_REMOVED lines=20> */
.L_x_844:
        /* <DEDUP_REMOVED lines=15> */
.L_x_846:
[----:B------:R-:W-:Y:S05]  /*86f0*/  BSYNC.RECONVERGENT B2 ;  /* 0x0000000000027941 */ /* 0x000fea0003800200 */
.L_x_845:
        /* <DEDUP_REMOVED lines=42> */
[----:B------:R-:W-:-:S07]  /*89a0*/  MOV R58, R72 ;  /* 0x00000048003a7202 */ /* 0x000fce0000000f00 */
.L_x_843:
[----:B------:R-:W-:Y:S05]  /*89b0*/  BSYNC.RECONVERGENT B1 ;  /* 0x0000000000017941 */ /* 0x000fea0003800200 */
.L_x_842:
[----:B------:R-:W-:Y:S01]  /*89c0*/  I2FP.F32.U32 R67, R67 ;  /* 0x0000004300437245 */ /* 0x000fe20000201000 */
[----:B------:R-:W-:Y:S01]  /*89d0*/  @P0 IMAD.U32 R75, R56, 0x10000, RZ ;  /* 0x00010000384b0824 */ /* 0x000fe200078e00ff */
[----:B------:R-:W-:Y:S02]  /*89e0*/  PRMT R72, R31, 0x7632, R72 ;  /* 0x000076321f487816 */ /* 0x000fe40000000048 */
[----:B------:R-:W-:Y:S01]  /*89f0*/  PRMT R46, R46, 0x5410, R66 ;  /* 0x000054102e2e7816 */ /* 0x000fe20000000042 */
[----:B------:R-:W-:Y:S01]  /*8a00*/  FFMA.FTZ R96, R67, R96, 1.1641532182693481445e-10 ;  /* 0x2f00000043607423 */ /* 0x000fe20000010060 */
[----:B------:R-:W-:Y:S01]  /*8a10*/  PRMT R45, R45, 0x5410, R64 ;  /* 0x000054102d2d7816 */ /* 0x000fe20000000040 */
[----:B------:R-:W-:Y:S01]  /*8a20*/  IMAD.U32 R73, R72, 0x10000, RZ ;  /* 0x0001000048497824 */ /* 0x000fe200078e00ff */
[----:B------:R-:W-:Y:S02]  /*8a30*/  PRMT R44, R44, 0x5410, R63 ;  /* 0x000054102c2c7816 */ /* 0x000fe4000000003f */
[----:B------:R-:W-:Y:S01]  /*8a40*/  FSETP.GTU.FTZ.AND P6, PT, R96, R79, PT ;  /* 0x0000004f6000720b */ /* 0x000fe20003fdc000 */
[----:B------:R-:W-:-:S03]  /*8a50*/  FMUL.FTZ R73, R73, R78 ;  /* 0x0000004e49497220 */ /* 0x000fc60000410000 */
[----:B------:R-:W-:Y:S02]  /*8a60*/  SEL R67, RZ, 0x1, P6 ;  /* 0x00000001ff437807 */ /* 0x000fe40003000000 */
[----:B------:R-:W-:-:S05]  /*8a70*/  FSEL R73, R73, RZ, !P6 ;  /* 0x000000ff49497208 */ /* 0x000fca0007000000 */
[----:B------:R-:W-:-:S04]  /*8a80*/  FADD.FTZ R14, R14, R73 ;  /* 0x000000490e0e7221 */ /* 0x000fc80000010000 */
[--C-:B------:R-:W-:Y:S01]  /*8a90*/  @P0 FADD.FTZ R56, R75, R14.reuse ;  /* 0x0000000e4b380221 */ /* 0x100fe20000010000 */
[----:B------:R-:W-:Y:S02]  /*8aa0*/  @!P0 MOV R56, R14 ;  /* 0x0000000e00388202 */ /* 0x000fe40000000f00 */
[----:B------:R-:W-:Y:S02]  /*8ab0*/  PRMT R14, R67, 0x7610, R14 ;  /* 0x00007610430e7816 */ /* 0x000fe4000000000e */
[----:B------:R-:W-:-:S04]  /*8ac0*/  F2FP.BF16.F32.PACK_AB R67, RZ, R56 ;  /* 0x00000038ff43723e */ /* 0x000fc800000010ff */
[----:B------:R-:W-:-:S07]  /*8ad0*/  PRMT R47, R47, 0x5410, R67 ;  /* 0x000054102f2f7816 */ /* 0x000fce0000000043 */
.L_x_766:
[----:B------:R-:W-:Y:S01]  /*8ae0*/  ISETP.NE.AND P0, PT, R60, RZ, PT ;  /* 0x000000ff3c00720c */ /* 0x000fe20003f05270 */
[----:B------:R-:W0:Y:S01]  /*8af0*/  LDC.64 R66, c[0x0][0x3b0] ;  /* 0x0000ec00ff427b82 */ /* 0x000e220000000a00 */
[----:B------:R-:W-:Y:S02]  /*8b00*/  SEL R60, RZ, 0x10000, !P4 ;  /* 0x00010000ff3c7807 */ /* 0x000fe40006000000 */
[----:B------:R-:W-:Y:S02]  /*8b10*/  ISETP.NE.AND P4, PT, R62, RZ, PT ;  /* 0x000000ff3e00720c */ /* 0x000fe40003f85270 */
[----:B------:R-:W-:Y:S02]  /*8b20*/  ISETP.NE.AND P6, PT, R59, RZ, PT ;  /* 0x000000ff3b00720c */ /* 0x000fe40003fc5270 */
[----:B------:R-:W-:Y:S01]  /*8b30*/  SEL R59, RZ, 0x1000000, !P5 ;  /* 0x01000000ff3b7807 */ /* 0x000fe20006800000 */
[----:B------:R-:W1:Y:S01]  /*8b40*/  LDC.64 R62, c[0x0][0x3a8] ;  /* 0x0000ea00ff3e7b82 */ /* 0x000e620000000a00 */
[----:B------:R-:W-:-:S02]  /*8b50*/  SEL R73, RZ, 0x100, !P3 ;  /* 0x00000100ff497807 */ /* 0x000fc40005800000 */
[----:B------:R-:W-:Y:S02]  /*8b60*/  ISETP.NE.AND P5, PT, R61, RZ, PT ;  /* 0x000000ff3d00720c */ /* 0x000fe40003fa5270 */
[----:B------:R-:W-:Y:S02]  /*8b70*/  LOP3.LUT R73, R73, R59, R60, 0xfe, !PT ;  /* 0x0000003b49497212 */ /* 0x000fe400078efe3c */
[----:B------:R-:W-:Y:S02]  /*8b80*/  SEL R61, RZ, 0x1000000, !P4 ;  /* 0x01000000ff3d7807 */ /* 0x000fe40006000000 */
[----:B------:R-:W-:Y:S02]  /*8b90*/  SEL R60, RZ, 0x10000, !P5 ;  /* 0x00010000ff3c7807 */ /* 0x000fe40006800000 */
[----:B------:R-:W-:-:S04]  /*8ba0*/  SEL R59, RZ, 0x100, !P6 ;  /* 0x00000100ff3b7807 */ /* 0x000fc80007000000 */
[----:B------:R-:W-:Y:S01]  /*8bb0*/  LOP3.LUT R59, R59, R61, R60, 0xfe, !PT ;  /* 0x0000003d3b3b7212 */ /* 0x000fe200078efe3c */
[----:B0-----:R-:W-:Y:S01]  /*8bc0*/  IMAD.WIDE.U32 R66, R55, 0x8, R66 ;  /* 0x0000000837427825 */ /* 0x001fe200078e0042 */
[----:B------:R-:W-:-:S04]  /*8bd0*/  SEL R60, RZ, 0x1, !P2 ;  /* 0x00000001ff3c7807 */ /* 0x000fc80005000000 */
[----:B------:R-:W-:Y:S02]  /*8be0*/  LOP3.LUT R61, R73, R60, RZ, 0xfc, !PT ;  /* 0x0000003c493d7212 */ /* 0x000fe400078efcff */
[----:B------:R-:W-:Y:S01]  /*8bf0*/  SEL R60, RZ, 0x1, !P0 ;  /* 0x00000001ff3c7807 */ /* 0x000fe20004000000 */
[----:B-1----:R-:W-:-:S03]  /*8c00*/  IMAD.WIDE.U32 R62, R55, 0x10, R62 ;  /* 0x00000010373e7825 */ /* 0x002fc600078e003e */
[----:B------:R-:W-:Y:S02]  /*8c10*/  LOP3.LUT R60, R59, R60, RZ, 0xfc, !PT ;  /* 0x0000003c3b3c7212 */ /* 0x000fe400078efcff */
[----:B------:R0:W-:Y:S04]  /*8c20*/  STG.E.128 desc[UR10][R62.64], R44 ;  /* 0x0000002c3e007986 */ /* 0x0001e8000c101d0a */
[----:B------:R0:W-:Y:S01]  /*8c30*/  STG.E.64 desc[UR10][R66.64], R60 ;  /* 0x0000003c42007986 */ /* 0x0001e2000c101b0a */
[----:B------:R-:W-:Y:S05]  /*8c40*/  @!P1 BRA `(.L_x_847) ;  /* 0x0000000000509947 */ /* 0x000fea0003800000 */
[----:B0-----:R-:W-:Y:S01]  /*8c50*/  IMAD.U32 R45, R13, 0x10000, RZ ;  /* 0x000100000d2d7824 */ /* 0x001fe200078e00ff */
[----:B------:R-:W0:Y:S01]  /*8c60*/  LDC.64 R62, c[0x0][0x3b8] ;  /* 0x0000ee00ff3e7b82 */ /* 0x000e220000000a00 */
[----:B------:R-:W-:Y:S02]  /*8c70*/  LOP3.LUT R44, R14, 0xffff, RZ, 0xc0, !PT ;  /* 0x0000ffff0e2c7812 */ /* 0x000fe400078ec0ff */
[----:B------:R-:W-:Y:S02]  /*8c80*/  LOP3.LUT R46, R9, 0xff, RZ, 0xc0, !PT ;  /* 0x000000ff092e7812 */ /* 0x000fe400078ec0ff */
[----:B------:R-:W-:Y:S02]  /*8c90*/  LOP3.LUT R47, R45, 0xff0000, RZ, 0xc0, !PT ;  /* 0x00ff00002d2f7812 */ /* 0x000fe400078ec0ff */
[----:B------:R-:W-:Y:S02]  /*8ca0*/  PRMT R45, R12, 0x7104, RZ ;  /* 0x000071040c2d7816 */ /* 0x000fe400000000ff */
[----:B------:R-:W-:Y:S01]  /*8cb0*/  PRMT R64, R47, 0x4210, R44 ;  /* 0x000042102f407816 */ /* 0x000fe2000000002c */
[----:B------:R-:W-:Y:S01]  /*8cc0*/  IMAD.WIDE.U32 R46, R46, 0x10000, RZ ;  /* 0x000100002e2e7825 */ /* 0x000fe200078e00ff */
[----:B------:R-:W-:-:S02]  /*8cd0*/  LOP3.LUT R44, R10, 0xff, RZ, 0xc0, !PT ;  /* 0x000000ff0a2c7812 */ /* 0x000fc400078ec0ff */
        /* <DEDUP_REMOVED lines=11> */
.L_x_847:
[----:B------:R-:W-:Y:S02]  /*8d90*/  IMAD.MOV.U32 R72, RZ, RZ, R58 ;  /* 0x000000ffff487224 */ /* 0x000fe400078e003a */
[----:B------:R-:W-:-:S07]  /*8da0*/  VIADD R58, R55, 0x80 ;  /* 0x00000080373a7836 */ /* 0x000fce0000000000 */
.L_x_724:
[----:B------:R-:W-:Y:S05]  /*8db0*/  BSYNC.RECONVERGENT B0 ;  /* 0x0000000000007941 */ /* 0x000fea0003800200 */
.L_x_723:
[----:B------:R-:W-:Y:S01]  /*8dc0*/  ISETP.GE.U32.AND P0, PT, R2, 0x100, PT ;  /* 0x000001000200780c */ /* 0x000fe20003f06070 */
[----:B------:R-:W-:Y:S03]  /*8dd0*/  BSSY.RECONVERGENT B0, `(.L_x_848) ;  /* 0x0000800000007945 */ /* 0x000fe60003800200 */
[----:B01----:R-:W-:-:S09]  /*8de0*/  P2R R44, PR, RZ, 0x1 ;  /* 0x00000001ff2c7803 */ /* 0x003fd20000000000 */
[----:B------:R-:W-:Y:S05]  /*8df0*/  @!P0 BRA `(.L_x_849) ;  /* 0x0000007c00f48947 */ /* 0x000fea0003800000 */
[----:B------:R-:W-:Y:S01]  /*8e00*/  ISETP.NE.U32.AND P0, PT, RZ, UR14, PT ;  /* 0x0000000eff007c0c */ /* 0x000fe2000bf05070 */
[----:B------:R-:W0:Y:S01]  /*8e10*/  LDC.64 R44, c[0x0][0x390] ;  /* 0x0000e400ff2c7b82 */ /* 0x000e220000000a00 */
[----:B------:R-:W-:Y:S02]  /*8e20*/  ISETP.NE.U32.AND P1, PT, RZ, UR12, PT ;  /* 0x0000000cff007c0c */ /* 0x000fe4000bf25070 */
[----:B------:R-:W-:Y:S02]  /*8e30*/  ISETP.NE.AND.EX P0, PT, RZ, UR15, PT, P0 ;  /* 0x0000000fff007c0c */ /* 0x000fe4000bf05300 */
[----:B------:R-:W-:-:S11]  /*8e40*/  ISETP.NE.AND.EX P1, PT, RZ, UR13, PT, P1 ;  /* 0x0000000dff007c0c */ /* 0x000fd6000bf25310 */
[----:B------:R-:W1:Y:S08]  /*8e50*/  @P0 LDC.64 R46, c[0x0][0x3a0] ;  /* 0x0000e800ff2e0b82 */ /* 0x000e700000000a00 */
[----:B------:R-:W2:Y:S01]  /*8e60*/  @P1 LDC.64 R26, c[0x0][0x398] ;  /* 0x0000e600ff1a1b82 */ /* 0x000ea20000000a00 */
[----:B0-----:R-:W-:-:S04]  /*8e70*/  IMAD.WIDE.U32 R44, R58, 0x10, R44 ;  /* 0x000000103a2c7825 */ /* 0x001fc800078e002c */
[----:B-1----:R-:W-:-:S05]  /*8e80*/  @P0 IMAD.WIDE.U32 R46, R58, 0x10, R46 ;  /* 0x000000103a2e0825 */ /* 0x002fca00078e002e */
[----:B------:R-:W3:Y:S01]  /*8e90*/  @P0 LDG.E.128 R32, desc[UR10][R46.64] ;  /* 0x0000000a2e200981 */ /* 0x000ee2000c1e1d00 */
[----:B--2---:R-:W-:-:S05]  /*8ea0*/  @P1 IMAD.WIDE.U32 R26, R58, 0x10, R26 ;  /* 0x000000103a1a1825 */ /* 0x004fca00078e001a */
[----:B------:R0:W5:Y:S04]  /*8eb0*/  @P1 LDG.E.128 R28, desc[UR10][R26.64] ;  /* 0x0000000a1a1c1981 */ /* 0x000168000c1e1d00 */
[----:B------:R-:W5:Y:S01]  /*8ec0*/  LDG.E.128 R44, desc[UR10][R44.64] ;  /* 0x0000000a2c2c7981 */ /* 0x000f62000c1e1d00 */
[----:B---3--:R-:W-:Y:S02]  /*8ed0*/  PRMT R57, R35, 0x7632, R57 ;  /* 0x0000763223397816 */ /* 0x008fe40000000039 */
[----:B------:R-:W-:Y:S02]  /*8ee0*/  PRMT R67, R34, 0x7632, R67 ;  /* 0x0000763222437816 */ /* 0x000fe40000000043 */
[----:B------:R-:W-:Y:S02]  /*8ef0*/  PRMT R74, R33, 0x7632, R74 ;  /* 0x00007632214a7816 */ /* 0x000fe4000000004a */
[----:B------:R-:W-:Y:S01]  /*8f00*/  PRMT R21, R32, 0x7632, R21 ;  /* 0x0000763220157816 */ /* 0x000fe20000000015 */
[----:B0-----:R-:W-:Y:S06]  /*8f10*/  @!P1 BRA `(.L_x_850) ;  /* 0x0000005000909947 */ /* 0x001fec0003800000 */
        /* <DEDUP_REMOVED lines=16> */
.L_x_853:
        /* <DEDUP_REMOVED lines=13> */
.L_x_855:
[----:B------:R-:W-:Y:S05]  /*90f0*/  BSYNC.RECONVERGENT B2 ;  /* 0x0000000000027941 */ /* 0x000fea0003800200 */
.L_x_854:
        /* <DEDUP_REMOVED lines=43> */
.L_x_852:
[----:B------:R-:W-:Y:S05]  /*93b0*/  BSYNC.RECONVERGENT B1 ;  /* 0x0000000000017941 */ /* 0x000fea0003800200 */
.L_x_851:
[----:B------:R-:W0:Y:S01]  /*93c0*/  LDC R79, c[0x0][0x404] ;  /* 0x00010100ff4f7b82 */ /* 0x000e220000000800 */
[----:B------:R-:W-:Y:S01]  /*93d0*/  I2FP.F32.U32 R7, R7 ;  /* 0x0000000700077245 */ /* 0x000fe20000201000 */
[----:B------:R-:W-:Y:S01]  /*93e0*/  HFMA2 R96, -RZ, RZ, 0.1171875, 0 ;  /* 0x2f800000ff607431 */ /* 0x000fe200000001ff */
[----:B------:R-:W-:Y:S01]  /*93f0*/  ISETP.NE.AND P3, PT, R10, 0x1, PT ;  /* 0x000000010a00780c */ /* 0x000fe20003f65270 */
[----:B------:R-:W-:Y:S01]  /*9400*/  BSSY.RECONVERGENT B1, `(.L_x_856) ;  /* 0x000004e000017945 */ /* 0x000fe20003800200 */
[C---:B-----5:R-:W-:Y:S01]  /*9410*/  PRMT R14, R44.reuse, 0x7632, R14 ;  /* 0x000076322c0e7816 */ /* 0x060fe2000000000e */
[----:B------:R-:W-:Y:S02]  /*9420*/  IMAD.MOV.U32 R12, RZ, RZ, 0x2 ;  /* 0x00000002ff0c7424 */ /* 0x000fe400078e00ff */
[----:B------:R-:W-:Y:S01]  /*9430*/  FFMA.FTZ R8, R7, R96, 1.1641532182693481445e-10 ;  /* 0x2f00000007087423 */ /* 0x000fe20000010060 */
[----:B------:R-:W1:Y:S01]  /*9440*/  LDC R78, c[0x0][0x408] ;  /* 0x00010200ff4e7b82 */ /* 0x000e620000000800 */
[----:B------:R-:W-:-:S02]  /*9450*/  IMAD.U32 R7, R44, 0x10000, RZ ;  /* 0x000100002c077824 */ /* 0x000fc400078e00ff */
[----:B------:R-:W-:Y:S01]  /*9460*/  IMAD.MOV.U32 R9, RZ, RZ, R70 ;  /* 0x000000ffff097224 */ /* 0x000fe200078e0046 */
[----:B0-----:R-:W-:-:S04]  /*9470*/  FSETP.GTU.FTZ.AND P2, PT, R8, R79, PT ;  /* 0x0000004f0800720b */ /* 0x001fc80003f5c000 */
        /* <DEDUP_REMOVED lines=13> */
.L_x_858:
        /* <DEDUP_REMOVED lines=13> */
.L_x_860:
[----:B------:R-:W-:Y:S05]  /*9620*/  BSYNC.RECONVERGENT B2 ;  /* 0x0000000000027941 */ /* 0x000fea0003800200 */
.L_x_859:
        /* <DEDUP_REMOVED lines=43> */
.L_x_857:
[----:B------:R-:W-:Y:S05]  /*98e0*/  BSYNC.RECONVERGENT B1 ;  /* 0x0000000000017941 */ /* 0x000fea0003800200 */
.L_x_856:
[----:B------:R-:W-:Y:S01]  /*98f0*/  I2FP.F32.U32 R9, R9 ;  /* 0x0000000900097245 */ /* 0x000fe20000201000 */
[----:B------:R-:W-:Y:S01]  /*9900*/  IMAD.U32 R11, R28, 0x10000, RZ ;  /* 0x000100001c0b7824 */ /* 0x000fe200078e00ff */
[----:B------:R-:W-:Y:S01]  /*9910*/  ISETP.NE.AND P3, PT, R12, 0x1, PT ;  /* 0x000000010c00780c */ /* 0x000fe20003f65270 */
[----:B------:R-:W-:Y:S01]  /*9920*/  BSSY.RECONVERGENT B1, `(.L_x_861) ;  /* 0x000004f000017945 */ /* 0x000fe20003800200 */
[----:B------:R-:W-:Y:S01]  /*9930*/  @P0 SHF.L.U32 R10, R32, 0x10, RZ ;  /* 0x00000010200a0819 */ /* 0x000fe200000006ff */
[----:B------:R-:W-:Y:S01]  /*9940*/  FFMA.FTZ R8, R9, R96, 1.1641532182693481445e-10 ;  /* 0x2f00000009087423 */ /* 0x000fe20000010060 */
[----:B------:R-:W-:Y:S01]  /*9950*/  FMUL.FTZ R11, R11, R78 ;  /* 0x0000004e0b0b7220 */ /* 0x000fe20000410000 */
[----:B------:R-:W-:-:S03]  /*9960*/  IMAD.MOV.U32 R9, RZ, RZ, R70 ;  /* 0x000000ffff097224 */ /* 0x000fc600078e0046 */
[----:B------:R-:W-:-:S04]  /*9970*/  FSETP.GTU.FTZ.AND P2, PT, R8, R79, PT ;  /* 0x0000004f0800720b */ /* 0x000fc80003f5c000 */
[----:B------:R-:W-:Y:S01]  /*9980*/  FSEL R8, R11, RZ, !P2 ;  /* 0x000000ff0b087208 */ /* 0x000fe20005000000 */
[----:B------:R-:W-:-:S04]  /*9990*/  IMAD.MOV.U32 R11, RZ, RZ, 0x2 ;  /* 0x00000002ff0b7424 */ /* 0x000fc800078e00ff */
        /* <DEDUP_REMOVED lines=14> */
.L_x_863:
        /* <DEDUP_REMOVED lines=13> */
.L_x_865:
[----:B------:R-:W-:Y:S05]  /*9b50*/  BSYNC.RECONVERGENT B2 ;  /* 0x0000000000027941 */ /* 0x000fea0003800200 */
.L_x_864:
        /* <DEDUP_REMOVED lines=43> */
.L_x_862:
[----:B------:R-:W-:Y:S05]  /*9e10*/  BSYNC.RECONVERGENT B1 ;  /* 0x0000000000017941 */ /* 0x000fea0003800200 */
.L_x_861:
[----:B------:R-:W-:Y:S01]  /*9e20*/  I2FP.F32.U32 R9, R9 ;  /* 0x0000000900097245 */ /* 0x000fe20000201000 */
[----:B------:R-:W-:Y:S01]  /*9e30*/  BSSY.RECONVERGENT B1, `(.L_x_866) ;  /* 0x000004d000017945 */ /* 0x000fe20003800200 */
[----:B------:R-:W-:Y:S01]  /*9e40*/  ISETP.NE.AND P3, PT, R11, 0x1, PT ;  /* 0x000000010b00780c */ /* 0x000fe20003f65270 */
[----:B------:R-:W-:Y:S02]  /*9e50*/  HFMA2 R12, -RZ, RZ, 0, 1.1920928955078125e-07 ;  /* 0x00000002ff0c7431 */ /* 0x000fe400000001ff */
[----:B------:R-:W-:Y:S02]  /*9e60*/  IMAD.MOV.U32 R10, RZ, RZ, R70 ;  /* 0x000000ffff0a7224 */ /* 0x000fe400078e0046 */
[----:B------:R-:W-:Y:S01]  /*9e70*/  FFMA.FTZ R8, R9, R96, 1.1641532182693481445e-10 ;  /* 0x2f00000009087423 */ /* 0x000fe20000010060 */
[----:B------:R-:W-:-:S04]  /*9e80*/  IMAD.U32 R9, R14, 0x10000, RZ ;  /* 0x000100000e097824 */ /* 0x000fc800078e00ff */
        /* <DEDUP_REMOVED lines=14> */
.L_x_868:
        /* <DEDUP_REMOVED lines=13> */
.L_x_870:
[----:B------:R-:W-:Y:S05]  /*a040*/  BSYNC.RECONVERGENT B2 ;  /* 0x0000000000027941 */ /* 0x000fea0003800200 */
.L_x_869:
        /* <DEDUP_REMOVED lines=43> */
.L_x_867:
[----:B------:R-:W-:Y:S05]  /*a300*/  BSYNC.RECONVERGENT B1 ;  /* 0x0000000000017941 */ /* 0x000fea0003800200 */
.L_x_866:
[----:B------:R-:W-:Y:S01]  /*a310*/  PRMT R8, R28, 0x7632, R8 ;  /* 0x000076321c087816 */ /* 0x000fe20000000008 */
[----:B------:R-:W-:Y:S01]  /*a320*/  @P0 IMAD.U32 R21, R21, 0x10000, RZ ;  /* 0x0001000015150824 */ /* 0x000fe200078e00ff */
[----:B------:R-:W-:Y:S01]  /*a330*/  I2FP.F32.U32 R9, R10 ;  /* 0x0000000a00097245 */ /* 0x000fe20000201000 */
[----:B------:R-:W-:Y:S01]  /*a340*/  BSSY.RECONVERGENT B1, `(.L_x_871) ;  /* 0x0000050000017945 */ /* 0x000fe20003800200 */
[----:B------:R-:W-:Y:S01]  /*a350*/  ISETP.NE.AND P3, PT, R12, 0x1, PT ;  /* 0x000000010c00780c */ /* 0x000fe20003f65270 */
[----:B------:R-:W-:Y:S01]  /*a360*/  IMAD.U32 R11, R8, 0x10000, RZ ;  /* 0x00010000080b7824 */ /* 0x000fe200078e00ff */
[----:B------:R-:W-:Y:S01]  /*a370*/  MOV R13, 0x2 ;  /* 0x00000002000d7802 */ /* 0x000fe20000000f00 */
[----:B------:R-:W-:Y:S01]  /*a380*/  FFMA.FTZ R8, R9, R96, 1.1641532182693481445e-10 ;  /* 0x2f00000009087423 */ /* 0x000fe20000010060 */
[----:B------:R-:W-:Y:S02]  /*a390*/  IMAD.MOV.U32 R9, RZ, RZ, R70 ;  /* 0x000000ffff097224 */ /* 0x000fe400078e0046 */
[----:B------:R-:W-:-:S02]  /*a3a0*/  FMUL.FTZ R11, R11, R78 ;  /* 0x0000004e0b0b7220 */ /* 0x000fc40000410000 */
[----:B------:R-:W-:-:S04]  /*a3b0*/  FSETP.GTU.FTZ.AND P2, PT, R8, R79, PT ;  /* 0x0000004f0800720b */ /* 0x000fc80003f5c000 */
[----:B------:R-:W-:Y:S02]  /*a3c0*/  FSEL R11, R11, RZ, !P2 ;  /* 0x000000ff0b0b7208 */ /* 0x000fe40005000000 */
[----:B------:R-:W-:-:S03]  /*a3d0*/  SEL R8, RZ, 0x1, P2 ;  /* 0x00000001ff087807 */ /* 0x000fc60001000000 */
        /* <DEDUP_REMOVED lines=13> */
.L_x_873:
        /* <DEDUP_REMOVED lines=13> */
.L_x_875:
[----:B------:R-:W-:Y:S05]  /*a580*/  BSYNC.RECONVERGENT B2 ;  /* 0x0000000000027941 */ /* 0x000fea0003800200 */
.L_x_874:
        /* <DEDUP_REMOVED lines=43> */
.L_x_872:
[----:B------:R-:W-:Y:S05]  /*a840*/  BSYNC.RECONVERGENT B1 ;  /* 0x0000000000017941 */ /* 0x000fea0003800200 */
.L_x_871:
[----:B------:R-:W-:Y:S01]  /*a850*/  I2FP.F32.U32 R9, R9 ;  /* 0x0000000900097245 */ /* 0x000fe20000201000 */
[----:B------:R-:W-:Y:S01]  /*a860*/  IMAD.U32 R11, R45, 0x10000, RZ ;  /* 0x000100002d0b7824 */ /* 0x000fe200078e00ff */
[----:B------:R-:W-:Y:S01]  /*a870*/  ISETP.NE.AND P2, PT, R13, 0x1, PT ;  /* 0x000000010d00780c */ /* 0x000fe20003f45270 */
        /* <DEDUP_REMOVED lines=19> */
.L_x_878:
        /* <DEDUP_REMOVED lines=13> */
.L_x_880:
[----:B------:R-:W-:Y:S05]  /*aa80*/  BSYNC.RECONVERGENT B2 ;  /* 0x0000000000027941 */ /* 0x000fea0003800200 */
.L_x_879:
        /* <DEDUP_REMOVED lines=43> */
.L_x_877:
[----:B------:R-:W-:Y:S05]  /*ad40*/  BSYNC.RECONVERGENT B1 ;  /* 0x0000000000017941 */ /* 0x000fea0003800200 */
.L_x_876:
[----:B------:R-:W-:Y:S01]  /*ad50*/  I2FP.F32.U32 R11, R11 ;  /* 0x0000000b000b7245 */ /* 0x000fe20000201000 */
[----:B------:R-:W-:Y:S01]  /*ad60*/  IMAD.U32 R13, R29, 0x10000, RZ ;  /* 0x000100001d0d7824 */ /* 0x000fe200078e00ff */
[----:B------:R-:W-:Y:S03]  /*ad70*/  BSSY.RECONVERGENT B1, `(.L_x_881) ;  /* 0x0000050000017945 */ /* 0x000fe60003800200 */
[----:B------:R-:W-:Y:S01]  /*ad80*/  FFMA.FTZ R10, R11, R96, 1.1641532182693481445e-10 ;  /* 0x2f0000000b0a7423 */ /* 0x000fe20000010060 */
[----:B------:R-:W-:Y:S01]  /*ad90*/  FMUL.FTZ R13, R13, R78 ;  /* 0x0000004e0d0d7220 */ /* 0x000fe20000410000 */
[----:B------:R-:W-:-:S03]  /*ada0*/  @P0 SHF.L.U32 R11, R33, 0x10, RZ ;  /* 0x00000010210b0819 */ /* 0x000fc600000006ff */
[----:B------:R-:W-:-:S04]  /*adb0*/  FSETP.GTU.FTZ.AND P2, PT, R10, R79, PT ;  /* 0x0000004f0a00720b */ /* 0x000fc80003f5c000 */
[----:B------:R-:W-:Y:S01]  /*adc0*/  FSEL R10, R13, RZ, !P2 ;  /* 0x000000ff0d0a7208 */ /* 0x000fe20005000000 */
[----:B------:R-:W-:-:S04]  /*add0*/  IMAD.MOV.U32 R13, RZ, RZ, 0x2 ;  /* 0x00000002ff0d7424 */ /* 0x000fc800078e00ff */
[----:B------:R-:W-:Y:S01]  /*ade0*/  FADD.FTZ R10, R9, R10 ;  /* 0x0000000a090a7221 */ /* 0x000fe20000010000 */
[----:B------:R-:W-:Y:S02]  /*adf0*/  SEL R9, RZ, 0x1, P2 ;  /* 0x00000001ff097807 */ /* 0x000fe40001000000 */
[----:B------:R-:W-:Y:S01]  /*ae00*/  ISETP.NE.AND P2, PT, R12, 0x1, PT ;  /* 0x000000010c00780c */ /* 0x000fe20003f45270 */
[--C-:B------:R-:W-:Y:S01]  /*ae10*/  @P0 FADD.FTZ R22, R11, R10.reuse ;  /* 0x0000000a0b160221 */ /* 0x100fe20000010000 */
[----:B------:R-:W-:Y:S02]  /*ae20*/  @!P0 IMAD.MOV.U32 R22, RZ, RZ, R10 ;  /* 0x000000ffff168224 */ /* 0x000fe400078e000a */
[----:B------:R-:W-:-:S03]  /*ae30*/  IMAD.MOV.U32 R11, RZ, RZ, R70 ;  /* 0x000000ffff0b7224 */ /* 0x000fc600078e0046 */
[----:B------:R-:W-:-:S06]  /*ae40*/  F2FP.BF16.F32.PACK_AB R14, RZ, R22 ;  /* 0x00000016ff0e723e */ /* 0x000fcc00000010ff */
[----:B------:R-:W-:Y:S05]  /*ae50*/  @!P2 BRA `(.L_x_882) ;  /* 0x000000040004a947 */ /* 0x000fea0003800000 */
        /* <DEDUP_REMOVED lines=8> */
.L_x_883:
        /* <DEDUP_REMOVED lines=13> */
.L_x_885:
[----:B------:R-:W-:Y:S05]  /*afb0*/  BSYNC.RECONVERGENT B2 ;  /* 0x0000000000027941 */ /* 0x000fea0003800200 */
.L_x_884:
        /* <DEDUP_REMOVED lines=43> */
.L_x_882:
[----:B------:R-:W-:Y:S05]  /*b270*/  BSYNC.RECONVERGENT B1 ;  /* 0x0000000000017941 */ /* 0x000fea0003800200 */
.L_x_881:
[----:B------:R-:W-:Y:S01]  /*b280*/  I2FP.F32.U32 R11, R11 ;  /* 0x0000000b000b7245 */ /* 0x000fe20000201000 */
[----:B------:R-:W-:Y:S01]  /*b290*/  IMAD.U32 R45, R45, 0x10000, RZ ;  /* 0x000100002d2d7824 */ /* 0x000fe200078e00ff */
[----:B------:R-:W-:Y:S01]  /*b2a0*/  BSSY.RECONVERGENT B1, `(.L_x_886) ;  /* 0x000004c000017945 */ /* 0x000fe20003800200 */
[----:B------:R-:W-:Y:S02]  /*b2b0*/  HFMA2 R12, -RZ, RZ, 0, 1.1920928955078125e-07 ;  /* 0x00000002ff0c7431 */ /* 0x000fe400000001ff */
        /* <DEDUP_REMOVED lines=17> */
.L_x_888:
        /* <DEDUP_REMOVED lines=13> */
.L_x_890:
[----:B------:R-:W-:Y:S05]  /*b4a0*/  BSYNC.RECONVERGENT B2 ;  /* 0x0000000000027941 */ /* 0x000fea0003800200 */
.L_x_889:
        /* <DEDUP_REMOVED lines=43> */
.L_x_887:
[----:B------:R-:W-:Y:S05]  /*b760*/  BSYNC.RECONVERGENT B1 ;  /* 0x0000000000017941 */ /* 0x000fea0003800200 */
.L_x_886:
[----:B------:R-:W-:Y:S01]  /*b770*/  PRMT R10, R29, 0x7632, R10 ;  /* 0x000076321d0a7816 */ /* 0x000fe2000000000a */
[----:B------:R-:W-:Y:S01]  /*b780*/  @P0 IMAD.U32 R26, R74, 0x10000, RZ ;  /* 0x000100004a1a0824 */ /* 0x000fe200078e00ff */
[----:B------:R-:W-:Y:S01]  /*b790*/  I2FP.F32.U32 R11, R11 ;  /* 0x0000000b000b7245 */ /* 0x000fe20000201000 */
[----:B------:R-:W-:Y:S01]  /*b7a0*/  BSSY.RECONVERGENT B1, `(.L_x_891) ;  /* 0x0000050000017945 */ /* 0x000fe20003800200 */
[----:B------:R-:W-:Y:S01]  /*b7b0*/  MOV R53, 0x2 ;  /* 0x0000000200357802 */ /* 0x000fe20000000f00 */
        /* <DEDUP_REMOVED lines=10> */
[----:B------:R-:W-:-:S05]  /*b860*/  @!P0 IMAD.MOV.U32 R26, RZ, RZ, R45 ;  /* 0x000000ffff1a8224 */ /* 0x000fca00078e002d */
        /* <DEDUP_REMOVED lines=10> */
.L_x_893:
        /* <DEDUP_REMOVED lines=13> */
.L_x_895:
[----:B------:R-:W-:Y:S05]  /*b9e0*/  BSYNC.RECONVERGENT B2 ;  /* 0x0000000000027941 */ /* 0x000fea0003800200 */
.L_x_894:
        /* <DEDUP_REMOVED lines=43> */
.L_x_892:
[----:B------:R-:W-:Y:S05]  /*bca0*/  BSYNC.RECONVERGENT B1 ;  /* 0x0000000000017941 */ /* 0x000fea0003800200 */
.L_x_891:
[----:B------:R-:W-:Y:S01]  /*bcb0*/  I2FP.F32.U32 R11, R11 ;  /* 0x0000000b000b7245 */ /* 0x000fe20000201000 */
[C---:B------:R-:W-:Y:S01]  /*bcc0*/  IMAD.U32 R13, R46.reuse, 0x10000, RZ ;  /* 0x000100002e0d7824 */ /* 0x040fe200078e00ff */
        /* <DEDUP_REMOVED lines=19> */
.L_x_898:
        /* <DEDUP_REMOVED lines=13> */
.L_x_900:
[----:B------:R-:W-:Y:S05]  /*bed0*/  BSYNC.RECONVERGENT B2 ;  /* 0x0000000000027941 */ /* 0x000fea0003800200 */
.L_x_899:
        /* <DEDUP_REMOVED lines=43> */
.L_x_897:
[----:B------:R-:W-:Y:S05]  /*c190*/  BSYNC.RECONVERGENT B1 ;  /* 0x0000000000017941 */ /* 0x000fea0003800200 */
.L_x_896:
[----:B------:R-:W-:Y:S01]  /*c1a0*/  I2FP.F32.U32 R13, R27 ;  /* 0x0000001b000d7245 */ /* 0x000fe20000201000 */
[----:B------:R-:W-:Y:S01]  /*c1b0*/  IMAD.U32 R27, R30, 0x10000, RZ ;  /* 0x000100001e1b7824 */ /* 0x000fe200078e00ff */
[----:B------:R-:W-:Y:S01]  /*c1c0*/  @P0 SHF.L.U32 R72, R34, 0x10, RZ ;  /* 0x0000001022480819 */ /* 0x000fe200000006ff */
[----:B------:R-:W-:Y:S02]  /*c1d0*/  BSSY.RECONVERGENT B1, `(.L_x_901) ;  /* 0x0000050000017945 */ /* 0x000fe40003800200 */
[----:B------:R-:W-:Y:S01]  /*c1e0*/  FFMA.FTZ R12, R13, R96, 1.1641532182693481445e-10 ;  /* 0x2f0000000d0c7423 */ /* 0x000fe20000010060 */
[----:B------:R-:W-:Y:S01]  /*c1f0*/  FMUL.FTZ R27, R27, R78 ;  /* 0x0000004e1b1b7220 */ /* 0x000fe20000410000 */
[----:B------:R-:W-:-:S03]  /*c200*/  IMAD.MOV.U32 R13, RZ, RZ, R70 ;  /* 0x000000ffff0d7224 */ /* 0x000fc600078e0046 */
[----:B------:R-:W-:-:S04]  /*c210*/  FSETP.GTU.FTZ.AND P3, PT, R12, R79, PT ;  /* 0x0000004f0c00720b */ /* 0x000fc80003f7c000 */
[----:B------:R-:W-:Y:S02]  /*c220*/  FSEL R46, R27, RZ, !P3 ;  /* 0x000000ff1b2e7208 */ /* 0x000fe40005800000 */
[----:B------:R-:W-:Y:S02]  /*c230*/  SEL R12, RZ, 0x1, P3 ;  /* 0x00000001ff0c7807 */ /* 0x000fe40001800000 */
[----:B------:R-:W-:Y:S01]  /*c240*/  ISETP.NE.AND P3, PT, R52, 0x1, PT ;  /* 0x000000013400780c */ /* 0x000fe20003f65270 */
[----:B------:R-:W-:-:S04]  /*c250*/  FADD.FTZ R11, R11, R46 ;  /* 0x0000002e0b0b7221 */ /* 0x000fc80000010000 */
[--C-:B------:R-:W-:Y:S01]  /*c260*/  @P0 FADD.FTZ R27, R72, R11.reuse ;  /* 0x0000000b481b0221 */ /* 0x100fe20000010000 */
[--C-:B------:R-:W-:Y:S01]  /*c270*/  @!P0 IMAD.MOV.U32 R27, RZ, RZ, R11.reuse ;  /* 0x000000ffff1b8224 */ /* 0x100fe200078e000b */
[----:B------:R-:W-:Y:S01]  /*c280*/  PRMT R11, R12, 0x7610, R11 ;  /* 0x000076100c0b7816 */ /* 0x000fe2000000000b */
[----:B------:R-:W-:-:S03]  /*c290*/  IMAD.MOV.U32 R72, RZ, RZ, 0x2 ;  /* 0x00000002ff487424 */ /* 0x000fc600078e00ff */
[----:B------:R-:W-:Y:S02]  /*c2a0*/  F2FP.BF16.F32.PACK_AB R46, RZ, R27 ;  /* 0x0000001bff2e723e */ /* 0x000fe400000010ff */
        /* <DEDUP_REMOVED lines=9> */
.L_x_903:
        /* <DEDUP_REMOVED lines=13> */
.L_x_905:
[----:B------:R-:W-:Y:S05]  /*c410*/  BSYNC.RECONVERGENT B2 ;  /* 0x0000000000027941 */ /* 0x000fea0003800200 */
.L_x_904:
        /* <DEDUP_REMOVED lines=43> */
.L_x_902:
[----:B------:R-:W-:Y:S05]  /*c6d0*/  BSYNC.RECONVERGENT B1 ;  /* 0x0000000000017941 */ /* 0x000fea0003800200 */
.L_x_901:
        /* <DEDUP_REMOVED lines=20> */
.L_x_908:
        /* <DEDUP_REMOVED lines=13> */
.L_x_910:
[----:B------:R-:W-:Y:S05]  /*c8f0*/  BSYNC.RECONVERGENT B2 ;  /* 0x0000000000027941 */ /* 0x000fea0003800200 */
.L_x_909:
        /* <DEDUP_REMOVED lines=43> */
.L_x_907:
[----:B------:R-:W-:Y:S05]  /*cbb0*/  BSYNC.RECONVERGENT B1 ;  /* 0x0000000000017941 */ /* 0x000fea0003800200 */
.L_x_906:
        /* <DEDUP_REMOVED lines=26> */
.L_x_913:
        /* <DEDUP_REMOVED lines=13> */
.L_x_915:
[----:B------:R-:W-:Y:S05]  /*ce30*/  BSYNC.RECONVERGENT B2 ;  /* 0x0000000000027941 */ /* 0x000fea0003800200 */
.L_x_914:
        /* <DEDUP_REMOVED lines=43> */
.L_x_912:
[----:B------:R-:W-:Y:S05]  /*d0f0*/  BSYNC.RECONVERGENT B1 ;  /* 0x0000000000017941 */ /* 0x000fea0003800200 */
.L_x_911:
        /* <DEDUP_REMOVED lines=21> */
.L_x_918:
        /* <DEDUP_REMOVED lines=13> */
.L_x_920:
[----:B------:R-:W-:Y:S05]  /*d320*/  BSYNC.RECONVERGENT B2 ;  /* 0x0000000000027941 */ /* 0x000fea0003800200 */
.L_x_919:
        /* <DEDUP_REMOVED lines=43> */
.L_x_917:
[----:B------:R-:W-:Y:S05]  /*d5e0*/  BSYNC.RECONVERGENT B1 ;  /* 0x0000000000017941 */ /* 0x000fea0003800200 */
.L_x_916:
[----:B------:R-:W-:Y:S01]  /*d5f0*/  I2FP.F32.U32 R47, R47 ;  /* 0x0000002f002f7245 */ /* 0x000fe20000201000 */
[----:B------:R-:W-:Y:S01]  /*d600*/  IMAD.U32 R53, R31, 0x10000, RZ ;  /* 0x000100001f357824 */ /* 0x000fe200078e00ff */
[----:B------:R-:W-:Y:S01]  /*d610*/  @P0 SHF.L.U32 R74, R35, 0x10, RZ ;  /* 0x00000010234a0819 */ /* 0x000fe200000006ff */
[----:B------:R-:W-:Y:S01]  /*d620*/  BSSY.RECONVERGENT B1, `(.L_x_921) ;  /* 0x0000050000017945 */ /* 0x000fe20003800200 */
[----:B------:R-:W-:Y:S02]  /*d630*/  IMAD.MOV.U32 R73, RZ, RZ, R70 ;  /* 0x000000ffff497224 */ /* 0x000fe400078e0046 */
[----:B------:R-:W-:Y:S01]  /*d640*/  FFMA.FTZ R72, R47, R96, 1.1641532182693481445e-10 ;  /* 0x2f0000002f487423 */ /* 0x000fe20000010060 */
[----:B------:R-:W-:-:S04]  /*d650*/  FMUL.FTZ R53, R53, R78 ;  /* 0x0000004e35357220 */ /* 0x000fc80000410000 */
        /* <DEDUP_REMOVED lines=19> */
.L_x_923:
        /* <DEDUP_REMOVED lines=13> */
.L_x_925:
[----:B------:R-:W-:Y:S05]  /*d860*/  BSYNC.RECONVERGENT B2 ;  /* 0x0000000000027941 */ /* 0x000fea0003800200 */
.L_x_924:
        /* <DEDUP_REMOVED lines=36> */
[----:B------:R-:W-:Y:S01]  /*dab0*/  IMAD.MOV.U32 R70, RZ, RZ, R74 ;  /* 0x000000ffff467224 */ /* 0x000fe200078e004a */
[----:B------:R-:W-:Y:S01]  /*dac0*/  LOP3.LUT R25, R72, UR34, R75, 0x96, !PT ;  /* 0x0000002248197c12 */ /* 0x000fe2000f8e964b */
[----:B------:R-:W-:-:S05]  /*dad0*/  IMAD.WIDE.U32 R72, R73, -0x2daee0ad, RZ ;  /* 0xd2511f5349487825 */ /* 0x000fca00078e00ff */
[----:B------:R-:W-:Y:S02]  /*dae0*/  LOP3.LUT R68, R68, UR35, R73, 0x96, !PT ;  /* 0x0000002344447c12 */ /* 0x000fe4000f8e9649 */
[----:B------:R-:W-:Y:S01]  /*daf0*/  MOV R73, R59 ;  /* 0x0000003b00497202 */ /* 0x000fe20000000f00 */
[----:B------:R-:W-:Y:S02]  /*db00*/  IMAD.MOV.U32 R59, RZ, RZ, R72 ;  /* 0x000000ffff3b7224 */ /* 0x000fe400078e0048 */
[----:B------:R-:W-:-:S07]  /*db10*/  IMAD.MOV.U32 R72, RZ, RZ, RZ ;  /* 0x000000ffff487224 */ /* 0x000fce00078e00ff */
.L_x_922:
[----:B------:R-:W-:Y:S05]  /*db20*/  BSYNC.RECONVERGENT B1 ;  /* 0x0000000000017941 */ /* 0x000fea0003800200 */
.L_x_921:
[----:B------:R-:W-:Y:S01]  /*db30*/  I2FP.F32.U32 R69, R73 ;  /* 0x0000004900457245 */ /* 0x000fe20000201000 */
[----:B------:R-:W-:Y:S01]  /*db40*/  IMAD.U32 R67, R67, 0x10000, RZ ;  /* 0x0001000043437824 */ /* 0x000fe200078e00ff */
[----:B------:R-:W-:Y:S01]  /*db50*/  ISETP.NE.AND P6, PT, R72, 0x1, PT ;  /* 0x000000014800780c */ /* 0x000fe20003fc5270 */
[----:B------:R-:W-:Y:S01]  /*db60*/  BSSY.RECONVERGENT B1, `(.L_x_926) ;  /* 0x000004c000017945 */ /* 0x000fe20003800200 */
[----:B------:R-:W-:Y:S02]  /*db70*/  IMAD.MOV.U32 R73, RZ, RZ, R70 ;  /* 0x000000ffff497224 */ /* 0x000fe400078e0046 */
[----:B------:R-:W-:Y:S01]  /*db80*/  FFMA.FTZ R74, R69, R96, 1.1641532182693481445e-10 ;  /* 0x2f000000454a7423 */ /* 0x000fe20000010060 */
[----:B------:R-:W-:Y:S01]  /*db90*/  FMUL.FTZ R67, R67, R78 ;  /* 0x0000004e43437220 */ /* 0x000fe20000410000 */
[----:B------:R-:W-:-:S03]  /*dba0*/  HFMA2 R69, -RZ, RZ, 0, 1.1920928955078125e-07 ;  /* 0x00000002ff457431 */ /* 0x000fc600000001ff */
        /* <DEDUP_REMOVED lines=12> */
.L_x_928:
        /* <DEDUP_REMOVED lines=8> */
[----:B------:R-:W-:Y:S01]  /*dcf0*/  @!P6 IADD3 R0, PT, PT, R0, 0x1, RZ ;  /* 0x000000010000e810 */ /* 0x000fe20007ffe0ff */
[----:B------:R-:W-:Y:S02]  /*dd00*/  @!P6 VIADD R70, R5, 0x1 ;  /* 0x000000010546e836 */ /* 0x000fe40000000000 */
[----:B------:R-:W-:Y:S01]  /*dd10*/  @!P6 IMAD.MOV.U32 R4, RZ, RZ, RZ ;  /* 0x000000ffff04e224 */ /* 0x000fe200078e00ff */
[----:B------:R-:W-:-:S13]  /*dd20*/  ISETP.NE.AND P0, PT, R0, RZ, !P6 ;  /* 0x000000ff0000720c */ /* 0x000fda0007705270 */
[----:B------:R-:W-:Y:S01]  /*dd30*/  @P0 IMAD.MOV R70, RZ, RZ, R5 ;  /* 0x000000ffff460224 */ /* 0x000fe200078e0205 */
[----:B------:R-:W-:-:S04]  /*dd40*/  ISETP.NE.AND P0, PT, R25, RZ, PT ;  /* 0x000000ff1900720c */ /* 0x000fc80003f05270 */
[----:B------:R-:W-:-:S09]  /*dd50*/  @!P6 MOV R5, R70 ;  /* 0x000000460005e202 */ /* 0x000fd20000000f00 */
.L_x_930:
[----:B------:R-:W-:Y:S05]  /*dd60*/  BSYNC.RECONVERGENT B2 ;  /* 0x0000000000027941 */ /* 0x000fea0003800200 */
.L_x_929:
        /* <DEDUP_REMOVED lines=34> */
[----:B------:R-:W-:Y:S01]  /*df90*/  HFMA2 R69, -RZ, RZ, 0, 0 ;  /* 0x00000000ff457431 */ /* 0x000fe200000001ff */
[----:B------:R-:W-:Y:S01]  /*dfa0*/  LOP3.LUT R73, R74, UR32, R73, 0x96, !PT ;  /* 0x000000204a497c12 */ /* 0x000fe2000f8e9649 */
[----:B------:R-:W-:-:S04]  /*dfb0*/  IMAD.WIDE.U32 R74, R75, -0x326172a9, RZ ;  /* 0xcd9e8d574b4a7825 */ /* 0x000fc800078e00ff */
[----:B------:R-:W-:Y:S01]  /*dfc0*/  IMAD.MOV.U32 R70, RZ, RZ, R74 ;  /* 0x000000ffff467224 */ /* 0x000fe200078e004a */
[----:B------:R-:W-:Y:S01]  /*dfd0*/  LOP3.LUT R25, R72, UR34, R75, 0x96, !PT ;  /* 0x0000002248197c12 */ /* 0x000fe2000f8e964b */
[----:B------:R-:W-:-:S05]  /*dfe0*/  IMAD.WIDE.U32 R72, R73, -0x2daee0ad, RZ ;  /* 0xd2511f5349487825 */ /* 0x000fca00078e00ff */
[----:B------:R-:W-:Y:S01]  /*dff0*/  LOP3.LUT R68, R68, UR35, R73, 0x96, !PT ;  /* 0x0000002344447c12 */ /* 0x000fe2000f8e9649 */
[----:B------:R-:W-:Y:S02]  /*e000*/  IMAD.MOV.U32 R73, RZ, RZ, R59 ;  /* 0x000000ffff497224 */ /* 0x000fe400078e003b */
[----:B------:R-:W-:-:S07]  /*e010*/  IMAD.MOV.U32 R59, RZ, RZ, R72 ;  /* 0x000000ffff3b7224 */ /* 0x000fce00078e0048 */
.L_x_927:
[----:B------:R-:W-:Y:S05]  /*e020*/  BSYNC.RECONVERGENT B1 ;  /* 0x0000000000017941 */ /* 0x000fea0003800200 */
.L_x_926:
[----:B------:R-:W-:Y:S02]  /*e030*/  I2FP.F32.U32 R73, R73 ;  /* 0x0000004900497245 */ /* 0x000fe40000201000 */
[----:B------:R-:W-:Y:S02]  /*e040*/  PRMT R72, R31, 0x7632, R72 ;  /* 0x000076321f487816 */ /* 0x000fe40000000048 */
[----:B------:R-:W-:Y:S01]  /*e050*/  PRMT R45, R14, 0x5410, R45 ;  /* 0x000054100e2d7816 */ /* 0x000fe2000000002d */
[----:B------:R-:W-:Y:S01]  /*e060*/  FFMA.FTZ R96, R73, R96, 1.1641532182693481445e-10 ;  /* 0x2f00000049607423 */ /* 0x000fe20000010060 */
[----:B------:R-:W-:Y:S01]  /*e070*/  PRMT R46, R46, 0x5410, R66 ;  /* 0x000054102e2e7816 */ /* 0x000fe20000000042 */
[----:B------:R-:W-:Y:S01]  /*e080*/  IMAD.U32 R73, R72, 0x10000, RZ ;  /* 0x0001000048497824 */ /* 0x000fe200078e00ff */
[----:B------:R-:W-:Y:S01]  /*e090*/  PRMT R44, R44, 0x5410, R64 ;  /* 0x000054102c2c7816 */ /* 0x000fe20000000040 */
[----:B------:R-:W-:Y:S01]  /*e0a0*/  @P0 IMAD.U32 R72, R57, 0x10000, RZ ;  /* 0x0001000039480824 */ /* 0x000fe200078e00ff */
[----:B------:R-:W-:Y:S01]  /*e0b0*/  FSETP.GTU.FTZ.AND P6, PT, R96, R79, PT ;  /* 0x0000004f6000720b */ /* 0x000fe20003fdc000 */
[----:B------:R-:W-:-:S05]  /*e0c0*/  FMUL.FTZ R73, R73, R78 ;  /* 0x0000004e49497220 */ /* 0x000fca0000410000 */
[----:B------:R-:W-:-:S05]  /*e0d0*/  FSEL R74, R73, RZ, !P6 ;  /* 0x000000ff494a7208 */ /* 0x000fca0007000000 */
[----:B------:R-:W-:-:S04]  /*e0e0*/  FADD.FTZ R67, R67, R74 ;  /* 0x0000004a43437221 */ /* 0x000fc80000010000 */
[----:B------:R-:W-:Y:S01]  /*e0f0*/  @P0 FADD.FTZ R57, R67, R72 ;  /* 0x0000004843390221 */ /* 0x000fe20000010000 */
[----:B------:R-:W-:Y:S01]  /*e100*/  @!P0 IMAD.MOV.U32 R57, RZ, RZ, R67 ;  /* 0x000000ffff398224 */ /* 0x000fe200078e0043 */
[----:B------:R-:W-:-:S04]  /*e110*/  SEL R67, RZ, 0x1, P6 ;  /* 0x00000001ff437807 */ /* 0x000fc80003000000 */
[----:B------:R-:W-:Y:S02]  /*e120*/  F2FP.BF16.F32.PACK_AB R72, RZ, R57 ;  /* 0x00000039ff48723e */ /* 0x000fe400000010ff */
[----:B------:R-:W-:Y:S02]  /*e130*/  PRMT R14, R67, 0x7610, R14 ;  /* 0x00007610430e7816 */ /* 0x000fe4000000000e */
[----:B------:R-:W-:Y:S01]  /*e140*/  PRMT R47, R47, 0x5410, R72 ;  /* 0x000054102f2f7816 */ /* 0x000fe20000000048 */
[----:B------:R-:W-:Y:S06]  /*e150*/  BRA `(.L_x_931) ;  /* 0x0000002800687947 */ /* 0x000fec0003800000 */
.L_x_850:
[----:B------:R-:W-:Y:S01]  /*e160*/  ISETP.NE.AND P2, PT, R69, 0x1, PT ;  /* 0x000000014500780c */ /* 0x000fe20003f45270 */
[----:B------:R-:W-:Y:S01]  /*e170*/  BSSY.RECONVERGENT B1, `(.L_x_932) ;  /* 0x0000048000017945 */ /* 0x000fe20003800200 */
[----:B------:R-:W-:Y:S01]  /*e180*/  MOV R26, 0x2 ;  /* 0x00000002001a7802 */ /* 0x000fe20000000f00 */
[----:B------:R-:W-:Y:S02]  /*e190*/  IMAD.MOV.U32 R15, RZ, RZ, R70 ;  /* 0x000000ffff0f7224 */ /* 0x000fe400078e0046 */
[----:B------:R-:W-:-:S08]  /*e1a0*/  IMAD.MOV.U32 R59, RZ, RZ, R72 ;  /* 0x000000ffff3b7224 */ /* 0x000fd000078e0048 */
        /* <DEDUP_REMOVED lines=11> */
.L_x_934:
        /* <DEDUP_REMOVED lines=13> */
.L_x_936:
[----:B------:R-:W-:Y:S05]  /*e330*/  BSYNC.RECONVERGENT B2 ;  /* 0x0000000000027941 */ /* 0x000fea0003800200 */
.L_x_935:
        /* <DEDUP_REMOVED lines=41> */
[----:B------:R-:W-:Y:S01]  /*e5d0*/  LOP3.LUT R68, R68, UR35, R27, 0x96, !PT ;  /* 0x0000002344447c12 */ /* 0x000fe2000f8e961b */
[----:B------:R-:W-:-:S07]  /*e5e0*/  IMAD.MOV.U32 R26, RZ, RZ, RZ ;  /* 0x000000ffff1a7224 */ /* 0x000fce00078e00ff */
.L_x_933:
[----:B------:R-:W-:Y:S05]  /*e5f0*/  BSYNC.RECONVERGENT B1 ;  /* 0x0000000000017941 */ /* 0x000fea0003800200 */
.L_x_932:
[----:B------:R-:W0:Y:S01]  /*e600*/  LDC R78, c[0x0][0x408] ;  /* 0x00010200ff4e7b82 */ /* 0x000e220000000800 */
[----:B------:R-:W-:Y:S01]  /*e610*/  I2FP.F32.U32 R15, R15 ;  /* 0x0000000f000f7245 */ /* 0x000fe20000201000 */
[----:B------:R-:W-:Y:S02]  /*e620*/  HFMA2 R96, -RZ, RZ, 0.1171875, 0 ;  /* 0x2f800000ff607431 */ /* 0x000fe400000001ff */
[----:B-----5:R-:W-:Y:S01]  /*e630*/  IMAD.U32 R27, R44, 0x10000, RZ ;  /* 0x000100002c1b7824 */ /* 0x020fe200078e00ff */
[----:B------:R-:W-:Y:S01]  /*e640*/  ISETP.NE.AND P3, PT, R26, 0x1, PT ;  /* 0x000000011a00780c */ /* 0x000fe20003f65270 */
[----:B------:R-:W-:Y:S01]  /*e650*/  BSSY.RECONVERGENT B1, `(.L_x_937) ;  /* 0x0000050000017945 */ /* 0x000fe20003800200 */
[----:B------:R-:W-:Y:S01]  /*e660*/  PRMT R44, R44, 0x7632, R44 ;  /* 0x000076322c2c7816 */ /* 0x000fe2000000002c */
[----:B------:R-:W-:Y:S01]  /*e670*/  FFMA.FTZ R22, R15, R96, 1.1641532182693481445e-10 ;  /* 0x2f0000000f167423 */ /* 0x000fe20000010060 */
[----:B------:R-:W1:Y:S01]  /*e680*/  LDC R79, c[0x0][0x404] ;  /* 0x00010100ff4f7b82 */ /* 0x000e620000000800 */
[----:B------:R-:W-:-:S02]  /*e690*/  IMAD.MOV.U32 R52, RZ, RZ, 0x2 ;  /* 0x00000002ff347424 */ /* 0x000fc400078e00ff */
[----:B0-----:R-:W-:Y:S01]  /*e6a0*/  FMUL.FTZ R27, R27, R78 ;  /* 0x0000004e1b1b7220 */ /* 0x001fe20000410000 */
[----:B-1----:R-:W-:Y:S01]  /*e6b0*/  FSETP.GTU.FTZ.AND P2, PT, R22, R79, PT ;  /* 0x0000004f1600720b */ /* 0x002fe20003f5c000 */
        /* <DEDUP_REMOVED lines=16> */
.L_x_939:
        /* <DEDUP_REMOVED lines=13> */
.L_x_941:
[----:B------:R-:W-:Y:S05]  /*e890*/  BSYNC.RECONVERGENT B2 ;  /* 0x0000000000027941 */ /* 0x000fea0003800200 */
.L_x_940:
        /* <DEDUP_REMOVED lines=43> */
.L_x_938:
[----:B------:R-:W-:Y:S05]  /*eb50*/  BSYNC.RECONVERGENT B1 ;  /* 0x0000000000017941 */ /* 0x000fea0003800200 */
.L_x_937:
        /* <DEDUP_REMOVED lines=24> */
.L_x_944:
        /* <DEDUP_REMOVED lines=13> */
.L_x_946:
[----:B------:R-:W-:Y:S05]  /*edb0*/  BSYNC.RECONVERGENT B2 ;  /* 0x0000000000027941 */ /* 0x000fea0003800200 */
.L_x_945:
        /* <DEDUP_REMOVED lines=43> */
.L_x_943:
[----:B------:R-:W-:Y:S05]  /*f070*/  BSYNC.RECONVERGENT B1 ;  /* 0x0000000000017941 */ /* 0x000fea0003800200 */
.L_x_942:
[----:B------:R-:W-:Y:S01]  /*f080*/  I2FP.F32.U32 R27, R22 ;  /* 0x00000016001b7245 */ /* 0x000fe20000201000 */
[----:B------:R-:W-:Y:S01]  /*f090*/  IMAD.U32 R53, R45, 0x10000, RZ ;  /* 0x000100002d357824 */ /* 0x000fe200078e00ff */
[----:B------:R-:W-:Y:S01]  /*f0a0*/  ISETP.NE.AND P2, PT, R26, 0x1, PT ;  /* 0x000000011a00780c */ /* 0x000fe20003f45270 */
[----:B------:R-:W-:Y:S01]  /*f0b0*/  BSSY.RECONVERGENT B1, `(.L_x_947) ;  /* 0x000004f000017945 */ /* 0x000fe20003800200 */
[----:B------:R-:W-:Y:S02]  /*f0c0*/  HFMA2 R52, -RZ, RZ, 0, 1.1920928955078125e-07 ;  /* 0x00000002ff347431 */ /* 0x000fe400000001ff */
[----:B------:R-:W-:Y:S01]  /*f0d0*/  FFMA.FTZ R22, R27, R96, 1.1641532182693481445e-10 ;  /* 0x2f0000001b167423 */ /* 0x000fe20000010060 */
[----:B------:R-:W-:Y:S01]  /*f0e0*/  FMUL.FTZ R53, R53, R78 ;  /* 0x0000004e35357220 */ /* 0x000fe20000410000 */
[----:B------:R-:W-:Y:S01]  /*f0f0*/  @P0 IMAD.U32 R27, R33, 0x10000, RZ ;  /* 0x00010000211b0824 */ /* 0x000fe200078e00ff */
[----:B------:R-:W-:Y:S02]  /*f100*/  PRMT R45, R45, 0x7632, R45 ;  /* 0x000076322d2d7816 */ /* 0x000fe4000000002d */
        /* <DEDUP_REMOVED lines=16> */
.L_x_949:
        /* <DEDUP_REMOVED lines=13> */
.L_x_951:
[----:B------:R-:W-:Y:S05]  /*f2e0*/  BSYNC.RECONVERGENT B2 ;  /* 0x0000000000027941 */ /* 0x000fea0003800200 */
.L_x_950:
        /* <DEDUP_REMOVED lines=43> */
.L_x_948:
[----:B------:R-:W-:Y:S05]  /*f5a0*/  BSYNC.RECONVERGENT B1 ;  /* 0x0000000000017941 */ /* 0x000fea0003800200 */
.L_x_947:
[----:B------:R-:W-:Y:S01]  /*f5b0*/  I2FP.F32.U32 R27, R27 ;  /* 0x0000001b001b7245 */ /* 0x000fe20000201000 */
[----:B------:R-:W-:Y:S01]  /*f5c0*/  IMAD.U32 R45, R45, 0x10000, RZ ;  /* 0x000100002d2d7824 */ /* 0x000fe200078e00ff */
[----:B------:R-:W-:Y:S01]  /*f5d0*/  BSSY.RECONVERGENT B1, `(.L_x_952) ;  /* 0x000004f000017945 */ /* 0x000fe20003800200 */
[----:B------:R-:W-:Y:S02]  /*f5e0*/  IMAD.MOV.U32 R69, RZ, RZ, 0x2 ;  /* 0x00000002ff457424 */ /* 0x000fe400078e00ff */
[----:B------:R-:W-:Y:S01]  /*f5f0*/  FFMA.FTZ R26, R27, R96, 1.1641532182693481445e-10 ;  /* 0x2f0000001b1a7423 */ /* 0x000fe20000010060 */
[----:B------:R-:W-:Y:S01]  /*f600*/  FMUL.FTZ R45, R45, R78 ;  /* 0x0000004e2d2d7220 */ /* 0x000fe20000410000 */
[----:B------:R-:W-:-:S03]  /*f610*/  @P0 SHF.L.U32 R27, R74, 0x10, RZ ;  /* 0x000000104a1b0819 */ /* 0x000fc600000006ff */
        /* <DEDUP_REMOVED lines=17> */
.L_x_954:
        /* <DEDUP_REMOVED lines=13> */
.L_x_956:
[----:B------:R-:W-:Y:S05]  /*f800*/  BSYNC.RECONVERGENT B2 ;  /* 0x0000000000027941 */ /* 0x000fea0003800200 */
.L_x_955:
        /* <DEDUP_REMOVED lines=43> */
.L_x_953:
[----:B------:R-:W-:Y:S05]  /*fac0*/  BSYNC.RECONVERGENT B1 ;  /* 0x0000000000017941 */ /* 0x000fea0003800200 */
.L_x_952:
[----:B------:R-:W-:Y:S01]  /*fad0*/  I2FP.F32.U32 R27, R27 ;  /* 0x0000001b001b7245 */ /* 0x000fe20000201000 */
[----:B------:R-:W-:Y:S01]  /*fae0*/  @P0 IMAD.U32 R72, R34, 0x10000, RZ ;  /* 0x0001000022480824 */ /* 0x000fe200078e00ff */
[C---:B------:R-:W-:Y:S01]  /*faf0*/  SHF.L.U32 R53, R46.reuse, 0x10, RZ ;  /* 0x000000102e357819 */ /* 0x040fe200000006ff */
[----:B------:R-:W-:Y:S01]  /*fb00*/  BSSY.RECONVERGENT B1, `(.L_x_957) ;  /* 0x000004e000017945 */ /* 0x000fe20003800200 */
[----:B------:R-:W-:Y:S01]  /*fb10*/  ISETP.NE.AND P3, PT, R69, 0x1, PT ;  /* 0x000000014500780c */ /* 0x000fe20003f65270 */
[----:B------:R-:W-:Y:S01]  /*fb20*/  FFMA.FTZ R52, R27, R96, 1.1641532182693481445e-10 ;  /* 0x2f0000001b347423 */ /* 0x000fe20000010060 */
[----:B------:R-:W-:Y:S01]  /*fb30*/  PRMT R74, R46, 0x7632, R74 ;  /* 0x000076322e4a7816 */ /* 0x000fe2000000004a */
[----:B------:R-:W-:-:S03]  /*fb40*/  FMUL.FTZ R53, R53, R78 ;  /* 0x0000004e35357220 */ /* 0x000fc60000410000 */
[----:B------:R-:W-:-:S04]  /*fb50*/  FSETP.GTU.FTZ.AND P2, PT, R52, R79, PT ;  /* 0x0000004f3400720b */ /* 0x000fc80003f5c000 */
[----:B------:R-:W-:Y:S02]  /*fb60*/  FSEL R27, R53, RZ, !P2 ;  /* 0x000000ff351b7208 */ /* 0x000fe40005000000 */
[----:B------:R-:W-:Y:S02]  /*fb70*/  PLOP3.LUT P2, PT, P2, PT, PT, 0x8, 0x80 ;  /* 0x000000000080781c */ /* 0x000fe4000174e170 */
[----:B------:R-:W-:Y:S01]  /*fb80*/  MOV R53, R70 ;  /* 0x0000004600357202 */ /* 0x000fe20000000f00 */
[----:B------:R-:W-:Y:S01]  /*fb90*/  @P0 FADD.FTZ R27, R72, R27 ;  /* 0x0000001b481b0221 */ /* 0x000fe20000010000 */
[----:B------:R-:W-:-:S04]  /*fba0*/  IMAD.MOV.U32 R72, RZ, RZ, 0x2 ;  /* 0x00000002ff487424 */ /* 0x000fc800078e00ff */
        /* <DEDUP_REMOVED lines=10> */
.L_x_959:
        /* <DEDUP_REMOVED lines=13> */
.L_x_961:
[----:B------:R-:W-:Y:S05]  /*fd20*/  BSYNC.RECONVERGENT B2 ;  /* 0x0000000000027941 */ /* 0x000fea0003800200 */
.L_x_960:
        /* <DEDUP_REMOVED lines=37> */
[----:B------:R-:W-:Y:S01]  /*ff80*/  IMAD.WIDE.U32 R52, R53, -0x2daee0ad, RZ ;  /* 0xd2511f5335347825 */ /* 0x000fe200078e00ff */
[----:B------:R-:W-:-:S03]  /*ff90*/  MOV R70, R72 ;  /* 0x0000004800467202 */ /* 0x000fc60000000f00 */
[----:B------:R-:W-:Y:S01]  /*ffa0*/  HFMA2 R72, -RZ, RZ, 0, 0 ;  /* 0x00000000ff487431 */ /* 0x000fe200000001ff */
[----:B------:R-:W-:Y:S01]  /*ffb0*/  LOP3.LUT R68, R68, UR35, R53, 0x96, !PT ;  /* 0x0000002344447c12 */ /* 0x000fe2000f8e9635 */
[----:B------:R-:W-:Y:S02]  /*ffc0*/  IMAD.MOV.U32 R53, RZ, RZ, R59 ;  /* 0x000000ffff357224 */ /* 0x000fe400078e003b */
[----:B------:R-:W-:-:S07]  /*ffd0*/  IMAD.MOV.U32 R59, RZ, RZ, R52 ;  /* 0x000000ffff3b7224 */ /* 0x000fce00078e0034 */
.L_x_958:
[----:B------:R-:W-:Y:S05]  /*ffe0*/  BSYNC.RECONVERGENT B1 ;  /* 0x0000000000017941 */ /* 0x000fea0003800200 */
.L_x_957:
[----:B------:R-:W-:Y:S01]  /*fff0*/  I2FP.F32.U32 R53, R53 ;  /* 0x0000003500357245 */ /* 0x000fe20000201000 */
[----:B------:R-:W-:Y:S01]  /*10000*/  IMAD.U32 R69, R74, 0x10000, RZ ;  /* 0x000100004a457824 */ /* 0x000fe200078e00ff */
[----:B------:R-:W-:Y:S01]  /*10010*/  ISETP.NE.AND P4, PT, R72, 0x1, PT ;  /* 0x000000014800780c */ /* 0x000fe20003f85270 */
[----:B------:R-:W-:Y:S01]  /*10020*/  @P0 IMAD.U32 R67, R67, 0x10000, RZ ;  /* 0x0001000043430824 */ /* 0x000fe200078e00ff */
[----:B------:R-:W-:Y:S01]  /*10030*/  BSSY.RECONVERGENT B1, `(.L_x_962) ;  /* 0x000004c000017945 */ /* 0x000fe20003800200 */
[----:B------:R-:W-:Y:S01]  /*10040*/  FFMA.FTZ R52, R53, R96, 1.1641532182693481445e-10 ;  /* 0x2f00000035347423 */ /* 0x000fe20000010060 */
[----:B------:R-:W-:Y:S01]  /*10050*/  FMUL.FTZ R69, R69, R78 ;  /* 0x0000004e45457220 */ /* 0x000fe20000410000 */
[----:B------:R-:W-:Y:S01]  /*10060*/  MOV R73, 0x2 ;  /* 0x0000000200497802 */ /* 0x000fe20000000f00 */
[----:B------:R-:W-:Y:S02]  /*10070*/  IMAD.MOV.U32 R53, RZ, RZ, R70 ;  /* 0x000000ffff357224 */ /* 0x000fe400078e0046 */
[----:B------:R-:W-:-:S04]  /*10080*/  FSETP.GTU.FTZ.AND P3, PT, R52, R79, PT ;  /* 0x0000004f3400720b */ /* 0x000fc80003f7c000 */
        /* <DEDUP_REMOVED lines=13> */
.L_x_964:
        /* <DEDUP_REMOVED lines=13> */
.L_x_966:
[----:B------:R-:W-:Y:S05]  /*10230*/  BSYNC.RECONVERGENT B2 ;  /* 0x0000000000027941 */ /* 0x000fea0003800200 */
.L_x_965:
        /* <DEDUP_REMOVED lines=43> */
.L_x_963:
[----:B------:R-:W-:Y:S05]  /*104f0*/  BSYNC.RECONVERGENT B1 ;  /* 0x0000000000017941 */ /* 0x000fea0003800200 */
.L_x_962:
[----:B------:R-:W-:Y:S01]  /*10500*/  I2FP.F32.U32 R53, R53 ;  /* 0x0000003500357245 */ /* 0x000fe20000201000 */
[----:B------:R-:W-:Y:S01]  /*10510*/  IMAD.U32 R69, R47, 0x10000, RZ ;  /* 0x000100002f457824 */ /* 0x000fe200078e00ff */
[----:B------:R-:W-:Y:S01]  /*10520*/  ISETP.NE.AND P5, PT, R73, 0x1, PT ;  /* 0x000000014900780c */ /* 0x000fe20003fa5270 */
[----:B------:R-:W-:Y:S01]  /*10530*/  BSSY.RECONVERGENT B1, `(.L_x_967) ;  /* 0x000004e000017945 */ /* 0x000fe20003800200 */
[----:B------:R-:W-:Y:S01]  /*10540*/  @P0 SHF.L.U32 R74, R35, 0x10, RZ ;  /* 0x00000010234a0819 */ /* 0x000fe200000006ff */
[----:B------:R-:W-:Y:S01]  /*10550*/  FFMA.FTZ R72, R53, R96, 1.1641532182693481445e-10 ;  /* 0x2f00000035487423 */ /* 0x000fe20000010060 */
[----:B------:R-:W-:Y:S01]  /*10560*/  FMUL.FTZ R69, R69, R78 ;  /* 0x0000004e45457220 */ /* 0x000fe20000410000 */
[----:B------:R-:W-:-:S03]  /*10570*/  PRMT R76, R47, 0x7632, R76 ;  /* 0x000076322f4c7816 */ /* 0x000fc6000000004c */
[----:B------:R-:W-:-:S04]  /*10580*/  FSETP.GTU.FTZ.AND P4, PT, R72, R79, PT ;  /* 0x0000004f4800720b */ /* 0x000fc80003f9c000 */
[----:B------:R-:W-:Y:S01]  /*10590*/  FSEL R53, R69, RZ, !P4 ;  /* 0x000000ff45357208 */ /* 0x000fe20006000000 */
[----:B------:R-:W-:Y:S01]  /*105a0*/  IMAD.MOV.U32 R69, RZ, RZ, 0x2 ;  /* 0x00000002ff457424 */ /* 0x000fe200078e00ff */
        /* <DEDUP_REMOVED lines=13> */
.L_x_969:
        /* <DEDUP_REMOVED lines=13> */
.L_x_971:
[----:B------:R-:W-:Y:S05]  /*10750*/  BSYNC.RECONVERGENT B2 ;  /* 0x0000000000027941 */ /* 0x000fea0003800200 */
.L_x_970:
        /* <DEDUP_REMOVED lines=38> */
[----:B------:R-:W-:Y:S01]  /*109c0*/  IMAD.WIDE.U32 R72, R69, -0x2daee0ad, RZ ;  /* 0xd2511f5345487825 */ /* 0x000fe200078e00ff */
[----:B------:R-:W-:-:S03]  /*109d0*/  MOV R74, R59 ;  /* 0x0000003b004a7202 */ /* 0x000fc60000000f00 */
[----:B------:R-:W-:Y:S01]  /*109e0*/  IMAD.MOV.U32 R59, RZ, RZ, R72 ;  /* 0x000000ffff3b7224 */ /* 0x000fe200078e0048 */
[----:B------:R-:W-:Y:S01]  /*109f0*/  LOP3.LUT R68, R68, UR35, R73, 0x96, !PT ;  /* 0x0000002344447c12 */ /* 0x000fe2000f8e9649 */
[----:B------:R-:W-:-:S07]  /*10a00*/  IMAD.MOV.U32 R69, RZ, RZ, RZ ;  /* 0x000000ffff457224 */ /* 0x000fce00078e00ff */
.L_x_968:
[----:B------:R-:W-:Y:S05]  /*10a10*/  BSYNC.RECONVERGENT B1 ;  /* 0x0000000000017941 */ /* 0x000fea0003800200 */
.L_x_967:
[----:B------:R-:W-:Y:S01]  /*10a20*/  I2FP.F32.U32 R73, R74 ;  /* 0x0000004a00497245 */ /* 0x000fe20000201000 */
[----:B------:R-:W-:Y:S01]  /*10a30*/  @P0 IMAD.U32 R72, R57, 0x10000, RZ ;  /* 0x0001000039480824 */ /* 0x000fe200078e00ff */
[----:B------:R-:W-:Y:S02]  /*10a40*/  PRMT R46, R46, 0x5410, R67 ;  /* 0x000054102e2e7816 */ /* 0x000fe40000000043 */
[----:B------:R-:W-:Y:S01]  /*10a50*/  PRMT R45, R66, 0x5410, R45 ;  /* 0x00005410422d7816 */ /* 0x000fe2000000002d */
[----:B------:R-:W-:Y:S01]  /*10a60*/  FFMA.FTZ R96, R73, R96, 1.1641532182693481445e-10 ;  /* 0x2f00000049607423 */ /* 0x000fe20000010060 */
[----:B------:R-:W-:Y:S02]  /*10a70*/  SHF.L.U32 R73, R76, 0x10, RZ ;  /* 0x000000104c497819 */ /* 0x000fe400000006ff */
[----:B------:R-:W-:Y:S02]  /*10a80*/  PRMT R44, R64, 0x5410, R44 ;  /* 0x00005410402c7816 */ /* 0x000fe4000000002c */
[----:B------:R-:W-:Y:S01]  /*10a90*/  FSETP.GTU.FTZ.AND P5, PT, R96, R79, PT ;  /* 0x0000004f6000720b */ /* 0x000fe20003fbc000 */
[----:B------:R-:W-:-:S05]  /*10aa0*/  FMUL.FTZ R73, R73, R78 ;  /* 0x0000004e49497220 */ /* 0x000fca0000410000 */
[----:B------:R-:W-:Y:S02]  /*10ab0*/  FSEL R57, R73, RZ, !P5 ;  /* 0x000000ff49397208 */ /* 0x000fe40006800000 */
[----:B------:R-:W-:-:S03]  /*10ac0*/  PLOP3.LUT P5, PT, P5, PT, PT, 0x8, 0x80 ;  /* 0x000000000080781c */ /* 0x000fc60002fae170 */
[----:B------:R-:W-:-:S05]  /*10ad0*/  @P0 FADD.FTZ R57, R72, R57 ;  /* 0x0000003948390221 */ /* 0x000fca0000010000 */
[----:B------:R-:W-:-:S04]  /*10ae0*/  F2FP.BF16.F32.PACK_AB R72, RZ, R57 ;  /* 0x00000039ff48723e */ /* 0x000fc800000010ff */
[----:B------:R-:W-:-:S07]  /*10af0*/  PRMT R47, R47, 0x5410, R72 ;  /* 0x000054102f2f7816 */ /* 0x000fce0000000048 */
.L_x_931:
[----:B------:R-:W-:Y:S02]  /*10b00*/  ISETP.NE.AND P6, PT, R60, RZ, PT ;  /* 0x000000ff3c00720c */ /* 0x000fe40003fc5270 */
[----:B------:R-:W-:Y:S02]  /*10b10*/  ISETP.NE.AND P0, PT, R61, RZ, PT ;  /* 0x000000ff3d00720c */ /* 0x000fe40003f05270 */
[----:B------:R-:W0:Y:S01]  /*10b20*/  LDC.64 R60, c[0x0][0x3a8] ;  /* 0x0000ea00ff3c7b82 */ /* 0x000e220000000a00 */
[----:B------:R-:W-:Y:S02]  /*10b30*/  SEL R74, RZ, 0x1000000, !P5 ;  /* 0x01000000ff4a7807 */ /* 0x000fe40006800000 */
[----:B------:R-:W-:Y:S02]  /*10b40*/  SEL R72, RZ, 0x10000, !P4 ;  /* 0x00010000ff487807 */ /* 0x000fe40006000000 */
[----:B------:R-:W-:Y:S02]  /*10b50*/  ISETP.NE.AND P5, PT, R62, RZ, PT ;  /* 0x000000ff3e00720c */ /* 0x000fe40003fa5270 */
[----:B------:R-:W-:-:S02]  /*10b60*/  ISETP.NE.AND P4, PT, R63, RZ, PT ;  /* 0x000000ff3f00720c */ /* 0x000fc40003f85270 */
[----:B------:R-:W1:Y:S01]  /*10b70*/  LDC.64 R62, c[0x0][0x3b0] ;  /* 0x0000ec00ff3e7b82 */ /* 0x000e620000000a00 */
[----:B------:R-:W-:Y:S02]  /*10b80*/  SEL R67, RZ, 0x10000, !P5 ;  /* 0x00010000ff437807 */ /* 0x000fe40006800000 */
[----:B------:R-:W-:Y:S02]  /*10b90*/  SEL R66, RZ, 0x1000000, !P4 ;  /* 0x01000000ff427807 */ /* 0x000fe40006000000 */
[----:B------:R-:W-:Y:S02]  /*10ba0*/  SEL R64, RZ, 0x100, !P6 ;  /* 0x00000100ff407807 */ /* 0x000fe40007000000 */
[----:B------:R-:W-:Y:S02]  /*10bb0*/  SEL R73, RZ, 0x100, !P3 ;  /* 0x00000100ff497807 */ /* 0x000fe40005800000 */
[----:B------:R-:W-:Y:S02]  /*10bc0*/  LOP3.LUT R64, R64, R66, R67, 0xfe, !PT ;  /* 0x0000004240407212 */ /* 0x000fe400078efe43 */
[----:B------:R-:W-:-:S02]  /*10bd0*/  LOP3.LUT R73, R73, R74, R72, 0xfe, !PT ;  /* 0x0000004a49497212 */ /* 0x000fc400078efe48 */
[----:B------:R-:W-:Y:S01]  /*10be0*/  SEL R66, RZ, 0x1, !P2 ;  /* 0x00000001ff427807 */ /* 0x000fe20005000000 */
[----:B0-----:R-:W-:Y:S01]  /*10bf0*/  IMAD.WIDE.U32 R60, R58, 0x10, R60 ;  /* 0x000000103a3c7825 */ /* 0x001fe200078e003c */
[----:B------:R-:W-:-:S04]  /*10c00*/  SEL R67, RZ, 0x1, !P0 ;  /* 0x00000001ff437807 */ /* 0x000fc80004000000 */
[----:B------:R0:W-:Y:S01]  /*10c10*/  STG.E.128 desc[UR10][R60.64], R44 ;  /* 0x0000002c3c007986 */ /* 0x0001e2000c101d0a */
[----:B-1----:R-:W-:Y:S01]  /*10c20*/  IMAD.WIDE.U32 R62, R58, 0x8, R62 ;  /* 0x000000083a3e7825 */ /* 0x002fe200078e003e */
[----:B0-----:R-:W-:Y:S02]  /*10c30*/  LOP3.LUT R45, R73, R66, RZ, 0xfc, !PT ;  /* 0x00000042492d7212 */ /* 0x001fe400078efcff */
[----:B------:R-:W-:-:S05]  /*10c40*/  LOP3.LUT R44, R64, R67, RZ, 0xfc, !PT ;  /* 0x00000043402c7212 */ /* 0x000fca00078efcff */
        /* <DEDUP_REMOVED lines=9> */
[----:B------:R-:W-:Y:S02]  /*10ce0*/  LOP3.LUT R45, R10, 0xff, RZ, 0xc0, !PT ;  /* 0x000000ff0a2d7812 */ /* 0x000fe400078ec0ff */
[----:B------:R-:W-:Y:S01]  /*10cf0*/  LOP3.LUT R60, R44, 0xff00, R47, 0xf8, !PT ;  /* 0x0000ff002c3c7812 */ /* 0x000fe200078ef82f */
[----:B------:R-:W-:Y:S01]  /*10d00*/  IMAD.WIDE.U32 R46, R46, 0x10000, RZ ;  /* 0x000100002e2e7825 */ /* 0x000fe200078e00ff */
[----:B------:R-:W-:Y:S02]  /*10d10*/  LOP3.LUT R61, R8, 0xff, RZ, 0xc0, !PT ;  /* 0x000000ff083d7812 */ /* 0x000fe400078ec0ff */
[----:B------:R-:W-:Y:S01]  /*10d20*/  LOP3.LUT R67, R60, 0xff, R11, 0xf8, !PT ;  /* 0x000000ff3c437812 */ /* 0x000fe200078ef80b */
[----:B------:R-:W-:-:S04]  /*10d30*/  IMAD.WIDE.U32 R44, R45, 0x1000000, RZ ;  /* 0x010000002d2c7825 */ /* 0x000fc800078e00ff */
[----:B------:R-:W-:Y:S01]  /*10d40*/  IMAD.WIDE.U32 R60, R61, 0x100, RZ ;  /* 0x000001003d3c7825 */ /* 0x000fe200078e00ff */
[----:B------:R-:W-:-:S03]  /*10d50*/  LOP3.LUT R67, R47, R67, R45, 0xfe, !PT ;  /* 0x000000432f437212 */ /* 0x000fc600078efe2d */
[----:B0-----:R-:W-:Y:S01]  /*10d60*/  IMAD.WIDE.U32 R62, R58, 0x8, R62 ;  /* 0x000000083a3e7825 */ /* 0x001fe200078e003e */
[----:B------:R-:W-:Y:S02]  /*10d70*/  LOP3.LUT R44, R60, R44, R46, 0xfe, !PT ;  /* 0x0000002c3c2c7212 */ /* 0x000fe400078efe2e */
[----:B------:R-:W-:Y:S02]  /*10d80*/  LOP3.LUT R45, R67, R61, RZ, 0xfc, !PT ;  /* 0x0000003d432d7212 */ /* 0x000fe400078efcff */
[----:B------:R-:W-:-:S05]  /*10d90*/  LOP3.LUT R44, R44, 0xff, R7, 0xf8, !PT ;  /* 0x000000ff2c2c7812 */ /* 0x000fca00078ef807 */
[----:B------:R1:W-:Y:S02]  /*10da0*/  STG.E.64 desc[UR10][R62.64], R44 ;  /* 0x0000002c3e007986 */ /* 0x0003e4000c101b0a */
.L_x_972:
[----:B------:R-:W-:Y:S01]  /*10db0*/  MOV R72, R59 ;  /* 0x0000003b00487202 */ /* 0x000fe20000000f00 */
[----:B------:R-:W-:-:S07]  /*10dc0*/  VIADD R58, R58, 0x80 ;  /* 0x000000803a3a7836 */ /* 0x000fce0000000000 */
.L_x_849:
[----:B------:R-:W-:Y:S05]  /*10dd0*/  BSYNC.RECONVERGENT B0 ;  /* 0x0000000000007941 */ /* 0x000fea0003800200 */
.L_x_848:
        /* <DEDUP_REMOVED lines=13> */
[----:B0-----:R-:W-:-:S05]  /*10eb0*/  @P2 IMAD.WIDE.U32 R48, R58, 0x10, R48 ;  /* 0x000000103a302825 */ /* 0x001fca00078e0030 */
[----:B------:R0:W5:Y:S04]  /*10ec0*/  @P2 LDG.E.128 R28, desc[UR10][R48.64] ;  /* 0x0000000a301c2981 */ /* 0x000168000c1e1d00 */
[----:B------:R-:W5:Y:S01]  /*10ed0*/  LDG.E.128 R44, desc[UR10][R44.64] ;  /* 0x0000000a2c2c7981 */ /* 0x000f62000c1e1d00 */
[----:B--2---:R-:W-:Y:S02]  /*10ee0*/  PRMT R65, R35, 0x7632, R65 ;  /* 0x0000763223417816 */ /* 0x004fe40000000041 */
[----:B------:R-:W-:Y:S02]  /*10ef0*/  PRMT R54, R34, 0x7632, R54 ;  /* 0x0000763222367816 */ /* 0x000fe40000000036 */
[----:B0-----:R-:W-:Y:S02]  /*10f00*/  PRMT R48, R33, 0x7632, R48 ;  /* 0x0000763221307816 */ /* 0x001fe40000000030 */
[----:B------:R-:W-:Y:S01]  /*10f10*/  PRMT R23, R32, 0x7632, R23 ;  /* 0x0000763220177816 */ /* 0x000fe20000000017 */
[----:B------:R-:W-:Y:S06]  /*10f20*/  @!P2 BRA `(.L_x_975) ;  /* 0x000000500064a947 */ /* 0x000fec0003800000 */
        /* <DEDUP_REMOVED lines=16> */
.L_x_978:
        /* <DEDUP_REMOVED lines=13> */
.L_x_980:
[----:B------:R-:W-:Y:S05]  /*11100*/  BSYNC.RECONVERGENT B2 ;  /* 0x0000000000027941 */ /* 0x000fea0003800200 */
.L_x_979:
        /* <DEDUP_REMOVED lines=40> */
[----:B------:R-:W-:Y:S02]  /*11390*/  LOP3.LUT R68, R68, UR35, R9, 0x96, !PT ;  /* 0x0000002344447c12 */ /* 0x000fe4000f8e9609 */
[----:B------:R-:W-:-:S07]  /*113a0*/  MOV R14, R8 ;  /* 0x00000008000e7202 */ /* 0x000fce0000000f00 */
.L_x_977:
[----:B------:R-:W-:Y:S05]  /*113b0*/  BSYNC.RECONVERGENT B1 ;  /* 0x0000000000017941 */ /* 0x000fea0003800200 */
.L_x_976:
[----:B------:R-:W0:Y:S01]  /*113c0*/  LDC R78, c[0x0][0x404] ;  /* 0x00010100ff4e7b82 */ /* 0x000e220000000800 */
[----:B------:R-:W-:Y:S01]  /*113d0*/  I2FP.F32.U32 R8, R7 ;  /* 0x0000000700087245 */ /* 0x000fe20000201000 */
[----:B------:R-:W-:Y:S01]  /*113e0*/  HFMA2 R79, -RZ, RZ, 0.1171875, 0 ;  /* 0x2f800000ff4f7431 */ /* 0x000fe200000001ff */
[----:B------:R-:W-:Y:S01]  /*113f0*/  ISETP.NE.AND P4, PT, R10, 0x1, PT ;  /* 0x000000010a00780c */ /* 0x000fe20003f85270 */
[----:B------:R-:W-:Y:S01]  /*11400*/  BSSY.RECONVERGENT B1, `(.L_x_981) ;  /* 0x000004d000017945 */ /* 0x000fe20003800200 */
[----:B-----5:R-:W-:Y:S01]  /*11410*/  PRMT R49, R44, 0x7632, R49 ;  /* 0x000076322c317816 */ /* 0x020fe20000000031 */
[----:B------:R-:W-:Y:S02]  /*11420*/  IMAD.MOV.U32 R11, RZ, RZ, 0x2 ;  /* 0x00000002ff0b7424 */ /* 0x000fe400078e00ff */
[----:B------:R-:W-:Y:S01]  /*11430*/  FFMA.FTZ R7, R8, R79, 1.1641532182693481445e-10 ;  /* 0x2f00000008077423 */ /* 0x000fe2000001004f */
[----:B------:R-:W1:Y:S01]  /*11440*/  LDC R77, c[0x0][0x408] ;  /* 0x00010200ff4d7b82 */ /* 0x000e620000000800 */
[----:B------:R-:W-:Y:S01]  /*11450*/  IMAD.U32 R8, R44, 0x10000, RZ ;  /* 0x000100002c087824 */ /* 0x000fe200078e00ff */
[----:B------:R-:W-:-:S02]  /*11460*/  MOV R9, R70 ;  /* 0x0000004600097202 */ /* 0x000fc40000000f00 */
        /* <DEDUP_REMOVED lines=14> */
.L_x_983:
        /* <DEDUP_REMOVED lines=13> */
.L_x_985:
[----:B------:R-:W-:Y:S05]  /*11620*/  BSYNC.RECONVERGENT B2 ;  /* 0x0000000000027941 */ /* 0x000fea0003800200 */
.L_x_984:
        /* <DEDUP_REMOVED lines=40> */
[----:B------:R-:W-:Y:S01]  /*118b0*/  MOV R9, R14 ;  /* 0x0000000e00097202 */ /* 0x000fe20000000f00 */
[----:B------:R-:W-:-:S07]  /*118c0*/  IMAD.MOV.U32 R14, RZ, RZ, R8 ;  /* 0x000000ffff0e7224 */ /* 0x000fce00078e0008 */
.L_x_982:
[----:B------:R-:W-:Y:S05]  /*118d0*/  BSYNC.RECONVERGENT B1 ;  /* 0x0000000000017941 */ /* 0x000fea0003800200 */
.L_x_981:
[----:B------:R-:W-:Y:S01]  /*118e0*/  I2FP.F32.U32 R8, R9 ;  /* 0x0000000900087245 */ /* 0x000fe20000201000 */
[----:B------:R-:W-:Y:S01]  /*118f0*/  @P1 IMAD.U32 R16, R32, 0x10000, RZ ;  /* 0x0001000020101824 */ /* 0x000fe200078e00ff */
[----:B------:R-:W-:Y:S01]  /*11900*/  SHF.L.U32 R10, R28, 0x10, RZ ;  /* 0x000000101c0a7819 */ /* 0x000fe200000006ff */
[----:B------:R-:W-:Y:S01]  /*11910*/  BSSY.RECONVERGENT B1, `(.L_x_986) ;  /* 0x000004e000017945 */ /* 0x000fe20003800200 */
[----:B------:R-:W-:Y:S01]  /*11920*/  ISETP.NE.AND P4, PT, R11, 0x1, PT ;  /* 0x000000010b00780c */ /* 0x000fe20003f85270 */
[----:B------:R-:W-:Y:S01]  /*11930*/  FFMA.FTZ R9, R8, R79, 1.1641532182693481445e-10 ;  /* 0x2f00000008097423 */ /* 0x000fe2000001004f */
[----:B------:R-:W-:Y:S02]  /*11940*/  HFMA2 R12, -RZ, RZ, 0, 1.1920928955078125e-07 ;  /* 0x00000002ff0c7431 */ /* 0x000fe400000001ff */
[----:B------:R-:W-:Y:S02]  /*11950*/  FMUL.FTZ R8, R10, R77 ;  /* 0x0000004d0a087220 */ /* 0x000fe40000410000 */
[----:B------:R-:W-:Y:S01]  /*11960*/  FSETP.GTU.FTZ.AND P3, PT, R9, R78, PT ;  /* 0x0000004e0900720b */ /* 0x000fe20003f7c000 */
[----:B------:R-:W-:-:S03]  /*11970*/  IMAD.MOV.U32 R9, RZ, RZ, R70 ;  /* 0x000000ffff097224 */ /* 0x000fc600078e0046 */
        /* <DEDUP_REMOVED lines=15> */
.L_x_988:
        /* <DEDUP_REMOVED lines=13> */
.L_x_990:
[----:B------:R-:W-:Y:S05]  /*11b40*/  BSYNC.RECONVERGENT B2 ;  /* 0x0000000000027941 */ /* 0x000fea0003800200 */
.L_x_989:
        /* <DEDUP_REMOVED lines=38> */
[----:B------:R-:W-:-:S04]  /*11db0*/  LOP3.LUT R25, R10, UR34, R71, 0x96, !PT ;  /* 0x000000220a197c12 */ /* 0x000fc8000f8e9647 */
[----:B------:R-:W-:Y:S01]  /*11dc0*/  LOP3.LUT R68, R68, UR35, R9, 0x96, !PT ;  /* 0x0000002344447c12 */ /* 0x000fe2000f8e9609 */
[----:B------:R-:W-:Y:S02]  /*11dd0*/  IMAD.MOV.U32 R9, RZ, RZ, R14 ;  /* 0x000000ffff097224 */ /* 0x000fe400078e000e */
[----:B------:R-:W-:-:S07]  /*11de0*/  IMAD.MOV.U32 R14, RZ, RZ, R8 ;  /* 0x000000ffff0e7224 */ /* 0x000fce00078e0008 */
.L_x_987:
[----:B------:R-:W-:Y:S05]  /*11df0*/  BSYNC.RECONVERGENT B1 ;  /* 0x0000000000017941 */ /* 0x000fea0003800200 */
.L_x_986:
        /* <DEDUP_REMOVED lines=21> */
.L_x_993:
        /* <DEDUP_REMOVED lines=13> */
.L_x_995:
[----:B------:R-:W-:Y:S05]  /*12020*/  BSYNC.RECONVERGENT B2 ;  /* 0x0000000000027941 */ /* 0x000fea0003800200 */
.L_x_994:
        /* <DEDUP_REMOVED lines=42> */
.L_x_992:
[----:B------:R-:W-:Y:S05]  /*122d0*/  BSYNC.RECONVERGENT B1 ;  /* 0x0000000000017941 */ /* 0x000fea0003800200 */
.L_x_991:
[----:B------:R-:W-:Y:S01]  /*122e0*/  I2FP.F32.U32 R8, R9 ;  /* 0x0000000900087245 */ /* 0x000fe20000201000 */
[----:B------:R-:W-:Y:S01]  /*122f0*/  BSSY.RECONVERGENT B1, `(.L_x_996) ;  /* 0x0000051000017945 */ /* 0x000fe20003800200 */
[----:B------:R-:W-:Y:S01]  /*12300*/  PRMT R9, R28, 0x7632, R9 ;  /* 0x000076321c097816 */ /* 0x000fe20000000009 */
[----:B------:R-:W-:-:S03]  /*12310*/  HFMA2 R13, -RZ, RZ, 0, 1.1920928955078125e-07 ;  /* 0x00000002ff0d7431 */ /* 0x000fc600000001ff */
[----:B------:R-:W-:Y:S01]  /*12320*/  SHF.L.U32 R10, R9, 0x10, RZ ;  /* 0x00000010090a7819 */ /* 0x000fe200000006ff */
[----:B------:R-:W-:Y:S01]  /*12330*/  FFMA.FTZ R9, R8, R79, 1.1641532182693481445e-10 ;  /* 0x2f00000008097423 */ /* 0x000fe2000001004f */
[----:B------:R-:W-:-:S03]  /*12340*/  @P1 IMAD.U32 R8, R23, 0x10000, RZ ;  /* 0x0001000017081824 */ /* 0x000fc600078e00ff */
[----:B------:R-:W-:Y:S01]  /*12350*/  FMUL.FTZ R10, R10, R77 ;  /* 0x0000004d0a0a7220 */ /* 0x000fe20000410000 */
[----:B------:R-:W-:Y:S01]  /*12360*/  FSETP.GTU.FTZ.AND P3, PT, R9, R78, PT ;  /* 0x0000004e0900720b */ /* 0x000fe20003f7c000 */
[----:B------:R-:W-:-:S03]  /*12370*/  IMAD.MOV.U32 R9, RZ, RZ, R70 ;  /* 0x000000ffff097224 */ /* 0x000fc600078e0046 */
[----:B------:R-:W-:-:S05]  /*12380*/  FSEL R10, R10, RZ, !P3 ;  /* 0x000000ff0a0a7208 */ /* 0x000fca0005800000 */
[----:B------:R-:W-:-:S04]  /*12390*/  FADD.FTZ R49, R49, R10 ;  /* 0x0000000a31317221 */ /* 0x000fc80000010000 */
[----:B------:R-:W-:Y:S01]  /*123a0*/  @P1 FADD.FTZ R23, R49, R8 ;  /* 0x0000000831171221 */ /* 0x000fe20000010000 */
[----:B------:R-:W-:Y:S01]  /*123b0*/  SEL R8, RZ, 0x1, P3 ;  /* 0x00000001ff087807 */ /* 0x000fe20001800000 */
[----:B------:R-:W-:Y:S01]  /*123c0*/  @!P1 IMAD.MOV.U32 R23, RZ, RZ, R49 ;  /* 0x000000ffff179224 */ /* 0x000fe200078e0031 */
[----:B------:R-:W-:-:S04]  /*123d0*/  ISETP.NE.AND P3, PT, R11, 0x1, PT ;  /* 0x000000010b00780c */ /* 0x000fc80003f65270 */
[----:B------:R-:W-:-:S09]  /*123e0*/  F2FP.BF16.F32.PACK_AB R63, RZ, R23 ;  /* 0x00000017ff3f723e */ /* 0x000fd200000010ff */
        /* <DEDUP_REMOVED lines=9> */
.L_x_998:
        /* <DEDUP_REMOVED lines=13> */
.L_x_1000:
[----:B------:R-:W-:Y:S05]  /*12550*/  BSYNC.RECONVERGENT B2 ;  /* 0x0000000000027941 */ /* 0x000fea0003800200 */
.L_x_999:
        /* <DEDUP_REMOVED lines=37> */
[----:B------:R-:W-:Y:S02]  /*127b0*/  HFMA2 R13, -RZ, RZ, 0, 0 ;  /* 0x00000000ff0d7431 */ /* 0x000fe400000001ff */
[----:B------:R-:W-:Y:S01]  /*127c0*/  IMAD.WIDE.U32 R10, R10, -0x2daee0ad, RZ ;  /* 0xd2511f530a0a7825 */ /* 0x000fe200078e00ff */
[----:B------:R-:W-:-:S03]  /*127d0*/  LOP3.LUT R25, R12, UR34, R71, 0x96, !PT ;  /* 0x000000220c197c12 */ /* 0x000fc6000f8e9647 */
[----:B------:R-:W-:Y:S01]  /*127e0*/  IMAD.MOV.U32 R14, RZ, RZ, R10 ;  /* 0x000000ffff0e7224 */ /* 0x000fe200078e000a */
[----:B------:R-:W-:-:S07]  /*127f0*/  LOP3.LUT R68, R68, UR35, R11, 0x96, !PT ;  /* 0x0000002344447c12 */ /* 0x000fce000f8e960b */
.L_x_997:
[----:B------:R-:W-:Y:S05]  /*12800*/  BSYNC.RECONVERGENT B1 ;  /* 0x0000000000017941 */ /* 0x000fea0003800200 */
.L_x_996:
        /* <DEDUP_REMOVED lines=22> */
.L_x_1003:
        /* <DEDUP_REMOVED lines=13> */
.L_x_1005:
[----:B------:R-:W-:Y:S05]  /*12a40*/  BSYNC.RECONVERGENT B2 ;  /* 0x0000000000027941 */ /* 0x000fea0003800200 */
.L_x_1004:
        /* <DEDUP_REMOVED lines=39> */
[----:B------:R-:W-:Y:S02]  /*12cc0*/  LOP3.LUT R68, R68, UR35, R11, 0x96, !PT ;  /* 0x0000002344447c12 */ /* 0x000fe4000f8e960b */
[----:B------:R-:W-:Y:S01]  /*12cd0*/  MOV R11, R14 ;  /* 0x0000000e000b7202 */ /* 0x000fe20000000f00 */
[----:B------:R-:W-:-:S07]  /*12ce0*/  IMAD.MOV.U32 R14, RZ, RZ, R10 ;  /* 0x000000ffff0e7224 */ /* 0x000fce00078e000a */
.L_x_1002:
[----:B------:R-:W-:Y:S05]  /*12cf0*/  BSYNC.RECONVERGENT B1 ;  /* 0x0000000000017941 */ /* 0x000fea0003800200 */
.L_x_1001:
[----:B------:R-:W-:Y:S01]  /*12d00*/  I2FP.F32.U32 R10, R11 ;  /* 0x0000000b000a7245 */ /* 0x000fe20000201000 */
[----:B------:R-:W-:Y:S01]  /*12d10*/  @P1 IMAD.U32 R24, R33, 0x10000, RZ ;  /* 0x0001000021181824 */ /* 0x000fe200078e00ff */
[----:B------:R-:W-:Y:S01]  /*12d20*/  SHF.L.U32 R12, R29, 0x10, RZ ;  /* 0x000000101d0c7819 */ /* 0x000fe200000006ff */
[----:B------:R-:W-:Y:S01]  /*12d30*/  BSSY.RECONVERGENT B1, `(.L_x_1006) ;  /* 0x000004f000017945 */ /* 0x000fe20003800200 */
[----:B------:R-:W-:Y:S02]  /*12d40*/  HFMA2 R66, -RZ, RZ, 0, 1.1920928955078125e-07 ;  /* 0x00000002ff427431 */ /* 0x000fe400000001ff */
[----:B------:R-:W-:Y:S01]  /*12d50*/  FFMA.FTZ R11, R10, R79, 1.1641532182693481445e-10 ;  /* 0x2f0000000a0b7423 */ /* 0x000fe2000001004f */
[----:B------:R-:W-:-:S04]  /*12d60*/  FMUL.FTZ R12, R12, R77 ;  /* 0x0000004d0c0c7220 */ /* 0x000fc80000410000 */
[----:B------:R-:W-:Y:S01]  /*12d70*/  FSETP.GTU.FTZ.AND P3, PT, R11, R78, PT ;  /* 0x0000004e0b00720b */ /* 0x000fe20003f7c000 */
[----:B------:R-:W-:-:S03]  /*12d80*/  IMAD.MOV.U32 R11, RZ, RZ, R70 ;  /* 0x000000ffff0b7224 */ /* 0x000fc600078e0046 */
        /* <DEDUP_REMOVED lines=17> */
.L_x_1008:
        /* <DEDUP_REMOVED lines=13> */
.L_x_1010:
[----:B------:R-:W-:Y:S05]  /*12f70*/  BSYNC.RECONVERGENT B2 ;  /* 0x0000000000027941 */ /* 0x000fea0003800200 */
.L_x_1009:
        /* <DEDUP_REMOVED lines=42> */
.L_x_1007:
[----:B------:R-:W-:Y:S05]  /*13220*/  BSYNC.RECONVERGENT B1 ;  /* 0x0000000000017941 */ /* 0x000fea0003800200 */
.L_x_1006:
[----:B------:R-:W-:Y:S01]  /*13230*/  I2FP.F32.U32 R10, R11 ;  /* 0x0000000b000a7245 */ /* 0x000fe20000201000 */
[----:B------:R-:W-:Y:S01]  /*13240*/  IMAD.U32 R12, R49, 0x10000, RZ ;  /* 0x00010000310c7824 */ /* 0x000fe200078e00ff */
[----:B------:R-:W-:Y:S01]  /*13250*/  BSSY.RECONVERGENT B1, `(.L_x_1011) ;  /* 0x000004b000017945 */ /* 0x000fe20003800200 */
[----:B------:R-:W-:Y:S01]  /*13260*/  IMAD.MOV.U32 R64, RZ, RZ, 0x2 ;  /* 0x00000002ff407424 */ /* 0x000fe200078e00ff */
[----:B------:R-:W-:Y:S01]  /*13270*/  MOV R13, R70 ;  /* 0x00000046000d7202 */ /* 0x000fe20000000f00 */
[----:B------:R-:W-:Y:S01]  /*13280*/  FFMA.FTZ R11, R10, R79, 1.1641532182693481445e-10 ;  /* 0x2f0000000a0b7423 */ /* 0x000fe2000001004f */
[----:B------:R-:W-:-:S04]  /*13290*/  FMUL.FTZ R12, R12, R77 ;  /* 0x0000004d0c0c7220 */ /* 0x000fc80000410000 */
        /* <DEDUP_REMOVED lines=14> */
.L_x_1013:
        /* <DEDUP_REMOVED lines=13> */
.L_x_1015:
[----:B------:R-:W-:Y:S05]  /*13450*/  BSYNC.RECONVERGENT B2 ;  /* 0x0000000000027941 */ /* 0x000fea0003800200 */
.L_x_1014:
        /* <DEDUP_REMOVED lines=37> */
[----:B------:R-:W-:-:S03]  /*136b0*/  MOV R13, R14 ;  /* 0x0000000e000d7202 */ /* 0x000fc60000000f00 */
[----:B------:R-:W-:Y:S01]  /*136c0*/  IMAD.WIDE.U32 R10, R10, -0x2daee0ad, RZ ;  /* 0xd2511f530a0a7825 */ /* 0x000fe200078e00ff */
[----:B------:R-:W-:-:S03]  /*136d0*/  LOP3.LUT R25, R12, UR34, R71, 0x96, !PT ;  /* 0x000000220c197c12 */ /* 0x000fc6000f8e9647 */
[----:B------:R-:W-:Y:S01]  /*136e0*/  IMAD.MOV.U32 R14, RZ, RZ, R10 ;  /* 0x000000ffff0e7224 */ /* 0x000fe200078e000a */
[----:B------:R-:W-:-:S07]  /*136f0*/  LOP3.LUT R68, R68, UR35, R11, 0x96, !PT ;  /* 0x0000002344447c12 */ /* 0x000fce000f8e960b */
.L_x_1012:
[----:B------:R-:W-:Y:S05]  /*13700*/  BSYNC.RECONVERGENT B1 ;  /* 0x0000000000017941 */ /* 0x000fea0003800200 */
.L_x_1011:
[----:B------:R-:W-:Y:S01]  /*13710*/  I2FP.F32.U32 R10, R13 ;  /* 0x0000000d000a7245 */ /* 0x000fe20000201000 */
[----:B------:R-:W-:Y:S01]  /*13720*/  @P1 IMAD.U32 R48, R48, 0x10000, RZ ;  /* 0x0001000030301824 */ /* 0x000fe200078e00ff */
[----:B------:R-:W-:Y:S01]  /*13730*/  PRMT R11, R29, 0x7632, R11 ;  /* 0x000076321d0b7816 */ /* 0x000fe2000000000b */
[----:B------:R-:W-:Y:S03]  /*13740*/  BSSY.RECONVERGENT B1, `(.L_x_1016) ;  /* 0x000004f000017945 */ /* 0x000fe60003800200 */
[----:B------:R-:W-:Y:S01]  /*13750*/  SHF.L.U32 R12, R11, 0x10, RZ ;  /* 0x000000100b0c7819 */ /* 0x000fe200000006ff */
[----:B------:R-:W-:-:S04]  /*13760*/  FFMA.FTZ R11, R10, R79, 1.1641532182693481445e-10 ;  /* 0x2f0000000a0b7423 */ /* 0x000fc8000001004f */
[----:B------:R-:W-:Y:S01]  /*13770*/  FMUL.FTZ R12, R12, R77 ;  /* 0x0000004d0c0c7220 */ /* 0x000fe20000410000 */
[----:B------:R-:W-:Y:S01]  /*13780*/  FSETP.GTU.FTZ.AND P3, PT, R11, R78, PT ;  /* 0x0000004e0b00720b */ /* 0x000fe20003f7c000 */
[----:B------:R-:W-:-:S03]  /*13790*/  IMAD.MOV.U32 R11, RZ, RZ, R70 ;  /* 0x000000ffff0b7224 */ /* 0x000fc600078e0046 */
[----:B------:R-:W-:Y:S02]  /*137a0*/  FSEL R12, R12, RZ, !P3 ;  /* 0x000000ff0c0c7208 */ /* 0x000fe40005800000 */
[----:B------:R-:W-:Y:S02]  /*137b0*/  SEL R10, RZ, 0x1, P3 ;  /* 0x00000001ff0a7807 */ /* 0x000fe40001800000 */
[----:B------:R-:W-:Y:S01]  /*137c0*/  ISETP.NE.AND P3, PT, R64, 0x1, PT ;  /* 0x000000014000780c */ /* 0x000fe20003f65270 */
[----:B------:R-:W-:-:S04]  /*137d0*/  FADD.FTZ R49, R49, R12 ;  /* 0x0000000c31317221 */ /* 0x000fc80000010000 */
[----:B------:R-:W-:Y:S01]  /*137e0*/  @P1 FADD.FTZ R48, R49, R48 ;  /* 0x0000003031301221 */ /* 0x000fe20000010000 */
[----:B------:R-:W-:Y:S02]  /*137f0*/  @!P1 IMAD.MOV.U32 R48, RZ, RZ, R49 ;  /* 0x000000ffff309224 */ /* 0x000fe400078e0031 */
[----:B------:R-:W-:-:S03]  /*13800*/  HFMA2 R49, -RZ, RZ, 0, 1.1920928955078125e-07 ;  /* 0x00000002ff317431 */ /* 0x000fc600000001ff */
        /* <DEDUP_REMOVED lines=10> */
.L_x_1018:
        /* <DEDUP_REMOVED lines=13> */
.L_x_1020:
[----:B------:R-:W-:Y:S05]  /*13980*/  BSYNC.RECONVERGENT B2 ;  /* 0x0000000000027941 */ /* 0x000fea0003800200 */
.L_x_1019:
        /* <DEDUP_REMOVED lines=42> */
.L_x_1017:
[----:B------:R-:W-:Y:S05]  /*13c30*/  BSYNC.RECONVERGENT B1 ;  /* 0x0000000000017941 */ /* 0x000fea0003800200 */
.L_x_1016:
        /* <DEDUP_REMOVED lines=22> */
.L_x_1023:
        /* <DEDUP_REMOVED lines=13> */
.L_x_1025:
[----:B------:R-:W-:Y:S05]  /*13e70*/  BSYNC.RECONVERGENT B2 ;  /* 0x0000000000027941 */ /* 0x000fea0003800200 */
.L_x_1024:
        /* <DEDUP_REMOVED lines=39> */
[----:B------:R-:W-:Y:S02]  /*140f0*/  LOP3.LUT R68, R68, UR35, R13, 0x96, !PT ;  /* 0x0000002344447c12 */ /* 0x000fe4000f8e960d */
[----:B------:R-:W-:Y:S01]  /*14100*/  MOV R13, R14 ;  /* 0x0000000e000d7202 */ /* 0x000fe20000000f00 */
[----:B------:R-:W-:-:S07]  /*14110*/  IMAD.MOV.U32 R14, RZ, RZ, R12 ;  /* 0x000000ffff0e7224 */ /* 0x000fce00078e000c */
.L_x_1022:
[----:B------:R-:W-:Y:S05]  /*14120*/  BSYNC.RECONVERGENT B1 ;  /* 0x0000000000017941 */ /* 0x000fea0003800200 */
.L_x_1021:
        /* <DEDUP_REMOVED lines=26> */
.L_x_1028:
        /* <DEDUP_REMOVED lines=13> */
.L_x_1030:
[----:B------:R-:W-:Y:S05]  /*143a0*/  BSYNC.RECONVERGENT B2 ;  /* 0x0000000000027941 */ /* 0x000fea0003800200 */
.L_x_1029:
        /* <DEDUP_REMOVED lines=40> */
[----:B------:R-:W-:Y:S02]  /*14630*/  IMAD.MOV.U32 R13, RZ, RZ, R14 ;  /* 0x000000ffff0d7224 */ /* 0x000fe400078e000e */
[----:B------:R-:W-:-:S07]  /*14640*/  IMAD.MOV.U32 R14, RZ, RZ, R12 ;  /* 0x000000ffff0e7224 */ /* 0x000fce00078e000c */
.L_x_1027:
[----:B------:R-:W-:Y:S05]  /*14650*/  BSYNC.RECONVERGENT B1 ;  /* 0x0000000000017941 */ /* 0x000fea0003800200 */
.L_x_1026:
        /* <DEDUP_REMOVED lines=20> */
.L_x_1033:
        /* <DEDUP_REMOVED lines=13> */
.L_x_1035:
[----:B------:R-:W-:Y:S05]  /*14870*/  BSYNC.RECONVERGENT B2 ;  /* 0x0000000000027941 */ /* 0x000fea0003800200 */
.L_x_1034:
        /* <DEDUP_REMOVED lines=36> */
[----:B------:R-:W-:-:S04]  /*14ac0*/  IMAD.WIDE.U32 R70, R70, -0x326172a9, RZ ;  /* 0xcd9e8d5746467825 */ /* 0x000fc800078e00ff */
[----:B------:R-:W-:Y:S01]  /*14ad0*/  IMAD.WIDE.U32 R12, R12, -0x2daee0ad, RZ ;  /* 0xd2511f530c0c7825 */ /* 0x000fe200078e00ff */
[----:B------:R-:W-:-:S03]  /*14ae0*/  LOP3.LUT R25, R72, UR34, R71, 0x96, !PT ;  /* 0x0000002248197c12 */ /* 0x000fc6000f8e9647 */
[----:B------:R-:W-:Y:S01]  /*14af0*/  IMAD.MOV.U32 R14, RZ, RZ, R12 ;  /* 0x000000ffff0e7224 */ /* 0x000fe200078e000c */
[----:B------:R-:W-:Y:S01]  /*14b00*/  LOP3.LUT R68, R68, UR35, R13, 0x96, !PT ;  /* 0x0000002344447c12 */ /* 0x000fe2000f8e960d */
[----:B------:R-:W-:-:S07]  /*14b10*/  IMAD.MOV.U32 R73, RZ, RZ, RZ ;  /* 0x000000ffff497224 */ /* 0x000fce00078e00ff */
.L_x_1032:
[----:B------:R-:W-:Y:S05]  /*14b20*/  BSYNC.RECONVERGENT B1 ;  /* 0x0000000000017941 */ /* 0x000fea0003800200 */
.L_x_1031:
[----:B------:R-:W-:Y:S01]  /*14b30*/  I2FP.F32.U32 R12, R69 ;  /* 0x00000045000c7245 */ /* 0x000fe20000201000 */
[----:B------:R-:W-:Y:S01]  /*14b40*/  @P1 IMAD.U32 R54, R54, 0x10000, RZ ;  /* 0x0001000036361824 */ /* 0x000fe200078e00ff */
[----:B------:R-:W-:Y:S01]  /*14b50*/  PRMT R13, R30, 0x7632, R13 ;  /* 0x000076321e0d7816 */ /* 0x000fe2000000000d */
[----:B------:R-:W-:Y:S01]  /*14b60*/  BSSY.RECONVERGENT B1, `(.L_x_1036) ;  /* 0x000004f000017945 */ /* 0x000fe20003800200 */
[----:B------:R-:W-:Y:S02]  /*14b70*/  HFMA2 R69, -RZ, RZ, 0, 1.1920928955078125e-07 ;  /* 0x00000002ff457431 */ /* 0x000fe400000001ff */
        /* <DEDUP_REMOVED lines=21> */
.L_x_1038:
        /* <DEDUP_REMOVED lines=13> */
.L_x_1040:
[----:B------:R-:W-:Y:S05]  /*14da0*/  BSYNC.RECONVERGENT B2 ;  /* 0x0000000000027941 */ /* 0x000fea0003800200 */
.L_x_1039:
        /* <DEDUP_REMOVED lines=41> */
[----:B------:R-:W-:-:S07]  /*15040*/  LOP3.LUT R68, R68, UR35, R73, 0x96, !PT ;  /* 0x0000002344447c12 */ /* 0x000fce000f8e9649 */
.L_x_1037:
[----:B------:R-:W-:Y:S05]  /*15050*/  BSYNC.RECONVERGENT B1 ;  /* 0x0000000000017941 */ /* 0x000fea0003800200 */
.L_x_1036:
        /* <DEDUP_REMOVED lines=21> */
.L_x_1043:
        /* <DEDUP_REMOVED lines=13> */
.L_x_1045:
[----:B------:R-:W-:Y:S05]  /*15280*/  BSYNC.RECONVERGENT B2 ;  /* 0x0000000000027941 */ /* 0x000fea0003800200 */
.L_x_1044:
        /* <DEDUP_REMOVED lines=41> */
[----:B------:R-:W-:-:S07]  /*15520*/  IMAD.MOV.U32 R72, RZ, RZ, RZ ;  /* 0x000000ffff487224 */ /* 0x000fce00078e00ff */
.L_x_1042:
[----:B------:R-:W-:Y:S05]  /*15530*/  BSYNC.RECONVERGENT B1 ;  /* 0x0000000000017941 */ /* 0x000fea0003800200 */
.L_x_1041:
[----:B------:R-:W-:Y:S01]  /*15540*/  I2FP.F32.U32 R74, R47 ;  /* 0x0000002f004a7245 */ /* 0x000fe20000201000 */
[----:B------:R-:W-:Y:S01]  /*15550*/  BSSY.RECONVERGENT B1, `(.L_x_1046) ;  /* 0x0000052000017945 */ /* 0x000fe20003800200 */
[----:B------:R-:W-:Y:S01]  /*15560*/  SHF.L.U32 R96, R31, 0x10, RZ ;  /* 0x000000101f607819 */ /* 0x000fe200000006ff */
[----:B------:R-:W-:Y:S02]  /*15570*/  HFMA2 R73, -RZ, RZ, 0, 1.1920928955078125e-07 ;  /* 0x00000002ff497431 */ /* 0x000fe400000001ff */
[----:B------:R-:W-:Y:S02]  /*15580*/  IMAD.MOV.U32 R69, RZ, RZ, R70 ;  /* 0x000000ffff457224 */ /* 0x000fe400078e0046 */
[----:B------:R-:W-:Y:S01]  /*15590*/  FFMA.FTZ R47, R74, R79, 1.1641532182693481445e-10 ;  /* 0x2f0000004a2f7423 */ /* 0x000fe2000001004f */
[----:B------:R-:W-:Y:S01]  /*155a0*/  FMUL.FTZ R74, R96, R77 ;  /* 0x0000004d604a7220 */ /* 0x000fe20000410000 */
[----:B------:R-:W-:-:S03]  /*155b0*/  @P1 IMAD.U32 R96, R35, 0x10000, RZ ;  /* 0x0001000023601824 */ /* 0x000fc600078e00ff */
        /* <DEDUP_REMOVED lines=18> */
.L_x_1048:
        /* <DEDUP_REMOVED lines=13> */
.L_x_1050:
[----:B------:R-:W-:Y:S05]  /*157b0*/  BSYNC.RECONVERGENT B2 ;  /* 0x0000000000027941 */ /* 0x000fea0003800200 */
.L_x_1049:
        /* <DEDUP_REMOVED lines=36> */
[----:B------:R-:W-:-:S04]  /*15a00*/  IMAD.WIDE.U32 R74, R75, -0x326172a9, RZ ;  /* 0xcd9e8d574b4a7825 */ /* 0x000fc800078e00ff */
[----:B------:R-:W-:Y:S01]  /*15a10*/  IMAD.MOV.U32 R70, RZ, RZ, R74 ;  /* 0x000000ffff467224 */ /* 0x000fe200078e004a */
[----:B------:R-:W-:Y:S01]  /*15a20*/  LOP3.LUT R25, R72, UR34, R75, 0x96, !PT ;  /* 0x0000002248197c12 */ /* 0x000fe2000f8e964b */
[----:B------:R-:W-:-:S05]  /*15a30*/  IMAD.WIDE.U32 R72, R73, -0x2daee0ad, RZ ;  /* 0xd2511f5349487825 */ /* 0x000fca00078e00ff */
[----:B------:R-:W-:Y:S01]  /*15a40*/  LOP3.LUT R68, R68, UR35, R73, 0x96, !PT ;  /* 0x0000002344447c12 */ /* 0x000fe2000f8e9649 */
[----:B------:R-:W-:Y:S01]  /*15a50*/  IMAD.MOV.U32 R73, RZ, RZ, RZ ;  /* 0x000000ffff497224 */ /* 0x000fe200078e00ff */
[----:B------:R-:W-:-:S07]  /*15a60*/  MOV R14, R72 ;  /* 0x00000048000e7202 */ /* 0x000fce0000000f00 */
.L_x_1047:
[----:B------:R-:W-:Y:S05]  /*15a70*/  BSYNC.RECONVERGENT B1 ;  /* 0x0000000000017941 */ /* 0x000fea0003800200 */
.L_x_1046:
        /* <DEDUP_REMOVED lines=20> */
.L_x_1053:
        /* <DEDUP_REMOVED lines=15> */
.L_x_1055:
[----:B------:R-:W-:Y:S05]  /*15cb0*/  BSYNC.RECONVERGENT B2 ;  /* 0x0000000000027941 */ /* 0x000fea0003800200 */
.L_x_1054:
        /* <DEDUP_REMOVED lines=36> */
[----:B------:R-:W-:-:S04]  /*15f00*/  IMAD.WIDE.U32 R74, R75, -0x326172a9, RZ ;  /* 0xcd9e8d574b4a7825 */ /* 0x000fc800078e00ff */
[----:B------:R-:W-:Y:S01]  /*15f10*/  IMAD.MOV.U32 R70, RZ, RZ, R74 ;  /* 0x000000ffff467224 */ /* 0x000fe200078e004a */
[----:B------:R-:W-:Y:S01]  /*15f20*/  LOP3.LUT R25, R72, UR34, R75, 0x96, !PT ;  /* 0x0000002248197c12 */ /* 0x000fe2000f8e964b */
[----:B------:R-:W-:-:S04]  /*15f30*/  IMAD.WIDE.U32 R72, R73, -0x2daee0ad, RZ ;  /* 0xd2511f5349487825 */ /* 0x000fc800078e00ff */
[----:B------:R-:W-:Y:S01]  /*15f40*/  IMAD.MOV.U32 R74, RZ, RZ, R14 ;  /* 0x000000ffff4a7224 */ /* 0x000fe200078e000e */
[----:B------:R-:W-:Y:S02]  /*15f50*/  LOP3.LUT R68, R68, UR35, R73, 0x96, !PT ;  /* 0x0000002344447c12 */ /* 0x000fe4000f8e9649 */
[----:B------:R-:W-:-:S07]  /*15f60*/  MOV R14, R72 ;  /* 0x00000048000e7202 */ /* 0x000fce0000000f00 */
.L_x_1052:
[----:B------:R-:W-:Y:S05]  /*15f70*/  BSYNC.RECONVERGENT B1 ;  /* 0x0000000000017941 */ /* 0x000fea0003800200 */
.L_x_1051:
[----:B------:R-:W-:Y:S02]  /*15f80*/  I2FP.F32.U32 R72, R74 ;  /* 0x0000004a00487245 */ /* 0x000fe40000201000 */
[----:B------:R-:W-:Y:S02]  /*15f90*/  PRMT R73, R31, 0x7632, R73 ;  /* 0x000076321f497816 */ /* 0x000fe40000000049 */
[----:B------:R-:W-:Y:S01]  /*15fa0*/  @P1 SHF.L.U32 R65, R65, 0x10, RZ ;  /* 0x0000001041411819 */ /* 0x000fe200000006ff */
[----:B------:R-:W-:Y:S01]  /*15fb0*/  FFMA.FTZ R79, R72, R79, 1.1641532182693481445e-10 ;  /* 0x2f000000484f7423 */ /* 0x000fe2000001004f */
[----:B------:R-:W-:Y:S01]  /*15fc0*/  PRMT R46, R46, 0x5410, R67 ;  /* 0x000054102e2e7816 */ /* 0x000fe20000000043 */
[----:B------:R-:W-:Y:S01]  /*15fd0*/  IMAD.U32 R72, R73, 0x10000, RZ ;  /* 0x0001000049487824 */ /* 0x000fe200078e00ff */
[----:B------:R-:W-:Y:S02]  /*15fe0*/  PRMT R45, R45, 0x5410, R66 ;  /* 0x000054102d2d7816 */ /* 0x000fe40000000042 */
[----:B------:R-:W-:Y:S01]  /*15ff0*/  FSETP.GTU.FTZ.AND P6, PT, R79, R78, PT ;  /* 0x0000004e4f00720b */ /* 0x000fe20003fdc000 */
[----:B------:R-:W-:Y:S01]  /*16000*/  FMUL.FTZ R72, R72, R77 ;  /* 0x0000004d48487220 */ /* 0x000fe20000410000 */
[----:B------:R-:W-:-:S04]  /*16010*/  PRMT R44, R44, 0x5410, R63 ;  /* 0x000054102c2c7816 */ /* 0x000fc8000000003f */
[----:B------:R-:W-:Y:S01]  /*16020*/  FSEL R73, R72, RZ, !P6 ;  /* 0x000000ff48497208 */ /* 0x000fe20007000000 */
[----:B------:R-:W-:-:S04]  /*16030*/  IMAD.MOV.U32 R72, RZ, RZ, R14 ;  /* 0x000000ffff487224 */ /* 0x000fc800078e000e */
[----:B------:R-:W-:Y:S01]  /*16040*/  FADD.FTZ R76, R76, R73 ;  /* 0x000000494c4c7221 */ /* 0x000fe20000010000 */
[----:B------:R-:W-:-:S03]  /*16050*/  SEL R73, RZ, 0x1, P6 ;  /* 0x00000001ff497807 */ /* 0x000fc60003000000 */
[----:B------:R-:W-:Y:S01]  /*16060*/  @P1 FADD.FTZ R65, R76, R65 ;  /* 0x000000414c411221 */ /* 0x000fe20000010000 */
[----:B------:R-:W-:Y:S01]  /*16070*/  @!P1 IMAD.MOV.U32 R65, RZ, RZ, R76 ;  /* 0x000000ffff419224 */ /* 0x000fe200078e004c */
[----:B------:R-:W-:-:S04]  /*16080*/  PRMT R14, R73, 0x7610, R14 ;  /* 0x00007610490e7816 */ /* 0x000fc8000000000e */
[----:B------:R-:W-:-:S04]  /*16090*/  F2FP.BF16.F32.PACK_AB R67, RZ, R65 ;  /* 0x00000041ff43723e */ /* 0x000fc800000010ff */
[----:B------:R-:W-:Y:S01]  /*160a0*/  PRMT R47, R47, 0x5410, R67 ;  /* 0x000054102f2f7816 */ /* 0x000fe20000000043 */
[----:B------:R-:W-:Y:S06]  /*160b0*/  BRA `(.L_x_1056) ;  /* 0x0000002800507947 */ /* 0x000fec0003800000 */
.L_x_975:
        /* <DEDUP_REMOVED lines=16> */
.L_x_1059:
        /* <DEDUP_REMOVED lines=13> */
.L_x_1061:
[----:B------:R-:W-:Y:S05]  /*16290*/  BSYNC.RECONVERGENT B2 ;  /* 0x0000000000027941 */ /* 0x000fea0003800200 */
.L_x_1060:
        /* <DEDUP_REMOVED lines=40> */
[----:B------:R-:W-:-:S07]  /*16520*/  LOP3.LUT R68, R68, UR35, R67, 0x96, !PT ;  /* 0x0000002344447c12 */ /* 0x000fce000f8e9643 */
.L_x_1058:
[----:B------:R-:W-:Y:S05]  /*16530*/  BSYNC.RECONVERGENT B1 ;  /* 0x0000000000017941 */ /* 0x000fea0003800200 */
.L_x_1057:
[----:B------:R-:W0:Y:S01]  /*16540*/  LDC R78, c[0x0][0x408] ;  /* 0x00010200ff4e7b82 */ /* 0x000e220000000800 */
[----:B------:R-:W-:Y:S01]  /*16550*/  I2FP.F32.U32 R49, R16 ;  /* 0x0000001000317245 */ /* 0x000fe20000201000 */
[----:B------:R-:W-:Y:S02]  /*16560*/  HFMA2 R96, -RZ, RZ, 0.1171875, 0 ;  /* 0x2f800000ff607431 */ /* 0x000fe400000001ff */
[----:B-----5:R-:W-:Y:S01]  /*16570*/  IMAD.U32 R59, R44, 0x10000, RZ ;  /* 0x000100002c3b7824 */ /* 0x020fe200078e00ff */
[----:B------:R-:W-:Y:S01]  /*16580*/  ISETP.NE.AND P4, PT, R60, 0x1, PT ;  /* 0x000000013c00780c */ /* 0x000fe20003f85270 */
[----:B------:R-:W-:Y:S01]  /*16590*/  BSSY.RECONVERGENT B1, `(.L_x_1062) ;  /* 0x000004f000017945 */ /* 0x000fe20003800200 */
[----:B------:R-:W-:Y:S02]  /*165a0*/  HFMA2 R62, -RZ, RZ, 0, 1.1920928955078125e-07 ;  /* 0x00000002ff3e7431 */ /* 0x000fe400000001ff */
[----:B------:R-:W-:Y:S01]  /*165b0*/  FFMA.FTZ R16, R49, R96, 1.1641532182693481445e-10 ;  /* 0x2f00000031107423 */ /* 0x000fe20000010060 */
[----:B------:R-:W1:Y:S01]  /*165c0*/  LDC R79, c[0x0][0x404] ;  /* 0x00010100ff4f7b82 */ /* 0x000e620000000800 */
[----:B------:R-:W-:Y:S01]  /*165d0*/  @P1 IMAD.U32 R49, R32, 0x10000, RZ ;  /* 0x0001000020311824 */ /* 0x000fe200078e00ff */
[----:B------:R-:W-:Y:S01]  /*165e0*/  PRMT R44, R44, 0x7632, R44 ;  /* 0x000076322c2c7816 */ /* 0x000fe2000000002c */
[----:B------:R-:W-:-:S02]  /*165f0*/  IMAD.MOV.U32 R24, RZ, RZ, R70 ;  /* 0x000000ffff187224 */ /* 0x000fc400078e0046 */
[----:B0-----:R-:W-:Y:S01]  /*16600*/  FMUL.FTZ R59, R59, R78 ;  /* 0x0000004e3b3b7220 */ /* 0x001fe20000410000 */
[----:B-1----:R-:W-:-:S04]  /*16610*/  FSETP.GTU.FTZ.AND P3, PT, R16, R79, PT ;  /* 0x0000004f1000720b */ /* 0x002fc80003f7c000 */
        /* <DEDUP_REMOVED lines=14> */
.L_x_1064:
        /* <DEDUP_REMOVED lines=13> */
.L_x_1066:
[----:B------:R-:W-:Y:S05]  /*167d0*/  BSYNC.RECONVERGENT B2 ;  /* 0x0000000000027941 */ /* 0x000fea0003800200 */
.L_x_1065:
        /* <DEDUP_REMOVED lines=42> */
.L_x_1063:
[----:B------:R-:W-:Y:S05]  /*16a80*/  BSYNC.RECONVERGENT B1 ;  /* 0x0000000000017941 */ /* 0x000fea0003800200 */
.L_x_1062:
[----:B------:R-:W-:Y:S01]  /*16a90*/  I2FP.F32.U32 R49, R24 ;  /* 0x0000001800317245 */ /* 0x000fe20000201000 */
[----:B------:R-:W-:Y:S01]  /*16aa0*/  IMAD.U32 R61, R44, 0x10000, RZ ;  /* 0x000100002c3d7824 */ /* 0x000fe200078e00ff */
[----:B------:R-:W-:Y:S01]  /*16ab0*/  ISETP.NE.AND P3, PT, R62, 0x1, PT ;  /* 0x000000013e00780c */ /* 0x000fe20003f65270 */
[----:B------:R-:W-:Y:S01]  /*16ac0*/  BSSY.RECONVERGENT B1, `(.L_x_1067) ;  /* 0x000004d000017945 */ /* 0x000fe20003800200 */
[----:B------:R-:W-:Y:S02]  /*16ad0*/  HFMA2 R67, -RZ, RZ, 0, 1.1920928955078125e-07 ;  /* 0x00000002ff437431 */ /* 0x000fe400000001ff */
[----:B------:R-:W-:Y:S01]  /*16ae0*/  FFMA.FTZ R24, R49, R96, 1.1641532182693481445e-10 ;  /* 0x2f00000031187423 */ /* 0x000fe20000010060 */
[----:B------:R-:W-:-:S04]  /*16af0*/  FMUL.FTZ R61, R61, R78 ;  /* 0x0000004e3d3d7220 */ /* 0x000fc80000410000 */
[----:B------:R-:W-:Y:S01]  /*16b00*/  FSETP.GTU.FTZ.AND P4, PT, R24, R79, PT ;  /* 0x0000004f1800720b */ /* 0x000fe20003f9c000 */
[----:B------:R-:W-:-:S03]  /*16b10*/  @P1 IMAD.U32 R24, R23, 0x10000, RZ ;  /* 0x0001000017181824 */ /* 0x000fc600078e00ff */
        /* <DEDUP_REMOVED lines=15> */
.L_x_1069:
        /* <DEDUP_REMOVED lines=13> */
.L_x_1071:
[----:B------:R-:W-:Y:S05]  /*16ce0*/  BSYNC.RECONVERGENT B2 ;  /* 0x0000000000027941 */ /* 0x000fea0003800200 */
.L_x_1070:
        /* <DEDUP_REMOVED lines=40> */
[----:B------:R-:W-:Y:S02]  /*16f70*/  IMAD.MOV.U32 R24, RZ, RZ, R66 ;  /* 0x000000ffff187224 */ /* 0x000fe400078e0042 */
[----:B------:R-:W-:-:S07]  /*16f80*/  IMAD.MOV.U32 R66, RZ, RZ, R72 ;  /* 0x000000ffff427224 */ /* 0x000fce00078e0048 */
.L_x_1068:
[----:B------:R-:W-:Y:S05]  /*16f90*/  BSYNC.RECONVERGENT B1 ;  /* 0x0000000000017941 */ /* 0x000fea0003800200 */
.L_x_1067:
[----:B------:R-:W-:Y:S01]  /*16fa0*/  I2FP.F32.U32 R49, R24 ;  /* 0x0000001800317245 */ /* 0x000fe20000201000 */
[----:B------:R-:W-:Y:S01]  /*16fb0*/  IMAD.U32 R61, R45, 0x10000, RZ ;  /* 0x000100002d3d7824 */ /* 0x000fe200078e00ff */
[----:B------:R-:W-:Y:S01]  /*16fc0*/  BSSY.RECONVERGENT B1, `(.L_x_1072) ;  /* 0x000004f000017945 */ /* 0x000fe20003800200 */
[----:B------:R-:W-:Y:S01]  /*16fd0*/  MOV R64, 0x2 ;  /* 0x0000000200407802 */ /* 0x000fe20000000f00 */
[----:B------:R-:W-:Y:S02]  /*16fe0*/  IMAD.MOV.U32 R62, RZ, RZ, R70 ;  /* 0x000000ffff3e7224 */ /* 0x000fe400078e0046 */
        /* <DEDUP_REMOVED lines=8> */
[----:B------:R-:W-:Y:S02]  /*17070*/  PRMT R49, R45, 0x7632, R49 ;  /* 0x000076322d317816 */ /* 0x000fe40000000031 */
[----:B------:R-:W-:Y:S02]  /*17080*/  P2R R61, PR, RZ, 0x10 ;  /* 0x00000010ff3d7803 */ /* 0x000fe40000000000 */
        /* <DEDUP_REMOVED lines=10> */
.L_x_1074:
        /* <DEDUP_REMOVED lines=13> */
.L_x_1076:
[----:B------:R-:W-:Y:S05]  /*17200*/  BSYNC.RECONVERGENT B2 ;  /* 0x0000000000027941 */ /* 0x000fea0003800200 */
.L_x_1075:
        /* <DEDUP_REMOVED lines=42> */
.L_x_1073:
[----:B------:R-:W-:Y:S05]  /*174b0*/  BSYNC.RECONVERGENT B1 ;  /* 0x0000000000017941 */ /* 0x000fea0003800200 */
.L_x_1072:
[----:B------:R-:W-:Y:S01]  /*174c0*/  I2FP.F32.U32 R67, R62 ;  /* 0x0000003e00437245 */ /* 0x000fe20000201000 */
[----:B------:R-:W-:Y:S01]  /*174d0*/  IMAD.U32 R49, R49, 0x10000, RZ ;  /* 0x0001000031317824 */ /* 0x000fe200078e00ff */
[----:B------:R-:W-:Y:S01]  /*174e0*/  BSSY.RECONVERGENT B1, `(.L_x_1077) ;  /* 0x000004e000017945 */ /* 0x000fe20003800200 */
[----:B------:R-:W-:Y:S02]  /*174f0*/  MOV R71, 0x2 ;  /* 0x0000000200477802 */ /* 0x000fe40000000f00 */
[----:B------:R-:W-:Y:S01]  /*17500*/  FFMA.FTZ R62, R67, R96, 1.1641532182693481445e-10 ;  /* 0x2f000000433e7423 */ /* 0x000fe20000010060 */
[----:B------:R-:W-:Y:S01]  /*17510*/  FMUL.FTZ R49, R49, R78 ;  /* 0x0000004e31317220 */ /* 0x000fe20000410000 */
[----:B------:R-:W-:-:S03]  /*17520*/  @P1 IMAD.U32 R67, R48, 0x10000, RZ ;  /* 0x0001000030431824 */ /* 0x000fc600078e00ff */
[----:B------:R-:W-:-:S04]  /*17530*/  FSETP.GTU.FTZ.AND P3, PT, R62, R79, PT ;  /* 0x0000004f3e00720b */ /* 0x000fc80003f7c000 */
[----:B------:R-:W-:Y:S01]  /*17540*/  FSEL R48, R49, RZ, !P3 ;  /* 0x000000ff31307208 */ /* 0x000fe20005800000 */
[----:B------:R-:W-:Y:S01]  /*17550*/  IMAD.MOV.U32 R49, RZ, RZ, R70 ;  /* 0x000000ffff317224 */ /* 0x000fe200078e0046 */
        /* <DEDUP_REMOVED lines=14> */
.L_x_1079:
        /* <DEDUP_REMOVED lines=13> */
.L_x_1081:
[----:B------:R-:W-:Y:S05]  /*17710*/  BSYNC.RECONVERGENT B2 ;  /* 0x0000000000027941 */ /* 0x000fea0003800200 */
.L_x_1080:
        /* <DEDUP_REMOVED lines=41> */
[----:B------:R-:W-:-:S07]  /*179b0*/  LOP3.LUT R68, R68, UR35, R73, 0x96, !PT ;  /* 0x0000002344447c12 */ /* 0x000fce000f8e9649 */
.L_x_1078:
[----:B------:R-:W-:Y:S05]  /*179c0*/  BSYNC.RECONVERGENT B1 ;  /* 0x0000000000017941 */ /* 0x000fea0003800200 */
.L_x_1077:
        /* <DEDUP_REMOVED lines=25> */
.L_x_1084:
        /* <DEDUP_REMOVED lines=13> */
.L_x_1086:
[----:B------:R-:W-:Y:S05]  /*17c30*/  BSYNC.RECONVERGENT B2 ;  /* 0x0000000000027941 */ /* 0x000fea0003800200 */
.L_x_1085:
        /* <DEDUP_REMOVED lines=37> */
[----:B------:R-:W-:Y:S01]  /*17e90*/  LOP3.LUT R25, R72, UR34, R71, 0x96, !PT ;  /* 0x0000002248197c12 */ /* 0x000fe2000f8e9647 */
[----:B------:R-:W-:-:S04]  /*17ea0*/  IMAD.WIDE.U32 R72, R73, -0x2daee0ad, RZ ;  /* 0xd2511f5349487825 */ /* 0x000fc800078e00ff */
[----:B------:R-:W-:Y:S01]  /*17eb0*/  IMAD.MOV.U32 R66, RZ, RZ, R72 ;  /* 0x000000ffff427224 */ /* 0x000fe200078e0048 */
[----:B------:R-:W-:Y:S01]  /*17ec0*/  LOP3.LUT R68, R68, UR35, R73, 0x96, !PT ;  /* 0x0000002344447c12 */ /* 0x000fe2000f8e9649 */
[----:B------:R-:W-:-:S07]  /*17ed0*/  HFMA2 R73, -RZ, RZ, 0, 0 ;  /* 0x00000000ff497431 */ /* 0x000fce00000001ff */
.L_x_1083:
[----:B------:R-:W-:Y:S05]  /*17ee0*/  BSYNC.RECONVERGENT B1 ;  /* 0x0000000000017941 */ /* 0x000fea0003800200 */
.L_x_1082:
[----:B------:R-:W-:Y:S01]  /*17ef0*/  I2FP.F32.U32 R69, R69 ;  /* 0x0000004500457245 */ /* 0x000fe20000201000 */
[----:B------:R-:W-:Y:S01]  /*17f00*/  IMAD.U32 R71, R74, 0x10000, RZ ;  /* 0x000100004a477824 */ /* 0x000fe200078e00ff */
[----:B------:R-:W-:Y:S01]  /*17f10*/  ISETP.NE.AND P4, PT, R73, 0x1, PT ;  /* 0x000000014900780c */ /* 0x000fe20003f85270 */
[----:B------:R-:W-:Y:S02]  /*17f20*/  BSSY.RECONVERGENT B1, `(.L_x_1087) ;  /* 0x000004c000017945 */ /* 0x000fe40003800200 */
[----:B------:R-:W-:Y:S01]  /*17f30*/  FFMA.FTZ R72, R69, R96, 1.1641532182693481445e-10 ;  /* 0x2f00000045487423 */ /* 0x000fe20000010060 */
[----:B------:R-:W-:Y:S01]  /*17f40*/  FMUL.FTZ R71, R71, R78 ;  /* 0x0000004e47477220 */ /* 0x000fe20000410000 */
[----:B------:R-:W-:-:S03]  /*17f50*/  @P1 IMAD.U32 R69, R54, 0x10000, RZ ;  /* 0x0001000036451824 */ /* 0x000fc600078e00ff */
[----:B------:R-:W-:Y:S02]  /*17f60*/  FSETP.GTU.FTZ.AND P3, PT, R72, R79, PT ;  /* 0x0000004f4800720b */ /* 0x000fe40003f7c000 */
[----:B------:R-:W-:Y:S02]  /*17f70*/  MOV R72, 0x2 ;  /* 0x0000000200487802 */ /* 0x000fe40000000f00 */
        /* <DEDUP_REMOVED lines=14> */
.L_x_1089:
        /* <DEDUP_REMOVED lines=13> */
.L_x_1091:
[----:B------:R-:W-:Y:S05]  /*18130*/  BSYNC.RECONVERGENT B2 ;  /* 0x0000000000027941 */ /* 0x000fea0003800200 */
.L_x_1090:
        /* <DEDUP_REMOVED lines=36> */
[----:B------:R-:W-:-:S04]  /*18380*/  IMAD.WIDE.U32 R70, R71, -0x326172a9, RZ ;  /* 0xcd9e8d5747467825 */ /* 0x000fc800078e00ff */
[----:B------:R-:W-:Y:S01]  /*18390*/  IMAD.WIDE.U32 R72, R72, -0x2daee0ad, RZ ;  /* 0xd2511f5348487825 */ /* 0x000fe200078e00ff */
[----:B------:R-:W-:-:S03]  /*183a0*/  LOP3.LUT R25, R74, UR34, R71, 0x96, !PT ;  /* 0x000000224a197c12 */ /* 0x000fc6000f8e9647 */
[----:B------:R-:W-:Y:S02]  /*183b0*/  IMAD.MOV.U32 R66, RZ, RZ, R72 ;  /* 0x000000ffff427224 */ /* 0x000fe400078e0048 */
[----:B------:R-:W-:Y:S01]  /*183c0*/  HFMA2 R72, -RZ, RZ, 0, 0 ;  /* 0x00000000ff487431 */ /* 0x000fe200000001ff */
[----:B------:R-:W-:-:S07]  /*183d0*/  LOP3.LUT R68, R68, UR35, R73, 0x96, !PT ;  /* 0x0000002344447c12 */ /* 0x000fce000f8e9649 */
.L_x_1088:
[----:B------:R-:W-:Y:S05]  /*183e0*/  BSYNC.RECONVERGENT B1 ;  /* 0x0000000000017941 */ /* 0x000fea0003800200 */
.L_x_1087:
[----:B------:R-:W-:Y:S01]  /*183f0*/  I2FP.F32.U32 R69, R69 ;  /* 0x0000004500457245 */ /* 0x000fe20000201000 */
[C---:B------:R-:W-:Y:S01]  /*18400*/  IMAD.U32 R71, R47.reuse, 0x10000, RZ ;  /* 0x000100002f477824 */ /* 0x040fe200078e00ff */
[----:B------:R-:W-:Y:S01]  /*18410*/  ISETP.NE.AND P5, PT, R72, 0x1, PT ;  /* 0x000000014800780c */ /* 0x000fe20003fa5270 */
[----:B------:R-:W-:Y:S01]  /*18420*/  BSSY.RECONVERGENT B1, `(.L_x_1092) ;  /* 0x000004e000017945 */ /* 0x000fe20003800200 */
[----:B------:R-:W-:Y:S01]  /*18430*/  PRMT R77, R47, 0x7632, R77 ;  /* 0x000076322f4d7816 */ /* 0x000fe2000000004d */
[----:B------:R-:W-:Y:S01]  /*18440*/  FFMA.FTZ R74, R69, R96, 1.1641532182693481445e-10 ;  /* 0x2f000000454a7423 */ /* 0x000fe20000010060 */
[----:B------:R-:W-:Y:S01]  /*18450*/  FMUL.FTZ R71, R71, R78 ;  /* 0x0000004e47477220 */ /* 0x000fe20000410000 */
[----:B------:R-:W-:Y:S02]  /*18460*/  @P1 IMAD.U32 R69, R35, 0x10000, RZ ;  /* 0x0001000023451824 */ /* 0x000fe400078e00ff */
[----:B------:R-:W-:Y:S01]  /*18470*/  IMAD.MOV.U32 R73, RZ, RZ, R70 ;  /* 0x000000ffff497224 */ /* 0x000fe200078e0046 */
[----:B------:R-:W-:-:S04]  /*18480*/  FSETP.GTU.FTZ.AND P4, PT, R74, R79, PT ;  /* 0x0000004f4a00720b */ /* 0x000fc80003f9c000 */
[----:B------:R-:W-:Y:S02]  /*18490*/  FSEL R71, R71, RZ, !P4 ;  /* 0x000000ff47477208 */ /* 0x000fe40006000000 */
[----:B------:R-:W-:-:S03]  /*184a0*/  PLOP3.LUT P4, PT, P4, PT, PT, 0x8, 0x80 ;  /* 0x000000000080781c */ /* 0x000fc6000278e170 */
[----:B------:R-:W-:Y:S01]  /*184b0*/  @P1 FADD.FTZ R71, R69, R71 ;  /* 0x0000004745471221 */ /* 0x000fe20000010000 */
[----:B------:R-:W-:-:S04]  /*184c0*/  HFMA2 R69, -RZ, RZ, 0, 1.1920928955078125e-07 ;  /* 0x00000002ff457431 */ /* 0x000fc800000001ff */
        /* <DEDUP_REMOVED lines=10> */
.L_x_1094:
        /* <DEDUP_REMOVED lines=13> */
.L_x_1096:
[----:B------:R-:W-:Y:S05]  /*18640*/  BSYNC.RECONVERGENT B2 ;  /* 0x0000000000027941 */ /* 0x000fea0003800200 */
.L_x_1095:
        /* <DEDUP_REMOVED lines=39> */
[----:B------:R-:W-:Y:S01]  /*188c0*/  IMAD.MOV.U32 R69, RZ, RZ, RZ ;  /* 0x000000ffff457224 */ /* 0x000fe200078e00ff */
[----:B------:R-:W-:Y:S01]  /*188d0*/  LOP3.LUT R68, R68, UR35, R73, 0x96, !PT ;  /* 0x0000002344447c12 */ /* 0x000fe2000f8e9649 */
[----:B------:R-:W-:Y:S01]  /*188e0*/  IMAD.MOV.U32 R73, RZ, RZ, R66 ;  /* 0x000000ffff497224 */ /* 0x000fe200078e0042 */
[----:B------:R-:W-:-:S07]  /*188f0*/  MOV R66, R72 ;  /* 0x0000004800427202 */ /* 0x000fce0000000f00 */
.L_x_1093:
[----:B------:R-:W-:Y:S05]  /*18900*/  BSYNC.RECONVERGENT B1 ;  /* 0x0000000000017941 */ /* 0x000fea0003800200 */
.L_x_1092:
[----:B------:R-:W-:Y:S01]  /*18910*/  I2FP.F32.U32 R73, R73 ;  /* 0x0000004900497245 */ /* 0x000fe20000201000 */
[----:B------:R-:W-:Y:S01]  /*18920*/  IMAD.U32 R77, R77, 0x10000, RZ ;  /* 0x000100004d4d7824 */ /* 0x000fe200078e00ff */
[----:B------:R-:W-:Y:S02]  /*18930*/  @P1 SHF.L.U32 R72, R65, 0x10, RZ ;  /* 0x0000001041481819 */ /* 0x000fe400000006ff */
[----:B------:R-:W-:Y:S01]  /*18940*/  PRMT R46, R46, 0x5410, R76 ;  /* 0x000054102e2e7816 */ /* 0x000fe2000000004c */
[----:B------:R-:W-:Y:S01]  /*18950*/  FFMA.FTZ R96, R73, R96, 1.1641532182693481445e-10 ;  /* 0x2f00000049607423 */ /* 0x000fe20000010060 */
[----:B------:R-:W-:Y:S01]  /*18960*/  FMUL.FTZ R77, R77, R78 ;  /* 0x0000004e4d4d7220 */ /* 0x000fe20000410000 */
[----:B------:R-:W-:Y:S02]  /*18970*/  PRMT R45, R45, 0x5410, R67 ;  /* 0x000054102d2d7816 */ /* 0x000fe40000000043 */
[----:B------:R-:W-:Y:S02]  /*18980*/  PRMT R44, R63, 0x5410, R44 ;  /* 0x000054103f2c7816 */ /* 0x000fe4000000002c */
[----:B------:R-:W-:-:S04]  /*18990*/  FSETP.GTU.FTZ.AND P5, PT, R96, R79, PT ;  /* 0x0000004f6000720b */ /* 0x000fc80003fbc000 */
[----:B------:R-:W-:Y:S02]  /*189a0*/  FSEL R65, R77, RZ, !P5 ;  /* 0x000000ff4d417208 */ /* 0x000fe40006800000 */
[----:B------:R-:W-:-:S03]  /*189b0*/  PLOP3.LUT P5, PT, P5, PT, PT, 0x8, 0x80 ;  /* 0x000000000080781c */ /* 0x000fc60002fae170 */
[----:B------:R-:W-:Y:S01]  /*189c0*/  @P1 FADD.FTZ R65, R72, R65 ;  /* 0x0000004148411221 */ /* 0x000fe20000010000 */
[----:B------:R-:W-:-:S04]  /*189d0*/  IMAD.MOV.U32 R72, RZ, RZ, R66 ;  /* 0x000000ffff487224 */ /* 0x000fc800078e0042 */
[----:B------:R-:W-:-:S04]  /*189e0*/  F2FP.BF16.F32.PACK_AB R66, RZ, R65 ;  /* 0x00000041ff42723e */ /* 0x000fc800000010ff */
[----:B------:R-:W-:-:S07]  /*189f0*/  PRMT R47, R47, 0x5410, R66 ;  /* 0x000054102f2f7816 */ /* 0x000fce0000000042 */
.L_x_1056:
[----:B------:R-:W-:Y:S02]  /*18a00*/  SEL R73, RZ, 0x1000000, !P5 ;  /* 0x01000000ff497807 */ /* 0x000fe40006800000 */
[----:B------:R-:W-:Y:S02]  /*18a10*/  SEL R74, RZ, 0x10000, !P4 ;  /* 0x00010000ff4a7807 */ /* 0x000fe40006000000 */
[----:B------:R-:W-:Y:S02]  /*18a20*/  ISETP.NE.AND P5, PT, R60, RZ, PT ;  /* 0x000000ff3c00720c */ /* 0x000fe40003fa5270 */
[----:B------:R-:W-:Y:S02]  /*18a30*/  ISETP.NE.AND P4, PT, R61, RZ, PT ;  /* 0x000000ff3d00720c */ /* 0x000fe40003f85270 */
[----:B------:R-:W0:Y:S01]  /*18a40*/  LDC.64 R60, c[0x0][0x3a8] ;  /* 0x0000ea00ff3c7b82 */ /* 0x000e220000000a00 */
[----:B------:R-:W-:Y:S02]  /*18a50*/  SEL R67, RZ, 0x100, !P3 ;  /* 0x00000100ff437807 */ /* 0x000fe40005800000 */
[----:B------:R-:W-:-:S02]  /*18a60*/  ISETP.NE.AND P3, PT, R62, RZ, PT ;  /* 0x000000ff3e00720c */ /* 0x000fc40003f65270 */
[----:B------:R-:W-:Y:S02]  /*18a70*/  ISETP.NE.AND P6, PT, R64, RZ, PT ;  /* 0x000000ff4000720c */ /* 0x000fe40003fc5270 */
[----:B------:R-:W-:Y:S01]  /*18a80*/  ISETP.NE.AND P1, PT, R59, RZ, PT ;  /* 0x000000ff3b00720c */ /* 0x000fe20003f25270 */
[----:B------:R-:W1:Y:S01]  /*18a90*/  LDC.64 R62, c[0x0][0x3b0] ;  /* 0x0000ec00ff3e7b82 */ /* 0x000e620000000a00 */
[----:B------:R-:W-:Y:S02]  /*18aa0*/  SEL R66, RZ, 0x1000000, !P3 ;  /* 0x01000000ff427807 */ /* 0x000fe40005800000 */
[----:B------:R-:W-:Y:S02]  /*18ab0*/  SEL R64, RZ, 0x10000, !P4 ;  /* 0x00010000ff407807 */ /* 0x000fe40006000000 */
[----:B------:R-:W-:Y:S02]  /*18ac0*/  SEL R59, RZ, 0x100, !P5 ;  /* 0x00000100ff3b7807 */ /* 0x000fe40006800000 */
[----:B------:R-:W-:-:S02]  /*18ad0*/  LOP3.LUT R67, R67, R73, R74, 0xfe, !PT ;  /* 0x0000004943437212 */ /* 0x000fc400078efe4a */
[----:B------:R-:W-:Y:S02]  /*18ae0*/  LOP3.LUT R59, R59, R66, R64, 0xfe, !PT ;  /* 0x000000423b3b7212 */ /* 0x000fe400078efe40 */
[----:B------:R-:W-:Y:S02]  /*18af0*/  SEL R66, RZ, 0x1, !P6 ;  /* 0x00000001ff427807 */ /* 0x000fe40007000000 */
[----:B------:R-:W-:Y:S01]  /*18b00*/  SEL R64, RZ, 0x1, !P1 ;  /* 0x00000001ff407807 */ /* 0x000fe20004800000 */
[----:B0-----:R-:W-:-:S05]  /*18b10*/  IMAD.WIDE.U32 R60, R58, 0x10, R60 ;  /* 0x000000103a3c7825 */ /* 0x001fca00078e003c */
[----:B------:R0:W-:Y:S01]  /*18b20*/  STG.E.128 desc[UR10][R60.64], R44 ;  /* 0x0000002c3c007986 */ /* 0x0001e2000c101d0a */
[----:B-1----:R-:W-:Y:S01]  /*18b30*/  IMAD.WIDE.U32 R62, R58, 0x8, R62 ;  /* 0x000000083a3e7825 */ /* 0x002fe200078e003e */
[----:B0-----:R-:W-:Y:S02]  /*18b40*/  LOP3.LUT R45, R67, R66, RZ, 0xfc, !PT ;  /* 0x00000042432d7212 */ /* 0x001fe400078efcff */
        /* <DEDUP_REMOVED lines=23> */
.L_x_974:
[----:B------:R-:W-:Y:S05]  /*18cc0*/  BSYNC.RECONVERGENT B0 ;  /* 0x0000000000007941 */ /* 0x000fea0003800200 */
.L_x_973:
[----:B0123--:R-:W-:Y:S01]  /*18cd0*/  FADD.FTZ R44, RZ, R6 ;  /* 0x00000006ff2c7221 */ /* 0x00ffe20000010000 */
        /* <DEDUP_REMOVED lines=42> */
[----:B------:R-:W-:Y:S01]  /*18f80*/  FMUL.FTZ R44, R98, R61 ;  /* 0x0000003d622c7220 */ /* 0x000fe20000410000 */
[----:B------:R-:W-:-:S03]  /*18f90*/  HFMA2 R61, -RZ, RZ, 0, 0 ;  /* 0x00000000ff3d7431 */ /* 0x000fc600000001ff */
        /* <DEDUP_REMOVED lines=41> */
[----:B------:R-:W-:Y:S02]  /*19230*/  FADD.FTZ R59, R49, -R44 ;  /* 0x8000002c313b7221 */ /* 0x000fe40000010000 */
[----:B------:R-:W-:Y:S01]  /*19240*/  @!P3 LEA R62, R125, UR4, 0x3 ;  /* 0x000000047d3ebc11 */ /* 0x000fe2000f8e18ff */
[----:B------:R-:W-:Y:S01]  /*19250*/  FFMA.FTZ R58, R47, R47, R58 ;  /* 0x0000002f2f3a7223 */ /* 0x000fe2000001003a */
[----:B------:R-:W-:Y:S01]  /*19260*/  FADD.FTZ R47, R54, -R44 ;  /* 0x8000002c362f7221 */ /* 0x000fe20000010000 */
[----:B------:R-:W-:Y:S02]  /*19270*/  @!P3 IMAD.MOV.U32 R61, RZ, RZ, R97 ;  /* 0x000000ffff3db224 */ /* 0x000fe400078e0061 */
[----:B------:R-:W-:Y:S01]  /*19280*/  FFMA.FTZ R58, R59, R59, R58 ;  /* 0x0000003b3b3a7223 */ /* 0x000fe2000001003a */
[----:B------:R-:W-:Y:S02]  /*19290*/  FADD.FTZ R59, R71, -R44 ;  /* 0x8000002c473b7221 */ /* 0x000fe40000010000 */
[----:B------:R-:W-:Y:S01]  /*192a0*/  SHFL.DOWN PT, R64, R61, 0x2, 0x1f ;  /* 0x08401f003d407f89 */ /* 0x000fe200000e0000 */
        /* <DEDUP_REMOVED lines=13> */
[----:B0-----:R-:W-:-:S05]  /*19380*/  FADD.FTZ R59, R58, R59 ;  /* 0x0000003b3a3b7221 */ /* 0x001fca0000010000 */
[----:B------:R-:W0:Y:S02]  /*19390*/  SHFL.BFLY PT, R60, R59, 0x10, 0x1f ;  /* 0x0e001f003b3c7f89 */ /* 0x000e2400000e0000 */
[----:B0-----:R-:W-:Y:S01]  /*193a0*/  FADD.FTZ R45, R59, R60 ;  /* 0x0000003c3b2d7221 */ /* 0x001fe20000010000 */
[----:B------:R-:W-:Y:S02]  /*193b0*/  @!P2 LOP3.LUT R60, R46, 0x18, RZ, 0xc0, !PT ;  /* 0x000000182e3ca812 */ /* 0x000fe400078ec0ff */
[----:B------:R-:W-:Y:S01]  /*193c0*/  CS2R R46, SRZ ;  /* 0x00000000002e7805 */ /* 0x000fe2000001ff00 */
[----:B------:R-:W-:Y:S01]  /*193d0*/  IMAD.IADD R59, R64, 0x1, R61 ;  /* 0x00000001403b7824 */ /* 0x000fe200078e023d */
[----:B------:R-:W-:Y:S01]  /*193e0*/  I2FP.F32.S32 R64, R64 ;  /* 0x0000004000407245 */ /* 0x000fe20000201400 */
[----:B------:R0:W-:Y:S01]  /*193f0*/  @!P2 STS.64 [R60+UR4], R44 ;  /* 0x0000002c3c00a988 */ /* 0x0001e20008000a04 */
[----:B------:R-:W-:Y:S02]  /*19400*/  BAR.SYNC.DEFER_BLOCKING 0x0 ;  /* 0x0000000000007b1d */ /* 0x000fe40000010000 */
[----:B------:R-:W-:-:S02]  /*19410*/  I2FP.F32.S32 R58, R59 ;  /* 0x0000003b003a7245 */ /* 0x000fc40000201400 */
[----:B------:R-:W-:Y:S02]  /*19420*/  ISETP.NE.AND P2, PT, R123, RZ, PT ;  /* 0x000000ff7b00720c */ /* 0x000fe40003f45270 */
[----:B------:R-:W1:Y:S01]  /*19430*/  MUFU.RCP R67, R58 ;  /* 0x0000003a00437308 */ /* 0x000e620000001000 */
[----:B------:R-:W2:Y:S01]  /*19440*/  SHFL.DOWN PT, R44, R59, 0x1, 0x1f ;  /* 0x08201f003b2c7f89 */ /* 0x000ea200000e0000 */
[----:B0-----:R-:W-:-:S03]  /*19450*/  I2FP.F32.S32 R60, R61 ;  /* 0x0000003d003c7245 */ /* 0x001fc60000201400 */
[----:B------:R-:W0:Y:S01]  /*19460*/  @!P3 LDS.64 R46, [R62] ;  /* 0x000000003e2eb984 */ /* 0x000e220000000a00 */
[----:B------:R-:W-:Y:S02]  /*19470*/  PLOP3.LUT P3, PT, PT, PT, UP2, 0x40, 0x4 ;  /* 0x000000000004781c */ /* 0x000fe40003f6e828 */
[-C--:B--2---:R-:W-:Y:S02]  /*19480*/  IADD3 R59, PT, PT, R59, R44.reuse, RZ ;  /* 0x0000002c3b3b7210 */ /* 0x084fe40007ffe0ff */
[----:B------:R-:W-:Y:S01]  /*19490*/  I2FP.F32.S32 R61, R44 ;  /* 0x0000002c003d7245 */ /* 0x000fe20000201400 */
[----:B0-----:R-:W0:Y:S04]  /*194a0*/  SHFL.DOWN PT, R63, R46, 0x2, 0x1f ;  /* 0x08401f002e3f7f89 */ /* 0x001e2800000e0000 */
[----:B------:R-:W2:Y:S01]  /*194b0*/  SHFL.DOWN PT, R66, R47, 0x2, 0x1f ;  /* 0x08401f002f427f89 */ /* 0x000ea200000e0000 */
[C---:B0-----:R-:W-:Y:S01]  /*194c0*/  FMUL.FTZ R45, R63.reuse, R64 ;  /* 0x000000403f2d7220 */ /* 0x041fe20000410000 */
[----:B------:R-:W-:-:S03]  /*194d0*/  FADD.FTZ R63, -R63, R46 ;  /* 0x0000002e3f3f7221 */ /* 0x000fc60000010100 */
[----:B------:R-:W-:Y:S01]  /*194e0*/  FFMA.FTZ R62, R60, R46, R45 ;  /* 0x0000002e3c3e7223 */ /* 0x000fe2000001002d */
[----:B------:R-:W-:Y:S01]  /*194f0*/  FMUL.FTZ R63, R63, R63 ;  /* 0x0000003f3f3f7220 */ /* 0x000fe20000410000 */
[----:B--2---:R-:W-:Y:S01]  /*19500*/  FADD.FTZ R66, R66, R47 ;  /* 0x0000002f42427221 */ /* 0x004fe20000010000 */
[----:B------:R-:W-:Y:S01]  /*19510*/  I2FP.F32.S32 R47, R59 ;  /* 0x0000003b002f7245 */ /* 0x000fe20000201400 */
[----:B-1----:R-:W-:Y:S01]  /*19520*/  FMUL.FTZ R45, R67, R62 ;  /* 0x0000003e432d7220 */ /* 0x002fe20000410000 */
[----:B------:R-:W-:Y:S01]  /*19530*/  FMUL.FTZ R63, R63, R60 ;  /* 0x0000003c3f3f7220 */ /* 0x000fe20000410000 */
[----:B------:R-:W0:Y:S03]  /*19540*/  LDC R62, c[0x0][0x448] ;  /* 0x00011200ff3e7b82 */ /* 0x000e260000000800 */
[----:B------:R-:W1:Y:S01]  /*19550*/  SHFL.DOWN PT, R46, R45, 0x1, 0x1f ;  /* 0x08201f002d2e7f89 */ /* 0x000e6200000e0000 */
[----:B------:R-:W-:Y:S01]  /*19560*/  FMUL.FTZ R63, R63, R64 ;  /* 0x000000403f3f7220 */ /* 0x000fe20000410000 */
[----:B------:R-:W2:Y:S03]  /*19570*/  MUFU.RCP R47, R47 ;  /* 0x0000002f002f7308 */ /* 0x000ea60000001000 */
[----:B------:R-:W-:-:S05]  /*19580*/  FFMA.FTZ R63, R67, R63, R66 ;  /* 0x0000003f433f7223 */ /* 0x000fca0000010042 */
[----:B------:R-:W3:Y:S01]  /*19590*/  SHFL.DOWN PT, R60, R63, 0x1, 0x1f ;  /* 0x08201f003f3c7f89 */ /* 0x000ee200000e0000 */
[----:B-1----:R-:W-:Y:S01]  /*195a0*/  FADD.FTZ R44, R45, -R46 ;  /* 0x8000002e2d2c7221 */ /* 0x002fe20000010000 */
[----:B------:R-:W-:-:S03]  /*195b0*/  FMUL.FTZ R67, R46, R61 ;  /* 0x0000003d2e437220 */ /* 0x000fc60000410000 */
[----:B------:R-:W-:Y:S01]  /*195c0*/  FMUL.FTZ R59, R44, R44 ;  /* 0x0000002c2c3b7220 */ /* 0x000fe20000410000 */
[----:B------:R-:W-:-:S03]  /*195d0*/  FFMA.FTZ R44, R58, R45, R67 ;  /* 0x0000002d3a2c7223 */ /* 0x000fc60000010043 */
[----:B------:R-:W-:Y:S01]  /*195e0*/  FMUL.FTZ R59, R58, R59 ;  /* 0x0000003b3a3b7220 */ /* 0x000fe20000410000 */
[----:B--2---:R-:W-:Y:S01]  /*195f0*/  FMUL.FTZ R58, R47, R44 ;  /* 0x0000002c2f3a7220 */ /* 0x004fe20000410000 */
[----:B---3--:R-:W-:Y:S01]  /*19600*/  FADD.FTZ R60, R63, R60 ;  /* 0x0000003c3f3c7221 */ /* 0x008fe20000010000 */
[----:B------:R-:W1:Y:S01]  /*19610*/  @!P2 LDC.64 R44, c[0x0][0x3c8] ;  /* 0x0000f200ff2cab82 */ /* 0x000e620000000a00 */
[----:B------:R-:W-:Y:S02]  /*19620*/  FMUL.FTZ R61, R59, R61 ;  /* 0x0000003d3b3d7220 */ /* 0x000fe40000410000 */
[----:B------:R-:W2:Y:S02]  /*19630*/  SHFL.IDX PT, R59, R58, RZ, 0x1f ;  /* 0x00001fff3a3b7589 */ /* 0x000ea400000e0000 */
[----:B------:R-:W-:-:S03]  /*19640*/  FFMA.FTZ R61, R47, R61, R60 ;  /* 0x0000003d2f3d7223 */ /* 0x000fc6000001003c */
[----:B------:R-:W3:Y:S03]  /*19650*/  @!P2 LDC.64 R46, c[0x0][0x3c0] ;  /* 0x0000f000ff2eab82 */ /* 0x000ee60000000a00 */
[----:B------:R-:W0:Y:S01]  /*19660*/  SHFL.IDX PT, R61, R61, RZ, 0x1f ;  /* 0x00001fff3d3d7589 */ /* 0x000e2200000e0000 */
[----:B--2---:R-:W-:-:S05]  /*19670*/  FMUL.FTZ R60, R59, R59 ;  /* 0x0000003b3b3c7220 */ /* 0x004fca0000410000 */
[----:B------:R-:W-:Y:S02]  /*19680*/  FSEL R63, R60, RZ, !P3 ;  /* 0x000000ff3c3f7208 */ /* 0x000fe40005800000 */
[----:B------:R-:W-:Y:S01]  /*19690*/  PLOP3.LUT P3, PT, PT, PT, UP2, 0x40, 0x4 ;  /* 0x000000000004781c */ /* 0x000fe20003f6e828 */
[----:B0-----:R-:W-:Y:S01]  /*196a0*/  FFMA.FTZ R60, R61, UR7, R62 ;  /* 0x000000073d3c7c23 */ /* 0x001fe2000801003e */
[----:B------:R-:W-:-:S03]  /*196b0*/  IMAD.U32 R61, RZ, RZ, UR6 ;  /* 0x00000006ff3d7e24 */ /* 0x000fc6000f8e00ff */
[----:B------:R-:W-:Y:S01]  /*196c0*/  FADD.FTZ R60, R60, R63 ;  /* 0x0000003f3c3c7221 */ /* 0x000fe20000010000 */
[----:B------:R-:W-:Y:S02]  /*196d0*/  IMAD.U32 R63, RZ, RZ, UR6 ;  /* 0x00000006ff3f7e24 */ /* 0x000fe4000f8e00ff */
[----:B-1----:R-:W-:Y:S01]  /*196e0*/  @!P2 IMAD.WIDE R44, R61, 0x4, R44 ;  /* 0x000000043d2ca825 */ /* 0x002fe200078e022c */
[----:B------:R-:W-:Y:S02]  /*196f0*/  FSEL R61, R59, RZ, P3 ;  /* 0x000000ff3b3d7208 */ /* 0x000fe40001800000 */
[----:B------:R-:W0:Y:S01]  /*19700*/  MUFU.RSQ R60, R60 ;  /* 0x0000003c003c7308 */ /* 0x000e220000001400 */
[----:B---3--:R-:W-:-:S05]  /*19710*/  @!P2 IMAD.WIDE R46, R63, 0x4, R46 ;  /* 0x000000043f2ea825 */ /* 0x008fca00078e022e */
[----:B------:R1:W-:Y:S04]  /*19720*/  @!P2 STG.E desc[UR10][R46.64], R59 ;  /* 0x0000003b2e00a986 */ /* 0x0003e8000c10190a */
[----:B0-----:R1:W-:Y:S01]  /*19730*/  @!P2 STG.E desc[UR10][R44.64], R60 ;  /* 0x0000003c2c00a986 */ /* 0x0013e2000c10190a */
[----:B------:R-:W-:Y:S05]  /*19740*/  @!P1 BRA `(.L_x_1098) ;  /* 0x0000000000c09947 */ /* 0x000fea0003800000 */
[--C-:B-1----:R-:W-:Y:S01]  /*19750*/  FADD.FTZ R45, R6, -R61.reuse ;  /* 0x8000003d062d7221 */ /* 0x102fe20000010000 */
[----:B------:R-:W-:Y:S01]  /*19760*/  SHF.L.U32 R47, R92, 0x10, RZ ;  /* 0x000000105c2f7819 */ /* 0x000fe200000006ff */
[----:B------:R-:W-:Y:S02]  /*19770*/  IMAD.U32 R59, R80, 0x10000, RZ ;  /* 0x00010000503b7824 */ /* 0x000fe400078e00ff */
[----:B------:R-:W-:Y:S01]  /*19780*/  FADD.FTZ R63, R18, -R61 ;  /* 0x8000003d123f7221 */ /* 0x000fe20000010000 */
[C---:B------:R-:W-:Y:S01]  /*19790*/  FMUL.FTZ R44, R60.reuse, R45 ;  /* 0x0000002d3c2c7220 */ /* 0x040fe20000410000 */
[----:B------:R-:W-:Y:S01]  /*197a0*/  SHF.L.U32 R58, R81, 0x10, RZ ;  /* 0x00000010513a7819 */ /* 0x000fe200000006ff */
[----:B------:R-:W-:Y:S02]  /*197b0*/  IMAD.U32 R46, R93, 0x10000, RZ ;  /* 0x000100005d2e7824 */ /* 0x000fe400078e00ff */
[----:B------:R-:W-:Y:S01]  /*197c0*/  FMUL.FTZ R45, R60, R63 ;  /* 0x0000003f3c2d7220 */ /* 0x000fe20000410000 */
[----:B------:R-:W-:Y:S01]  /*197d0*/  FFMA.FTZ R44, R44, R47, R59 ;  /* 0x0000002f2c2c7223 */ /* 0x000fe2000001003b */
[--C-:B------:R-:W-:Y:S01]  /*197e0*/  FADD.FTZ R47, R19, -R61.reuse ;  /* 0x8000003d132f7221 */ /* 0x100fe20000010000 */
[----:B------:R-:W-:Y:S01]  /*197f0*/  FADD.FTZ R59, R20, -R61 ;  /* 0x8000003d143b7221 */ /* 0x000fe20000010000 */
[----:B------:R-:W-:Y:S01]  /*19800*/  FFMA.FTZ R45, R45, R46, R58 ;  /* 0x0000002e2d2d7223 */ /* 0x000fe2000001003a */
[----:B------:R-:W-:-:S02]  /*19810*/  IMAD.U32 R62, R101, 0x10000, RZ ;  /* 0x00010000653e7824 */ /* 0x000fc400078e00ff */
[----:B------:R-:W-:Y:S01]  /*19820*/  FMUL.FTZ R47, R60, R47 ;  /* 0x0000002f3c2f7220 */ /* 0x000fe20000410000 */
[----:B------:R-:W-:Y:S01]  /*19830*/  IMAD.U32 R46, R102, 0x10000, RZ ;  /* 0x00010000662e7824 */ /* 0x000fe200078e00ff */
[----:B------:R-:W-:Y:S01]  /*19840*/  SHF.L.U32 R58, R94, 0x10, RZ ;  /* 0x000000105e3a7819 */ /* 0x000fe200000006ff */
[----:B------:R-:W-:Y:S02]  /*19850*/  IMAD.U32 R64, R82, 0x10000, RZ ;  /* 0x0001000052407824 */ /* 0x000fe400078e00ff */
[----:B------:R-:W-:Y:S01]  /*19860*/  FMUL.FTZ R59, R60, R59 ;  /* 0x0000003b3c3b7220 */ /* 0x000fe20000410000 */
[----:B------:R-:W-:Y:S01]  /*19870*/  FFMA.FTZ R62, R47, R62, R46 ;  /* 0x0000003e2f3e7223 */ /* 0x000fe2000001002e */
[----:B------:R-:W-:Y:S01]  /*19880*/  FADD.FTZ R47, R50, -R61 ;  /* 0x8000003d322f7221 */ /* 0x000fe20000010000 */
[----:B------:R-:W-:Y:S01]  /*19890*/  SHF.L.U32 R66, R100, 0x10, RZ ;  /* 0x0000001064427819 */ /* 0x000fe200000006ff */
[----:B------:R-:W-:Y:S01]  /*198a0*/  FFMA.FTZ R46, R59, R58, R64 ;  /* 0x0000003a3b2e7223 */ /* 0x000fe20000010040 */
[----:B------:R-:W-:Y:S01]  /*198b0*/  SHF.L.U32 R64, R104, 0x10, RZ ;  /* 0x0000001068407819 */ /* 0x000fe200000006ff */
[----:B------:R-:W-:-:S02]  /*198c0*/  IMAD.U32 R58, R103, 0x10000, RZ ;  /* 0x00010000673a7824 */ /* 0x000fc400078e00ff */
[----:B------:R-:W-:Y:S01]  /*198d0*/  FMUL.FTZ R47, R60, R47 ;  /* 0x0000002f3c2f7220 */ /* 0x000fe20000410000 */
[--C-:B------:R-:W-:Y:S01]  /*198e0*/  FADD.FTZ R59, R51, -R61.reuse ;  /* 0x8000003d333b7221 */ /* 0x100fe20000010000 */
[----:B------:R-:W-:Y:S02]  /*198f0*/  F2FP.BF16.F32.PACK_AB R45, R62, R45 ;  /* 0x0000002d3e2d723e */ /* 0x000fe400000010ff */
[----:B------:R-:W-:Y:S01]  /*19900*/  FFMA.FTZ R63, R47, R58, R64 ;  /* 0x0000003a2f3f7223 */ /* 0x000fe20000010040 */
[----:B------:R-:W-:Y:S02]  /*19910*/  IMAD.U32 R58, R95, 0x10000, RZ ;  /* 0x000100005f3a7824 */ /* 0x000fe400078e00ff */
[----:B------:R-:W-:Y:S01]  /*19920*/  FMUL.FTZ R59, R60, R59 ;  /* 0x0000003b3c3b7220 */ /* 0x000fe20000410000 */
[----:B------:R-:W-:Y:S02]  /*19930*/  IMAD.U32 R64, R83, 0x10000, RZ ;  /* 0x0001000053407824 */ /* 0x000fe400078e00ff */
[----:B------:R-:W-:Y:S01]  /*19940*/  FADD.FTZ R47, R56, -R61 ;  /* 0x8000003d382f7221 */ /* 0x000fe20000010000 */
[----:B------:R-:W-:Y:S01]  /*19950*/  F2FP.BF16.F32.PACK_AB R46, R63, R46 ;  /* 0x0000002e3f2e723e */ /* 0x000fe200000010ff */
[----:B------:R-:W-:Y:S01]  /*19960*/  FFMA.FTZ R73, R59, R58, R64 ;  /* 0x0000003a3b497223 */ /* 0x000fe20000010040 */
[----:B------:R-:W-:Y:S01]  /*19970*/  SHF.L.U32 R58, R105, 0x10, RZ ;  /* 0x00000010693a7819 */ /* 0x000fe200000006ff */
[----:B------:R-:W-:Y:S01]  /*19980*/  FMUL.FTZ R47, R60, R47 ;  /* 0x0000002f3c2f7220 */ /* 0x000fe20000410000 */
[----:B------:R-:W-:-:S04]  /*19990*/  IMAD.U32 R64, R106, 0x10000, RZ ;  /* 0x000100006a407824 */ /* 0x000fc800078e00ff */
[----:B------:R-:W-:Y:S01]  /*199a0*/  FFMA.FTZ R74, R47, R58, R64 ;  /* 0x0000003a2f4a7223 */ /* 0x000fe20000010040 */
[----:B------:R-:W-:Y:S01]  /*199b0*/  FADD.FTZ R47, R17, -R61 ;  /* 0x8000003d112f7221 */ /* 0x000fe20000010000 */
[----:B------:R-:W0:Y:S01]  /*199c0*/  LDC.64 R58, c[0x0][0x428] ;  /* 0x00010a00ff3a7b82 */ /* 0x000e220000000a00 */
[----:B------:R-:W-:Y:S02]  /*199d0*/  IMAD.U32 R64, R99, 0x10000, RZ ;  /* 0x0001000063407824 */ /* 0x000fe400078e00ff */
[----:B------:R-:W-:-:S04]  /*199e0*/  FMUL.FTZ R47, R60, R47 ;  /* 0x0000002f3c2f7220 */ /* 0x000fc80000410000 */
[----:B------:R-:W-:Y:S01]  /*199f0*/  FFMA.FTZ R67, R47, R64, R66 ;  /* 0x000000402f437223 */ /* 0x000fe20000010042 */
[----:B------:R-:W-:-:S04]  /*19a00*/  F2FP.BF16.F32.PACK_AB R47, R74, R73 ;  /* 0x000000494a2f723e */ /* 0x000fc800000010ff */
[----:B------:R-:W-:Y:S01]  /*19a10*/  F2FP.BF16.F32.PACK_AB R44, R67, R44 ;  /* 0x0000002c432c723e */ /* 0x000fe200000010ff */
[----:B0-----:R-:W-:-:S04]  /*19a20*/  IMAD.WIDE.U32 R58, R55, 0x10, R58 ;  /* 0x00000010373a7825 */ /* 0x001fc800078e003a */
[----:B------:R-:W-:Y:S01]  /*19a30*/  VIADD R55, R55, 0x80 ;  /* 0x0000008037377836 */ /* 0x000fe20000000000 */
[----:B------:R0:W-:Y:S06]  /*19a40*/  STG.E.128 desc[UR10][R58.64], R44 ;  /* 0x0000002c3a007986 */ /* 0x0001ec000c101d0a */
.L_x_1098:
[----:B------:R-:W-:Y:S05]  /*19a50*/  BSYNC.RECONVERGENT B0 ;  /* 0x0000000000007941 */ /* 0x000fea0003800200 */
.L_x_1097:
[----:B------:R-:W-:Y:S01]  /*19a60*/  ISETP.GE.U32.AND P2, PT, R2, 0x100, PT ;  /* 0x000001000200780c */ /* 0x000fe20003f46070 */
[----:B------:R-:W-:-:S12]  /*19a70*/  BSSY.RECONVERGENT B0, `(.L_x_1099) ;  /* 0x0000032000007945 */ /* 0x000fd80003800200 */
[----:B------:R-:W-:Y:S05]  /*19a80*/  @!P2 BRA `(.L_x_1100) ;  /* 0x0000000000c0a947 */ /* 0x000fea0003800000 */
[--C-:B01----:R-:W-:Y:S01]  /*19a90*/  FADD.FTZ R45, R15, -R61.reuse ;  /* 0x8000003d0f2d7221 */ /* 0x103fe20000010000 */
[----:B------:R-:W-:Y:S01]  /*19aa0*/  SHF.L.U32 R59, R84, 0x10, RZ ;  /* 0x00000010543b7819 */ /* 0x000fe200000006ff */
[----:B------:R-:W-:Y:S02]  /*19ab0*/  IMAD.U32 R47, R88, 0x10000, RZ ;  /* 0x00010000582f7824 */ /* 0x000fe400078e00ff */
[----:B------:R-:W-:Y:S01]  /*19ac0*/  FADD.FTZ R63, R22, -R61 ;  /* 0x8000003d163f7221 */ /* 0x000fe20000010000 */
[C---:B------:R-:W-:Y:S01]  /*19ad0*/  FMUL.FTZ R44, R60.reuse, R45 ;  /* 0x0000002d3c2c7220 */ /* 0x040fe20000410000 */
[----:B------:R-:W-:Y:S01]  /*19ae0*/  IMAD.U32 R46, R89, 0x10000, RZ ;  /* 0x00010000592e7824 */ /* 0x000fe200078e00ff */
        /* <DEDUP_REMOVED lines=9> */
[----:B------:R-:W-:Y:S01]  /*19b80*/  SHF.L.U32 R64, R86, 0x10, RZ ;  /* 0x0000001056407819 */ /* 0x000fe200000006ff */
[----:B------:R-:W-:Y:S02]  /*19b90*/  IMAD.U32 R58, R90, 0x10000, RZ ;  /* 0x000100005a3a7824 */ /* 0x000fe400078e00ff */
[----:B------:R-:W-:Y:S01]  /*19ba0*/  FMUL.FTZ R59, R60, R59 ;  /* 0x0000003b3c3b7220 */ /* 0x000fe20000410000 */
[----:B------:R-:W-:Y:S01]  /*19bb0*/  FFMA.FTZ R62, R47, R62, R46 ;  /* 0x0000003e2f3e7223 */ /* 0x000fe2000001002e */
[----:B------:R-:W-:Y:S01]  /*19bc0*/  FADD.FTZ R47, R52, -R61 ;  /* 0x8000003d342f7221 */ /* 0x000fe20000010000 */
[----:B------:R-:W-:Y:S02]  /*19bd0*/  IMAD.U32 R66, R108, 0x10000, RZ ;  /* 0x000100006c427824 */ /* 0x000fe400078e00ff */
[----:B------:R-:W-:Y:S01]  /*19be0*/  FFMA.FTZ R46, R59, R58, R64 ;  /* 0x0000003a3b2e7223 */ /* 0x000fe20000010040 */
[----:B------:R-:W-:-:S02]  /*19bf0*/  IMAD.U32 R58, R111, 0x10000, RZ ;  /* 0x000100006f3a7824 */ /* 0x000fc400078e00ff */
[----:B------:R-:W-:Y:S01]  /*19c00*/  FMUL.FTZ R47, R60, R47 ;  /* 0x0000002f3c2f7220 */ /* 0x000fe20000410000 */
[----:B------:R-:W-:Y:S02]  /*19c10*/  IMAD.U32 R64, R112, 0x10000, RZ ;  /* 0x0001000070407824 */ /* 0x000fe400078e00ff */
[--C-:B------:R-:W-:Y:S01]  /*19c20*/  FADD.FTZ R59, R53, -R61.reuse ;  /* 0x8000003d353b7221 */ /* 0x100fe20000010000 */
[----:B------:R-:W-:Y:S01]  /*19c30*/  F2FP.BF16.F32.PACK_AB R45, R62, R45 ;  /* 0x0000002d3e2d723e */ /* 0x000fe200000010ff */
[----:B------:R-:W-:Y:S01]  /*19c40*/  FFMA.FTZ R63, R47, R58, R64 ;  /* 0x0000003a2f3f7223 */ /* 0x000fe20000010040 */
[----:B------:R-:W-:Y:S01]  /*19c50*/  SHF.L.U32 R58, R91, 0x10, RZ ;  /* 0x000000105b3a7819 */ /* 0x000fe200000006ff */
[----:B------:R-:W-:Y:S02]  /*19c60*/  IMAD.U32 R64, R87, 0x10000, RZ ;  /* 0x0001000057407824 */ /* 0x000fe400078e00ff */
[----:B------:R-:W-:Y:S01]  /*19c70*/  FMUL.FTZ R59, R60, R59 ;  /* 0x0000003b3c3b7220 */ /* 0x000fe20000410000 */
[----:B------:R-:W-:Y:S01]  /*19c80*/  FADD.FTZ R47, R57, -R61 ;  /* 0x8000003d392f7221 */ /* 0x000fe20000010000 */
[----:B------:R-:W-:-:S02]  /*19c90*/  F2FP.BF16.F32.PACK_AB R46, R63, R46 ;  /* 0x0000002e3f2e723e */ /* 0x000fc400000010ff */
[----:B------:R-:W-:Y:S01]  /*19ca0*/  FFMA.FTZ R73, R59, R58, R64 ;  /* 0x0000003a3b497223 */ /* 0x000fe20000010040 */
[----:B------:R-:W-:Y:S01]  /*19cb0*/  IMAD.U32 R58, R113, 0x10000, RZ ;  /* 0x00010000713a7824 */ /* 0x000fe200078e00ff */
[----:B------:R-:W-:Y:S01]  /*19cc0*/  SHF.L.U32 R64, R114, 0x10, RZ ;  /* 0x0000001072407819 */ /* 0x000fe200000006ff */
[----:B------:R-:W-:-:S04]  /*19cd0*/  FMUL.FTZ R47, R60, R47 ;  /* 0x0000002f3c2f7220 */ /* 0x000fc80000410000 */
        /* <DEDUP_REMOVED lines=8> */
[C---:B0-----:R-:W-:Y:S01]  /*19d60*/  IMAD.WIDE.U32 R58, R55.reuse, 0x10, R58 ;  /* 0x00000010373a7825 */ /* 0x041fe200078e003a */
[----:B------:R-:W-:-:S04]  /*19d70*/  IADD3 R55, PT, PT, R55, 0x80, RZ ;  /* 0x0000008037377810 */ /* 0x000fc80007ffe0ff */
[----:B------:R2:W-:Y:S03]  /*19d80*/  STG.E.128 desc[UR10][R58.64], R44 ;  /* 0x0000002c3a007986 */ /* 0x0005e6000c101d0a */
.L_x_1100:
[----:B------:R-:W-:Y:S05]  /*19d90*/  BSYNC.RECONVERGENT B0 ;  /* 0x0000000000007941 */ /* 0x000fea0003800200 */
.L_x_1099:
[----:B------:R-:W-:Y:S04]  /*19da0*/  BSSY.RECONVERGENT B0, `(.L_x_1101) ;  /* 0x0000031000007945 */ /* 0x000fe80003800200 */
[----:B------:R-:W-:Y:S05]  /*19db0*/  @!P0 BRA `(.L_x_1102) ;  /* 0x0000000000bc8947 */ /* 0x000fea0003800000 */
[--C-:B012---:R-:W-:Y:S01]  /*19dc0*/  FADD.FTZ R45, R16, -R61.reuse ;  /* 0x8000003d102d7221 */ /* 0x107fe20000010000 */
[----:B------:R-:W-:Y:S01]  /*19dd0*/  FADD.FTZ R63, R24, -R61 ;  /* 0x8000003d183f7221 */ /* 0x000fe20000010000 */
[----:B------:R-:W-:Y:S01]  /*19de0*/  IMAD.U32 R47, R40, 0x10000, RZ ;  /* 0x00010000282f7824 */ /* 0x000fe200078e00ff */
[----:B------:R-:W-:Y:S01]  /*19df0*/  SHF.L.U32 R46, R41, 0x10, RZ ;  /* 0x00000010292e7819 */ /* 0x000fe200000006ff */
[----:B------:R-:W-:Y:S02]  /*19e00*/  IMAD.U32 R59, R36, 0x10000, RZ ;  /* 0x00010000243b7824 */ /* 0x000fe400078e00ff */
[C---:B------:R-:W-:Y:S01]  /*19e10*/  FMUL.FTZ R44, R60.reuse, R45 ;  /* 0x0000002d3c2c7220 */ /* 0x040fe20000410000 */
[----:B------:R-:W-:Y:S02]  /*19e20*/  IMAD.U32 R58, R37, 0x10000, RZ ;  /* 0x00010000253a7824 */ /* 0x000fe400078e00ff */
[----:B------:R-:W-:Y:S01]  /*19e30*/  FMUL.FTZ R45, R60, R63 ;  /* 0x0000003f3c2d7220 */ /* 0x000fe20000410000 */
[----:B------:R-:W-:-:S02]  /*19e40*/  IMAD.U32 R62, R117, 0x10000, RZ ;  /* 0x00010000753e7824 */ /* 0x000fc400078e00ff */
[----:B------:R-:W-:Y:S01]  /*19e50*/  FFMA.FTZ R44, R44, R47, R59 ;  /* 0x0000002f2c2c7223 */ /* 0x000fe2000001003b */
[--C-:B------:R-:W-:Y:S01]  /*19e60*/  FADD.FTZ R47, R48, -R61.reuse ;  /* 0x8000003d302f7221 */ /* 0x100fe20000010000 */
[----:B------:R-:W-:Y:S01]  /*19e70*/  FFMA.FTZ R45, R45, R46, R58 ;  /* 0x0000002e2d2d7223 */ /* 0x000fe2000001003a */
[----:B------:R-:W-:Y:S01]  /*19e80*/  SHF.L.U32 R46, R118, 0x10, RZ ;  /* 0x00000010762e7819 */ /* 0x000fe200000006ff */
[--C-:B------:R-:W-:Y:S01]  /*19e90*/  FADD.FTZ R59, R49, -R61.reuse ;  /* 0x8000003d313b7221 */ /* 0x100fe20000010000 */
[----:B------:R-:W-:Y:S01]  /*19ea0*/  FMUL.FTZ R47, R60, R47 ;  /* 0x0000002f3c2f7220 */ /* 0x000fe20000410000 */
[----:B------:R-:W-:Y:S02]  /*19eb0*/  IMAD.U32 R58, R42, 0x10000, RZ ;  /* 0x000100002a3a7824 */ /* 0x000fe400078e00ff */
[--C-:B------:R-:W-:Y:S01]  /*19ec0*/  FADD.FTZ R67, R65, -R61.reuse ;  /* 0x8000003d41437221 */ /* 0x100fe20000010000 */
[----:B------:R-:W-:Y:S02]  /*19ed0*/  IMAD.U32 R64, R38, 0x10000, RZ ;  /* 0x0001000026407824 */ /* 0x000fe400078e00ff */
[----:B------:R-:W-:Y:S01]  /*19ee0*/  FMUL.FTZ R59, R60, R59 ;  /* 0x0000003b3c3b7220 */ /* 0x000fe20000410000 */
[----:B------:R-:W-:Y:S01]  /*19ef0*/  FFMA.FTZ R62, R47, R62, R46 ;  /* 0x0000003e2f3e7223 */ /* 0x000fe2000001002e */
[----:B------:R-:W-:Y:S01]  /*19f00*/  FADD.FTZ R47, R54, -R61 ;  /* 0x8000003d362f7221 */ /* 0x000fe20000010000 */
[----:B------:R-:W-:Y:S01]  /*19f10*/  FMUL.FTZ R67, R60, R67 ;  /* 0x000000433c437220 */ /* 0x000fe20000410000 */
[----:B------:R-:W-:Y:S01]  /*19f20*/  FFMA.FTZ R46, R59, R58, R64 ;  /* 0x0000003a3b2e7223 */ /* 0x000fe20000010040 */
[----:B------:R-:W-:Y:S01]  /*19f30*/  SHF.L.U32 R58, R119, 0x10, RZ ;  /* 0x00000010773a7819 */ /* 0x000fe200000006ff */
[----:B------:R-:W-:-:S02]  /*19f40*/  IMAD.U32 R64, R120, 0x10000, RZ ;  /* 0x0001000078407824 */ /* 0x000fc400078e00ff */
[----:B------:R-:W-:Y:S01]  /*19f50*/  FMUL.FTZ R47, R60, R47 ;  /* 0x0000002f3c2f7220 */ /* 0x000fe20000410000 */
[--C-:B------:R-:W-:Y:S01]  /*19f60*/  FADD.FTZ R59, R71, -R61.reuse ;  /* 0x8000003d473b7221 */ /* 0x100fe20000010000 */
[----:B------:R-:W-:Y:S01]  /*19f70*/  FADD.FTZ R61, R23, -R61 ;  /* 0x8000003d173d7221 */ /* 0x000fe20000010000 */
[----:B------:R-:W-:Y:S02]  /*19f80*/  IMAD.U32 R66, R122, 0x10000, RZ ;  /* 0x000100007a427824 */ /* 0x000fe400078e00ff */
[----:B------:R-:W-:Y:S01]  /*19f90*/  FFMA.FTZ R63, R47, R58, R64 ;  /* 0x0000003a2f3f7223 */ /* 0x000fe20000010040 */
[----:B------:R-:W-:Y:S01]  /*19fa0*/  IMAD.U32 R58, R43, 0x10000, RZ ;  /* 0x000100002b3a7824 */ /* 0x000fe200078e00ff */
[----:B------:R-:W-:Y:S01]  /*19fb0*/  SHF.L.U32 R64, R39, 0x10, RZ ;  /* 0x0000001027407819 */ /* 0x000fe200000006ff */
[C---:B------:R-:W-:Y:S01]  /*19fc0*/  FMUL.FTZ R47, R60.reuse, R59 ;  /* 0x0000003b3c2f7220 */ /* 0x040fe20000410000 */
[----:B------:R-:W-:Y:S01]  /*19fd0*/  FMUL.FTZ R61, R60, R61 ;  /* 0x0000003d3c3d7220 */ /* 0x000fe20000410000 */
[----:B------:R-:W-:-:S02]  /*19fe0*/  SHF.L.U32 R60, R115, 0x10, RZ ;  /* 0x00000010733c7819 */ /* 0x000fc400000006ff */
[----:B------:R-:W-:Y:S01]  /*19ff0*/  FFMA.FTZ R47, R47, R58, R64 ;  /* 0x0000003a2f2f7223 */ /* 0x000fe20000010040 */
[----:B------:R-:W-:Y:S01]  /*1a000*/  IMAD.U32 R64, R121, 0x10000, RZ ;  /* 0x0001000079407824 */ /* 0x000fe200078e00ff */
[----:B------:R-:W0:Y:S01]  /*1a010*/  LDC.64 R58, c[0x0][0x428] ;  /* 0x00010a00ff3a7b82 */ /* 0x000e220000000a00 */
[----:B------:R-:W-:Y:S02]  /*1a020*/  F2FP.BF16.F32.PACK_AB R46, R63, R46 ;  /* 0x0000002e3f2e723e */ /* 0x000fe400000010ff */
[----:B------:R-:W-:Y:S01]  /*1a030*/  FFMA.FTZ R66, R67, R64, R66 ;  /* 0x0000004043427223 */ /* 0x000fe20000010042 */
[----:B------:R-:W-:Y:S01]  /*1a040*/  IMAD.U32 R64, R116, 0x10000, RZ ;  /* 0x0001000074407824 */ /* 0x000fe200078e00ff */
[----:B------:R-:W-:-:S03]  /*1a050*/  F2FP.BF16.F32.PACK_AB R45, R62, R45 ;  /* 0x0000002d3e2d723e */ /* 0x000fc600000010ff */
[----:B------:R-:W-:Y:S01]  /*1a060*/  FFMA.FTZ R61, R61, R60, R64 ;  /* 0x0000003c3d3d7223 */ /* 0x000fe20000010040 */
[----:B------:R-:W-:-:S04]  /*1a070*/  F2FP.BF16.F32.PACK_AB R47, R66, R47 ;  /* 0x0000002f422f723e */ /* 0x000fc800000010ff */
[----:B------:R-:W-:Y:S01]  /*1a080*/  F2FP.BF16.F32.PACK_AB R44, R61, R44 ;  /* 0x0000002c3d2c723e */ /* 0x000fe200000010ff */
[----:B0-----:R-:W-:-:S05]  /*1a090*/  IMAD.WIDE.U32 R58, R55, 0x10, R58 ;  /* 0x00000010373a7825 */ /* 0x001fca00078e003a */
[----:B------:R3:W-:Y:S02]  /*1a0a0*/  STG.E.128 desc[UR10][R58.64], R44 ;  /* 0x0000002c3a007986 */ /* 0x0007e4000c101d0a */
.L_x_1102:
[----:B------:R-:W-:Y:S05]  /*1a0b0*/  BSYNC.RECONVERGENT B0 ;  /* 0x0000000000007941 */ /* 0x000fea0003800200 */
.L_x_1101:
[----:B------:R-:W-:Y:S02]  /*1a0c0*/  UIADD3 UR6, UPT, UPT, UR6, UR16, URZ ;  /* 0x0000001006067290 */ /* 0x000fe4000fffe0ff */
[----:B------:R-:W-:Y:S02]  /*1a0d0*/  UPLOP3.LUT UP1, UPT, UPT, UPT, UP1, 0x40, 0x4 ;  /* 0x000000000004789c */ /* 0x000fe40003f2e810 */
[----:B------:R-:W-:-:S09]  /*1a0e0*/  UISETP.GE.AND UP0, UPT, UR6, UR17, UPT ;  /* 0x000000110600728c */ /* 0x000fd2000bf06270 */
[----:B------:R-:W-:Y:S05]  /*1a0f0*/  BRA.U !UP0, `(.L_x_1103) ;  /* 0xfffffe6d08187547 */ /* 0x000fea000b83ffff */
[----:B------:R-:W-:Y:S05]  /*1a100*/  EXIT ;  /* 0x000000000000794d */ /* 0x000fea0003800000 */
.L_x_1104:
        /* <DEDUP_REMOVED lines=15> */
.L_x_13570:


//--------------------- .text._ZN10layer_norm31ln_parallel_residual_fwd_kernelINS_13Kernel_traitsI13__nv_bfloat16S2_S2_S2_fjLj3072ELj1ELj1ELj4ELj16ENS_18Kernel_traits_baseILj3072ES2_S2_S2_S2_fjLj128EEEEELb1ELb1ELb1EEEvNS_9FwdParamsE --------------------------
	.section	.text._ZN10layer_norm31ln_parallel_residual_fwd_kernelINS_13Kernel_traitsI13__nv_bfloat16S2_S2_S2_fjLj3072ELj1ELj1ELj4ELj16ENS_18Kernel_traits_baseILj3072ES2_S2_S2_S2_fjLj128EEEEELb1ELb1ELb1EEEvNS_9FwdParamsE,"ax",@progbits
	.align	128
        .global         _ZN10layer_norm31ln_parallel_residual_fwd_kernelINS_13Kernel_traitsI13__nv_bfloat16S2_S2_S2_fjLj3072ELj1ELj1ELj4ELj16ENS_18Kernel_traits_baseILj3072ES2_S2_S2_S2_fjLj128EEEEELb1ELb1ELb1EEEvNS_9FwdParamsE
        .type           _ZN10layer_norm31ln_parallel_residual_fwd_kernelINS_13Kernel_traitsI13__nv_bfloat16S2_S2_S2_fjLj3072ELj1ELj1ELj4ELj16ENS_18Kernel_traits_baseILj3072ES2_S2_S2_S2_fjLj128EEEEELb1ELb1ELb1EEEvNS_9FwdParamsE,@function
        .size           _ZN10layer_norm31ln_parallel_residual_fwd_kernelINS_13Kernel_traitsI13__nv_bfloat16S2_S2_S2_fjLj3072ELj1ELj1ELj4ELj16ENS_18Kernel_traits_baseILj3072ES2_S2_S2_S2_fjLj128EEEEELb1ELb1ELb1EEEvNS_9FwdParamsE,(.L_x_13571 - _ZN10layer_norm31ln_parallel_residual_fwd_kernelINS_13Kernel_traitsI13__nv_bfloat16S2_S2_S2_fjLj3072ELj1ELj1ELj4ELj16ENS_18Kernel_traits_baseILj3072ES2_S2_S2_S2_fjLj128EEEEELb1ELb1ELb1EEEvNS_9FwdParamsE)
        .other          _ZN10layer_norm31ln_parallel_residual_fwd_kernelINS_13Kernel_traitsI13__nv_bfloat16S2_S2_S2_fjLj3072ELj1ELj1ELj4ELj16ENS_18Kernel_traits_baseILj3072ES2_S2_S2_S2_fjLj128EEEEELb1ELb1ELb1EEEvNS_9FwdParamsE,@"STO_CUDA_ENTRY STV_DEFAULT"
_ZN10layer_norm31ln_parallel_residual_fwd_kernelINS_13Kernel_traitsI13__nv_bfloat16S2_S2_S2_fjLj3072ELj1ELj1ELj4ELj16ENS_18Kernel_traits_baseILj3072ES2_S2_S2_S2_fjLj128EEEEELb1ELb1ELb1EEEvNS_9FwdParamsE:
.text._ZN10layer_norm31ln_parallel_residual_fwd_kernelINS_13Kernel_traitsI13__nv_bfloat16S2_S2_S2_fjLj3072ELj1ELj1ELj4ELj16ENS_18Kernel_traits_baseILj3072ES2_S2_S2_S2_fjLj128EEEEELb1ELb1ELb1EEEvNS_9FwdParamsE:
[----:B------:R-:W-:Y:S01]  /*0000*/  LDC R1, c[0x0][0x37c] ;  /* 0x0000df00ff017b82 */ /* 0x000fe20000000800 */
[----:B------:R-:W0:Y:S01]  /*0010*/  LDCU.U8 UR4, c[0x0][0x464] ;  /* 0x00008c80ff0477ac */ /* 0x000e220008000000 */
[----:B------:R-:W1:Y:S06]  /*0020*/  S2R R123, SR_TID.X ;  /* 0x00000000007b7919 */ /* 0x000e6c0000002100 */
[----:B------:R-:W1:Y:S01]  /*0030*/  LDC.64 R18, c[0x0][0x3d0] ;  /* 0x0000f400ff127b82 */ /* 0x000e620000000a00 */
[----:B------:R-:W2:Y:S01]  /*0040*/  LDCU.64 UR10, c[0x0][0x450] ;  /* 0x00008a00ff0a77ac */ /* 0x000ea20008000a00 */
[----:B------:R-:W3:Y:S06]  /*0050*/  LDCU.64 UR8, c[0x0][0x358] ;  /* 0x00006b00ff0877ac */ /* 0x000eec0008000a00 */
[----:B------:R-:W4:Y:S01]  /*0060*/  LDC R66, c[0x0][0x458] ;  /* 0x00011600ff427b82 */ /* 0x000f220000000800 */
[----:B0-----:R-:W-:Y:S01]  /*0070*/  ISETP.NE.AND P1, PT, RZ, UR4, PT ;  /* 0x00000004ff007c0c */ /* 0x001fe2000bf25270 */
[----:B------:R-:W0:Y:S06]  /*0080*/  LDCU.64 UR4, c[0x0][0x438] ;  /* 0x00008700ff0477ac */ /* 0x000e2c0008000a00 */
[----:B------:R-:W4:Y:S01]  /*0090*/  S2UR UR12, SR_CTAID.X ;  /* 0x00000000000c79c3 */ /* 0x000f220000002500 */
[----:B--2---:R-:W-:-:S02]  /*00a0*/  IMAD.U32 R2, RZ, RZ, UR10 ;  /* 0x0000000aff027e24 */ /* 0x004fc4000f8e00ff */
[----:B------:R-:W-:-:S05]  /*00b0*/  IMAD.U32 R3, RZ, RZ, UR11 ;  /* 0x0000000bff037e24 */ /* 0x000fca000f8e00ff */
[----:B------:R-:W4:Y:S01]  /*00c0*/  LDC R67, c[0x0][0x45c] ;  /* 0x00011700ff437b82 */ /* 0x000f220000000800 */
[----:B---3--:R-:W5:Y:S07]  /*00d0*/  @P1 LDG.E.64 R2, desc[UR8][R2.64] ;  /* 0x0000000802021981 */ /* 0x008f6e000c1e1b00 */
[----:B------:R-:W2:Y:S01]  /*00e0*/  @P1 LDC R27, c[0x0][0x460] ;  /* 0x00011800ff1b1b82 */ /* 0x000ea20000000800 */
[----:B0-----:R-:W-:Y:S01]  /*00f0*/  ISETP.NE.U32.AND P0, PT, RZ, UR4, PT ;  /* 0x00000004ff007c0c */ /* 0x001fe2000bf05070 */
[----:B------:R-:W0:Y:S03]  /*0100*/  LDCU UR4, c[0x0][0x384] ;  /* 0x00007080ff0477ac */ /* 0x000e260008000800 */
[----:B------:R-:W-:Y:S01]  /*0110*/  ISETP.NE.AND.EX P0, PT, RZ, UR5, PT, P0 ;  /* 0x00000005ff007c0c */ /* 0x000fe2000bf05300 */
[----:B-1----:R-:W-:-:S05]  /*0120*/  IMAD.WIDE.U32 R18, R123, 0x10, R18 ;  /* 0x000000107b127825 */ /* 0x002fca00078e0012 */
[----:B------:R1:W5:Y:S04]  /*0130*/  LDG.E.128 R12, desc[UR8][R18.64] ;  /* 0x00000008120c7981 */ /* 0x000368000c1e1d00 */
[----:B------:R1:W5:Y:S03]  /*0140*/  LDG.E.128 R8, desc[UR8][R18.64+0x800] ;  /* 0x0008000812087981 */ /* 0x000366000c1e1d00 */
[----:B------:R-:W3:Y:S01]  /*0150*/  @P0 LDC.64 R24, c[0x0][0x438] ;  /* 0x00010e00ff180b82 */ /* 0x000ee20000000a00 */
[----:B----4-:R1:W5:Y:S01]  /*0160*/  @P1 LDG.E.64 R16, desc[UR8][R66.64] ;  /* 0x0000000842101981 */ /* 0x010362000c1e1b00 */
[----:B0-----:R-:W-:-:S03]  /*0170*/  UISETP.GE.AND UP0, UPT, UR12, UR4, UPT ;  /* 0x000000040c00728c */ /* 0x001fc6000bf06270 */
[----:B------:R1:W5:Y:S03]  /*0180*/  LDG.E.128 R4, desc[UR8][R18.64+0x1000] ;  /* 0x0010000812047981 */ /* 0x000366000c1e1d00 */
[----:B------:R-:W-:Y:S01]  /*0190*/  PLOP3.LUT P2, PT, PT, PT, UP0, 0x80, 0x8 ;  /* 0x000000000008781c */ /* 0x000fe20003f4f008 */
[----:B---3--:R-:W-:-:S05]  /*01a0*/  @P0 IMAD.WIDE.U32 R24, R123, 0x10, R24 ;  /* 0x000000107b180825 */ /* 0x008fca00078e0018 */
[----:B------:R1:W5:Y:S04]  /*01b0*/  @P0 LDG.E.128 R100, desc[UR8][R24.64+0x800] ;  /* 0x0008000818640981 */ /* 0x000368000c1e1d00 */
[----:B------:R1:W5:Y:S04]  /*01c0*/  @P0 LDG.E.128 R20, desc[UR8][R24.64+0x1000] ;  /* 0x0010000818140981 */ /* 0x000368000c1e1d00 */
[----:B------:R1:W5:Y:S01]  /*01d0*/  @P0 LDG.E.128 R116, desc[UR8][R24.64] ;  /* 0x0000000818740981 */ /* 0x000362000c1e1d00 */
[----:B--2---:R-:W-:Y:S05]  /*01e0*/  @P2 EXIT ;  /* 0x000000000000294d */ /* 0x004fea0003800000 */
[----:B------:R-:W0:Y:S01]  /*01f0*/  LDC R0, c[0x0][0x360] ;  /* 0x0000d800ff007b82 */ /* 0x000e220000000800 */
[----:B-1---5:R-:W-:Y:S01]  /*0200*/  @P1 IADD3 R66, P2, PT, R16, R27, RZ ;  /* 0x0000001b10421210 */ /* 0x022fe20007f5e0ff */
[----:B------:R-:W1:Y:S01]  /*0210*/  LDCU.64 UR4, c[0x0][0x398] ;  /* 0x00007300ff0477ac */ /* 0x000e620008000a00 */
[----:B------:R-:W-:Y:S02]  /*0220*/  @P1 R2UR UR10, R2 ;  /* 0x00000000020a12ca */ /* 0x000fe400000e0000 */
[----:B------:R-:W-:Y:S02]  /*0230*/  @!P0 CS2R R102, SRZ ;  /* 0x0000000000668805 */ /* 0x000fe4000001ff00 */
[----:B------:R-:W-:Y:S01]  /*0240*/  @P1 R2UR UR11, R3 ;  /* 0x00000000030b12ca */ /* 0x000fe200000e0000 */
[----:B------:R-:W-:Y:S01]  /*0250*/  @P1 IMAD.X R67, RZ, RZ, R17, P2 ;  /* 0x000000ffff431224 */ /* 0x000fe200010e0611 */
[----:B------:R-:W-:Y:S02]  /*0260*/  @!P0 CS2R R20, SRZ ;  /* 0x0000000000148805 */ /* 0x000fe4000001ff00 */
[----:B------:R-:W-:-:S02]  /*0270*/  @!P0 CS2R R100, SRZ ;  /* 0x0000000000648805 */ /* 0x000fc4000001ff00 */
[----:B------:R-:W-:Y:S02]  /*0280*/  @!P0 CS2R R22, SRZ ;  /* 0x0000000000168805 */ /* 0x000fe4000001ff00 */
[----:B------:R-:W-:Y:S02]  /*0290*/  @!P0 CS2R R118, SRZ ;  /* 0x0000000000768805 */ /* 0x000fe4000001ff00 */
[--C-:B------:R-:W-:Y:S02]  /*02a0*/  SHF.R.U64 R26, R66, 0x2, R67.reuse ;  /* 0x00000002421a7819 */ /* 0x100fe40000001243 */
[----:B------:R-:W-:Y:S02]  /*02b0*/  @!P0 CS2R R116, SRZ ;  /* 0x0000000000748805 */ /* 0x000fe4000001ff00 */
[----:B------:R-:W-:Y:S01]  /*02c0*/  SHF.R.U32.HI R24, RZ, 0x2, R67 ;  /* 0x00000002ff187819 */ /* 0x000fe20000011643 */
[----:B------:R-:W-:Y:S01]  /*02d0*/  IMAD.U32 R92, R102, 0x10000, RZ ;  /* 0x00010000665c7824 */ /* 0x000fe200078e00ff */
[C---:B------:R-:W-:Y:S01]  /*02e0*/  PRMT R86, R103.reuse, 0x7632, R86 ;  /* 0x0000763267567816 */ /* 0x040fe20000000056 */
[----:B------:R-:W-:Y:S01]  /*02f0*/  UIADD3 UR17, UPT, UPT, UR10, -0x61c88647, URZ ;  /* 0x9e3779b90a117890 */ /* 0x000fe2000fffe0ff */
[----:B------:R-:W-:Y:S01]  /*0300*/  IMAD R19, R26, -0x2daee0ad, RZ ;  /* 0xd2511f531a137824 */ /* 0x000fe200078e02ff */
[----:B------:R-:W-:Y:S01]  /*0310*/  UIADD3 UR20, UPT, UPT, UR11, -0x4498517b, URZ ;  /* 0xbb67ae850b147890 */ /* 0x000fe2000fffe0ff */
[----:B------:R-:W-:Y:S01]  /*0320*/  SHF.L.U32 R88, R103, 0x10, RZ ;  /* 0x0000001067587819 */ /* 0x000fe200000006ff */
[----:B------:R-:W-:Y:S01]  /*0330*/  UIADD3 UR21, UPT, UPT, UR10, 0x3c6ef372, URZ ;  /* 0x3c6ef3720a157890 */ /* 0x000fe2000fffe0ff */
[----:B------:R-:W-:Y:S01]  /*0340*/  PRMT R90, R102, 0x7632, R90 ;  /* 0x00007632665a7816 */ /* 0x000fe2000000005a */
[----:B------:R-:W-:Y:S01]  /*0350*/  UIADD3 UR22, UPT, UPT, UR11, 0x76cf5d0a, URZ ;  /* 0x76cf5d0a0b167890 */ /* 0x000fe2000fffe0ff */
[----:B------:R-:W-:Y:S01]  /*0360*/  PRMT R82, R20, 0x7632, R82 ;  /* 0x0000763214527816 */ /* 0x000fe20000000052 */
[----:B0-----:R-:W-:Y:S01]  /*0370*/  IMAD R25, R0, UR12, R123 ;  /* 0x0000000c00197c24 */ /* 0x001fe2000f8e027b */
[----:B------:R-:W-:Y:S01]  /*0380*/  UIADD3 UR23, UPT, UPT, UR10, -0x255992d5, URZ ;  /* 0xdaa66d2b0a177890 */ /* 0x000fe2000fffe0ff */
[----:B------:R-:W-:Y:S01]  /*0390*/  IMAD.HI.U32 R0, R26, -0x2daee0ad, RZ ;  /* 0xd2511f531a007827 */ /* 0x000fe200078e00ff */
[----:B------:R-:W-:Y:S01]  /*03a0*/  UIADD3 UR24, UPT, UPT, UR11, 0x32370b8f, URZ ;  /* 0x32370b8f0b187890 */ /* 0x000fe2000fffe0ff */
[----:B------:R-:W-:Y:S01]  /*03b0*/  PRMT R94, R101, 0x7632, R94 ;  /* 0x00007632655e7816 */ /* 0x000fe2000000005e */
[----:B------:R-:W-:Y:S01]  /*03c0*/  UIADD3 UR25, UPT, UPT, UR10, 0x78dde6e4, URZ ;  /* 0x78dde6e40a197890 */ /* 0x000fe2000fffe0ff */
[C---:B------:R-:W-:Y:S01]  /*03d0*/  IMAD.HI.U32 R3, R25.reuse, -0x326172a9, RZ ;  /* 0xcd9e8d5719037827 */ /* 0x040fe200078e00ff */
[----:B------:R-:W-:Y:S01]  /*03e0*/  LOP3.LUT R0, R0, UR11, RZ, 0x3c, !PT ;  /* 0x0000000b00007c12 */ /* 0x000fe2000f8e3cff */
[----:B------:R-:W-:Y:S01]  /*03f0*/  UIADD3 UR26, UPT, UPT, UR11, -0x126145ec, URZ ;  /* 0xed9eba140b1a7890 */ /* 0x000fe2000fffe0ff */
[----:B------:R-:W-:Y:S01]  /*0400*/  PRMT R72, R22, 0x7632, R72 ;  /* 0x0000763216487816 */ /* 0x000fe20000000048 */
[----:B------:R-:W-:Y:S01]  /*0410*/  IMAD R17, R25, -0x326172a9, RZ ;  /* 0xcd9e8d5719117824 */ /* 0x000fe200078e02ff */
[----:B------:R-:W-:Y:S01]  /*0420*/  LOP3.LUT R3, R24, UR10, R3, 0x96, !PT ;  /* 0x0000000a18037c12 */ /* 0x000fe2000f8e9603 */
[C---:B------:R-:W-:Y:S01]  /*0430*/  IMAD.HI.U32 R2, R0.reuse, -0x326172a9, RZ ;  /* 0xcd9e8d5700027827 */ /* 0x040fe200078e00ff */
[----:B------:R-:W-:Y:S01]  /*0440*/  UIADD3 UR27, UPT, UPT, UR10, 0x1715609d, URZ ;  /* 0x1715609d0a1b7890 */ /* 0x000fe2000fffe0ff */
[----:B------:R-:W-:Y:S01]  /*0450*/  PRMT R78, R21, 0x7632, R78 ;  /* 0x00007632154e7816 */ /* 0x000fe2000000004e */
[----:B------:R-:W-:Y:S01]  /*0460*/  UIADD3 UR28, UPT, UPT, UR11, -0x56f99767, URZ ;  /* 0xa90668990b1c7890 */ /* 0x000fe2000fffe0ff */
[----:B------:R-:W-:Y:S01]  /*0470*/  IMAD.HI.U32 R16, R3, -0x2daee0ad, RZ ;  /* 0xd2511f5303107827 */ /* 0x000fe200078e00ff */
[----:B------:R-:W-:Y:S01]  /*0480*/  LOP3.LUT R2, R17, UR17, R2, 0x96, !PT ;  /* 0x0000001111027c12 */ /* 0x000fe2000f8e9602 */
[----:B------:R-:W-:Y:S01]  /*0490*/  UIADD3 UR29, UPT, UPT, UR10, -0x4ab325aa, URZ ;  /* 0xb54cda560a1d7890 */ /* 0x000fe2000fffe0ff */
[----:B------:R-:W-:Y:S01]  /*04a0*/  PRMT R102, R119, 0x7632, R102 ;  /* 0x0000763277667816 */ /* 0x000fe20000000066 */
[----:B------:R-:W-:Y:S01]  /*04b0*/  IMAD R18, R3, -0x2daee0ad, RZ ;  /* 0xd2511f5303127824 */ /* 0x000fe200078e02ff */
[----:B------:R-:W-:Y:S01]  /*04c0*/  LOP3.LUT R16, R19, UR20, R16, 0x96, !PT ;  /* 0x0000001413107c12 */ /* 0x000fe2000f8e9610 */
[----:B------:R-:W-:Y:S01]  /*04d0*/  IMAD R3, R0, -0x326172a9, RZ ;  /* 0xcd9e8d5700037824 */ /* 0x000fe200078e02ff */
[----:B------:R-:W-:Y:S01]  /*04e0*/  UIADD3 UR30, UPT, UPT, UR11, 0x646e171e, URZ ;  /* 0x646e171e0b1e7890 */ /* 0x000fe2000fffe0ff */
[----:B------:R-:W-:Y:S01]  /*04f0*/  IMAD.HI.U32 R17, R2, -0x2daee0ad, RZ ;  /* 0xd2511f5302117827 */ /* 0x000fe200078e00ff */
[----:B------:R-:W-:Y:S01]  /*0500*/  UIADD3 UR31, UPT, UPT, UR10, 0x5384540f, URZ ;  /* 0x5384540f0a1f7890 */ /* 0x000fe2000fffe0ff */
[----:B------:R-:W-:Y:S01]  /*0510*/  PRMT R106, R118, 0x7632, R106 ;  /* 0x00007632766a7816 */ /* 0x000fe2000000006a */
[----:B------:R-:W-:Y:S01]  /*0520*/  UIADD3 UR32, UPT, UPT, UR11, 0x1fd5c5a3, URZ ;  /* 0x1fd5c5a30b207890 */ /* 0x000fe2000fffe0ff */
[----:B------:R-:W-:Y:S01]  /*0530*/  IMAD.HI.U32 R0, R16, -0x326172a9, RZ ;  /* 0xcd9e8d5710007827 */ /* 0x000fe200078e00ff */
[----:B------:R-:W-:Y:S01]  /*0540*/  LOP3.LUT R17, R18, UR22, R17, 0x96, !PT ;  /* 0x0000001612117c12 */ /* 0x000fe2000f8e9611 */
[----:B------:R-:W-:Y:S01]  /*0550*/  UIADD3 UR33, UPT, UPT, UR10, -0xe443238, URZ ;  /* 0xf1bbcdc80a217890 */ /* 0x000fe2000fffe0ff */
[----:B------:R-:W-:Y:S01]  /*0560*/  PRMT R110, R117, 0x7632, R110 ;  /* 0x00007632756e7816 */ /* 0x000fe2000000006e */
[----:B------:R-:W-:Y:S01]  /*0570*/  IMAD R19, R2, -0x2daee0ad, RZ ;  /* 0xd2511f5302137824 */ /* 0x000fe200078e02ff */
[----:B------:R-:W-:Y:S01]  /*0580*/  LOP3.LUT R0, R3, UR21, R0, 0x96, !PT ;  /* 0x0000001503007c12 */ /* 0x000fe2000f8e9600 */
[----:B------:R-:W-:Y:S01]  /*0590*/  IMAD R16, R16, -0x326172a9, RZ ;  /* 0xcd9e8d5710107824 */ /* 0x000fe200078e02ff */
[----:B------:R-:W-:Y:S01]  /*05a0*/  UIADD3 UR34, UPT, UPT, UR11, -0x24c28bd8, URZ ;  /* 0xdb3d74280b227890 */ /* 0x000fe2000fffe0ff */
[----:B------:R-:W-:Y:S01]  /*05b0*/  IMAD.HI.U32 R3, R17, -0x326172a9, RZ ;  /* 0xcd9e8d5711037827 */ /* 0x000fe200078e00ff */
[----:B-1----:R-:W-:Y:S01]  /*05c0*/  UISETP.NE.U32.AND UP0, UPT, UR4, URZ, UPT ;  /* 0x000000ff0400728c */ /* 0x002fe2000bf05070 */
[----:B------:R-:W-:Y:S01]  /*05d0*/  PRMT R103, R15, 0x7632, R103 ;  /* 0x000076320f677816 */ /* 0x000fe20000000067 */
[----:B------:R-:W0:Y:S01]  /*05e0*/  LDCU.U8 UR4, c[0x0][0x410] ;  /* 0x00008200ff0477ac */ /* 0x000e220008000000 */
[----:B------:R-:W-:Y:S01]  /*05f0*/  IMAD.HI.U32 R2, R0, -0x2daee0ad, RZ ;  /* 0xd2511f5300027827 */ /* 0x000fe200078e00ff */
[----:B------:R-:W-:Y:S01]  /*0600*/  LOP3.LUT R3, R16, UR23, R3, 0x96, !PT ;  /* 0x0000001710037c12 */ /* 0x000fe2000f8e9603 */
[----:B------:R-:W-:-:S02]  /*0610*/  UIADD3 UR35, UPT, UPT, UR10, -0x700cb87f, URZ ;  /* 0x8ff347810a237890 */ /* 0x000fc4000fffe0ff */
[----:B------:R-:W-:Y:S01]  /*0620*/  IMAD R17, R17, -0x326172a9, RZ ;  /* 0xcd9e8d5711117824 */ /* 0x000fe200078e02ff */
[----:B------:R-:W-:Y:S01]  /*0630*/  LOP3.LUT R2, R19, UR24, R2, 0x96, !PT ;  /* 0x0000001813027c12 */ /* 0x000fe2000f8e9602 */
[----:B------:R-:W-:Y:S01]  /*0640*/  IMAD R19, R0, -0x2daee0ad, RZ ;  /* 0xd2511f5300137824 */ /* 0x000fe200078e02ff */
[----:B------:R-:W-:Y:S01]  /*0650*/  UIADD3 UR36, UPT, UPT, UR11, -0x695add53, URZ ;  /* 0x96a522ad0b247890 */ /* 0x000fe2000fffe0ff */
[----:B------:R-:W-:Y:S01]  /*0660*/  IMAD.HI.U32 R16, R3, -0x2daee0ad, RZ ;  /* 0xd2511f5303107827 */ /* 0x000fe200078e00ff */
[----:B------:R-:W-:Y:S01]  /*0670*/  UISETP.NE.AND.EX UP0, UPT, UR5, URZ, UPT, UP0 ;  /* 0x000000ff0500728c */ /* 0x000fe2000bf05300 */
[----:B------:R-:W-:Y:S01]  /*0680*/  PRMT R107, R14, 0x7632, R107 ;  /* 0x000076320e6b7816 */ /* 0x000fe2000000006b */
[----:B------:R-:W-:Y:S01]  /*0690*/  UPLOP3.LUT UP1, UPT, UPT, UPT, UPT, 0x40, 0x4 ;  /* 0x000000000004789c */ /* 0x000fe20003f2e870 */
[C---:B------:R-:W-:Y:S01]  /*06a0*/  IMAD.HI.U32 R0, R2.reuse, -0x326172a9, RZ ;  /* 0xcd9e8d5702007827 */ /* 0x040fe200078e00ff */
[----:B------:R-:W-:Y:S01]  /*06b0*/  LOP3.LUT R16, R19, UR26, R16, 0x96, !PT ;  /* 0x0000001a13107c12 */ /* 0x000fe2000f8e9610 */
[----:B------:R-:W1:Y:S01]  /*06c0*/  LDCU UR6, c[0x0][0x404] ;  /* 0x00008080ff0677ac */ /* 0x000e620008000800 */
[----:B------:R-:W-:Y:S01]  /*06d0*/  PRMT R111, R13, 0x7632, R111 ;  /* 0x000076320d6f7816 */ /* 0x000fe2000000006f */
[----:B------:R-:W-:Y:S01]  /*06e0*/  IMAD R18, R3, -0x2daee0ad, RZ ;  /* 0xd2511f5303127824 */ /* 0x000fe200078e02ff */
[----:B------:R-:W-:Y:S01]  /*06f0*/  LOP3.LUT R0, R17, UR25, R0, 0x96, !PT ;  /* 0x0000001911007c12 */ /* 0x000fe2000f8e9600 */
[----:B------:R-:W-:Y:S01]  /*0700*/  IMAD R17, R2, -0x326172a9, RZ ;  /* 0xcd9e8d5702117824 */ /* 0x000fe200078e02ff */
[----:B------:R-:W-:Y:S01]  /*0710*/  PRMT R87, R11, 0x7632, R87 ;  /* 0x000076320b577816 */ /* 0x000fe20000000057 */
[----:B------:R-:W-:Y:S01]  /*0720*/  IMAD.HI.U32 R2, R16, -0x326172a9, RZ ;  /* 0xcd9e8d5710027827 */ /* 0x000fe200078e00ff */
[----:B------:R-:W-:Y:S01]  /*0730*/  PRMT R91, R10, 0x7632, R91 ;  /* 0x000076320a5b7816 */ /* 0x000fe2000000005b */
[----:B------:R-:W2:Y:S01]  /*0740*/  LDCU UR7, c[0x0][0x408] ;  /* 0x00008100ff0777ac */ /* 0x000ea20008000800 */
[----:B------:R-:W-:Y:S01]  /*0750*/  PRMT R95, R9, 0x7632, R95 ;  /* 0x00007632095f7816 */ /* 0x000fe2000000005f */
[----:B------:R-:W-:Y:S01]  /*0760*/  IMAD.HI.U32 R3, R0, -0x2daee0ad, RZ ;  /* 0xd2511f5300037827 */ /* 0x000fe200078e00ff */
[----:B------:R-:W-:Y:S01]  /*0770*/  LOP3.LUT R2, R17, UR27, R2, 0x96, !PT ;  /* 0x0000001b11027c12 */ /* 0x000fe2000f8e9602 */
[----:B------:R-:W3:Y:S01]  /*0780*/  LDCU UR13, c[0x0][0x388] ;  /* 0x00007100ff0d77ac */ /* 0x000ee20008000800 */
[----:B------:R-:W-:Y:S01]  /*0790*/  PRMT R73, R6, 0x7632, R73 ;  /* 0x0000763206497816 */ /* 0x000fe20000000049 */
[----:B------:R-:W-:Y:S01]  /*07a0*/  IMAD R19, R0, -0x2daee0ad, RZ ;  /* 0xd2511f5300137824 */ /* 0x000fe200078e02ff */
[----:B------:R-:W-:Y:S01]  /*07b0*/  LOP3.LUT R3, R18, UR28, R3, 0x96, !PT ;  /* 0x0000001c12037c12 */ /* 0x000fe2000f8e9603 */
[----:B------:R-:W-:Y:S01]  /*07c0*/  IMAD.HI.U32 R18, R2, -0x2daee0ad, RZ ;  /* 0xd2511f5302127827 */ /* 0x000fe200078e00ff */
[----:B------:R-:W-:Y:S01]  /*07d0*/  PRMT R79, R5, 0x7632, R79 ;  /* 0x00007632054f7816 */ /* 0x000fe2000000004f */
[----:B------:R-:W4:Y:S01]  /*07e0*/  LDCU UR16, c[0x0][0x400] ;  /* 0x00008000ff1077ac */ /* 0x000f220008000800 */
[----:B------:R-:W-:Y:S01]  /*07f0*/  PRMT R98, R100, 0x7632, R98 ;  /* 0x0000763264627816 */ /* 0x000fe20000000062 */
[----:B------:R-:W-:Y:S01]  /*0800*/  IMAD R17, R16, -0x326172a9, RZ ;  /* 0xcd9e8d5710117824 */ /* 0x000fe200078e02ff */
[----:B------:R-:W-:Y:S01]  /*0810*/  LOP3.LUT R18, R19, UR30, R18, 0x96, !PT ;  /* 0x0000001e13127c12 */ /* 0x000fe2000f8e9612 */
[C---:B------:R-:W-:Y:S01]  /*0820*/  IMAD.HI.U32 R0, R3.reuse, -0x326172a9, RZ ;  /* 0xcd9e8d5703007827 */ /* 0x040fe200078e00ff */
[----:B------:R-:W-:Y:S01]  /*0830*/  PRMT R114, R116, 0x7632, R114 ;  /* 0x0000763274727816 */ /* 0x000fe20000000072 */
[----:B------:R-:W0:Y:S01]  /*0840*/  LDCU.64 UR38, c[0x0][0x398] ;  /* 0x00007300ff2677ac */ /* 0x000e220008000a00 */
        /* <DEDUP_REMOVED lines=8> */
[----:B------:R-:W-:Y:S01]  /*08d0*/  SHF.L.U32 R104, R119, 0x10, RZ ;  /* 0x0000001077687819 */ /* 0x000fe200000006ff */
[----:B------:R-:W-:Y:S01]  /*08e0*/  IMAD.HI.U32 R2, R0, -0x2daee0ad, RZ ;  /* 0xd2511f5300027827 */ /* 0x000fe200078e00ff */
[----:B------:R-:W-:Y:S01]  /*08f0*/  LOP3.LUT R3, R16, UR31, R3, 0x96, !PT ;  /* 0x0000001f10037c12 */ /* 0x000fe2000f8e9603 */
[----:B------:R-:W1:Y:S01]  /*0900*/  LDCU.64 UR18, c[0x0][0x380] ;  /* 0x00007000ff1277ac */ /* 0x000e620008000a00 */
[----:B------:R-:W-:Y:S01]  /*0910*/  LOP3.LUT R122, R123, 0x1f, RZ, 0xc0, !PT ;  /* 0x0000001f7b7a7812 */ /* 0x000fe200078ec0ff */
[----:B------:R-:W-:Y:S01]  /*0920*/  IMAD R19, R0, -0x2daee0ad, RZ ;  /* 0xd2511f5300137824 */ /* 0x000fe200078e02ff */
[----:B------:R-:W-:Y:S01]  /*0930*/  LOP3.LUT R2, R17, UR32, R2, 0x96, !PT ;  /* 0x0000002011027c12 */ /* 0x000fe2000f8e9602 */
[----:B------:R-:W-:Y:S01]  /*0940*/  IMAD R17, R18, -0x326172a9, RZ ;  /* 0xcd9e8d5712117824 */ /* 0x000fe200078e02ff */
[----:B------:R-:W-:Y:S01]  /*0950*/  SHF.R.U32.HI R124, RZ, 0x5, R123 ;  /* 0x00000005ff7c7819 */ /* 0x000fe2000001167b */
[----:B------:R-:W-:Y:S01]  /*0960*/  IMAD.HI.U32 R74, R3, -0x2daee0ad, RZ ;  /* 0xd2511f53034a7827 */ /* 0x000fe200078e00ff */
[----:B------:R-:W-:Y:S01]  /*0970*/  LOP3.LUT R66, R66, 0x3, RZ, 0xc0, !PT ;  /* 0x0000000342427812 */ /* 0x000fe200078ec0ff */
[----:B0-----:R-:W-:Y:S01]  /*0980*/  UISETP.NE.AND UP2, UPT, UR4, URZ, UPT ;  /* 0x000000ff0400728c */ /* 0x001fe2000bf45270 */
[----:B------:R-:W-:Y:S01]  /*0990*/  SHF.L.U32 R85, R4, 0x10, RZ ;  /* 0x0000001004557819 */ /* 0x000fe200000006ff */
[----:B------:R-:W-:Y:S01]  /*09a0*/  IMAD.HI.U32 R48, R2, -0x326172a9, RZ ;  /* 0xcd9e8d5702307827 */ /* 0x000fe200078e00ff */
[----:B------:R-:W-:-:S02]  /*09b0*/  LOP3.LUT R74, R19, UR34, R74, 0x96, !PT ;  /* 0x00000022134a7c12 */ /* 0x000fc4000f8e964a */
[----:B------:R-:W-:Y:S01]  /*09c0*/  PRMT R19, R23, 0x7632, R19 ;  /* 0x0000763217137816 */ /* 0x000fe20000000013 */
[----:B------:R-:W-:Y:S01]  /*09d0*/  IMAD.U32 R84, R20, 0x10000, RZ ;  /* 0x0001000014547824 */ /* 0x000fe200078e00ff */
[----:B------:R-:W-:Y:S01]  /*09e0*/  LOP3.LUT R48, R17, UR33, R48, 0x96, !PT ;  /* 0x0000002111307c12 */ /* 0x000fe2000f8e9630 */
[----:B------:R-:W-:Y:S01]  /*09f0*/  IMAD R0, R3, -0x2daee0ad, RZ ;  /* 0xd2511f5303007824 */ /* 0x000fe200078e02ff */
[----:B------:R-:W-:Y:S01]  /*0a00*/  PRMT R20, R7, 0x7632, R20 ;  /* 0x0000763207147816 */ /* 0x000fe20000000014 */
[----:B------:R-:W-:Y:S01]  /*0a10*/  IMAD R2, R2, -0x326172a9, RZ ;  /* 0xcd9e8d5702027824 */ /* 0x000fe200078e02ff */
[----:B------:R-:W-:Y:S01]  /*0a20*/  SHF.L.U32 R23, R23, 0x10, RZ ;  /* 0x0000001017177819 */ /* 0x000fe200000006ff */
[----:B------:R-:W-:Y:S01]  /*0a30*/  IMAD.HI.U32 R67, R74, -0x326172a9, RZ ;  /* 0xcd9e8d574a437827 */ /* 0x000fe200078e00ff */
[----:B------:R-:W-:Y:S02]  /*0a40*/  SHF.L.U32 R115, R115, 0x10, RZ ;  /* 0x0000001073737819 */ /* 0x000fe400000006ff */
[----:B------:R-:W-:Y:S01]  /*0a50*/  SHF.L.U32 R99, R99, 0x10, RZ ;  /* 0x0000001063637819 */ /* 0x000fe200000006ff */
[----:B------:R-:W-:Y:S01]  /*0a60*/  IMAD.HI.U32 R65, R48, -0x2daee0ad, RZ ;  /* 0xd2511f5330417827 */ /* 0x000fe200078e00ff */
[----:B------:R-:W-:-:S02]  /*0a70*/  LOP3.LUT R67, R2, UR35, R67, 0x96, !PT ;  /* 0x0000002302437c12 */ /* 0x000fc4000f8e9643 */
[----:B------:R-:W-:Y:S01]  /*0a80*/  SHF.L.U32 R83, R83, 0x10, RZ ;  /* 0x0000001053537819 */ /* 0x000fe200000006ff */
[----:B------:R-:W-:Y:S02]  /*0a90*/  IMAD.U32 R76, R22, 0x10000, RZ ;  /* 0x00010000164c7824 */ /* 0x000fe400078e00ff */
[----:B------:R-:W-:Y:S02]  /*0aa0*/  HFMA2 R22, -RZ, RZ, 0, 0 ;  /* 0x00000000ff167431 */ /* 0x000fe400000001ff */
[----:B------:R-:W-:Y:S01]  /*0ab0*/  IMAD.U32 R96, R101, 0x10000, RZ ;  /* 0x0001000065607824 */ /* 0x000fe200078e00ff */
[----:B------:R-:W-:Y:S01]  /*0ac0*/  LOP3.LUT R65, R0, UR36, R65, 0x96, !PT ;  /* 0x0000002400417c12 */ /* 0x000fe2000f8e9641 */
        /* <DEDUP_REMOVED lines=9> */
[----:B------:R-:W-:Y:S01]  /*0b60*/  PLOP3.LUT P0, PT, PT, PT, UP0, 0x80, 0x8 ;  /* 0x000000000008781c */ /* 0x000fe20003f0f008 */
[----:B------:R-:W-:Y:S01]  /*0b70*/  IMAD.U32 R105, R15, 0x10000, RZ ;  /* 0x000100000f697824 */ /* 0x000fe200078e00ff */
[----:B------:R-:W-:Y:S01]  /*0b80*/  SHF.L.U32 R82, R82, 0x10, RZ ;  /* 0x0000001052527819 */ /* 0x000fe200000006ff */
[----:B------:R-:W-:-:S02]  /*0b90*/  IMAD.U32 R109, R14, 0x10000, RZ ;  /* 0x000100000e6d7824 */ /* 0x000fc400078e00ff */
[----:B------:R-:W-:Y:S02]  /*0ba0*/  IMAD.U32 R113, R13, 0x10000, RZ ;  /* 0x000100000d717824 */ /* 0x000fe400078e00ff */
[----:B------:R-:W-:Y:S02]  /*0bb0*/  IMAD.U32 R89, R11, 0x10000, RZ ;  /* 0x000100000b597824 */ /* 0x000fe400078e00ff */
[----:B------:R-:W-:Y:S02]  /*0bc0*/  IMAD.U32 R93, R10, 0x10000, RZ ;  /* 0x000100000a5d7824 */ /* 0x000fe400078e00ff */
[----:B------:R-:W-:Y:S02]  /*0bd0*/  IMAD.U32 R97, R9, 0x10000, RZ ;  /* 0x0001000009617824 */ /* 0x000fe400078e00ff */
[----:B------:R-:W-:Y:S02]  /*0be0*/  IMAD.U32 R21, R7, 0x10000, RZ ;  /* 0x0001000007157824 */ /* 0x000fe400078e00ff */
        /* <DEDUP_REMOVED lines=20> */
[----:B------:R-:W-:Y:S02]  /*0d30*/  IMAD R74, R74, -0x326172a9, RZ ;  /* 0xcd9e8d574a4a7824 */ /* 0x000fe400078e02ff */
[----:B-1234-:R-:W-:-:S07]  /*0d40*/  IMAD R48, R48, -0x2daee0ad, RZ ;  /* 0xd2511f5330307824 */ /* 0x01efce00078e02ff */
.L_x_1330:
[----:B------:R-:W-:Y:S01]  /*0d50*/  ISETP.NE.U32.AND P1, PT, RZ, UR14, PT ;  /* 0x0000000eff007c0c */ /* 0x000fe2000bf25070 */
[----:B0-----:R-:W0:Y:S01]  /*0d60*/  @P0 LDC.64 R12, c[0x0][0x398] ;  /* 0x0000e600ff0c0b82 */ /* 0x001e220000000a00 */
[----:B------:R-:W-:Y:S02]  /*0d70*/  UIMAD UR4, UR12, UR13, URZ ;  /* 0x0000000d0c0472a4 */ /* 0x000fe4000f8e02ff */
[----:B------:R-:W-:Y:S02]  /*0d80*/  ISETP.NE.AND.EX P1, PT, RZ, UR15, PT, P1 ;  /* 0x0000000fff007c0c */ /* 0x000fe4000bf25310 */
[----:B------:R-:W-:-:S03]  /*0d90*/  USHF.R.S32.HI UR5, URZ, 0x1f, UR4 ;  /* 0x0000001fff057899 */ /* 0x000fc60008011404 */
[----:B------:R-:W1:Y:S01]  /*0da0*/  LDC.64 R68, c[0x0][0x390] ;  /* 0x0000e400ff447b82 */ /* 0x000e620000000a00 */
[----:B------:R-:W-:-:S06]  /*0db0*/  ULEA.HI UR5, UR5, UR4, URZ, 0x3 ;  /* 0x0000000405057291 */ /* 0x000fcc000f8f18ff */
[----:B------:R-:W-:Y:S01]  /*0dc0*/  IMAD.U32 R18, RZ, RZ, UR5 ;  /* 0x00000005ff127e24 */ /* 0x000fe2000f8e00ff */
[----:B------:R-:W2:Y:S04]  /*0dd0*/  @P1 LDC.64 R10, c[0x0][0x3a0] ;  /* 0x0000e800ff0a1b82 */ /* 0x000ea80000000a00 */
[----:B------:R-:W-:-:S05]  /*0de0*/  LEA.HI.SX32 R18, R18, R123, 0x1d ;  /* 0x0000007b12127211 */ /* 0x000fca00078feaff */
[----:B0-----:R-:W-:-:S05]  /*0df0*/  @P0 IMAD.WIDE.U32 R12, R18, 0x10, R12 ;  /* 0x00000010120c0825 */ /* 0x001fca00078e000c */
[----:B------:R-:W3:Y:S01]  /*0e00*/  @P0 LDG.E.128 R32, desc[UR8][R12.64] ;  /* 0x000000080c200981 */ /* 0x000ee2000c1e1d00 */
[----:B-1----:R-:W-:-:S06]  /*0e10*/  IMAD.WIDE.U32 R36, R18, 0x10, R68 ;  /* 0x0000001012247825 */ /* 0x002fcc00078e0044 */
[----:B------:R-:W5:Y:S01]  /*0e20*/  LDG.E.128 R36, desc[UR8][R36.64] ;  /* 0x0000000824247981 */ /* 0x000f62000c1e1d00 */
[----:B--2---:R-:W-:-:S05]  /*0e30*/  @P1 IMAD.WIDE.U32 R10, R18, 0x10, R10 ;  /* 0x00000010120a1825 */ /* 0x004fca00078e000a */
[----:B------:R3:W2:Y:S01]  /*0e40*/  @P1 LDG.E.128 R28, desc[UR8][R10.64] ;  /* 0x000000080a1c1981 */ /* 0x0006a2000c1e1d00 */
[----:B------:R-:W-:-:S04]  /*0e50*/  UISETP.NE.U32.AND UP0, UPT, UR38, URZ, UPT ;  /* 0x000000ff2600728c */ /* 0x000fc8000bf05070 */
[----:B------:R-:W-:Y:S01]  /*0e60*/  UISETP.NE.AND.EX UP0, UPT, UR39, URZ, UPT, UP0 ;  /* 0x000000ff2700728c */ /* 0x000fe2000bf05300 */
[----:B------:R-:W-:Y:S01]  /*0e70*/  IMAD.MOV.U32 R46, RZ, RZ, 0x2f800000 ;  /* 0x2f800000ff2e7424 */ /* 0x000fe200078e00ff */
[----:B---3--:R-:W-:Y:S02]  /*0e80*/  PRMT R10, R35, 0x7632, R10 ;  /* 0x00007632230a7816 */ /* 0x008fe4000000000a */
[----:B------:R-:W-:Y:S02]  /*0e90*/  PRMT R11, R34, 0x7632, R11 ;  /* 0x00007632220b7816 */ /* 0x000fe4000000000b */
[----:B------:R-:W-:Y:S02]  /*0ea0*/  PRMT R14, R33, 0x7632, R14 ;  /* 0x00007632210e7816 */ /* 0x000fe4000000000e */
[----:B------:R-:W-:Y:S02]  /*0eb0*/  PRMT R15, R32, 0x7632, R15 ;  /* 0x00007632200f7816 */ /* 0x000fe4000000000f */
[----:B--2---:R-:W-:-:S02]  /*0ec0*/  PRMT R42, R31, 0x7632, R42 ;  /* 0x000076321f2a7816 */ /* 0x004fc4000000002a */
[----:B------:R-:W-:Y:S02]  /*0ed0*/  PRMT R12, R30, 0x7632, R12 ;  /* 0x000076321e0c7816 */ /* 0x000fe4000000000c */
[----:B------:R-:W-:Y:S02]  /*0ee0*/  PRMT R13, R29, 0x7632, R13 ;  /* 0x000076321d0d7816 */ /* 0x000fe4000000000d */
[----:B------:R-:W-:Y:S01]  /*0ef0*/  PRMT R16, R28, 0x7632, R16 ;  /* 0x000076321c107816 */ /* 0x000fe20000000010 */
[----:B------:R-:W-:Y:S06]  /*0f00*/  BRA.U UP0, `(.L_x_1105) ;  /* 0x0000002500c07547 */ /* 0x000fec000b800000 */
        /* <DEDUP_REMOVED lines=15> */
.L_x_1107:
        /* <DEDUP_REMOVED lines=12> */
.L_x_1108:
        /* <DEDUP_REMOVED lines=40> */
[----:B------:R-:W-:-:S07]  /*1340*/  LOP3.LUT R65, R10, UR36, R41, 0x96, !PT ;  /* 0x000000240a417c12 */ /* 0x000fce000f8e9629 */
.L_x_1106:
[----:B------:R-:W-:Y:S01]  /*1350*/  I2FP.F32.U32 R3, R3 ;  /* 0x0000000300037245 */ /* 0x000fe20000201000 */
[----:B-----5:R-:W-:Y:S01]  /*1360*/  IMAD.U32 R4, R36, 0x10000, RZ ;  /* 0x0001000024047824 */ /* 0x020fe200078e00ff */
[----:B------:R-:W-:Y:S01]  /*1370*/  UMOV UR5, UR7 ;  /* 0x0000000700057c82 */ /* 0x000fe20008000000 */
[----:B------:R-:W-:Y:S01]  /*1380*/  UMOV UR4, UR6 ;  /* 0x0000000600047c82 */ /* 0x000fe20008000000 */
[----:B------:R-:W-:Y:S01]  /*1390*/  ISETP.NE.AND P2, PT, R11, 0x1, PT ;  /* 0x000000010b00780c */ /* 0x000fe20003f45270 */
[----:B------:R-:W-:Y:S01]  /*13a0*/  FFMA.FTZ R3, R3, R46, 1.1641532182693481445e-10 ;  /* 0x2f00000003037423 */ /* 0x000fe2000001002e */
[----:B------:R-:W-:Y:S01]  /*13b0*/  FMUL.FTZ R4, R4, UR5 ;  /* 0x0000000504047c20 */ /* 0x000fe20008410000 */
[----:B------:R-:W-:Y:S01]  /*13c0*/  @P1 IMAD.U32 R10, R28, 0x10000, RZ ;  /* 0x000100001c0a1824 */ /* 0x000fe200078e00ff */
[----:B------:R-:W-:Y:S02]  /*13d0*/  PRMT R36, R36, 0x7632, R36 ;  /* 0x0000763224247816 */ /* 0x000fe40000000024 */
[----:B------:R-:W-:-:S02]  /*13e0*/  FSETP.GTU.FTZ.AND P0, PT, R3, UR4, PT ;  /* 0x0000000403007c0b */ /* 0x000fc4000bf1c000 */
        /* <DEDUP_REMOVED lines=16> */
.L_x_1110:
        /* <DEDUP_REMOVED lines=12> */
.L_x_1111:
        /* <DEDUP_REMOVED lines=42> */
.L_x_1109:
        /* <DEDUP_REMOVED lines=8> */
[----:B------:R-:W-:Y:S02]  /*18d0*/  @P1 SHF.L.U32 R3, R16, 0x10, RZ ;  /* 0x0000001010031819 */ /* 0x000fe400000006ff */
        /* <DEDUP_REMOVED lines=14> */
.L_x_1113:
        /* <DEDUP_REMOVED lines=12> */
.L_x_1114:
        /* <DEDUP_REMOVED lines=38> */
[----:B------:R-:W-:-:S04]  /*1ce0*/  LOP3.LUT R67, R44, UR35, R75, 0x96, !PT ;  /* 0x000000232c437c12 */ /* 0x000fc8000f8e964b */
[----:B------:R-:W-:Y:S01]  /*1cf0*/  LOP3.LUT R65, R14, UR36, R11, 0x96, !PT ;  /* 0x000000240e417c12 */ /* 0x000fe2000f8e960b */
[----:B------:R-:W-:Y:S02]  /*1d00*/  IMAD.MOV.U32 R11, RZ, RZ, R40 ;  /* 0x000000ffff0b7224 */ /* 0x000fe400078e0028 */
[----:B------:R-:W-:-:S07]  /*1d10*/  IMAD.MOV.U32 R40, RZ, RZ, R10 ;  /* 0x000000ffff287224 */ /* 0x000fce00078e000a */
.L_x_1112:
[----:B------:R-:W-:Y:S01]  /*1d20*/  I2FP.F32.U32 R11, R11 ;  /* 0x0000000b000b7245 */ /* 0x000fe20000201000 */
[----:B------:R-:W-:Y:S01]  /*1d30*/  IMAD.U32 R10, R37, 0x10000, RZ ;  /* 0x00010000250a7824 */ /* 0x000fe200078e00ff */
[----:B------:R-:W-:Y:S01]  /*1d40*/  ISETP.NE.AND P2, PT, R45, 0x1, PT ;  /* 0x000000012d00780c */ /* 0x000fe20003f45270 */
[----:B------:R-:W-:Y:S01]  /*1d50*/  @P1 IMAD.U32 R14, R29, 0x10000, RZ ;  /* 0x000100001d0e1824 */ /* 0x000fe200078e00ff */
[----:B------:R-:W-:Y:S01]  /*1d60*/  PRMT R37, R37, 0x7632, R37 ;  /* 0x0000763225257816 */ /* 0x000fe20000000025 */
[----:B------:R-:W-:Y:S01]  /*1d70*/  FFMA.FTZ R11, R11, R46, 1.1641532182693481445e-10 ;  /* 0x2f0000000b0b7423 */ /* 0x000fe2000001002e */
[----:B------:R-:W-:-:S04]  /*1d80*/  FMUL.FTZ R10, R10, UR5 ;  /* 0x000000050a0a7c20 */ /* 0x000fc80008410000 */
[----:B------:R-:W-:Y:S02]  /*1d90*/  FSETP.GTU.FTZ.AND P0, PT, R11, UR4, PT ;  /* 0x000000040b007c0b */ /* 0x000fe4000bf1c000 */
[----:B------:R-:W-:Y:S02]  /*1da0*/  MOV R11, R74 ;  /* 0x0000004a000b7202 */ /* 0x000fe40000000f00 */
        /* <DEDUP_REMOVED lines=15> */
.L_x_1116:
        /* <DEDUP_REMOVED lines=12> */
.L_x_1117:
        /* <DEDUP_REMOVED lines=40> */
[----:B------:R-:W-:Y:S02]  /*21e0*/  IMAD.MOV.U32 R40, RZ, RZ, R10 ;  /* 0x000000ffff287224 */ /* 0x000fe400078e000a */
[----:B------:R-:W-:-:S07]  /*21f0*/  IMAD.MOV.U32 R10, RZ, RZ, RZ ;  /* 0x000000ffff0a7224 */ /* 0x000fce00078e00ff */
.L_x_1115:
[----:B------:R-:W-:Y:S01]  /*2200*/  I2FP.F32.U32 R11, R11 ;  /* 0x0000000b000b7245 */ /* 0x000fe20000201000 */
[----:B------:R-:W-:Y:S01]  /*2210*/  IMAD.U32 R37, R37, 0x10000, RZ ;  /* 0x0001000025257824 */ /* 0x000fe200078e00ff */
[----:B------:R-:W-:Y:S01]  /*2220*/  ISETP.NE.AND P0, PT, R10, 0x1, PT ;  /* 0x000000010a00780c */ /* 0x000fe20003f05270 */
[----:B------:R-:W-:Y:S01]  /*2230*/  IMAD.MOV.U32 R47, RZ, RZ, 0x2 ;  /* 0x00000002ff2f7424 */ /* 0x000fe200078e00ff */
[----:B------:R-:W-:Y:S01]  /*2240*/  @P1 SHF.L.U32 R13, R13, 0x10, RZ ;  /* 0x000000100d0d1819 */ /* 0x000fe200000006ff */
[----:B------:R-:W-:Y:S01]  /*2250*/  FFMA.FTZ R11, R11, R46, 1.1641532182693481445e-10 ;  /* 0x2f0000000b0b7423 */ /* 0x000fe2000001002e */
[----:B------:R-:W-:-:S04]  /*2260*/  FMUL.FTZ R37, R37, UR5 ;  /* 0x0000000525257c20 */ /* 0x000fc80008410000 */
[----:B------:R-:W-:Y:S01]  /*2270*/  FSETP.GTU.FTZ.AND P2, PT, R11, UR4, PT ;  /* 0x000000040b007c0b */ /* 0x000fe2000bf5c000 */
        /* <DEDUP_REMOVED lines=14> */
.L_x_1119:
        /* <DEDUP_REMOVED lines=12> */
.L_x_1120:
        /* <DEDUP_REMOVED lines=42> */
.L_x_1118:
        /* <DEDUP_REMOVED lines=23> */
.L_x_1122:
        /* <DEDUP_REMOVED lines=12> */
.L_x_1123:
        /* <DEDUP_REMOVED lines=42> */
.L_x_1121:
        /* <DEDUP_REMOVED lines=22> */
.L_x_1125:
        /* <DEDUP_REMOVED lines=12> */
.L_x_1126:
        /* <DEDUP_REMOVED lines=42> */
.L_x_1124:
[----:B------:R-:W-:Y:S01]  /*3050*/  I2FP.F32.U32 R11, R11 ;  /* 0x0000000b000b7245 */ /* 0x000fe20000201000 */
[----:B------:R-:W-:Y:S01]  /*3060*/  IMAD.U32 R10, R39, 0x10000, RZ ;  /* 0x00010000270a7824 */ /* 0x000fe200078e00ff */
[----:B------:R-:W-:Y:S01]  /*3070*/  ISETP.NE.AND P5, PT, R49, 0x1, PT ;  /* 0x000000013100780c */ /* 0x000fe20003fa5270 */
[----:B------:R-:W-:Y:S01]  /*3080*/  @P1 IMAD.U32 R48, R31, 0x10000, RZ ;  /* 0x000100001f301824 */ /* 0x000fe200078e00ff */
[----:B------:R-:W-:Y:S01]  /*3090*/  MOV R47, R74 ;  /* 0x0000004a002f7202 */ /* 0x000fe20000000f00 */
[----:B------:R-:W-:Y:S01]  /*30a0*/  FFMA.FTZ R11, R11, R46, 1.1641532182693481445e-10 ;  /* 0x2f0000000b0b7423 */ /* 0x000fe2000001002e */
[----:B------:R-:W-:Y:S01]  /*30b0*/  FMUL.FTZ R10, R10, UR5 ;  /* 0x000000050a0a7c20 */ /* 0x000fe20008410000 */
[----:B------:R-:W-:-:S03]  /*30c0*/  IMAD.MOV.U32 R54, RZ, RZ, 0x2 ;  /* 0x00000002ff367424 */ /* 0x000fc600078e00ff */
[----:B------:R-:W-:-:S04]  /*30d0*/  FSETP.GTU.FTZ.AND P4, PT, R11, UR4, PT ;  /* 0x000000040b007c0b */ /* 0x000fc8000bf9c000 */
        /* <DEDUP_REMOVED lines=14> */
.L_x_1128:
        /* <DEDUP_REMOVED lines=12> */
.L_x_1129:
        /* <DEDUP_REMOVED lines=41> */
[----:B------:R-:W-:-:S07]  /*3510*/  LOP3.LUT R65, R50, UR36, R49, 0x96, !PT ;  /* 0x0000002432417c12 */ /* 0x000fce000f8e9631 */
.L_x_1127:
[----:B------:R-:W-:Y:S01]  /*3520*/  I2FP.F32.U32 R47, R47 ;  /* 0x0000002f002f7245 */ /* 0x000fe20000201000 */
[----:B------:R-:W-:Y:S01]  /*3530*/  IMAD.U32 R10, R10, 0x10000, RZ ;  /* 0x000100000a0a7824 */ /* 0x000fe200078e00ff */
[----:B------:R-:W-:Y:S02]  /*3540*/  @P1 SHF.L.U32 R49, R42, 0x10, RZ ;  /* 0x000000102a311819 */ /* 0x000fe400000006ff */
[----:B------:R-:W-:Y:S01]  /*3550*/  PRMT R38, R45, 0x5410, R38 ;  /* 0x000054102d267816 */ /* 0x000fe20000000026 */
[----:B------:R-:W-:Y:S01]  /*3560*/  FFMA.FTZ R47, R47, R46, 1.1641532182693481445e-10 ;  /* 0x2f0000002f2f7423 */ /* 0x000fe2000001002e */
[----:B------:R-:W-:Y:S01]  /*3570*/  FMUL.FTZ R10, R10, UR5 ;  /* 0x000000050a0a7c20 */ /* 0x000fe20008410000 */
[----:B------:R-:W-:Y:S02]  /*3580*/  PRMT R37, R44, 0x5410, R37 ;  /* 0x000054102c257816 */ /* 0x000fe40000000025 */
[----:B------:R-:W-:Y:S02]  /*3590*/  PRMT R36, R43, 0x5410, R36 ;  /* 0x000054102b247816 */ /* 0x000fe40000000024 */
[----:B------:R-:W-:-:S04]  /*35a0*/  FSETP.GTU.FTZ.AND P5, PT, R47, UR4, PT ;  /* 0x000000042f007c0b */ /* 0x000fc8000bfbc000 */
[----:B------:R-:W-:Y:S02]  /*35b0*/  FSEL R10, R10, RZ, !P5 ;  /* 0x000000ff0a0a7208 */ /* 0x000fe40006800000 */
[----:B------:R-:W-:-:S03]  /*35c0*/  PLOP3.LUT P5, PT, P5, PT, PT, 0x8, 0x80 ;  /* 0x000000000080781c */ /* 0x000fc60002fae170 */
[----:B------:R-:W-:-:S05]  /*35d0*/  @P1 FADD.FTZ R10, R10, R49 ;  /* 0x000000310a0a1221 */ /* 0x000fca0000010000 */
[----:B------:R-:W-:-:S04]  /*35e0*/  F2FP.BF16.F32.PACK_AB R42, RZ, R10 ;  /* 0x0000000aff2a723e */ /* 0x000fc800000010ff */
[----:B------:R-:W-:Y:S01]  /*35f0*/  PRMT R39, R39, 0x5410, R42 ;  /* 0x0000541027277816 */ /* 0x000fe2000000002a */
[----:B------:R-:W-:Y:S06]  /*3600*/  BRA `(.L_x_1130) ;  /* 0x0000004c002c7947 */ /* 0x000fec0003800000 */
.L_x_1105:
        /* <DEDUP_REMOVED lines=15> */
.L_x_1132:
        /* <DEDUP_REMOVED lines=12> */
.L_x_1133:
        /* <DEDUP_REMOVED lines=40> */
[----:B------:R-:W-:-:S07]  /*3a40*/  IMAD.MOV.U32 R2, RZ, RZ, RZ ;  /* 0x000000ffff027224 */ /* 0x000fce00078e00ff */
.L_x_1131:
[----:B------:R-:W-:Y:S01]  /*3a50*/  I2FP.F32.U32 R3, R0 ;  /* 0x0000000000037245 */ /* 0x000fe20000201000 */
[----:B------:R-:W-:Y:S01]  /*3a60*/  UMOV UR4, UR6 ;  /* 0x0000000600047c82 */ /* 0x000fe20008000000 */
[----:B------:R-:W-:Y:S01]  /*3a70*/  ISETP.NE.AND P2, PT, R2, 0x1, PT ;  /* 0x000000010200780c */ /* 0x000fe20003f45270 */
[----:B-----5:R-:W-:Y:S01]  /*3a80*/  IMAD.U32 R0, R36, 0x10000, RZ ;  /* 0x0001000024007824 */ /* 0x020fe200078e00ff */
[----:B------:R-:W-:Y:S01]  /*3a90*/  UMOV UR5, UR7 ;  /* 0x0000000700057c82 */ /* 0x000fe20008000000 */
[----:B------:R-:W-:Y:S01]  /*3aa0*/  FFMA.FTZ R3, R3, R46, 1.1641532182693481445e-10 ;  /* 0x2f00000003037423 */ /* 0x000fe2000001002e */
[----:B------:R-:W-:Y:S02]  /*3ab0*/  HFMA2 R7, -RZ, RZ, 0, 1.1920928955078125e-07 ;  /* 0x00000002ff077431 */ /* 0x000fe400000001ff */
[----:B------:R-:W-:Y:S01]  /*3ac0*/  FMUL.FTZ R5, R0, UR5 ;  /* 0x0000000500057c20 */ /* 0x000fe20008410000 */
[----:B------:R-:W-:Y:S02]  /*3ad0*/  PRMT R0, R36, 0x7632, R0 ;  /* 0x0000763224007816 */ /* 0x000fe40000000000 */
[----:B------:R-:W-:Y:S01]  /*3ae0*/  FSETP.GTU.FTZ.AND P0, PT, R3, UR4, PT ;  /* 0x0000000403007c0b */ /* 0x000fe2000bf1c000 */
[----:B------:R-:W-:-:S03]  /*3af0*/  IMAD.MOV.U32 R3, RZ, RZ, R74 ;  /* 0x000000ffff037224 */ /* 0x000fc600078e004a */
        /* <DEDUP_REMOVED lines=12> */
.L_x_1135:
        /* <DEDUP_REMOVED lines=12> */
.L_x_1136:
        /* <DEDUP_REMOVED lines=40> */
[----:B------:R-:W-:Y:S02]  /*3f00*/  IMAD.MOV.U32 R3, RZ, RZ, R40 ;  /* 0x000000ffff037224 */ /* 0x000fe400078e0028 */
[----:B------:R-:W-:-:S07]  /*3f10*/  IMAD.MOV.U32 R40, RZ, RZ, R2 ;  /* 0x000000ffff287224 */ /* 0x000fce00078e0002 */
.L_x_1134:
[----:B------:R-:W-:Y:S01]  /*3f20*/  I2FP.F32.U32 R3, R3 ;  /* 0x0000000300037245 */ /* 0x000fe20000201000 */
[----:B------:R-:W-:Y:S01]  /*3f30*/  @P1 IMAD.U32 R6, R28, 0x10000, RZ ;  /* 0x000100001c061824 */ /* 0x000fe200078e00ff */
[----:B------:R-:W-:Y:S02]  /*3f40*/  SHF.L.U32 R2, R32, 0x10, RZ ;  /* 0x0000001020027819 */ /* 0x000fe400000006ff */
[----:B------:R-:W-:Y:S01]  /*3f50*/  ISETP.NE.AND P2, PT, R7, 0x1, PT ;  /* 0x000000010700780c */ /* 0x000fe20003f45270 */
[----:B------:R-:W-:Y:S02]  /*3f60*/  FFMA.FTZ R3, R3, R46, 1.1641532182693481445e-10 ;  /* 0x2f00000003037423 */ /* 0x000fe4000001002e */
[----:B------:R-:W-:-:S03]  /*3f70*/  FMUL.FTZ R2, R2, UR5 ;  /* 0x0000000502027c20 */ /* 0x000fc60008410000 */
[----:B------:R-:W-:Y:S02]  /*3f80*/  FSETP.GTU.FTZ.AND P0, PT, R3, UR4, PT ;  /* 0x0000000403007c0b */ /* 0x000fe4000bf1c000 */
[----:B------:R-:W-:Y:S02]  /*3f90*/  MOV R3, R74 ;  /* 0x0000004a00037202 */ /* 0x000fe40000000f00 */
[----:B------:R-:W-:Y:S02]  /*3fa0*/  FSEL R2, R2, RZ, !P0 ;  /* 0x000000ff02027208 */ /* 0x000fe40004000000 */
[----:B------:R-:W-:-:S03]  /*3fb0*/  SEL R9, RZ, 0x1, P0 ;  /* 0x00000001ff097807 */ /* 0x000fc60000000000 */
[----:B------:R-:W-:-:S04]  /*3fc0*/  FADD.FTZ R5, R5, R2 ;  /* 0x0000000205057221 */ /* 0x000fc80000010000 */
[--C-:B------:R-:W-:Y:S01]  /*3fd0*/  @P1 FADD.FTZ R17, R6, R5.reuse ;  /* 0x0000000506111221 */ /* 0x100fe20000010000 */
[----:B------:R-:W-:Y:S02]  /*3fe0*/  @!P1 IMAD.MOV.U32 R17, RZ, RZ, R5 ;  /* 0x000000ffff119224 */ /* 0x000fe400078e0005 */
        /* <DEDUP_REMOVED lines=11> */
.L_x_1138:
        /* <DEDUP_REMOVED lines=12> */
.L_x_1139:
        /* <DEDUP_REMOVED lines=42> */
.L_x_1137:
[----:B------:R-:W-:Y:S01]  /*4400*/  I2FP.F32.U32 R3, R3 ;  /* 0x0000000300037245 */ /* 0x000fe20000201000 */
[----:B------:R-:W-:Y:S01]  /*4410*/  IMAD.U32 R0, R0, 0x10000, RZ ;  /* 0x0001000000007824 */ /* 0x000fe200078e00ff */
[----:B------:R-:W-:Y:S01]  /*4420*/  ISETP.NE.AND P2, PT, R5, 0x1, PT ;  /* 0x000000010500780c */ /* 0x000fe20003f45270 */
[----:B------:R-:W-:Y:S02]  /*4430*/  HFMA2 R6, -RZ, RZ, 0, 1.1920928955078125e-07 ;  /* 0x00000002ff067431 */ /* 0x000fe400000001ff */
[----:B------:R-:W-:Y:S02]  /*4440*/  IMAD.MOV.U32 R2, RZ, RZ, R74 ;  /* 0x000000ffff027224 */ /* 0x000fe400078e004a */
[----:B------:R-:W-:Y:S01]  /*4450*/  FFMA.FTZ R3, R3, R46, 1.1641532182693481445e-10 ;  /* 0x2f00000003037423 */ /* 0x000fe2000001002e */
[----:B------:R-:W-:-:S04]  /*4460*/  FMUL.FTZ R0, R0, UR5 ;  /* 0x0000000500007c20 */ /* 0x000fc80008410000 */
[----:B------:R-:W-:-:S04]  /*4470*/  FSETP.GTU.FTZ.AND P0, PT, R3, UR4, PT ;  /* 0x0000000403007c0b */ /* 0x000fc8000bf1c000 */
        /* <DEDUP_REMOVED lines=12> */
.L_x_1141:
        /* <DEDUP_REMOVED lines=12> */
.L_x_1142:
        /* <DEDUP_REMOVED lines=42> */
.L_x_1140:
[----:B------:R-:W-:Y:S01]  /*48a0*/  I2FP.F32.U32 R5, R2 ;  /* 0x0000000200057245 */ /* 0x000fe20000201000 */
[----:B------:R-:W-:Y:S01]  /*48b0*/  IMAD.MOV.U32 R7, RZ, RZ, 0x2 ;  /* 0x00000002ff077424 */ /* 0x000fe200078e00ff */
[----:B------:R-:W-:Y:S02]  /*48c0*/  SHF.L.U32 R15, R15, 0x10, RZ ;  /* 0x000000100f0f7819 */ /* 0x000fe400000006ff */
[----:B------:R-:W-:Y:S01]  /*48d0*/  ISETP.NE.AND P2, PT, R6, 0x1, PT ;  /* 0x000000010600780c */ /* 0x000fe20003f45270 */
[----:B------:R-:W-:Y:S02]  /*48e0*/  FFMA.FTZ R5, R5, R46, 1.1641532182693481445e-10 ;  /* 0x2f00000005057423 */ /* 0x000fe4000001002e */
[----:B------:R-:W-:-:S03]  /*48f0*/  FMUL.FTZ R15, R15, UR5 ;  /* 0x000000050f0f7c20 */ /* 0x000fc60008410000 */
[----:B------:R-:W-:Y:S01]  /*4900*/  FSETP.GTU.FTZ.AND P0, PT, R5, UR4, PT ;  /* 0x0000000405007c0b */ /* 0x000fe2000bf1c000 */
[----:B------:R-:W-:-:S03]  /*4910*/  @P1 IMAD.U32 R5, R16, 0x10000, RZ ;  /* 0x0001000010051824 */ /* 0x000fc600078e00ff */
[----:B------:R-:W-:Y:S02]  /*4920*/  FSEL R15, R15, RZ, !P0 ;  /* 0x000000ff0f0f7208 */ /* 0x000fe40004000000 */
[----:B------:R-:W-:-:S03]  /*4930*/  SEL R8, RZ, 0x1, P0 ;  /* 0x00000001ff087807 */ /* 0x000fc60000000000 */
[----:B------:R-:W-:-:S04]  /*4940*/  FADD.FTZ R0, R0, R15 ;  /* 0x0000000f00007221 */ /* 0x000fc80000010000 */
[--C-:B------:R-:W-:Y:S01]  /*4950*/  @P1 FADD.FTZ R16, R5, R0.reuse ;  /* 0x0000000005101221 */ /* 0x100fe20000010000 */
        /* <DEDUP_REMOVED lines=12> */
.L_x_1144:
        /* <DEDUP_REMOVED lines=12> */
.L_x_1145:
        /* <DEDUP_REMOVED lines=42> */
.L_x_1143:
[----:B------:R-:W-:Y:S01]  /*4d80*/  I2FP.F32.U32 R5, R0 ;  /* 0x0000000000057245 */ /* 0x000fe20000201000 */
[----:B------:R-:W-:Y:S01]  /*4d90*/  IMAD.U32 R0, R37, 0x10000, RZ ;  /* 0x0001000025007824 */ /* 0x000fe200078e00ff */
[----:B------:R-:W-:Y:S01]  /*4da0*/  ISETP.NE.AND P2, PT, R7, 0x1, PT ;  /* 0x000000010700780c */ /* 0x000fe20003f45270 */
[----:B------:R-:W-:Y:S02]  /*4db0*/  HFMA2 R27, -RZ, RZ, 0, 1.1920928955078125e-07 ;  /* 0x00000002ff1b7431 */ /* 0x000fe400000001ff */
[----:B------:R-:W-:Y:S01]  /*4dc0*/  FFMA.FTZ R5, R5, R46, 1.1641532182693481445e-10 ;  /* 0x2f00000005057423 */ /* 0x000fe2000001002e */
[----:B------:R-:W-:Y:S01]  /*4dd0*/  FMUL.FTZ R2, R0, UR5 ;  /* 0x0000000500027c20 */ /* 0x000fe20008410000 */
[----:B------:R-:W-:-:S03]  /*4de0*/  PRMT R0, R37, 0x7632, R0 ;  /* 0x0000763225007816 */ /* 0x000fc60000000000 */
        /* <DEDUP_REMOVED lines=14> */
.L_x_1147:
        /* <DEDUP_REMOVED lines=12> */
.L_x_1148:
        /* <DEDUP_REMOVED lines=42> */
.L_x_1146:
[----:B------:R-:W-:Y:S01]  /*5230*/  I2FP.F32.U32 R5, R5 ;  /* 0x0000000500057245 */ /* 0x000fe20000201000 */
[----:B------:R-:W-:Y:S01]  /*5240*/  @P1 IMAD.U32 R15, R29, 0x10000, RZ ;  /* 0x000100001d0f1824 */ /* 0x000fe200078e00ff */
[----:B------:R-:W-:Y:S02]  /*5250*/  SHF.L.U32 R6, R33, 0x10, RZ ;  /* 0x0000001021067819 */ /* 0x000fe400000006ff */
[----:B------:R-:W-:Y:S01]  /*5260*/  ISETP.NE.AND P2, PT, R27, 0x1, PT ;  /* 0x000000011b00780c */ /* 0x000fe20003f45270 */
[----:B------:R-:W-:Y:S02]  /*5270*/  FFMA.FTZ R5, R5, R46, 1.1641532182693481445e-10 ;  /* 0x2f00000005057423 */ /* 0x000fe4000001002e */
[----:B------:R-:W-:-:S03]  /*5280*/  FMUL.FTZ R6, R6, UR5 ;  /* 0x0000000506067c20 */ /* 0x000fc60008410000 */
[----:B------:R-:W-:-:S04]  /*5290*/  FSETP.GTU.FTZ.AND P0, PT, R5, UR4, PT ;  /* 0x0000000405007c0b */ /* 0x000fc8000bf1c000 */
[----:B------:R-:W-:Y:S01]  /*52a0*/  FSEL R5, R6, RZ, !P0 ;  /* 0x000000ff06057208 */ /* 0x000fe20004000000 */
[----:B------:R-:W-:Y:S01]  /*52b0*/  IMAD.MOV.U32 R6, RZ, RZ, 0x2 ;  /* 0x00000002ff067424 */ /* 0x000fe200078e00ff */
        /* <DEDUP_REMOVED lines=15> */
.L_x_1150:
        /* <DEDUP_REMOVED lines=12> */
.L_x_1151:
        /* <DEDUP_REMOVED lines=42> */
.L_x_1149:
[----:B------:R-:W-:Y:S01]  /*5710*/  ISETP.NE.AND P3, PT, R6, 0x1, PT ;  /* 0x000000010600780c */ /* 0x000fe20003f65270 */
[----:B------:R-:W-:Y:S01]  /*5720*/  IMAD.U32 R0, R0, 0x10000, RZ ;  /* 0x0001000000007824 */ /* 0x000fe200078e00ff */
[----:B------:R-:W-:Y:S01]  /*5730*/  I2FP.F32.U32 R5, R2 ;  /* 0x0000000200057245 */ /* 0x000fe20000201000 */
[----:B------:R-:W-:Y:S02]  /*5740*/  HFMA2 R27, -RZ, RZ, 0, 1.1920928955078125e-07 ;  /* 0x00000002ff1b7431 */ /* 0x000fe400000001ff */
[----:B------:R-:W-:Y:S02]  /*5750*/  IMAD.MOV.U32 R2, RZ, RZ, R74 ;  /* 0x000000ffff027224 */ /* 0x000fe400078e004a */
[----:B------:R-:W-:Y:S01]  /*5760*/  FMUL.FTZ R0, R0, UR5 ;  /* 0x0000000500007c20 */ /* 0x000fe20008410000 */
        /* <DEDUP_REMOVED lines=13> */
.L_x_1153:
        /* <DEDUP_REMOVED lines=12> */
.L_x_1154:
        /* <DEDUP_REMOVED lines=42> */
.L_x_1152:
[----:B------:R-:W-:Y:S01]  /*5ba0*/  I2FP.F32.U32 R5, R2 ;  /* 0x0000000200057245 */ /* 0x000fe20000201000 */
[----:B------:R-:W-:Y:S01]  /*5bb0*/  @P1 IMAD.U32 R13, R13, 0x10000, RZ ;  /* 0x000100000d0d1824 */ /* 0x000fe200078e00ff */
[----:B------:R-:W-:Y:S02]  /*5bc0*/  SHF.L.U32 R14, R14, 0x10, RZ ;  /* 0x000000100e0e7819 */ /* 0x000fe400000006ff */
[----:B------:R-:W-:Y:S01]  /*5bd0*/  ISETP.NE.AND P3, PT, R27, 0x1, PT ;  /* 0x000000011b00780c */ /* 0x000fe20003f65270 */
[----:B------:R-:W-:Y:S02]  /*5be0*/  FFMA.FTZ R5, R5, R46, 1.1641532182693481445e-10 ;  /* 0x2f00000005057423 */ /* 0x000fe4000001002e */
[----:B------:R-:W-:-:S03]  /*5bf0*/  FMUL.FTZ R14, R14, UR5 ;  /* 0x000000050e0e7c20 */ /* 0x000fc60008410000 */
[----:B------:R-:W-:-:S04]  /*5c00*/  FSETP.GTU.FTZ.AND P0, PT, R5, UR4, PT ;  /* 0x0000000405007c0b */ /* 0x000fc8000bf1c000 */
[----:B------:R-:W-:Y:S02]  /*5c10*/  FSEL R5, R14, RZ, !P0 ;  /* 0x000000ff0e057208 */ /* 0x000fe40004000000 */
[----:B------:R-:W-:-:S03]  /*5c20*/  SEL R6, RZ, 0x1, P0 ;  /* 0x00000001ff067807 */ /* 0x000fc60000000000 */
[----:B------:R-:W-:-:S04]  /*5c30*/  FADD.FTZ R0, R0, R5 ;  /* 0x0000000500007221 */ /* 0x000fc80000010000 */
[--C-:B------:R-:W-:Y:S01]  /*5c40*/  @P1 FADD.FTZ R14, R13, R0.reuse ;  /* 0x000000000d0e1221 */ /* 0x100fe20000010000 */
[----:B------:R-:W-:Y:S01]  /*5c50*/  @!P1 IMAD.MOV.U32 R14, RZ, RZ, R0 ;  /* 0x000000ffff0e9224 */ /* 0x000fe200078e0000 */
[----:B------:R-:W-:Y:S01]  /*5c60*/  MOV R0, R74 ;  /* 0x0000004a00007202 */ /* 0x000fe20000000f00 */
        /* <DEDUP_REMOVED lines=11> */
.L_x_1156:
        /* <DEDUP_REMOVED lines=12> */
.L_x_1157:
        /* <DEDUP_REMOVED lines=42> */
.L_x_1155:
[----:B------:R-:W-:Y:S01]  /*6080*/  I2FP.F32.U32 R5, R0 ;  /* 0x0000000000057245 */ /* 0x000fe20000201000 */
[----:B------:R-:W-:Y:S01]  /*6090*/  IMAD.U32 R0, R38, 0x10000, RZ ;  /* 0x0001000026007824 */ /* 0x000fe200078e00ff */
[----:B------:R-:W-:Y:S01]  /*60a0*/  ISETP.NE.AND P0, PT, R13, 0x1, PT ;  /* 0x000000010d00780c */ /* 0x000fe20003f05270 */
[----:B------:R-:W-:Y:S02]  /*60b0*/  HFMA2 R27, -RZ, RZ, 0, 1.1920928955078125e-07 ;  /* 0x00000002ff1b7431 */ /* 0x000fe400000001ff */
[----:B------:R-:W-:Y:S01]  /*60c0*/  FFMA.FTZ R5, R5, R46, 1.1641532182693481445e-10 ;  /* 0x2f00000005057423 */ /* 0x000fe2000001002e */
[----:B------:R-:W-:-:S04]  /*60d0*/  FMUL.FTZ R0, R0, UR5 ;  /* 0x0000000500007c20 */ /* 0x000fc80008410000 */
[----:B------:R-:W-:Y:S01]  /*60e0*/  FSETP.GTU.FTZ.AND P3, PT, R5, UR4, PT ;  /* 0x0000000405007c0b */ /* 0x000fe2000bf7c000 */
[----:B------:R-:W-:-:S03]  /*60f0*/  IMAD.MOV.U32 R5, RZ, RZ, R74 ;  /* 0x000000ffff057224 */ /* 0x000fc600078e004a */
[----:B------:R-:W-:Y:S02]  /*6100*/  FSEL R2, R0, RZ, !P3 ;  /* 0x000000ff00027208 */ /* 0x000fe40005800000 */
[----:B------:R-:W-:Y:S02]  /*6110*/  PLOP3.LUT P3, PT, P3, PT, PT, 0x8, 0x80 ;  /* 0x000000000080781c */ /* 0x000fe40001f6e170 */
[----:B------:R-:W-:Y:S01]  /*6120*/  PRMT R0, R38, 0x7632, R0 ;  /* 0x0000763226007816 */ /* 0x000fe20000000000 */
        /* <DEDUP_REMOVED lines=9> */
.L_x_1159:
        /* <DEDUP_REMOVED lines=12> */
.L_x_1160:
        /* <DEDUP_REMOVED lines=42> */
.L_x_1158:
[----:B------:R-:W-:Y:S01]  /*6520*/  I2FP.F32.U32 R5, R5 ;  /* 0x0000000500057245 */ /* 0x000fe20000201000 */
[----:B------:R-:W-:Y:S01]  /*6530*/  IMAD.MOV.U32 R45, RZ, RZ, 0x2 ;  /* 0x00000002ff2d7424 */ /* 0x000fe200078e00ff */
[----:B------:R-:W-:-:S03]  /*6540*/  SHF.L.U32 R13, R34, 0x10, RZ ;  /* 0x00000010220d7819 */ /* 0x000fc600000006ff */
[----:B------:R-:W-:Y:S02]  /*6550*/  FFMA.FTZ R5, R5, R46, 1.1641532182693481445e-10 ;  /* 0x2f00000005057423 */ /* 0x000fe4000001002e */
[----:B------:R-:W-:-:S03]  /*6560*/  FMUL.FTZ R13, R13, UR5 ;  /* 0x000000050d0d7c20 */ /* 0x000fc60008410000 */
[----:B------:R-:W-:Y:S01]  /*6570*/  FSETP.GTU.FTZ.AND P0, PT, R5, UR4, PT ;  /* 0x0000000405007c0b */ /* 0x000fe2000bf1c000 */
[----:B------:R-:W-:-:S03]  /*6580*/  @P1 IMAD.U32 R5, R30, 0x10000, RZ ;  /* 0x000100001e051824 */ /* 0x000fc600078e00ff */
[----:B------:R-:W-:-:S05]  /*6590*/  FSEL R13, R13, RZ, !P0 ;  /* 0x000000ff0d0d7208 */ /* 0x000fca0004000000 */
[----:B------:R-:W-:-:S04]  /*65a0*/  FADD.FTZ R2, R2, R13 ;  /* 0x0000000d02027221 */ /* 0x000fc80000010000 */
[--C-:B------:R-:W-:Y:S01]  /*65b0*/  @P1 FADD.FTZ R13, R5, R2.reuse ;  /* 0x00000002050d1221 */ /* 0x100fe20000010000 */
[----:B------:R-:W-:Y:S01]  /*65c0*/  SEL R5, RZ, 0x1, P0 ;  /* 0x00000001ff057807 */ /* 0x000fe20000000000 */
[----:B------:R-:W-:Y:S01]  /*65d0*/  @!P1 IMAD.MOV.U32 R13, RZ, RZ, R2 ;  /* 0x000000ffff0d9224 */ /* 0x000fe200078e0002 */
[----:B------:R-:W-:Y:S02]  /*65e0*/  ISETP.NE.AND P0, PT, R27, 0x1, PT ;  /* 0x000000011b00780c */ /* 0x000fe40003f05270 */
[----:B------:R-:W-:Y:S02]  /*65f0*/  MOV R2, R74 ;  /* 0x0000004a00027202 */ /* 0x000fe40000000f00 */
[----:B------:R-:W-:-:S09]  /*6600*/  F2FP.BF16.F32.PACK_AB R38, RZ, R13 ;  /* 0x0000000dff26723e */ /* 0x000fd200000010ff */
        /* <DEDUP_REMOVED lines=9> */
.L_x_1162:
        /* <DEDUP_REMOVED lines=12> */
.L_x_1163:
        /* <DEDUP_REMOVED lines=42> */
.L_x_1161:
        /* <DEDUP_REMOVED lines=19> */
.L_x_1165:
        /* <DEDUP_REMOVED lines=12> */
.L_x_1166:
        /* <DEDUP_REMOVED lines=42> */
.L_x_1164:
[----:B------:R-:W-:Y:S01]  /*6e90*/  I2FP.F32.U32 R27, R2 ;  /* 0x00000002001b7245 */ /* 0x000fe20000201000 */
[----:B------:R-:W-:Y:S01]  /*6ea0*/  IMAD.MOV.U32 R48, RZ, RZ, 0x2 ;  /* 0x00000002ff307424 */ /* 0x000fe200078e00ff */
[----:B------:R-:W-:-:S03]  /*6eb0*/  SHF.L.U32 R11, R11, 0x10, RZ ;  /* 0x000000100b0b7819 */ /* 0x000fc600000006ff */
[----:B------:R-:W-:Y:S02]  /*6ec0*/  FFMA.FTZ R27, R27, R46, 1.1641532182693481445e-10 ;  /* 0x2f0000001b1b7423 */ /* 0x000fe4000001002e */
[----:B------:R-:W-:-:S03]  /*6ed0*/  FMUL.FTZ R11, R11, UR5 ;  /* 0x000000050b0b7c20 */ /* 0x000fc60008410000 */
[----:B------:R-:W-:Y:S01]  /*6ee0*/  FSETP.GTU.FTZ.AND P4, PT, R27, UR4, PT ;  /* 0x000000041b007c0b */ /* 0x000fe2000bf9c000 */
[----:B------:R-:W-:-:S03]  /*6ef0*/  @P1 IMAD.U32 R27, R12, 0x10000, RZ ;  /* 0x000100000c1b1824 */ /* 0x000fc600078e00ff */
[----:B------:R-:W-:Y:S02]  /*6f00*/  FSEL R11, R11, RZ, !P4 ;  /* 0x000000ff0b0b7208 */ /* 0x000fe40006000000 */
[----:B------:R-:W-:Y:S02]  /*6f10*/  SEL R2, RZ, 0x1, P4 ;  /* 0x00000001ff027807 */ /* 0x000fe40002000000 */
[----:B------:R-:W-:Y:S01]  /*6f20*/  ISETP.NE.AND P4, PT, R47, 0x1, PT ;  /* 0x000000012f00780c */ /* 0x000fe20003f85270 */
[----:B------:R-:W-:-:S04]  /*6f30*/  FADD.FTZ R0, R0, R11 ;  /* 0x0000000b00007221 */ /* 0x000fc80000010000 */
[--C-:B------:R-:W-:Y:S01]  /*6f40*/  @P1 FADD.FTZ R12, R27, R0.reuse ;  /* 0x000000001b0c1221 */ /* 0x100fe20000010000 */
[----:B------:R-:W-:Y:S01]  /*6f50*/  @!P1 IMAD.MOV.U32 R12, RZ, RZ, R0 ;  /* 0x000000ffff0c9224 */ /* 0x000fe200078e0000 */
[----:B------:R-:W-:-:S04]  /*6f60*/  MOV R0, R74 ;  /* 0x0000004a00007202 */ /* 0x000fc80000000f00 */
        /* <DEDUP_REMOVED lines=10> */
.L_x_1168:
        /* <DEDUP_REMOVED lines=12> */
.L_x_1169:
        /* <DEDUP_REMOVED lines=42> */
.L_x_1167:
[----:B------:R-:W-:Y:S01]  /*7370*/  I2FP.F32.U32 R11, R0 ;  /* 0x00000000000b7245 */ /* 0x000fe20000201000 */
[C---:B------:R-:W-:Y:S01]  /*7380*/  IMAD.U32 R0, R39.reuse, 0x10000, RZ ;  /* 0x0001000027007824 */ /* 0x040fe200078e00ff */
        /* <DEDUP_REMOVED lines=18> */
.L_x_1171:
        /* <DEDUP_REMOVED lines=12> */
.L_x_1172:
        /* <DEDUP_REMOVED lines=42> */
.L_x_1170:
[----:B------:R-:W-:Y:S01]  /*7810*/  I2FP.F32.U32 R11, R39 ;  /* 0x00000027000b7245 */ /* 0x000fe20000201000 */
[----:B------:R-:W-:Y:S01]  /*7820*/  IMAD.MOV.U32 R48, RZ, RZ, 0x2 ;  /* 0x00000002ff307424 */ /* 0x000fe200078e00ff */
[----:B------:R-:W-:Y:S02]  /*7830*/  SHF.L.U32 R39, R35, 0x10, RZ ;  /* 0x0000001023277819 */ /* 0x000fe400000006ff */
[----:B------:R-:W-:Y:S01]  /*7840*/  MOV R49, R74 ;  /* 0x0000004a00317202 */ /* 0x000fe20000000f00 */
        /* <DEDUP_REMOVED lines=21> */
.L_x_1174:
        /* <DEDUP_REMOVED lines=12> */
.L_x_1175:
        /* <DEDUP_REMOVED lines=42> */
.L_x_1173:
        /* <DEDUP_REMOVED lines=19> */
.L_x_1177:
        /* <DEDUP_REMOVED lines=14> */
.L_x_1178:
        /* <DEDUP_REMOVED lines=42> */
.L_x_1176:
[----:B------:R-:W-:Y:S01]  /*81b0*/  I2FP.F32.U32 R47, R49 ;  /* 0x00000031002f7245 */ /* 0x000fe20000201000 */
[----:B------:R-:W-:Y:S01]  /*81c0*/  @P1 IMAD.U32 R42, R42, 0x10000, RZ ;  /* 0x000100002a2a1824 */ /* 0x000fe200078e00ff */
[----:B------:R-:W-:Y:S02]  /*81d0*/  SHF.L.U32 R10, R10, 0x10, RZ ;  /* 0x000000100a0a7819 */ /* 0x000fe400000006ff */
[----:B------:R-:W-:Y:S01]  /*81e0*/  PRMT R38, R38, 0x5410, R45 ;  /* 0x0000541026267816 */ /* 0x000fe2000000002d */
[----:B------:R-:W-:Y:S01]  /*81f0*/  FFMA.FTZ R47, R47, R46, 1.1641532182693481445e-10 ;  /* 0x2f0000002f2f7423 */ /* 0x000fe2000001002e */
[----:B------:R-:W-:Y:S01]  /*8200*/  PRMT R37, R37, 0x5410, R44 ;  /* 0x0000541025257816 */ /* 0x000fe2000000002c */
[----:B------:R-:W-:Y:S01]  /*8210*/  FMUL.FTZ R10, R10, UR5 ;  /* 0x000000050a0a7c20 */ /* 0x000fe20008410000 */
[----:B------:R-:W-:Y:S02]  /*8220*/  PRMT R36, R36, 0x5410, R43 ;  /* 0x0000541024247816 */ /* 0x000fe4000000002b */
[----:B------:R-:W-:-:S04]  /*8230*/  FSETP.GTU.FTZ.AND P6, PT, R47, UR4, PT ;  /* 0x000000042f007c0b */ /* 0x000fc8000bfdc000 */
[----:B------:R-:W-:Y:S02]  /*8240*/  FSEL R10, R10, RZ, !P6 ;  /* 0x000000ff0a0a7208 */ /* 0x000fe40007000000 */
[----:B------:R-:W-:-:S03]  /*8250*/  SEL R47, RZ, 0x1, P6 ;  /* 0x00000001ff2f7807 */ /* 0x000fc60003000000 */
[----:B------:R-:W-:-:S04]  /*8260*/  FADD.FTZ R27, R27, R10 ;  /* 0x0000000a1b1b7221 */ /* 0x000fc80000010000 */
[--C-:B------:R-:W-:Y:S01]  /*8270*/  @P1 FADD.FTZ R10, R42, R27.reuse ;  /* 0x0000001b2a0a1221 */ /* 0x100fe20000010000 */
[--C-:B------:R-:W-:Y:S01]  /*8280*/  @!P1 IMAD.MOV.U32 R10, RZ, RZ, R27.reuse ;  /* 0x000000ffff0a9224 */ /* 0x100fe200078e001b */
[----:B------:R-:W-:-:S04]  /*8290*/  PRMT R27, R47, 0x7610, R27 ;  /* 0x000076102f1b7816 */ /* 0x000fc8000000001b */
[----:B------:R-:W-:-:S04]  /*82a0*/  F2FP.BF16.F32.PACK_AB R42, RZ, R10 ;  /* 0x0000000aff2a723e */ /* 0x000fc800000010ff */
[----:B------:R-:W-:-:S07]  /*82b0*/  PRMT R39, R39, 0x5410, R42 ;  /* 0x0000541027277816 */ /* 0x000fce000000002a */
.L_x_1130:
[----:B------:R-:W-:Y:S01]  /*82c0*/  SEL R50, RZ, 0x100, !P0 ;  /* 0x00000100ff327807 */ /* 0x000fe20004000000 */
[----:B------:R-:W0:Y:S01]  /*82d0*/  LDC.64 R118, c[0x0][0x3a8] ;  /* 0x0000ea00ff767b82 */ /* 0x000e220000000a00 */
[----:B------:R-:W-:Y:S02]  /*82e0*/  ISETP.NE.U32.AND P0, PT, RZ, UR38, PT ;  /* 0x00000026ff007c0c */ /* 0x000fe4000bf05070 */
[----:B------:R-:W-:Y:S02]  /*82f0*/  SEL R48, RZ, 0x1000000, !P5 ;  /* 0x01000000ff307807 */ /* 0x000fe40006800000 */
[----:B------:R-:W-:Y:S02]  /*8300*/  ISETP.NE.AND.EX P0, PT, RZ, UR39, PT, P0 ;  /* 0x00000027ff007c0c */ /* 0x000fe4000bf05300 */
[----:B------:R-:W-:Y:S01]  /*8310*/  SEL R47, RZ, 0x10000, !P4 ;  /* 0x00010000ff2f7807 */ /* 0x000fe20006000000 */
[----:B------:R-:W1:Y:S01]  /*8320*/  LDC.64 R120, c[0x0][0x3b0] ;  /* 0x0000ec00ff787b82 */ /* 0x000e620000000a00 */
[----:B------:R-:W-:-:S02]  /*8330*/  ISETP.NE.AND P5, PT, R3, RZ, PT ;  /* 0x000000ff0300720c */ /* 0x000fc40003fa5270 */
[----:B------:R-:W-:Y:S02]  /*8340*/  ISETP.NE.AND P4, PT, R41, RZ, PT ;  /* 0x000000ff2900720c */ /* 0x000fe40003f85270 */
[----:B------:R-:W-:Y:S02]  /*8350*/  ISETP.NE.AND P6, PT, R4, RZ, PT ;  /* 0x000000ff0400720c */ /* 0x000fe40003fc5270 */
[----:B------:R-:W-:Y:S01]  /*8360*/  SEL R41, RZ, 0x1000000, !P2 ;  /* 0x01000000ff297807 */ /* 0x000fe20005000000 */
[----:B------:R-:W2:Y:S01]  /*8370*/  @P1 LDC.64 R44, c[0x0][0x3a0] ;  /* 0x0000e800ff2c1b82 */ /* 0x000ea20000000a00 */
[----:B------:R-:W-:Y:S02]  /*8380*/  SEL R4, RZ, 0x10000, !P4 ;  /* 0x00010000ff047807 */ /* 0x000fe40006000000 */
[----:B------:R-:W-:Y:S02]  /*8390*/  SEL R3, RZ, 0x100, !P5 ;  /* 0x00000100ff037807 */ /* 0x000fe40006800000 */
[----:B------:R-:W-:-:S02]  /*83a0*/  LOP3.LUT R50, R50, R48, R47, 0xfe, !PT ;  /* 0x0000003032327212 */ /* 0x000fc400078efe2f */
[----:B------:R-:W-:Y:S01]  /*83b0*/  SEL R49, RZ, 0x1, !P3 ;  /* 0x00000001ff317807 */ /* 0x000fe20005800000 */
[----:B------:R-:W3:Y:S01]  /*83c0*/  @P0 LDC.64 R42, c[0x0][0x398] ;  /* 0x0000e600ff2a0b82 */ /* 0x000ee20000000a00 */
[----:B------:R-:W-:Y:S01]  /*83d0*/  LOP3.LUT R3, R3, R41, R4, 0xfe, !PT ;  /* 0x0000002903037212 */ /* 0x000fe200078efe04 */
[----:B------:R-:W-:Y:S01]  /*83e0*/  VIADD R4, R18, 0x80 ;  /* 0x0000008012047836 */ /* 0x000fe20000000000 */
[----:B------:R-:W-:Y:S02]  /*83f0*/  SEL R48, RZ, 0x1, !P6 ;  /* 0x00000001ff307807 */ /* 0x000fe40007000000 */
[----:B------:R-:W-:Y:S01]  /*8400*/  LOP3.LUT R49, R50, R49, RZ, 0xfc, !PT ;  /* 0x0000003132317212 */ /* 0x000fe200078efcff */
[----:B0-----:R-:W-:Y:S01]  /*8410*/  IMAD.WIDE.U32 R50, R18, 0x10, R118 ;  /* 0x0000001012327825 */ /* 0x001fe200078e0076 */
[----:B------:R-:W-:-:S03]  /*8420*/  LOP3.LUT R48, R3, R48, RZ, 0xfc, !PT ;  /* 0x0000003003307212 */ /* 0x000fc600078efcff */
[----:B-1----:R-:W-:Y:S01]  /*8430*/  IMAD.WIDE.U32 R52, R18, 0x8, R120 ;  /* 0x0000000812347825 */ /* 0x002fe200078e0078 */
[----:B------:R0:W-:Y:S04]  /*8440*/  STG.E.128 desc[UR8][R50.64], R36 ;  /* 0x0000002432007986 */ /* 0x0001e8000c101d08 */
[----:B------:R0:W-:Y:S01]  /*8450*/  STG.E.64 desc[UR8][R52.64], R48 ;  /* 0x0000003034007986 */ /* 0x0001e2000c101b08 */
[----:B--2---:R-:W-:Y:S01]  /*8460*/  @P1 IMAD.WIDE.U32 R44, R4, 0x10, R44 ;  /* 0x00000010042c1825 */ /* 0x004fe200078e002c */
[----:B------:R-:W-:Y:S06]  /*8470*/  @!P0 BRA `(.L_x_1179) ;  /* 0x0000000000508947 */ /* 0x000fec0003800000 */
        /* <DEDUP_REMOVED lines=8> */
[----:B------:R-:W-:Y:S02]  /*8500*/  LOP3.LUT R50, R8, 0xff, RZ, 0xc0, !PT ;  /* 0x000000ff08327812 */ /* 0x000fe400078ec0ff */
[----:B------:R-:W-:Y:S01]  /*8510*/  LOP3.LUT R52, R52, 0xff00, R39, 0xf8, !PT ;  /* 0x0000ff0034347812 */ /* 0x000fe200078ef827 */
[----:B------:R-:W-:-:S03]  /*8520*/  IMAD.WIDE.U32 R38, R38, 0x1000000, RZ ;  /* 0x0100000026267825 */ /* 0x000fc600078e00ff */
        /* <DEDUP_REMOVED lines=9> */
.L_x_1179:
[----:B------:R-:W2:Y:S01]  /*85c0*/  @P1 LDG.E.128 R28, desc[UR8][R44.64] ;  /* 0x000000082c1c1981 */ /* 0x000ea2000c1e1d00 */
[----:B01----:R-:W-:-:S04]  /*85d0*/  IMAD.WIDE.U32 R36, R4, 0x10, R68 ;  /* 0x0000001004247825 */ /* 0x003fc800078e0044 */
[----:B---3--:R-:W-:Y:S02]  /*85e0*/  @P0 IMAD.WIDE.U32 R42, R4, 0x10, R42 ;  /* 0x00000010042a0825 */ /* 0x008fe400078e002a */
[----:B------:R-:W5:Y:S04]  /*85f0*/  LDG.E.128 R36, desc[UR8][R36.64] ;  /* 0x0000000824247981 */ /* 0x000f68000c1e1d00 */
[----:B------:R0:W5:Y:S01]  /*8600*/  @P0 LDG.E.128 R32, desc[UR8][R42.64] ;  /* 0x000000082a200981 */ /* 0x000162000c1e1d00 */
[----:B--2---:R-:W-:Y:S02]  /*8610*/  PRMT R47, R31, 0x7632, R47 ;  /* 0x000076321f2f7816 */ /* 0x004fe4000000002f */
[----:B------:R-:W-:Y:S02]  /*8620*/  PRMT R55, R30, 0x7632, R55 ;  /* 0x000076321e377816 */ /* 0x000fe40000000037 */
[----:B------:R-:W-:-:S02]  /*8630*/  PRMT R60, R29, 0x7632, R60 ;  /* 0x000076321d3c7816 */ /* 0x000fc4000000003c */
[----:B------:R-:W-:Y:S01]  /*8640*/  PRMT R51, R28, 0x7632, R51 ;  /* 0x000076321c337816 */ /* 0x000fe20000000033 */
[----:B0-----:R-:W-:Y:S06]  /*8650*/  @!P0 BRA `(.L_x_1180) ;  /* 0x0000004c00448947 */ /* 0x001fec0003800000 */
[----:B------:R-:W-:Y:S01]  /*8660*/  ISETP.NE.AND P2, PT, R54, 0x1, PT ;  /* 0x000000013600780c */ /* 0x000fe20003f45270 */
[----:B------:R-:W-:Y:S01]  /*8670*/  IMAD.MOV.U32 R9, RZ, RZ, 0x2 ;  /* 0x00000002ff097424 */ /* 0x000fe200078e00ff */
[----:B-----5:R-:W-:Y:S01]  /*8680*/  PRMT R27, R35, 0x7632, R27 ;  /* 0x00007632231b7816 */ /* 0x020fe2000000001b */
[----:B------:R-:W-:Y:S01]  /*8690*/  IMAD.MOV.U32 R3, RZ, RZ, R74 ;  /* 0x000000ffff037224 */ /* 0x000fe200078e004a */
[----:B------:R-:W-:Y:S01]  /*86a0*/  PRMT R0, R34, 0x7632, R0 ;  /* 0x0000763222007816 */ /* 0x000fe20000000000 */
[----:B------:R-:W-:Y:S01]  /*86b0*/  IMAD.MOV.U32 R50, RZ, RZ, R40 ;  /* 0x000000ffff327224 */ /* 0x000fe200078e0028 */
[----:B------:R-:W-:Y:S02]  /*86c0*/  PRMT R2, R33, 0x7632, R2 ;  /* 0x0000763221027816 */ /* 0x000fe40000000002 */
[----:B------:R-:W-:-:S05]  /*86d0*/  PRMT R5, R32, 0x7632, R5 ;  /* 0x0000763220057816 */ /* 0x000fca0000000005 */
        /* <DEDUP_REMOVED lines=11> */
.L_x_1182:
        /* <DEDUP_REMOVED lines=12> */
.L_x_1183:
        /* <DEDUP_REMOVED lines=42> */
.L_x_1181:
[----:B------:R-:W-:Y:S01]  /*8af0*/  I2FP.F32.U32 R3, R3 ;  /* 0x0000000300037245 */ /* 0x000fe20000201000 */
[----:B------:R-:W-:Y:S01]  /*8b00*/  IMAD.MOV.U32 R40, RZ, RZ, 0x2 ;  /* 0x00000002ff287424 */ /* 0x000fe200078e00ff */
[----:B------:R-:W-:Y:S01]  /*8b10*/  ISETP.NE.AND P3, PT, R9, 0x1, PT ;  /* 0x000000010900780c */ /* 0x000fe20003f65270 */
[----:B------:R-:W-:Y:S01]  /*8b20*/  IMAD.MOV.U32 R7, RZ, RZ, R74 ;  /* 0x000000ffff077224 */ /* 0x000fe200078e004a */
[C---:B------:R-:W-:Y:S01]  /*8b30*/  SHF.L.U32 R6, R36.reuse, 0x10, RZ ;  /* 0x0000001024067819 */ /* 0x040fe200000006ff */
        /* <DEDUP_REMOVED lines=16> */
.L_x_1185:
        /* <DEDUP_REMOVED lines=12> */
.L_x_1186:
        /* <DEDUP_REMOVED lines=39> */
[----:B------:R-:W-:Y:S02]  /*8f70*/  HFMA2 R40, -RZ, RZ, 0, 0 ;  /* 0x00000000ff287431 */ /* 0x000fe400000001ff */
[----:B------:R-:W-:Y:S02]  /*8f80*/  IMAD.MOV.U32 R7, RZ, RZ, R50 ;  /* 0x000000ffff077224 */ /* 0x000fe400078e0032 */
[----:B------:R-:W-:-:S07]  /*8f90*/  IMAD.MOV.U32 R50, RZ, RZ, R6 ;  /* 0x000000ffff327224 */ /* 0x000fce00078e0006 */
.L_x_1184:
[----:B------:R-:W-:Y:S01]  /*8fa0*/  I2FP.F32.U32 R7, R7 ;  /* 0x0000000700077245 */ /* 0x000fe20000201000 */
[----:B------:R-:W-:Y:S01]  /*8fb0*/  IMAD.U32 R6, R32, 0x10000, RZ ;  /* 0x0001000020067824 */ /* 0x000fe200078e00ff */
[----:B------:R-:W-:-:S03]  /*8fc0*/  ISETP.NE.AND P3, PT, R40, 0x1, PT ;  /* 0x000000012800780c */ /* 0x000fc60003f65270 */
[----:B------:R-:W-:Y:S01]  /*8fd0*/  FFMA.FTZ R7, R7, R46, 1.1641532182693481445e-10 ;  /* 0x2f00000007077423 */ /* 0x000fe2000001002e */
[----:B------:R-:W-:-:S04]  /*8fe0*/  FMUL.FTZ R6, R6, UR5 ;  /* 0x0000000506067c20 */ /* 0x000fc80008410000 */
[----:B------:R-:W-:Y:S01]  /*8ff0*/  FSETP.GTU.FTZ.AND P2, PT, R7, UR4, PT ;  /* 0x0000000407007c0b */ /* 0x000fe2000bf5c000 */
[----:B------:R-:W-:-:S03]  /*9000*/  @P1 IMAD.U32 R7, R28, 0x10000, RZ ;  /* 0x000100001c071824 */ /* 0x000fc600078e00ff */
[----:B------:R-:W-:Y:S02]  /*9010*/  FSEL R6, R6, RZ, !P2 ;  /* 0x000000ff06067208 */ /* 0x000fe40005000000 */
[----:B------:R-:W-:-:S03]  /*9020*/  SEL R9, RZ, 0x1, P2 ;  /* 0x00000001ff097807 */ /* 0x000fc60001000000 */
[----:B------:R-:W-:-:S04]  /*9030*/  FADD.FTZ R6, R3, R6 ;  /* 0x0000000603067221 */ /* 0x000fc80000010000 */
[--C-:B------:R-:W-:Y:S01]  /*9040*/  @P1 FADD.FTZ R3, R7, R6.reuse ;  /* 0x0000000607031221 */ /* 0x100fe20000010000 */
[----:B------:R-:W-:Y:S01]  /*9050*/  @!P1 IMAD.MOV.U32 R3, RZ, RZ, R6 ;  /* 0x000000ffff039224 */ /* 0x000fe200078e0006 */
[----:B------:R-:W-:Y:S01]  /*9060*/  MOV R6, 0x2 ;  /* 0x0000000200067802 */ /* 0x000fe20000000f00 */
        /* <DEDUP_REMOVED lines=11> */
.L_x_1188:
        /* <DEDUP_REMOVED lines=12> */
.L_x_1189:
        /* <DEDUP_REMOVED lines=40> */
[----:B------:R-:W-:Y:S02]  /*9460*/  IMAD.MOV.U32 R50, RZ, RZ, R6 ;  /* 0x000000ffff327224 */ /* 0x000fe400078e0006 */
[----:B------:R-:W-:-:S07]  /*9470*/  IMAD.MOV.U32 R6, RZ, RZ, RZ ;  /* 0x000000ffff067224 */ /* 0x000fce00078e00ff */
.L_x_1187:
[----:B------:R-:W-:Y:S01]  /*9480*/  I2FP.F32.U32 R7, R7 ;  /* 0x0000000700077245 */ /* 0x000fe20000201000 */
[----:B------:R-:W-:Y:S01]  /*9490*/  IMAD.MOV.U32 R41, RZ, RZ, 0x2 ;  /* 0x00000002ff297424 */ /* 0x000fe200078e00ff */
[----:B------:R-:W-:Y:S02]  /*94a0*/  ISETP.NE.AND P3, PT, R6, 0x1, PT ;  /* 0x000000010600780c */ /* 0x000fe40003f65270 */
[----:B------:R-:W-:Y:S01]  /*94b0*/  SHF.L.U32 R8, R8, 0x10, RZ ;  /* 0x0000001008087819 */ /* 0x000fe200000006ff */
[----:B------:R-:W-:-:S04]  /*94c0*/  FFMA.FTZ R7, R7, R46, 1.1641532182693481445e-10 ;  /* 0x2f00000007077423 */ /* 0x000fc8000001002e */
[----:B------:R-:W-:Y:S01]  /*94d0*/  FMUL.FTZ R8, R8, UR5 ;  /* 0x0000000508087c20 */ /* 0x000fe20008410000 */
        /* <DEDUP_REMOVED lines=14> */
.L_x_1191:
        /* <DEDUP_REMOVED lines=12> */
.L_x_1192:
        /* <DEDUP_REMOVED lines=42> */
.L_x_1190:
[----:B------:R-:W-:Y:S01]  /*9920*/  I2FP.F32.U32 R7, R7 ;  /* 0x0000000700077245 */ /* 0x000fe20000201000 */
[----:B------:R-:W-:Y:S01]  /*9930*/  IMAD.U32 R5, R5, 0x10000, RZ ;  /* 0x0001000005057824 */ /* 0x000fe200078e00ff */
[----:B------:R-:W-:Y:S01]  /*9940*/  ISETP.NE.AND P3, PT, R41, 0x1, PT ;  /* 0x000000012900780c */ /* 0x000fe20003f65270 */
[----:B------:R-:W-:Y:S01]  /*9950*/  @P1 IMAD.U32 R51, R51, 0x10000, RZ ;  /* 0x0001000033331824 */ /* 0x000fe200078e00ff */
[----:B------:R-:W-:Y:S01]  /*9960*/  MOV R42, 0x2 ;  /* 0x00000002002a7802 */ /* 0x000fe20000000f00 */
[----:B------:R-:W-:Y:S01]  /*9970*/  FFMA.FTZ R7, R7, R46, 1.1641532182693481445e-10 ;  /* 0x2f00000007077423 */ /* 0x000fe2000001002e */
[----:B------:R-:W-:-:S04]  /*9980*/  FMUL.FTZ R5, R5, UR5 ;  /* 0x0000000505057c20 */ /* 0x000fc80008410000 */
[----:B------:R-:W-:-:S04]  /*9990*/  FSETP.GTU.FTZ.AND P2, PT, R7, UR4, PT ;  /* 0x0000000407007c0b */ /* 0x000fc8000bf5c000 */
[----:B------:R-:W-:-:S05]  /*99a0*/  FSEL R5, R5, RZ, !P2 ;  /* 0x000000ff05057208 */ /* 0x000fca0005000000 */
[----:B------:R-:W-:Y:S01]  /*99b0*/  FADD.FTZ R8, R8, R5 ;  /* 0x0000000508087221 */ /* 0x000fe20000010000 */
[----:B------:R-:W-:-:S03]  /*99c0*/  IMAD.MOV.U32 R5, RZ, RZ, R74 ;  /* 0x000000ffff057224 */ /* 0x000fc600078e004a */
[----:B------:R-:W-:Y:S01]  /*99d0*/  @P1 FADD.FTZ R40, R8, R51 ;  /* 0x0000003308281221 */ /* 0x000fe20000010000 */
        /* <DEDUP_REMOVED lines=12> */
.L_x_1194:
        /* <DEDUP_REMOVED lines=12> */
.L_x_1195:
        /* <DEDUP_REMOVED lines=42> */
.L_x_1193:
[----:B------:R-:W-:Y:S01]  /*9e00*/  I2FP.F32.U32 R5, R5 ;  /* 0x0000000500057245 */ /* 0x000fe20000201000 */
[----:B------:R-:W-:Y:S01]  /*9e10*/  IMAD.MOV.U32 R43, RZ, RZ, 0x2 ;  /* 0x00000002ff2b7424 */ /* 0x000fe200078e00ff */
[----:B------:R-:W-:Y:S01]  /*9e20*/  ISETP.NE.AND P3, PT, R42, 0x1, PT ;  /* 0x000000012a00780c */ /* 0x000fe20003f65270 */
[----:B------:R-:W-:Y:S01]  /*9e30*/  IMAD.MOV.U32 R7, RZ, RZ, R74 ;  /* 0x000000ffff077224 */ /* 0x000fe200078e004a */
[----:B------:R-:W-:Y:S01]  /*9e40*/  SHF.L.U32 R6, R37, 0x10, RZ ;  /* 0x0000001025067819 */ /* 0x000fe200000006ff */
[----:B------:R-:W-:-:S04]  /*9e50*/  FFMA.FTZ R5, R5, R46, 1.1641532182693481445e-10 ;  /* 0x2f00000005057423 */ /* 0x000fc8000001002e */
[----:B------:R-:W-:Y:S01]  /*9e60*/  FMUL.FTZ R6, R6, UR5 ;  /* 0x0000000506067c20 */ /* 0x000fe20008410000 */
        /* <DEDUP_REMOVED lines=14> */
.L_x_1197:
        /* <DEDUP_REMOVED lines=12> */
.L_x_1198:
        /* <DEDUP_REMOVED lines=42> */
.L_x_1196:
[----:B------:R-:W-:Y:S01]  /*a2b0*/  I2FP.F32.U32 R7, R7 ;  /* 0x0000000700077245 */ /* 0x000fe20000201000 */
[----:B------:R-:W-:Y:S01]  /*a2c0*/  IMAD.U32 R6, R33, 0x10000, RZ ;  /* 0x0001000021067824 */ /* 0x000fe200078e00ff */
[----:B------:R-:W-:Y:S01]  /*a2d0*/  ISETP.NE.AND P3, PT, R43, 0x1, PT ;  /* 0x000000012b00780c */ /* 0x000fe20003f65270 */
[----:B------:R-:W-:Y:S02]  /*a2e0*/  @P1 IMAD.U32 R42, R29, 0x10000, RZ ;  /* 0x000100001d2a1824 */ /* 0x000fe400078e00ff */
[----:B------:R-:W-:Y:S01]  /*a2f0*/  FFMA.FTZ R7, R7, R46, 1.1641532182693481445e-10 ;  /* 0x2f00000007077423 */ /* 0x000fe2000001002e */
[----:B------:R-:W-:-:S04]  /*a300*/  FMUL.FTZ R6, R6, UR5 ;  /* 0x0000000506067c20 */ /* 0x000fc80008410000 */
[----:B------:R-:W-:-:S04]  /*a310*/  FSETP.GTU.FTZ.AND P2, PT, R7, UR4, PT ;  /* 0x0000000407007c0b */ /* 0x000fc8000bf5c000 */
[----:B------:R-:W-:Y:S02]  /*a320*/  FSEL R6, R6, RZ, !P2 ;  /* 0x000000ff06067208 */ /* 0x000fe40005000000 */
[----:B------:R-:W-:-:S03]  /*a330*/  SEL R7, RZ, 0x1, P2 ;  /* 0x00000001ff077807 */ /* 0x000fc60001000000 */
[----:B------:R-:W-:Y:S01]  /*a340*/  FADD.FTZ R37, R37, R6 ;  /* 0x0000000625257221 */ /* 0x000fe20000010000 */
[----:B------:R-:W-:-:S03]  /*a350*/  IMAD.MOV.U32 R6, RZ, RZ, R74 ;  /* 0x000000ffff067224 */ /* 0x000fc600078e004a */
[--C-:B------:R-:W-:Y:S01]  /*a360*/  @P1 FADD.FTZ R41, R42, R37.reuse ;  /* 0x000000252a291221 */ /* 0x100fe20000010000 */
[----:B------:R-:W-:Y:S01]  /*a370*/  @!P1 IMAD.MOV.U32 R41, RZ, RZ, R37 ;  /* 0x000000ffff299224 */ /* 0x000fe200078e0025 */
[----:B------:R-:W-:-:S04]  /*a380*/  MOV R42, 0x2 ;  /* 0x00000002002a7802 */ /* 0x000fc80000000f00 */
        /* <DEDUP_REMOVED lines=10> */
.L_x_1200:
        /* <DEDUP_REMOVED lines=12> */
.L_x_1201:
        /* <DEDUP_REMOVED lines=42> */
.L_x_1199:
[----:B------:R-:W-:Y:S01]  /*a790*/  I2FP.F32.U32 R43, R6 ;  /* 0x00000006002b7245 */ /* 0x000fe20000201000 */
[----:B------:R-:W-:Y:S01]  /*a7a0*/  IMAD.MOV.U32 R44, RZ, RZ, 0x2 ;  /* 0x00000002ff2c7424 */ /* 0x000fe200078e00ff */
[----:B------:R-:W-:Y:S01]  /*a7b0*/  SHF.L.U32 R5, R5, 0x10, RZ ;  /* 0x0000001005057819 */ /* 0x000fe200000006ff */
[----:B------:R-:W-:Y:S01]  /*a7c0*/  IMAD.MOV.U32 R6, RZ, RZ, R74 ;  /* 0x000000ffff067224 */ /* 0x000fe200078e004a */
[----:B------:R-:W-:Y:S01]  /*a7d0*/  ISETP.NE.AND P2, PT, R42, 0x1, PT ;  /* 0x000000012a00780c */ /* 0x000fe20003f45270 */
[----:B------:R-:W-:Y:S02]  /*a7e0*/  FFMA.FTZ R43, R43, R46, 1.1641532182693481445e-10 ;  /* 0x2f0000002b2b7423 */ /* 0x000fe4000001002e */
[----:B------:R-:W-:-:S03]  /*a7f0*/  FMUL.FTZ R5, R5, UR5 ;  /* 0x0000000505057c20 */ /* 0x000fc60008410000 */
[----:B------:R-:W-:-:S04]  /*a800*/  FSETP.GTU.FTZ.AND P3, PT, R43, UR4, PT ;  /* 0x000000042b007c0b */ /* 0x000fc8000bf7c000 */
        /* <DEDUP_REMOVED lines=12> */
.L_x_1203:
        /* <DEDUP_REMOVED lines=12> */
.L_x_1204:
        /* <DEDUP_REMOVED lines=41> */
[----:B------:R-:W-:-:S07]  /*ac20*/  HFMA2 R44, -RZ, RZ, 0, 0 ;  /* 0x00000000ff2c7431 */ /* 0x000fce00000001ff */
.L_x_1202:
        /* <DEDUP_REMOVED lines=24> */
.L_x_1206:
        /* <DEDUP_REMOVED lines=12> */
.L_x_1207:
        /* <DEDUP_REMOVED lines=42> */
.L_x_1205:
[----:B------:R-:W-:Y:S01]  /*b110*/  I2FP.F32.U32 R5, R2 ;  /* 0x0000000200057245 */ /* 0x000fe20000201000 */
[----:B------:R-:W-:Y:S01]  /*b120*/  IMAD.MOV.U32 R57, RZ, RZ, 0x2 ;  /* 0x00000002ff397424 */ /* 0x000fe200078e00ff */
[----:B------:R-:W-:Y:S02]  /*b130*/  ISETP.NE.AND P3, PT, R45, 0x1, PT ;  /* 0x000000012d00780c */ /* 0x000fe40003f65270 */
[----:B------:R-:W-:Y:S01]  /*b140*/  SHF.L.U32 R2, R38, 0x10, RZ ;  /* 0x0000001026027819 */ /* 0x000fe200000006ff */
[----:B------:R-:W-:-:S04]  /*b150*/  FFMA.FTZ R5, R5, R46, 1.1641532182693481445e-10 ;  /* 0x2f00000005057423 */ /* 0x000fc8000001002e */
[----:B------:R-:W-:Y:S01]  /*b160*/  FMUL.FTZ R43, R2, UR5 ;  /* 0x00000005022b7c20 */ /* 0x000fe20008410000 */
[----:B------:R-:W-:Y:S02]  /*b170*/  FSETP.GTU.FTZ.AND P2, PT, R5, UR4, PT ;  /* 0x0000000405007c0b */ /* 0x000fe4000bf5c000 */
[----:B------:R-:W-:Y:S01]  /*b180*/  PRMT R2, R38, 0x7632, R2 ;  /* 0x0000763226027816 */ /* 0x000fe20000000002 */
[----:B------:R-:W-:Y:S01]  /*b190*/  IMAD.MOV.U32 R38, RZ, RZ, R74 ;  /* 0x000000ffff267224 */ /* 0x000fe200078e004a */
        /* <DEDUP_REMOVED lines=11> */
.L_x_1209:
        /* <DEDUP_REMOVED lines=12> */
.L_x_1210:
        /* <DEDUP_REMOVED lines=42> */
.L_x_1208:
[----:B------:R-:W-:Y:S01]  /*b5b0*/  I2FP.F32.U32 R43, R38 ;  /* 0x00000026002b7245 */ /* 0x000fe20000201000 */
[----:B------:R-:W-:Y:S01]  /*b5c0*/  IMAD.U32 R38, R34, 0x10000, RZ ;  /* 0x0001000022267824 */ /* 0x000fe200078e00ff */
[----:B------:R-:W-:Y:S01]  /*b5d0*/  MOV R58, 0x2 ;  /* 0x00000002003a7802 */ /* 0x000fe20000000f00 */
[----:B------:R-:W-:Y:S02]  /*b5e0*/  @P1 IMAD.U32 R56, R30, 0x10000, RZ ;  /* 0x000100001e381824 */ /* 0x000fe400078e00ff */
[----:B------:R-:W-:Y:S01]  /*b5f0*/  FFMA.FTZ R43, R43, R46, 1.1641532182693481445e-10 ;  /* 0x2f0000002b2b7423 */ /* 0x000fe2000001002e */
[----:B------:R-:W-:Y:S01]  /*b600*/  FMUL.FTZ R38, R38, UR5 ;  /* 0x0000000526267c20 */ /* 0x000fe20008410000 */
[----:B------:R-:W-:-:S03]  /*b610*/  IMAD.MOV.U32 R45, RZ, RZ, R74 ;  /* 0x000000ffff2d7224 */ /* 0x000fc600078e004a */
[----:B------:R-:W-:-:S04]  /*b620*/  FSETP.GTU.FTZ.AND P3, PT, R43, UR4, PT ;  /* 0x000000042b007c0b */ /* 0x000fc8000bf7c000 */
        /* <DEDUP_REMOVED lines=17> */
.L_x_1212:
        /* <DEDUP_REMOVED lines=12> */
.L_x_1213:
        /* <DEDUP_REMOVED lines=40> */
[----:B------:R-:W-:Y:S02]  /*ba80*/  IMAD.MOV.U32 R45, RZ, RZ, R50 ;  /* 0x000000ffff2d7224 */ /* 0x000fe400078e0032 */
[----:B------:R-:W-:-:S07]  /*ba90*/  IMAD.MOV.U32 R50, RZ, RZ, R44 ;  /* 0x000000ffff327224 */ /* 0x000fce00078e002c */
.L_x_1211:
        /* <DEDUP_REMOVED lines=19> */
.L_x_1215:
        /* <DEDUP_REMOVED lines=12> */
.L_x_1216:
        /* <DEDUP_REMOVED lines=42> */
.L_x_1214:
        /* <DEDUP_REMOVED lines=25> */
.L_x_1218:
        /* <DEDUP_REMOVED lines=12> */
.L_x_1219:
        /* <DEDUP_REMOVED lines=42> */
.L_x_1217:
[----:B------:R-:W-:Y:S01]  /*c420*/  I2FP.F32.U32 R45, R45 ;  /* 0x0000002d002d7245 */ /* 0x000fe20000201000 */
[----:B------:R-:W-:Y:S01]  /*c430*/  IMAD.MOV.U32 R58, RZ, RZ, 0x2 ;  /* 0x00000002ff3a7424 */ /* 0x000fe200078e00ff */
[----:B------:R-:W-:Y:S02]  /*c440*/  ISETP.NE.AND P5, PT, R56, 0x1, PT ;  /* 0x000000013800780c */ /* 0x000fe40003fa5270 */
[----:B------:R-:W-:Y:S01]  /*c450*/  SHF.L.U32 R0, R39, 0x10, RZ ;  /* 0x0000001027007819 */ /* 0x000fe200000006ff */
[----:B------:R-:W-:Y:S01]  /*c460*/  FFMA.FTZ R45, R45, R46, 1.1641532182693481445e-10 ;  /* 0x2f0000002d2d7423 */ /* 0x000fe2000001002e */
[----:B------:R-:W-:Y:S01]  /*c470*/  PRMT R64, R39, 0x7632, R64 ;  /* 0x0000763227407816 */ /* 0x000fe20000000040 */
[----:B------:R-:W-:Y:S02]  /*c480*/  IMAD.MOV.U32 R39, RZ, RZ, R74 ;  /* 0x000000ffff277224 */ /* 0x000fe400078e004a */
        /* <DEDUP_REMOVED lines=13> */
.L_x_1221:
        /* <DEDUP_REMOVED lines=12> */
.L_x_1222:
        /* <DEDUP_REMOVED lines=42> */
.L_x_1220:
[----:B------:R-:W-:Y:S01]  /*c8c0*/  I2FP.F32.U32 R39, R39 ;  /* 0x0000002700277245 */ /* 0x000fe20000201000 */
[----:B------:R-:W-:Y:S01]  /*c8d0*/  IMAD.U32 R45, R35, 0x10000, RZ ;  /* 0x00010000232d7824 */ /* 0x000fe200078e00ff */
[----:B------:R-:W-:Y:S01]  /*c8e0*/  MOV R60, 0x2 ;  /* 0x00000002003c7802 */ /* 0x000fe20000000f00 */
[----:B------:R-:W-:Y:S02]  /*c8f0*/  IMAD.MOV.U32 R57, RZ, RZ, R74 ;  /* 0x000000ffff397224 */ /* 0x000fe400078e004a */
[----:B------:R-:W-:Y:S01]  /*c900*/  FFMA.FTZ R39, R39, R46, 1.1641532182693481445e-10 ;  /* 0x2f00000027277423 */ /* 0x000fe2000001002e */
[----:B------:R-:W-:-:S04]  /*c910*/  FMUL.FTZ R45, R45, UR5 ;  /* 0x000000052d2d7c20 */ /* 0x000fc80008410000 */
[----:B------:R-:W-:-:S04]  /*c920*/  FSETP.GTU.FTZ.AND P5, PT, R39, UR4, PT ;  /* 0x0000000427007c0b */ /* 0x000fc8000bfbc000 */
[----:B------:R-:W-:Y:S01]  /*c930*/  FSEL R39, R45, RZ, !P5 ;  /* 0x000000ff2d277208 */ /* 0x000fe20006800000 */
[----:B------:R-:W-:Y:S01]  /*c940*/  @P1 IMAD.U32 R45, R31, 0x10000, RZ ;  /* 0x000100001f2d1824 */ /* 0x000fe200078e00ff */
        /* <DEDUP_REMOVED lines=16> */
.L_x_1224:
        /* <DEDUP_REMOVED lines=12> */
.L_x_1225:
        /* <DEDUP_REMOVED lines=42> */
.L_x_1223:
        /* <DEDUP_REMOVED lines=19> */
.L_x_1227:
        /* <DEDUP_REMOVED lines=14> */
.L_x_1228:
        /* <DEDUP_REMOVED lines=39> */
[----:B------:R-:W-:Y:S01]  /*d230*/  IMAD.MOV.U32 R50, RZ, RZ, R56 ;  /* 0x000000ffff327224 */ /* 0x000fe200078e0038 */
[----:B------:R-:W-:Y:S01]  /*d240*/  LOP3.LUT R65, R58, UR36, R57, 0x96, !PT ;  /* 0x000000243a417c12 */ /* 0x000fe2000f8e9639 */
[----:B------:R-:W-:-:S07]  /*d250*/  HFMA2 R58, -RZ, RZ, 0, 0 ;  /* 0x00000000ff3a7431 */ /* 0x000fce00000001ff */
.L_x_1226:
[----:B------:R-:W-:Y:S01]  /*d260*/  I2FP.F32.U32 R57, R59 ;  /* 0x0000003b00397245 */ /* 0x000fe20000201000 */
[----:B------:R-:W-:Y:S01]  /*d270*/  IMAD.U32 R27, R27, 0x10000, RZ ;  /* 0x000100001b1b7824 */ /* 0x000fe200078e00ff */
[----:B------:R-:W-:Y:S01]  /*d280*/  PRMT R38, R38, 0x5410, R55 ;  /* 0x0000541026267816 */ /* 0x000fe20000000037 */
[----:B------:R-:W-:Y:S01]  /*d290*/  @P1 IMAD.U32 R47, R47, 0x10000, RZ ;  /* 0x000100002f2f1824 */ /* 0x000fe200078e00ff */
[----:B------:R-:W-:Y:S01]  /*d2a0*/  PRMT R37, R37, 0x5410, R54 ;  /* 0x0000541025257816 */ /* 0x000fe20000000036 */
[----:B------:R-:W-:Y:S01]  /*d2b0*/  FFMA.FTZ R57, R57, R46, 1.1641532182693481445e-10 ;  /* 0x2f00000039397423 */ /* 0x000fe2000001002e */
[----:B------:R-:W-:Y:S01]  /*d2c0*/  FMUL.FTZ R27, R27, UR5 ;  /* 0x000000051b1b7c20 */ /* 0x000fe20008410000 */
[----:B------:R-:W-:-:S03]  /*d2d0*/  PRMT R36, R36, 0x5410, R53 ;  /* 0x0000541024247816 */ /* 0x000fc60000000035 */
[----:B------:R-:W-:-:S04]  /*d2e0*/  FSETP.GTU.FTZ.AND P6, PT, R57, UR4, PT ;  /* 0x0000000439007c0b */ /* 0x000fc8000bfdc000 */
[----:B------:R-:W-:Y:S02]  /*d2f0*/  FSEL R57, R27, RZ, !P6 ;  /* 0x000000ff1b397208 */ /* 0x000fe40007000000 */
[----:B------:R-:W-:-:S03]  /*d300*/  SEL R27, RZ, 0x1, P6 ;  /* 0x00000001ff1b7807 */ /* 0x000fc60003000000 */
[----:B------:R-:W-:-:S04]  /*d310*/  FADD.FTZ R64, R64, R57 ;  /* 0x0000003940407221 */ /* 0x000fc80000010000 */
[----:B------:R-:W-:Y:S01]  /*d320*/  @P1 FADD.FTZ R47, R64, R47 ;  /* 0x0000002f402f1221 */ /* 0x000fe20000010000 */
[----:B------:R-:W-:-:S04]  /*d330*/  @!P1 MOV R47, R64 ;  /* 0x00000040002f9202 */ /* 0x000fc80000000f00 */
[----:B------:R-:W-:-:S04]  /*d340*/  F2FP.BF16.F32.PACK_AB R56, RZ, R47 ;  /* 0x0000002fff38723e */ /* 0x000fc800000010ff */
[----:B------:R-:W-:Y:S01]  /*d350*/  PRMT R39, R39, 0x5410, R56 ;  /* 0x0000541027277816 */ /* 0x000fe20000000038 */
[----:B------:R-:W-:Y:S06]  /*d360*/  BRA `(.L_x_1229) ;  /* 0x0000002400bc7947 */ /* 0x000fec0003800000 */
.L_x_1180:
        /* <DEDUP_REMOVED lines=10> */
[--C-:B------:R-:W-:Y:S01]  /*d410*/  @!P2 IMAD.MOV.U32 R50, RZ, RZ, R40.reuse ;  /* 0x000000ffff32a224 */ /* 0x100fe200078e0028 */
[----:B------:R-:W-:Y:S01]  /*d420*/  @P2 MOV R3, R67 ;  /* 0x0000004300032202 */ /* 0x000fe20000000f00 */
[----:B------:R-:W-:Y:S02]  /*d430*/  @P2 VIADD R43, R54, 0x1 ;  /* 0x00000001362b2836 */ /* 0x000fe40000000000 */
[----:B------:R-:W-:Y:S01]  /*d440*/  @P2 IMAD.MOV.U32 R50, RZ, RZ, R40 ;  /* 0x000000ffff322224 */ /* 0x000fe200078e0028 */
[----:B------:R-:W-:Y:S06]  /*d450*/  BRA `(.L_x_1230) ;  /* 0x0000000000d87947 */ /* 0x000fec0003800000 */
.L_x_1231:
        /* <DEDUP_REMOVED lines=12> */
.L_x_1232:
        /* <DEDUP_REMOVED lines=42> */
.L_x_1230:
[----:B------:R-:W-:Y:S01]  /*d7c0*/  I2FP.F32.U32 R3, R3 ;  /* 0x0000000300037245 */ /* 0x000fe20000201000 */
[----:B-----5:R-:W-:Y:S01]  /*d7d0*/  IMAD.U32 R40, R36, 0x10000, RZ ;  /* 0x0001000024287824 */ /* 0x020fe200078e00ff */
[----:B------:R-:W-:Y:S01]  /*d7e0*/  ISETP.NE.AND P3, PT, R43, 0x1, PT ;  /* 0x000000012b00780c */ /* 0x000fe20003f65270 */
[----:B------:R-:W-:Y:S01]  /*d7f0*/  IMAD.MOV.U32 R41, RZ, RZ, R74 ;  /* 0x000000ffff297224 */ /* 0x000fe200078e004a */
[----:B------:R-:W-:Y:S01]  /*d800*/  @P1 SHF.L.U32 R42, R28, 0x10, RZ ;  /* 0x000000101c2a1819 */ /* 0x000fe200000006ff */
[----:B------:R-:W-:Y:S01]  /*d810*/  FFMA.FTZ R3, R3, R46, 1.1641532182693481445e-10 ;  /* 0x2f00000003037423 */ /* 0x000fe2000001002e */
[----:B------:R-:W-:Y:S01]  /*d820*/  FMUL.FTZ R40, R40, UR5 ;  /* 0x0000000528287c20 */ /* 0x000fe20008410000 */
[----:B------:R-:W-:-:S03]  /*d830*/  PRMT R36, R36, 0x7632, R36 ;  /* 0x0000763224247816 */ /* 0x000fc60000000024 */
[----:B------:R-:W-:-:S04]  /*d840*/  FSETP.GTU.FTZ.AND P2, PT, R3, UR4, PT ;  /* 0x0000000403007c0b */ /* 0x000fc8000bf5c000 */
        /* <DEDUP_REMOVED lines=15> */
.L_x_1234:
        /* <DEDUP_REMOVED lines=12> */
.L_x_1235:
        /* <DEDUP_REMOVED lines=39> */
[----:B------:R-:W-:Y:S01]  /*dc70*/  IMAD.MOV.U32 R41, RZ, RZ, R50 ;  /* 0x000000ffff297224 */ /* 0x000fe200078e0032 */
[----:B------:R-:W-:Y:S01]  /*dc80*/  MOV R50, R40 ;  /* 0x0000002800327202 */ /* 0x000fe20000000f00 */
[----:B------:R-:W-:-:S07]  /*dc90*/  IMAD.MOV.U32 R42, RZ, RZ, RZ ;  /* 0x000000ffff2a7224 */ /* 0x000fce00078e00ff */
.L_x_1233:
        /* <DEDUP_REMOVED lines=23> */
.L_x_1237:
        /* <DEDUP_REMOVED lines=12> */
.L_x_1238:
        /* <DEDUP_REMOVED lines=41> */
[----:B------:R-:W-:-:S07]  /*e160*/  MOV R50, R42 ;  /* 0x0000002a00327202 */ /* 0x000fce0000000f00 */
.L_x_1236:
[----:B------:R-:W-:Y:S01]  /*e170*/  I2FP.F32.U32 R41, R41 ;  /* 0x0000002900297245 */ /* 0x000fe20000201000 */
[----:B------:R-:W-:Y:S01]  /*e180*/  IMAD.U32 R42, R37, 0x10000, RZ ;  /* 0x00010000252a7824 */ /* 0x000fe200078e00ff */
        /* <DEDUP_REMOVED lines=22> */
.L_x_1240:
        /* <DEDUP_REMOVED lines=12> */
.L_x_1241:
        /* <DEDUP_REMOVED lines=42> */
.L_x_1239:
        /* <DEDUP_REMOVED lines=23> */
.L_x_1243:
        /* <DEDUP_REMOVED lines=12> */
.L_x_1244:
        /* <DEDUP_REMOVED lines=42> */
.L_x_1242:
        /* <DEDUP_REMOVED lines=12> */
[----:B------:R-:W-:-:S04]  /*ebe0*/  IMAD.MOV.U32 R56, RZ, RZ, 0x2 ;  /* 0x00000002ff387424 */ /* 0x000fc800078e00ff */
        /* <DEDUP_REMOVED lines=10> */
.L_x_1246:
        /* <DEDUP_REMOVED lines=12> */
.L_x_1247:
        /* <DEDUP_REMOVED lines=42> */
.L_x_1245:
        /* <DEDUP_REMOVED lines=22> */
.L_x_1249:
        /* <DEDUP_REMOVED lines=12> */
.L_x_1250:
        /* <DEDUP_REMOVED lines=42> */
.L_x_1248:
        /* <DEDUP_REMOVED lines=23> */
.L_x_1252:
        /* <DEDUP_REMOVED lines=12> */
.L_x_1253:
        /* <DEDUP_REMOVED lines=42> */
.L_x_1251:
        /* <DEDUP_REMOVED lines=13> */
[----:B------:R-:W-:-:S07]  /*fa50*/  PRMT R39, R39, 0x5410, R56 ;  /* 0x0000541027277816 */ /* 0x000fce0000000038 */
.L_x_1229:
[----:B------:R-:W-:Y:S02]  /*fa60*/  SEL R59, RZ, 0x1000000, !P5 ;  /* 0x01000000ff3b7807 */ /* 0x000fe40006800000 */
[----:B------:R-:W-:Y:S02]  /*fa70*/  ISETP.NE.AND P6, PT, R48, RZ, PT ;  /* 0x000000ff3000720c */ /* 0x000fe40003fc5270 */
[----:B------:R-:W-:Y:S01]  /*fa80*/  ISETP.NE.AND P5, PT, R49, RZ, PT ;  /* 0x000000ff3100720c */ /* 0x000fe20003fa5270 */
[----:B------:R-:W-:Y:S01]  /*fa90*/  IMAD.WIDE.U32 R48, R4, 0x10, R118 ;  /* 0x0000001004307825 */ /* 0x000fe200078e0076 */
[----:B------:R-:W-:Y:S02]  /*faa0*/  SEL R57, RZ, 0x100, !P3 ;  /* 0x00000100ff397807 */ /* 0x000fe40005800000 */
[----:B------:R-:W-:Y:S02]  /*fab0*/  ISETP.NE.AND P3, PT, R52, RZ, PT ;  /* 0x000000ff3400720c */ /* 0x000fe40003f65270 */
[----:B------:R-:W0:Y:S01]  /*fac0*/  @P1 LDC.64 R52, c[0x0][0x3a0] ;  /* 0x0000e800ff341b82 */ /* 0x000e220000000a00 */
[----:B------:R-:W-:Y:S01]  /*fad0*/  SEL R56, RZ, 0x10000, !P4 ;  /* 0x00010000ff387807 */ /* 0x000fe20006000000 */
[----:B------:R1:W-:Y:S01]  /*fae0*/  STG.E.128 desc[UR8][R48.64], R36 ;  /* 0x0000002430007986 */ /* 0x0003e2000c101d08 */
[----:B------:R-:W-:-:S02]  /*faf0*/  ISETP.NE.AND P4, PT, R51, RZ, PT ;  /* 0x000000ff3300720c */ /* 0x000fc40003f85270 */
[----:B------:R-:W-:Y:S02]  /*fb00*/  SEL R55, RZ, 0x1000000, !P3 ;  /* 0x01000000ff377807 */ /* 0x000fe40005800000 */
[----:B------:R-:W-:Y:S02]  /*fb10*/  SEL R54, RZ, 0x10000, !P4 ;  /* 0x00010000ff367807 */ /* 0x000fe40006000000 */
[----:B------:R-:W-:Y:S02]  /*fb20*/  SEL R51, RZ, 0x100, !P5 ;  /* 0x00000100ff337807 */ /* 0x000fe40006800000 */
[----:B------:R-:W-:Y:S02]  /*fb30*/  LOP3.LUT R57, R57, R59, R56, 0xfe, !PT ;  /* 0x0000003b39397212 */ /* 0x000fe400078efe38 */
[----:B------:R-:W-:Y:S02]  /*fb40*/  LOP3.LUT R51, R51, R55, R54, 0xfe, !PT ;  /* 0x0000003733337212 */ /* 0x000fe400078efe36 */
[----:B------:R-:W-:-:S02]  /*fb50*/  SEL R54, RZ, 0x1, !P6 ;  /* 0x00000001ff367807 */ /* 0x000fc40007000000 */
[----:B------:R-:W-:Y:S01]  /*fb60*/  SEL R56, RZ, 0x1, !P2 ;  /* 0x00000001ff387807 */ /* 0x000fe20005000000 */
[----:B-1----:R-:W1:Y:S01]  /*fb70*/  @P0 LDC.64 R36, c[0x0][0x398] ;  /* 0x0000e600ff240b82 */ /* 0x002e620000000a00 */
[----:B------:R-:W-:Y:S01]  /*fb80*/  LOP3.LUT R38, R51, R54, RZ, 0xfc, !PT ;  /* 0x0000003633267212 */ /* 0x000fe200078efcff */
[----:B------:R-:W-:Y:S01]  /*fb90*/  IMAD.WIDE.U32 R54, R4, 0x8, R120 ;  /* 0x0000000804367825 */ /* 0x000fe200078e0078 */
[----:B------:R-:W-:-:S03]  /*fba0*/  LOP3.LUT R39, R57, R56, RZ, 0xfc, !PT ;  /* 0x0000003839277212 */ /* 0x000fc600078efcff */
[----:B------:R-:W-:Y:S02]  /*fbb0*/  VIADD R49, R18, 0x100 ;  /* 0x0000010012317836 */ /* 0x000fe40000000000 */
[----:B------:R2:W-:Y:S02]  /*fbc0*/  STG.E.64 desc[UR8][R54.64], R38 ;  /* 0x0000002636007986 */ /* 0x0005e4000c101b08 */
[----:B0-----:R-:W-:Y:S01]  /*fbd0*/  @P1 IMAD.WIDE.U32 R52, R49, 0x10, R52 ;  /* 0x0000001031341825 */ /* 0x001fe200078e0034 */
[----:B--2---:R-:W-:Y:S06]  /*fbe0*/  @!P0 BRA `(.L_x_1254) ;  /* 0x0000000000508947 */ /* 0x004fec0003800000 */
        /* <DEDUP_REMOVED lines=14> */
[----:B------:R-:W-:Y:S02]  /*fcd0*/  LOP3.LUT R51, R55, R51, R39, 0xfe, !PT ;  /* 0x0000003337337212 */ /* 0x000fe400078efe27 */
[----:B------:R-:W-:Y:S01]  /*fce0*/  LOP3.LUT R38, R56, R38, R54, 0xfe, !PT ;  /* 0x0000002638267212 */ /* 0x000fe200078efe36 */
[----:B0-----:R-:W-:Y:S01]  /*fcf0*/  IMAD.WIDE.U32 R54, R4, 0x8, R60 ;  /* 0x0000000804367825 */ /* 0x001fe200078e003c */
[----:B------:R-:W-:Y:S02]  /*fd00*/  LOP3.LUT R39, R51, R57, RZ, 0xfc, !PT ;  /* 0x0000003933277212 */ /* 0x000fe400078efcff */
[----:B------:R-:W-:-:S05]  /*fd10*/  LOP3.LUT R38, R38, 0xff, R9, 0xf8, !PT ;  /* 0x000000ff26267812 */ /* 0x000fca00078ef809 */
[----:B------:R0:W-:Y:S02]  /*fd20*/  STG.E.64 desc[UR8][R54.64], R38 ;  /* 0x0000002636007986 */ /* 0x0001e4000c101b08 */
.L_x_1254:
[----:B------:R-:W2:Y:S01]  /*fd30*/  @P1 LDG.E.128 R28, desc[UR8][R52.64] ;  /* 0x00000008341c1981 */ /* 0x000ea2000c1e1d00 */
[----:B-1----:R-:W-:-:S04]  /*fd40*/  @P0 IMAD.WIDE.U32 R36, R49, 0x10, R36 ;  /* 0x0000001031240825 */ /* 0x002fc800078e0024 */
[----:B0-----:R-:W-:Y:S01]  /*fd50*/  IMAD.WIDE.U32 R38, R49, 0x10, R68 ;  /* 0x0000001031267825 */ /* 0x001fe200078e0044 */
[----:B------:R0:W5:Y:S05]  /*fd60*/  @P0 LDG.E.128 R32, desc[UR8][R36.64] ;  /* 0x0000000824200981 */ /* 0x00016a000c1e1d00 */
[----:B------:R-:W5:Y:S01]  /*fd70*/  LDG.E.128 R36, desc[UR8][R38.64] ;  /* 0x0000000826247981 */ /* 0x000f62000c1e1d00 */
[----:B--2---:R-:W-:Y:S02]  /*fd80*/  PRMT R61, R31, 0x7632, R61 ;  /* 0x000076321f3d7816 */ /* 0x004fe4000000003d */
[----:B------:R-:W-:Y:S02]  /*fd90*/  PRMT R60, R30, 0x7632, R60 ;  /* 0x000076321e3c7816 */ /* 0x000fe4000000003c */
[----:B------:R-:W-:-:S02]  /*fda0*/  PRMT R57, R29, 0x7632, R57 ;  /* 0x000076321d397816 */ /* 0x000fc40000000039 */
[----:B------:R-:W-:Y:S01]  /*fdb0*/  PRMT R51, R28, 0x7632, R51 ;  /* 0x000076321c337816 */ /* 0x000fe20000000033 */
[----:B0-----:R-:W-:Y:S06]  /*fdc0*/  @!P0 BRA `(.L_x_1255) ;  /* 0x0000004c00508947 */ /* 0x001fec0003800000 */
[----:B------:R-:W-:Y:S01]  /*fdd0*/  ISETP.NE.AND P2, PT, R58, 0x1, PT ;  /* 0x000000013a00780c */ /* 0x000fe20003f45270 */
[----:B------:R-:W-:Y:S01]  /*fde0*/  HFMA2 R6, -RZ, RZ, 0, 1.1920928955078125e-07 ;  /* 0x00000002ff067431 */ /* 0x000fe200000001ff */
[----:B-----5:R-:W-:Y:S01]  /*fdf0*/  PRMT R0, R34, 0x7632, R0 ;  /* 0x0000763222007816 */ /* 0x020fe20000000000 */
[----:B------:R-:W-:Y:S02]  /*fe00*/  IMAD.MOV.U32 R2, RZ, RZ, R74 ;  /* 0x000000ffff027224 */ /* 0x000fe400078e004a */
[----:B------:R-:W-:-:S08]  /*fe10*/  IMAD.MOV.U32 R48, RZ, RZ, R50 ;  /* 0x000000ffff307224 */ /* 0x000fd000078e0032 */
[----:B------:R-:W-:Y:S05]  /*fe20*/  @!P2 BRA `(.L_x_1256) ;  /* 0x000000040000a947 */ /* 0x000fea0003800000 */
[----:B------:R-:W-:-:S13]  /*fe30*/  ISETP.NE.AND P2, PT, R58, 0x3, PT ;  /* 0x000000033a00780c */ /* 0x000fda0003f45270 */
[----:B------:R-:W-:Y:S05]  /*fe40*/  @!P2 BRA `(.L_x_1257) ;  /* 0x000000000020a947 */ /* 0x000fea0003800000 */
[----:B------:R-:W-:-:S13]  /*fe50*/  ISETP.NE.AND P2, PT, R58, 0x2, PT ;  /* 0x000000023a00780c */ /* 0x000fda0003f45270 */
[----:B------:R-:W-:Y:S01]  /*fe60*/  @!P2 MOV R6, 0x3 ;  /* 0x000000030006a802 */ /* 0x000fe20000000f00 */
[--C-:B------:R-:W-:Y:S01]  /*fe70*/  @!P2 IMAD.MOV.U32 R48, RZ, RZ, R50.reuse ;  /* 0x000000ffff30a224 */ /* 0x100fe200078e0032 */
[----:B------:R-:W-:Y:S01]  /*fe80*/  @P2 IADD3 R6, PT, PT, R58, 0x1, RZ ;  /* 0x000000013a062810 */ /* 0x000fe20007ffe0ff */
[----:B------:R-:W-:Y:S02]  /*fe90*/  @!P2 IMAD.MOV.U32 R2, RZ, RZ, R65 ;  /* 0x000000ffff02a224 */ /* 0x000fe400078e0041 */
[----:B------:R-:W-:Y:S02]  /*fea0*/  @P2 IMAD.MOV.U32 R48, RZ, RZ, R50 ;  /* 0x000000ffff302224 */ /* 0x000fe400078e0032 */
[----:B------:R-:W-:Y:S01]  /*feb0*/  @P2 IMAD.MOV.U32 R2, RZ, RZ, R67 ;  /* 0x000000ffff022224 */ /* 0x000fe200078e0043 */
[----:B------:R-:W-:Y:S06]  /*fec0*/  BRA `(.L_x_1256) ;  /* 0x0000000000d87947 */ /* 0x000fec0003800000 */
.L_x_1257:
        /* <DEDUP_REMOVED lines=12> */
.L_x_1258:
        /* <DEDUP_REMOVED lines=41> */
[----:B------:R-:W-:-:S07]  /*10220*/  LOP3.LUT R65, R8, UR36, R7, 0x96, !PT ;  /* 0x0000002408417c12 */ /* 0x000fce000f8e9607 */
.L_x_1256:
[----:B------:R-:W-:Y:S01]  /*10230*/  I2FP.F32.U32 R5, R2 ;  /* 0x0000000200057245 */ /* 0x000fe20000201000 */
[----:B------:R-:W-:Y:S01]  /*10240*/  IMAD.U32 R2, R36, 0x10000, RZ ;  /* 0x0001000024027824 */ /* 0x000fe200078e00ff */
[----:B------:R-:W-:Y:S01]  /*10250*/  ISETP.NE.AND P3, PT, R6, 0x1, PT ;  /* 0x000000010600780c */ /* 0x000fe20003f65270 */
[----:B------:R-:W-:Y:S01]  /*10260*/  IMAD.MOV.U32 R8, RZ, RZ, 0x2 ;  /* 0x00000002ff087424 */ /* 0x000fe200078e00ff */
[----:B------:R-:W-:Y:S01]  /*10270*/  MOV R7, R74 ;  /* 0x0000004a00077202 */ /* 0x000fe20000000f00 */
[----:B------:R-:W-:-:S05]  /*10280*/  FFMA.FTZ R5, R5, R46, 1.1641532182693481445e-10 ;  /* 0x2f00000005057423 */ /* 0x000fca000001002e */
[----:B------:R-:W-:Y:S01]  /*10290*/  FSETP.GTU.FTZ.AND P2, PT, R5, UR4, PT ;  /* 0x0000000405007c0b */ /* 0x000fe2000bf5c000 */
[----:B------:R-:W-:Y:S01]  /*102a0*/  FMUL.FTZ R5, R2, UR5 ;  /* 0x0000000502057c20 */ /* 0x000fe20008410000 */
        /* <DEDUP_REMOVED lines=13> */
.L_x_1260:
        /* <DEDUP_REMOVED lines=12> */
.L_x_1261:
        /* <DEDUP_REMOVED lines=39> */
[----:B------:R-:W-:Y:S01]  /*106b0*/  IMAD.MOV.U32 R8, RZ, RZ, RZ ;  /* 0x000000ffff087224 */ /* 0x000fe200078e00ff */
[----:B------:R-:W-:Y:S01]  /*106c0*/  MOV R7, R48 ;  /* 0x0000003000077202 */ /* 0x000fe20000000f00 */
[----:B------:R-:W-:-:S07]  /*106d0*/  IMAD.MOV.U32 R48, RZ, RZ, R6 ;  /* 0x000000ffff307224 */ /* 0x000fce00078e0006 */
.L_x_1259:
        /* <DEDUP_REMOVED lines=9> */
[----:B------:R-:W-:Y:S01]  /*10770*/  FADD.FTZ R5, R5, R6 ;  /* 0x0000000605057221 */ /* 0x000fe20000010000 */
[----:B------:R-:W-:-:S03]  /*10780*/  HFMA2 R6, -RZ, RZ, 0, 1.1920928955078125e-07 ;  /* 0x00000002ff067431 */ /* 0x000fc600000001ff */
        /* <DEDUP_REMOVED lines=13> */
.L_x_1263:
        /* <DEDUP_REMOVED lines=12> */
.L_x_1264:
        /* <DEDUP_REMOVED lines=42> */
.L_x_1262:
[----:B------:R-:W-:Y:S01]  /*10bc0*/  I2FP.F32.U32 R5, R5 ;  /* 0x0000000500057245 */ /* 0x000fe20000201000 */
[----:B------:R-:W-:Y:S01]  /*10bd0*/  IMAD.U32 R2, R2, 0x10000, RZ ;  /* 0x0001000002027824 */ /* 0x000fe200078e00ff */
[----:B------:R-:W-:Y:S01]  /*10be0*/  ISETP.NE.AND P3, PT, R6, 0x1, PT ;  /* 0x000000010600780c */ /* 0x000fe20003f65270 */
[----:B------:R-:W-:Y:S02]  /*10bf0*/  IMAD.MOV.U32 R7, RZ, RZ, 0x2 ;  /* 0x00000002ff077424 */ /* 0x000fe400078e00ff */
[----:B------:R-:W-:Y:S01]  /*10c00*/  FFMA.FTZ R5, R5, R46, 1.1641532182693481445e-10 ;  /* 0x2f00000005057423 */ /* 0x000fe2000001002e */
[----:B------:R-:W-:-:S04]  /*10c10*/  FMUL.FTZ R2, R2, UR5 ;  /* 0x0000000502027c20 */ /* 0x000fc80008410000 */
[----:B------:R-:W-:Y:S02]  /*10c20*/  FSETP.GTU.FTZ.AND P2, PT, R5, UR4, PT ;  /* 0x0000000405007c0b */ /* 0x000fe4000bf5c000 */
        /* <DEDUP_REMOVED lines=13> */
.L_x_1266:
        /* <DEDUP_REMOVED lines=12> */
.L_x_1267:
        /* <DEDUP_REMOVED lines=42> */
.L_x_1265:
[----:B------:R-:W-:Y:S01]  /*11060*/  I2FP.F32.U32 R5, R5 ;  /* 0x0000000500057245 */ /* 0x000fe20000201000 */
[----:B------:R-:W-:Y:S01]  /*11070*/  @P1 IMAD.U32 R51, R51, 0x10000, RZ ;  /* 0x0001000033331824 */ /* 0x000fe200078e00ff */
[----:B------:R-:W-:Y:S02]  /*11080*/  PRMT R6, R32, 0x7632, R6 ;  /* 0x0000763220067816 */ /* 0x000fe40000000006 */
[----:B------:R-:W-:Y:S01]  /*11090*/  ISETP.NE.AND P3, PT, R7, 0x1, PT ;  /* 0x000000010700780c */ /* 0x000fe20003f65270 */
[----:B------:R-:W-:Y:S01]  /*110a0*/  FFMA.FTZ R5, R5, R46, 1.1641532182693481445e-10 ;  /* 0x2f00000005057423 */ /* 0x000fe2000001002e */
[----:B------:R-:W-:-:S04]  /*110b0*/  SHF.L.U32 R6, R6, 0x10, RZ ;  /* 0x0000001006067819 */ /* 0x000fc800000006ff */
[----:B------:R-:W-:Y:S01]  /*110c0*/  FSETP.GTU.FTZ.AND P2, PT, R5, UR4, PT ;  /* 0x0000000405007c0b */ /* 0x000fe2000bf5c000 */
[----:B------:R-:W-:-:S03]  /*110d0*/  FMUL.FTZ R6, R6, UR5 ;  /* 0x0000000506067c20 */ /* 0x000fc60008410000 */
[----:B------:R-:W-:Y:S02]  /*110e0*/  SEL R8, RZ, 0x1, P2 ;  /* 0x00000001ff087807 */ /* 0x000fe40001000000 */
[----:B------:R-:W-:Y:S01]  /*110f0*/  FSEL R5, R6, RZ, !P2 ;  /* 0x000000ff06057208 */ /* 0x000fe20005000000 */
[----:B------:R-:W-:-:S04]  /*11100*/  HFMA2 R6, -RZ, RZ, 0, 1.1920928955078125e-07 ;  /* 0x00000002ff067431 */ /* 0x000fc800000001ff */
        /* <DEDUP_REMOVED lines=14> */
.L_x_1269:
        /* <DEDUP_REMOVED lines=12> */
.L_x_1270:
        /* <DEDUP_REMOVED lines=42> */
.L_x_1268:
        /* <DEDUP_REMOVED lines=21> */
.L_x_1272:
        /* <DEDUP_REMOVED lines=12> */
.L_x_1273:
        /* <DEDUP_REMOVED lines=42> */
.L_x_1271:
        /* <DEDUP_REMOVED lines=24> */
.L_x_1275:
        /* <DEDUP_REMOVED lines=12> */
.L_x_1276:
        /* <DEDUP_REMOVED lines=42> */
.L_x_1274:
        /* <DEDUP_REMOVED lines=20> */
.L_x_1278:
        /* <DEDUP_REMOVED lines=12> */
.L_x_1279:
        /* <DEDUP_REMOVED lines=42> */
.L_x_1277:
[----:B------:R-:W-:Y:S01]  /*12380*/  I2FP.F32.U32 R5, R5 ;  /* 0x0000000500057245 */ /* 0x000fe20000201000 */
[----:B------:R-:W-:Y:S01]  /*12390*/  @P1 IMAD.U32 R57, R57, 0x10000, RZ ;  /* 0x0001000039391824 */ /* 0x000fe200078e00ff */
[----:B------:R-:W-:Y:S01]  /*123a0*/  PRMT R6, R33, 0x7632, R6 ;  /* 0x0000763221067816 */ /* 0x000fe20000000006 */
[----:B------:R-:W-:Y:S02]  /*123b0*/  HFMA2 R62, -RZ, RZ, 0, 1.1920928955078125e-07 ;  /* 0x00000002ff3e7431 */ /* 0x000fe400000001ff */
[----:B------:R-:W-:Y:S01]  /*123c0*/  FFMA.FTZ R5, R5, R46, 1.1641532182693481445e-10 ;  /* 0x2f00000005057423 */ /* 0x000fe2000001002e */
[----:B------:R-:W-:-:S04]  /*123d0*/  SHF.L.U32 R6, R6, 0x10, RZ ;  /* 0x0000001006067819 */ /* 0x000fc800000006ff */
[----:B------:R-:W-:Y:S01]  /*123e0*/  FSETP.GTU.FTZ.AND P2, PT, R5, UR4, PT ;  /* 0x0000000405007c0b */ /* 0x000fe2000bf5c000 */
[----:B------:R-:W-:-:S05]  /*123f0*/  FMUL.FTZ R6, R6, UR5 ;  /* 0x0000000506067c20 */ /* 0x000fca0008410000 */
[----:B------:R-:W-:Y:S02]  /*12400*/  FSEL R5, R6, RZ, !P2 ;  /* 0x000000ff06057208 */ /* 0x000fe40005000000 */
[----:B------:R-:W-:Y:S02]  /*12410*/  SEL R6, RZ, 0x1, P2 ;  /* 0x00000001ff067807 */ /* 0x000fe40001000000 */
[----:B------:R-:W-:Y:S01]  /*12420*/  ISETP.NE.AND P2, PT, R58, 0x1, PT ;  /* 0x000000013a00780c */ /* 0x000fe20003f45270 */
[----:B------:R-:W-:-:S04]  /*12430*/  FADD.FTZ R2, R2, R5 ;  /* 0x0000000502027221 */ /* 0x000fc80000010000 */
[----:B------:R-:W-:Y:S01]  /*12440*/  @P1 FADD.FTZ R57, R2, R57 ;  /* 0x0000003902391221 */ /* 0x000fe20000010000 */
        /* <DEDUP_REMOVED lines=12> */
.L_x_1281:
        /* <DEDUP_REMOVED lines=12> */
.L_x_1282:
        /* <DEDUP_REMOVED lines=42> */
.L_x_1280:
[----:B------:R-:W-:Y:S01]  /*12870*/  I2FP.F32.U32 R5, R2 ;  /* 0x0000000200057245 */ /* 0x000fe20000201000 */
[----:B------:R-:W-:Y:S01]  /*12880*/  IMAD.U32 R2, R38, 0x10000, RZ ;  /* 0x0001000026027824 */ /* 0x000fe200078e00ff */
[----:B------:R-:W-:Y:S01]  /*12890*/  ISETP.NE.AND P3, PT, R62, 0x1, PT ;  /* 0x000000013e00780c */ /* 0x000fe20003f65270 */
[----:B------:R-:W-:Y:S02]  /*128a0*/  IMAD.MOV.U32 R64, RZ, RZ, 0x2 ;  /* 0x00000002ff407424 */ /* 0x000fe400078e00ff */
[----:B------:R-:W-:Y:S01]  /*128b0*/  FFMA.FTZ R5, R5, R46, 1.1641532182693481445e-10 ;  /* 0x2f00000005057423 */ /* 0x000fe2000001002e */
[----:B------:R-:W-:Y:S01]  /*128c0*/  FMUL.FTZ R58, R2, UR5 ;  /* 0x00000005023a7c20 */ /* 0x000fe20008410000 */
[----:B------:R-:W-:Y:S02]  /*128d0*/  PRMT R2, R38, 0x7632, R2 ;  /* 0x0000763226027816 */ /* 0x000fe40000000002 */
[----:B------:R-:W-:Y:S02]  /*128e0*/  MOV R38, R74 ;  /* 0x0000004a00267202 */ /* 0x000fe40000000f00 */
        /* <DEDUP_REMOVED lines=12> */
.L_x_1284:
        /* <DEDUP_REMOVED lines=12> */
.L_x_1285:
        /* <DEDUP_REMOVED lines=42> */
.L_x_1283:
[----:B------:R-:W-:Y:S01]  /*12d10*/  I2FP.F32.U32 R63, R38 ;  /* 0x00000026003f7245 */ /* 0x000fe20000201000 */
[----:B------:R-:W-:Y:S01]  /*12d20*/  @P1 IMAD.U32 R58, R30, 0x10000, RZ ;  /* 0x000100001e3a1824 */ /* 0x000fe200078e00ff */
[----:B------:R-:W-:Y:S01]  /*12d30*/  SHF.L.U32 R38, R34, 0x10, RZ ;  /* 0x0000001022267819 */ /* 0x000fe200000006ff */
[----:B------:R-:W-:Y:S02]  /*12d40*/  HFMA2 R66, -RZ, RZ, 0, 1.1920928955078125e-07 ;  /* 0x00000002ff427431 */ /* 0x000fe400000001ff */
[----:B------:R-:W-:Y:S02]  /*12d50*/  FFMA.FTZ R63, R63, R46, 1.1641532182693481445e-10 ;  /* 0x2f0000003f3f7423 */ /* 0x000fe4000001002e */
[----:B------:R-:W-:-:S03]  /*12d60*/  FMUL.FTZ R38, R38, UR5 ;  /* 0x0000000526267c20 */ /* 0x000fc60008410000 */
[----:B------:R-:W-:Y:S01]  /*12d70*/  FSETP.GTU.FTZ.AND P3, PT, R63, UR4, PT ;  /* 0x000000043f007c0b */ /* 0x000fe2000bf7c000 */
        /* <DEDUP_REMOVED lines=18> */
.L_x_1287:
        /* <DEDUP_REMOVED lines=12> */
.L_x_1288:
        /* <DEDUP_REMOVED lines=39> */
[----:B------:R-:W-:Y:S02]  /*131d0*/  HFMA2 R66, -RZ, RZ, 0, 0 ;  /* 0x00000000ff427431 */ /* 0x000fe400000001ff */
[----:B------:R-:W-:Y:S01]  /*131e0*/  IMAD.MOV.U32 R48, RZ, RZ, R64 ;  /* 0x000000ffff307224 */ /* 0x000fe200078e0040 */
[----:B------:R-:W-:-:S07]  /*131f0*/  LOP3.LUT R65, R62, UR36, R65, 0x96, !PT ;  /* 0x000000243e417c12 */ /* 0x000fce000f8e9641 */
.L_x_1286:
        /* <DEDUP_REMOVED lines=19> */
.L_x_1290:
        /* <DEDUP_REMOVED lines=12> */
.L_x_1291:
        /* <DEDUP_REMOVED lines=42> */
.L_x_1289:
[----:B------:R-:W-:Y:S01]  /*13690*/  I2FP.F32.U32 R63, R62 ;  /* 0x0000003e003f7245 */ /* 0x000fe20000201000 */
[----:B------:R-:W-:Y:S01]  /*136a0*/  HFMA2 R66, -RZ, RZ, 0, 1.1920928955078125e-07 ;  /* 0x00000002ff427431 */ /* 0x000fe200000001ff */
        /* <DEDUP_REMOVED lines=9> */
[----:B------:R-:W-:Y:S01]  /*13740*/  @P1 FADD.FTZ R60, R2, R63 ;  /* 0x0000003f023c1221 */ /* 0x000fe20000010000 */
[--C-:B------:R-:W-:Y:S01]  /*13750*/  @!P1 IMAD.MOV.U32 R60, RZ, RZ, R2.reuse ;  /* 0x000000ffff3c9224 */ /* 0x100fe200078e0002 */
[----:B------:R-:W-:Y:S01]  /*13760*/  PRMT R2, R0, 0x7610, R2 ;  /* 0x0000761000027816 */ /* 0x000fe20000000002 */
        /* <DEDUP_REMOVED lines=11> */
.L_x_1293:
        /* <DEDUP_REMOVED lines=12> */
.L_x_1294:
        /* <DEDUP_REMOVED lines=42> */
.L_x_1292:
        /* <DEDUP_REMOVED lines=20> */
.L_x_1296:
        /* <DEDUP_REMOVED lines=12> */
.L_x_1297:
        /* <DEDUP_REMOVED lines=42> */
.L_x_1295:
[----:B------:R-:W-:Y:S01]  /*14020*/  I2FP.F32.U32 R39, R39 ;  /* 0x0000002700277245 */ /* 0x000fe20000201000 */
[----:B------:R-:W-:Y:S01]  /*14030*/  @P1 IMAD.U32 R71, R31, 0x10000, RZ ;  /* 0x000100001f471824 */ /* 0x000fe200078e00ff */
[----:B------:R-:W-:Y:S01]  /*14040*/  SHF.L.U32 R64, R35, 0x10, RZ ;  /* 0x0000001023407819 */ /* 0x000fe200000006ff */
[----:B------:R-:W-:Y:S02]  /*14050*/  HFMA2 R70, -RZ, RZ, 0, 1.1920928955078125e-07 ;  /* 0x00000002ff467431 */ /* 0x000fe400000001ff */
[----:B------:R-:W-:Y:S02]  /*14060*/  IMAD.MOV.U32 R66, RZ, RZ, R74 ;  /* 0x000000ffff427224 */ /* 0x000fe400078e004a */
[----:B------:R-:W-:Y:S01]  /*14070*/  FFMA.FTZ R39, R39, R46, 1.1641532182693481445e-10 ;  /* 0x2f00000027277423 */ /* 0x000fe2000001002e */
[----:B------:R-:W-:-:S04]  /*14080*/  FMUL.FTZ R64, R64, UR5 ;  /* 0x0000000540407c20 */ /* 0x000fc80008410000 */
        /* <DEDUP_REMOVED lines=18> */
.L_x_1299:
        /* <DEDUP_REMOVED lines=12> */
.L_x_1300:
        /* <DEDUP_REMOVED lines=40> */
[----:B------:R-:W-:Y:S01]  /*144f0*/  MOV R48, R70 ;  /* 0x0000004600307202 */ /* 0x000fe20000000f00 */
[----:B------:R-:W-:Y:S01]  /*14500*/  IMAD.MOV.U32 R70, RZ, RZ, RZ ;  /* 0x000000ffff467224 */ /* 0x000fe200078e00ff */
[----:B------:R-:W-:-:S07]  /*14510*/  LOP3.LUT R65, R68, UR36, R71, 0x96, !PT ;  /* 0x0000002444417c12 */ /* 0x000fce000f8e9647 */
.L_x_1298:
        /* <DEDUP_REMOVED lines=19> */
.L_x_1302:
        /* <DEDUP_REMOVED lines=14> */
.L_x_1303:
        /* <DEDUP_REMOVED lines=43> */
.L_x_1301:
[----:B------:R-:W-:Y:S02]  /*149e0*/  I2FP.F32.U32 R69, R68 ;  /* 0x0000004400457245 */ /* 0x000fe40000201000 */
[----:B------:R-:W-:Y:S02]  /*149f0*/  PRMT R68, R35, 0x7632, R68 ;  /* 0x0000763223447816 */ /* 0x000fe40000000044 */
[----:B------:R-:W-:Y:S01]  /*14a00*/  PRMT R37, R37, 0x5410, R27 ;  /* 0x0000541025257816 */ /* 0x000fe2000000001b */
[----:B------:R-:W-:Y:S01]  /*14a10*/  FFMA.FTZ R69, R69, R46, 1.1641532182693481445e-10 ;  /* 0x2f00000045457423 */ /* 0x000fe2000001002e */
[----:B------:R-:W-:Y:S01]  /*14a20*/  @P1 SHF.L.U32 R46, R61, 0x10, RZ ;  /* 0x000000103d2e1819 */ /* 0x000fe200000006ff */
[----:B------:R-:W-:Y:S01]  /*14a30*/  IMAD.U32 R68, R68, 0x10000, RZ ;  /* 0x0001000044447824 */ /* 0x000fe200078e00ff */
[----:B------:R-:W-:Y:S02]  /*14a40*/  PRMT R38, R38, 0x5410, R62 ;  /* 0x0000541026267816 */ /* 0x000fe4000000003e */
[----:B------:R-:W-:Y:S01]  /*14a50*/  FSETP.GTU.FTZ.AND P6, PT, R69, UR4, PT ;  /* 0x0000000445007c0b */ /* 0x000fe2000bfdc000 */
[----:B------:R-:W-:Y:S01]  /*14a60*/  FMUL.FTZ R68, R68, UR5 ;  /* 0x0000000544447c20 */ /* 0x000fe20008410000 */
[----:B------:R-:W-:-:S02]  /*14a70*/  PRMT R36, R36, 0x5410, R59 ;  /* 0x0000541024247816 */ /* 0x000fc4000000003b */
[----:B------:R-:W-:Y:S02]  /*14a80*/  SEL R61, RZ, 0x1, P6 ;  /* 0x00000001ff3d7807 */ /* 0x000fe40003000000 */
[----:B------:R-:W-:Y:S02]  /*14a90*/  FSEL R68, R68, RZ, !P6 ;  /* 0x000000ff44447208 */ /* 0x000fe40007000000 */
[----:B------:R-:W-:-:S03]  /*14aa0*/  PRMT R27, R61, 0x7610, R27 ;  /* 0x000076103d1b7816 */ /* 0x000fc6000000001b */
[----:B------:R-:W-:-:S04]  /*14ab0*/  FADD.FTZ R63, R63, R68 ;  /* 0x000000443f3f7221 */ /* 0x000fc80000010000 */
[----:B------:R-:W-:Y:S01]  /*14ac0*/  @P1 FADD.FTZ R46, R63, R46 ;  /* 0x0000002e3f2e1221 */ /* 0x000fe20000010000 */
[----:B------:R-:W-:-:S05]  /*14ad0*/  @!P1 IMAD.MOV.U32 R46, RZ, RZ, R63 ;  /* 0x000000ffff2e9224 */ /* 0x000fca00078e003f */
[----:B------:R-:W-:-:S04]  /*14ae0*/  F2FP.BF16.F32.PACK_AB R63, RZ, R46 ;  /* 0x0000002eff3f723e */ /* 0x000fc800000010ff */
[----:B------:R-:W-:Y:S01]  /*14af0*/  PRMT R39, R39, 0x5410, R63 ;  /* 0x0000541027277816 */ /* 0x000fe2000000003f */
[----:B------:R-:W-:Y:S06]  /*14b00*/  BRA `(.L_x_1304) ;  /* 0x0000002400c47947 */ /* 0x000fec0003800000 */
.L_x_1255:
        /* <DEDUP_REMOVED lines=15> */
.L_x_1306:
        /* <DEDUP_REMOVED lines=12> */
.L_x_1307:
        /* <DEDUP_REMOVED lines=42> */
.L_x_1305:
[----:B------:R-:W-:Y:S01]  /*14f60*/  I2FP.F32.U32 R53, R52 ;  /* 0x0000003400357245 */ /* 0x000fe20000201000 */
[----:B------:R-:W-:Y:S01]  /*14f70*/  IMAD.MOV.U32 R56, RZ, RZ, 0x2 ;  /* 0x00000002ff387424 */ /* 0x000fe200078e00ff */
[C---:B-----5:R-:W-:Y:S02]  /*14f80*/  SHF.L.U32 R50, R36.reuse, 0x10, RZ ;  /* 0x0000001024327819 */ /* 0x060fe400000006ff */
[----:B------:R-:W-:Y:S01]  /*14f90*/  ISETP.NE.AND P3, PT, R55, 0x1, PT ;  /* 0x000000013700780c */ /* 0x000fe20003f65270 */
[----:B------:R-:W-:Y:S01]  /*14fa0*/  FFMA.FTZ R53, R53, R46, 1.1641532182693481445e-10 ;  /* 0x2f00000035357423 */ /* 0x000fe2000001002e */
[----:B------:R-:W-:Y:S01]  /*14fb0*/  PRMT R36, R36, 0x7632, R36 ;  /* 0x0000763224247816 */ /* 0x000fe20000000024 */
[----:B------:R-:W-:-:S03]  /*14fc0*/  FMUL.FTZ R50, R50, UR5 ;  /* 0x0000000532327c20 */ /* 0x000fc60008410000 */
[----:B------:R-:W-:Y:S01]  /*14fd0*/  FSETP.GTU.FTZ.AND P2, PT, R53, UR4, PT ;  /* 0x0000000435007c0b */ /* 0x000fe2000bf5c000 */
        /* <DEDUP_REMOVED lines=16> */
.L_x_1309:
        /* <DEDUP_REMOVED lines=12> */
.L_x_1310:
        /* <DEDUP_REMOVED lines=42> */
.L_x_1308:
[----:B------:R-:W-:Y:S01]  /*15440*/  I2FP.F32.U32 R53, R53 ;  /* 0x0000003500357245 */ /* 0x000fe20000201000 */
[----:B------:R-:W-:Y:S01]  /*15450*/  @P1 IMAD.U32 R52, R51, 0x10000, RZ ;  /* 0x0001000033341824 */ /* 0x000fe200078e00ff */
[----:B------:R-:W-:Y:S01]  /*15460*/  SHF.L.U32 R36, R36, 0x10, RZ ;  /* 0x0000001024247819 */ /* 0x000fe200000006ff */
[----:B------:R-:W-:Y:S01]  /*15470*/  IMAD.MOV.U32 R58, RZ, RZ, 0x2 ;  /* 0x00000002ff3a7424 */ /* 0x000fe200078e00ff */
[----:B------:R-:W-:Y:S01]  /*15480*/  ISETP.NE.AND P3, PT, R56, 0x1, PT ;  /* 0x000000013800780c */ /* 0x000fe20003f65270 */
[----:B------:R-:W-:Y:S02]  /*15490*/  FFMA.FTZ R53, R53, R46, 1.1641532182693481445e-10 ;  /* 0x2f00000035357423 */ /* 0x000fe4000001002e */
[----:B------:R-:W-:-:S03]  /*154a0*/  FMUL.FTZ R36, R36, UR5 ;  /* 0x0000000524247c20 */ /* 0x000fc60008410000 */
[----:B------:R-:W-:-:S04]  /*154b0*/  FSETP.GTU.FTZ.AND P2, PT, R53, UR4, PT ;  /* 0x0000000435007c0b */ /* 0x000fc8000bf5c000 */
        /* <DEDUP_REMOVED lines=15> */
.L_x_1312:
        /* <DEDUP_REMOVED lines=12> */
.L_x_1313:
        /* <DEDUP_REMOVED lines=42> */
.L_x_1311:
        /* <DEDUP_REMOVED lines=24> */
.L_x_1315:
        /* <DEDUP_REMOVED lines=12> */
.L_x_1316:
        /* <DEDUP_REMOVED lines=42> */
.L_x_1314:
        /* <DEDUP_REMOVED lines=23> */
.L_x_1318:
        /* <DEDUP_REMOVED lines=12> */
.L_x_1319:
        /* <DEDUP_REMOVED lines=42> */
.L_x_1317:
[----:B------:R-:W-:Y:S01]  /*162c0*/  I2FP.F32.U32 R63, R58 ;  /* 0x0000003a003f7245 */ /* 0x000fe20000201000 */
[----:B------:R-:W-:Y:S01]  /*162d0*/  IMAD.MOV.U32 R66, RZ, RZ, 0x2 ;  /* 0x00000002ff427424 */ /* 0x000fe200078e00ff */
[----:B------:R-:W-:Y:S02]  /*162e0*/  SHF.L.U32 R58, R38, 0x10, RZ ;  /* 0x00000010263a7819 */ /* 0x000fe400000006ff */
[----:B------:R-:W-:Y:S01]  /*162f0*/  ISETP.NE.AND P3, PT, R68, 0x1, PT ;  /* 0x000000014400780c */ /* 0x000fe20003f65270 */
[----:B------:R-:W-:Y:S01]  /*16300*/  FFMA.FTZ R63, R63, R46, 1.1641532182693481445e-10 ;  /* 0x2f0000003f3f7423 */ /* 0x000fe2000001002e */
[----:B------:R-:W-:Y:S01]  /*16310*/  MOV R64, R74 ;  /* 0x0000004a00407202 */ /* 0x000fe20000000f00 */
[----:B------:R-:W-:-:S03]  /*16320*/  FMUL.FTZ R58, R58, UR5 ;  /* 0x000000053a3a7c20 */ /* 0x000fc60008410000 */
[----:B------:R-:W-:Y:S01]  /*16330*/  FSETP.GTU.FTZ.AND P2, PT, R63, UR4, PT ;  /* 0x000000043f007c0b */ /* 0x000fe2000bf5c000 */
[----:B------:R-:W-:-:S03]  /*16340*/  @P1 IMAD.U32 R63, R30, 0x10000, RZ ;  /* 0x000100001e3f1824 */ /* 0x000fc600078e00ff */
[----:B------:R-:W-:Y:S02]  /*16350*/  FSEL R58, R58, RZ, !P2 ;  /* 0x000000ff3a3a7208 */ /* 0x000fe40005000000 */
[----:B------:R-:W-:-:S03]  /*16360*/  PLOP3.LUT P2, PT, P2, PT, PT, 0x8, 0x80 ;  /* 0x000000000080781c */ /* 0x000fc6000174e170 */
[----:B------:R-:W-:Y:S01]  /*16370*/  @P1 FADD.FTZ R58, R63, R58 ;  /* 0x0000003a3f3a1221 */ /* 0x000fe20000010000 */
[----:B------:R-:W-:-:S04]  /*16380*/  PRMT R63, R38, 0x7632, R63 ;  /* 0x00007632263f7816 */ /* 0x000fc8000000003f */
        /* <DEDUP_REMOVED lines=10> */
.L_x_1321:
        /* <DEDUP_REMOVED lines=12> */
.L_x_1322:
        /* <DEDUP_REMOVED lines=34> */
[----:B------:R-:W-:Y:S01]  /*16710*/  IMAD.WIDE.U32 R74, R74, -0x326172a9, RZ ;  /* 0xcd9e8d574a4a7825 */ /* 0x000fe200078e00ff */
[----:B------:R-:W-:-:S04]  /*16720*/  LOP3.LUT R68, R68, UR33, R67, 0x96, !PT ;  /* 0x0000002144447c12 */ /* 0x000fc8000f8e9643 */
[----:B------:R-:W-:Y:S01]  /*16730*/  LOP3.LUT R67, R66, UR35, R75, 0x96, !PT ;  /* 0x0000002342437c12 */ /* 0x000fe2000f8e964b */
[----:B------:R-:W-:-:S04]  /*16740*/  IMAD.WIDE.U32 R68, R68, -0x2daee0ad, RZ ;  /* 0xd2511f5344447825 */ /* 0x000fc800078e00ff */
[----:B------:R-:W-:Y:S01]  /*16750*/  IMAD.MOV.U32 R66, RZ, RZ, RZ ;  /* 0x000000ffff427224 */ /* 0x000fe200078e00ff */
[----:B------:R-:W-:Y:S02]  /*16760*/  LOP3.LUT R65, R64, UR36, R69, 0x96, !PT ;  /* 0x0000002440417c12 */ /* 0x000fe4000f8e9645 */
[----:B------:R-:W-:Y:S01]  /*16770*/  MOV R64, R48 ;  /* 0x0000003000407202 */ /* 0x000fe20000000f00 */
[----:B------:R-:W-:-:S07]  /*16780*/  IMAD.MOV.U32 R48, RZ, RZ, R68 ;  /* 0x000000ffff307224 */ /* 0x000fce00078e0044 */
.L_x_1320:
[----:B------:R-:W-:Y:S01]  /*16790*/  I2FP.F32.U32 R69, R64 ;  /* 0x0000004000457245 */ /* 0x000fe20000201000 */
[----:B------:R-:W-:Y:S01]  /*167a0*/  @P1 IMAD.U32 R71, R60, 0x10000, RZ ;  /* 0x000100003c471824 */ /* 0x000fe200078e00ff */
[----:B------:R-:W-:Y:S01]  /*167b0*/  SHF.L.U32 R63, R63, 0x10, RZ ;  /* 0x000000103f3f7819 */ /* 0x000fe200000006ff */
[----:B------:R-:W-:Y:S01]  /*167c0*/  IMAD.MOV.U32 R68, RZ, RZ, 0x2 ;  /* 0x00000002ff447424 */ /* 0x000fe200078e00ff */
[----:B------:R-:W-:Y:S01]  /*167d0*/  ISETP.NE.AND P4, PT, R66, 0x1, PT ;  /* 0x000000014200780c */ /* 0x000fe20003f85270 */
[----:B------:R-:W-:Y:S01]  /*167e0*/  FFMA.FTZ R69, R69, R46, 1.1641532182693481445e-10 ;  /* 0x2f00000045457423 */ /* 0x000fe2000001002e */
[----:B------:R-:W-:Y:S01]  /*167f0*/  MOV R64, R74 ;  /* 0x0000004a00407202 */ /* 0x000fe20000000f00 */
[----:B------:R-:W-:-:S03]  /*16800*/  FMUL.FTZ R63, R63, UR5 ;  /* 0x000000053f3f7c20 */ /* 0x000fc60008410000 */
[----:B------:R-:W-:-:S04]  /*16810*/  FSETP.GTU.FTZ.AND P3, PT, R69, UR4, PT ;  /* 0x0000000445007c0b */ /* 0x000fc8000bf7c000 */
        /* <DEDUP_REMOVED lines=13> */
.L_x_1324:
        /* <DEDUP_REMOVED lines=12> */
.L_x_1325:
        /* <DEDUP_REMOVED lines=43> */
.L_x_1323:
[----:B------:R-:W-:Y:S01]  /*16c60*/  I2FP.F32.U32 R69, R64 ;  /* 0x0000004000457245 */ /* 0x000fe20000201000 */
[----:B------:R-:W-:Y:S01]  /*16c70*/  IMAD.U32 R64, R39, 0x10000, RZ ;  /* 0x0001000027407824 */ /* 0x000fe200078e00ff */
[----:B------:R-:W-:Y:S01]  /*16c80*/  ISETP.NE.AND P5, PT, R68, 0x1, PT ;  /* 0x000000014400780c */ /* 0x000fe20003fa5270 */
[----:B------:R-:W-:Y:S01]  /*16c90*/  @P1 IMAD.U32 R71, R31, 0x10000, RZ ;  /* 0x000100001f471824 */ /* 0x000fe200078e00ff */
[----:B------:R-:W-:Y:S01]  /*16ca0*/  PRMT R75, R39, 0x7632, R75 ;  /* 0x00007632274b7816 */ /* 0x000fe2000000004b */
[----:B------:R-:W-:Y:S01]  /*16cb0*/  FFMA.FTZ R69, R69, R46, 1.1641532182693481445e-10 ;  /* 0x2f00000045457423 */ /* 0x000fe2000001002e */
[----:B------:R-:W-:Y:S01]  /*16cc0*/  FMUL.FTZ R64, R64, UR5 ;  /* 0x0000000540407c20 */ /* 0x000fe20008410000 */
[----:B------:R-:W-:-:S03]  /*16cd0*/  MOV R66, 0x2 ;  /* 0x0000000200427802 */ /* 0x000fc60000000f00 */
        /* <DEDUP_REMOVED lines=15> */
.L_x_1327:
        /* <DEDUP_REMOVED lines=12> */
.L_x_1328:
        /* <DEDUP_REMOVED lines=40> */
[----:B------:R-:W-:Y:S01]  /*17110*/  IMAD.MOV.U32 R69, RZ, RZ, R48 ;  /* 0x000000ffff457224 */ /* 0x000fe200078e0030 */
[----:B------:R-:W-:Y:S01]  /*17120*/  MOV R48, R68 ;  /* 0x0000004400307202 */ /* 0x000fe20000000f00 */
[----:B------:R-:W-:-:S07]  /*17130*/  IMAD.MOV.U32 R66, RZ, RZ, RZ ;  /* 0x000000ffff427224 */ /* 0x000fce00078e00ff */
.L_x_1326:
        /* <DEDUP_REMOVED lines=14> */
.L_x_1304:
[----:B------:R-:W-:Y:S01]  /*17220*/  ISETP.NE.AND P6, PT, R53, RZ, PT ;  /* 0x000000ff3500720c */ /* 0x000fe20003fc5270 */
[C---:B------:R-:W-:Y:S01]  /*17230*/  IMAD.WIDE.U32 R62, R49.reuse, 0x10, R118 ;  /* 0x00000010313e7825 */ /* 0x040fe200078e0076 */
[----:B------:R-:W-:Y:S02]  /*17240*/  ISETP.NE.AND P1, PT, R54, RZ, PT ;  /* 0x000000ff3600720c */ /* 0x000fe40003f25270 */
[----:B------:R-:W-:Y:S01]  /*17250*/  SEL R53, RZ, 0x1000000, !P5 ;  /* 0x01000000ff357807 */ /* 0x000fe20006800000 */
[----:B------:R-:W-:Y:S01]  /*17260*/  IMAD.WIDE.U32 R68, R49, 0x8, R120 ;  /* 0x0000000831447825 */ /* 0x000fe200078e0078 */
[----:B------:R-:W-:Y:S01]  /*17270*/  SEL R54, RZ, 0x10000, !P4 ;  /* 0x00010000ff367807 */ /* 0x000fe20006000000 */
[----:B------:R0:W-:Y:S01]  /*17280*/  STG.E.128 desc[UR8][R62.64], R36 ;  /* 0x000000243e007986 */ /* 0x0001e2000c101d08 */
[----:B------:R-:W-:Y:S02]  /*17290*/  SEL R59, RZ, 0x100, !P3 ;  /* 0x00000100ff3b7807 */ /* 0x000fe40005800000 */
[----:B------:R-:W-:-:S02]  /*172a0*/  ISETP.NE.AND P5, PT, R56, RZ, PT ;  /* 0x000000ff3800720c */ /* 0x000fc40003fa5270 */
[----:B------:R-:W-:Y:S02]  /*172b0*/  ISETP.NE.AND P4, PT, R55, RZ, PT ;  /* 0x000000ff3700720c */ /* 0x000fe40003f85270 */
[----:B------:R-:W-:Y:S02]  /*172c0*/  LOP3.LUT R59, R59, R53, R54, 0xfe, !PT ;  /* 0x000000353b3b7212 */ /* 0x000fe400078efe36 */
[----:B------:R-:W-:Y:S02]  /*172d0*/  SEL R55, RZ, 0x1000000, !P4 ;  /* 0x01000000ff377807 */ /* 0x000fe40006000000 */
[----:B------:R-:W-:Y:S02]  /*172e0*/  SEL R54, RZ, 0x10000, !P5 ;  /* 0x00010000ff367807 */ /* 0x000fe40006800000 */
[----:B------:R-:W-:-:S04]  /*172f0*/  SEL R53, RZ, 0x100, !P6 ;  /* 0x00000100ff357807 */ /* 0x000fc80007000000 */
[----:B------:R-:W-:Y:S02]  /*17300*/  LOP3.LUT R53, R53, R55, R54, 0xfe, !PT ;  /* 0x0000003735357212 */ /* 0x000fe400078efe36 */
[----:B------:R-:W-:-:S04]  /*17310*/  SEL R54, RZ, 0x1, !P2 ;  /* 0x00000001ff367807 */ /* 0x000fc80005000000 */
[----:B------:R-:W-:Y:S02]  /*17320*/  LOP3.LUT R55, R59, R54, RZ, 0xfc, !PT ;  /* 0x000000363b377212 */ /* 0x000fe400078efcff */
[----:B------:R-:W-:-:S04]  /*17330*/  SEL R54, RZ, 0x1, !P1 ;  /* 0x00000001ff367807 */ /* 0x000fc80004800000 */
        /* <DEDUP_REMOVED lines=11> */
[----:B------:R-:W-:Y:S02]  /*173f0*/  LOP3.LUT R54, R8, 0xff, RZ, 0xc0, !PT ;  /* 0x000000ff08367812 */ /* 0x000fe400078ec0ff */
[----:B------:R-:W-:Y:S01]  /*17400*/  LOP3.LUT R56, R36, 0xff00, R39, 0xf8, !PT ;  /* 0x0000ff0024387812 */ /* 0x000fe200078ef827 */
[----:B------:R-:W-:-:S03]  /*17410*/  IMAD.WIDE.U32 R36, R37, 0x1000000, RZ ;  /* 0x0100000025247825 */ /* 0x000fc600078e00ff */
[----:B------:R-:W-:Y:S01]  /*17420*/  LOP3.LUT R53, R56, 0xff, R5, 0xf8, !PT ;  /* 0x000000ff38357812 */ /* 0x000fe200078ef805 */
[----:B------:R-:W-:-:S04]  /*17430*/  IMAD.WIDE.U32 R38, R38, 0x10000, RZ ;  /* 0x0001000026267825 */ /* 0x000fc800078e00ff */
[----:B------:R-:W-:Y:S01]  /*17440*/  IMAD.WIDE.U32 R54, R54, 0x100, RZ ;  /* 0x0000010036367825 */ /* 0x000fe200078e00ff */
[----:B------:R-:W-:Y:S02]  /*17450*/  LOP3.LUT R53, R39, R53, R37, 0xfe, !PT ;  /* 0x0000003527357212 */ /* 0x000fe400078efe25 */
[----:B------:R-:W-:Y:S01]  /*17460*/  LOP3.LUT R36, R54, R36, R38, 0xfe, !PT ;  /* 0x0000002436247212 */ /* 0x000fe200078efe26 */
[----:B0-----:R-:W-:Y:S01]  /*17470*/  IMAD.WIDE.U32 R38, R49, 0x8, R62 ;  /* 0x0000000831267825 */ /* 0x001fe200078e003e */
[----:B------:R-:W-:Y:S02]  /*17480*/  LOP3.LUT R37, R53, R55, RZ, 0xfc, !PT ;  /* 0x0000003735257212 */ /* 0x000fe400078efcff */
[----:B------:R-:W-:-:S05]  /*17490*/  LOP3.LUT R36, R36, 0xff, R9, 0xf8, !PT ;  /* 0x000000ff24247812 */ /* 0x000fca00078ef809 */
[----:B------:R1:W-:Y:S02]  /*174a0*/  STG.E.64 desc[UR8][R38.64], R36 ;  /* 0x0000002426007986 */ /* 0x0003e4000c101b08 */
.L_x_1329:
[----:B01----:R-:W-:Y:S01]  /*174b0*/  FADD.FTZ R37, RZ, R17 ;  /* 0x00000011ff257221 */ /* 0x003fe20000010000 */
[----:B------:R-:W0:Y:S01]  /*174c0*/  S2UR UR5, SR_CgaCtaId ;  /* 0x00000000000579c3 */ /* 0x000e220000008800 */
[C---:B------:R-:W-:Y:S01]  /*174d0*/  ISETP.NE.AND P1, PT, R122.reuse, RZ, PT ;  /* 0x000000ff7a00720c */ /* 0x040fe20003f25270 */
[----:B------:R-:W-:Y:S01]  /*174e0*/  UMOV UR4, 0x400 ;  /* 0x0000040000047882 */ /* 0x000fe20000000000 */
[----:B------:R-:W-:Y:S01]  /*174f0*/  FADD.FTZ R36, R37, R16 ;  /* 0x0000001025247221 */ /* 0x000fe20000010000 */
[----:B------:R-:W-:Y:S02]  /*17500*/  ISETP.GT.U32.AND P2, PT, R122, 0x3, PT ;  /* 0x000000037a00780c */ /* 0x000fe40003f44070 */
[----:B------:R-:W-:Y:S01]  /*17510*/  PLOP3.LUT P3, PT, PT, PT, UP2, 0x40, 0x4 ;  /* 0x000000000004781c */ /* 0x000fe20003f6e828 */
[----:B------:R-:W-:Y:S01]  /*17520*/  FADD.FTZ R37, R36, R15 ;  /* 0x0000000f24257221 */ /* 0x000fe20000010000 */
[----:B------:R-:W-:-:S03]  /*17530*/  MOV R69, UR12 ;  /* 0x0000000c00457c02 */ /* 0x000fc60008000f00 */
[----:B------:R-:W-:-:S04]  /*17540*/  FADD.FTZ R36, R37, R14 ;  /* 0x0000000e25247221 */ /* 0x000fc80000010000 */
[----:B------:R-:W-:-:S04]  /*17550*/  FADD.FTZ R37, R36, R13 ;  /* 0x0000000d24257221 */ /* 0x000fc80000010000 */
[----:B------:R-:W-:-:S04]  /*17560*/  FADD.FTZ R36, R37, R12 ;  /* 0x0000000c25247221 */ /* 0x000fc80000010000 */
[----:B------:R-:W-:Y:S01]  /*17570*/  FADD.FTZ R37, R36, R11 ;  /* 0x0000000b24257221 */ /* 0x000fe20000010000 */
[----:B0-----:R-:W-:-:S03]  /*17580*/  ULEA UR4, UR5, UR4, 0x18 ;  /* 0x0000000405047291 */ /* 0x001fc6000f8ec0ff */
        /* <DEDUP_REMOVED lines=29> */
[----:B------:R-:W-:Y:S01]  /*17760*/  IMAD.MOV.U32 R55, RZ, RZ, RZ ;  /* 0x000000ffff377224 */ /* 0x000fe200078e00ff */
[----:B------:R-:W-:Y:S02]  /*17770*/  @!P2 MOV R55, 0x300 ;  /* 0x000003000037a802 */ /* 0x000fe40000000f00 */
[----:B------:R-:W-:-:S03]  /*17780*/  FMUL.FTZ R36, R36, 0.001302083372138440609 ;  /* 0x3aaaaaab24247820 */ /* 0x000fc60000410000 */
[----:B------:R-:W0:Y:S01]  /*17790*/  SHFL.DOWN PT, R62, R55, 0x2, 0x1f ;  /* 0x08401f00373e7f89 */ /* 0x000e2200000e0000 */
        /* <DEDUP_REMOVED lines=11> */
[----:B------:R-:W-:Y:S01]  /*17850*/  FADD.FTZ R38, -R36, R11 ;  /* 0x0000000b24267221 */ /* 0x000fe20000010100 */
[----:B0-----:R-:W-:Y:S02]  /*17860*/  IMAD.IADD R61, R62, 0x1, R55 ;  /* 0x000000013e3d7824 */ /* 0x001fe400078e0237 */
[----:B------:R-:W-:Y:S01]  /*17870*/  FFMA.FTZ R37, R54, R54, R37 ;  /* 0x0000003636257223 */ /* 0x000fe20000010025 */
[----:B------:R-:W-:Y:S01]  /*17880*/  FADD.FTZ R54, -R36, R10 ;  /* 0x0000000a24367221 */ /* 0x000fe20000010100 */
[----:B------:R-:W-:Y:S02]  /*17890*/  I2FP.F32.S32 R62, R62 ;  /* 0x0000003e003e7245 */ /* 0x000fe40000201400 */
        /* <DEDUP_REMOVED lines=39> */
[----:B0-----:R-:W-:Y:S01]  /*17b10*/  FADD.FTZ R54, R39, R54 ;  /* 0x0000003627367221 */ /* 0x001fe20000010000 */
[----:B------:R-:W-:-:S04]  /*17b20*/  CS2R R38, SRZ ;  /* 0x0000000000267805 */ /* 0x000fc8000001ff00 */
[----:B------:R-:W0:Y:S02]  /*17b30*/  SHFL.BFLY PT, R53, R54, 0x8, 0x1f ;  /* 0x0d001f0036357f89 */ /* 0x000e2400000e0000 */
[----:B0-----:R-:W-:Y:S01]  /*17b40*/  FADD.FTZ R53, R54, R53 ;  /* 0x0000003536357221 */ /* 0x001fe20000010000 */
[----:B------:R-:W-:-:S04]  /*17b50*/  @!P1 LEA R54, R124, UR4, 0x3 ;  /* 0x000000047c369c11 */ /* 0x000fc8000f8e18ff */
[----:B------:R-:W0:Y:S02]  /*17b60*/  SHFL.BFLY PT, R56, R53, 0x10, 0x1f ;  /* 0x0e001f0035387f89 */ /* 0x000e2400000e0000 */
[----:B0-----:R-:W-:Y:S01]  /*17b70*/  FADD.FTZ R37, R53, R56 ;  /* 0x0000003835257221 */ /* 0x001fe20000010000 */
[----:B------:R-:W-:Y:S02]  /*17b80*/  @!P2 LEA R56, R122, UR4, 0x3 ;  /* 0x000000047a38ac11 */ /* 0x000fe4000f8e18ff */
[----:B------:R-:W-:Y:S02]  /*17b90*/  I2FP.F32.S32 R53, R61 ;  /* 0x0000003d00357245 */ /* 0x000fe40000201400 */
[----:B------:R0:W-:Y:S01]  /*17ba0*/  @!P1 STS.64 [R54], R36 ;  /* 0x0000002436009388 */ /* 0x0001e20000000a00 */
[----:B------:R-:W-:Y:S01]  /*17bb0*/  BAR.SYNC.DEFER_BLOCKING 0x0 ;  /* 0x0000000000007b1d */ /* 0x000fe20000010000 */
[----:B------:R-:W-:-:S05]  /*17bc0*/  ISETP.NE.AND P1, PT, R123, RZ, PT ;  /* 0x000000ff7b00720c */ /* 0x000fca0003f25270 */
[----:B------:R-:W1:Y:S01]  /*17bd0*/  MUFU.RCP R63, R53 ;  /* 0x00000035003f7308 */ /* 0x000e620000001000 */
[----:B------:R-:W2:Y:S01]  /*17be0*/  SHFL.DOWN PT, R36, R61, 0x1, 0x1f ;  /* 0x08201f003d247f89 */ /* 0x000ea200000e0000 */
[----:B0-----:R-:W-:-:S03]  /*17bf0*/  I2FP.F32.U32 R37, R55 ;  /* 0x0000003700257245 */ /* 0x001fc60000201000 */
[----:B------:R-:W0:Y:S01]  /*17c00*/  @!P2 LDS.64 R38, [R56] ;  /* 0x000000003826a984 */ /* 0x000e220000000a00 */
[----:B------:R-:W-:Y:S01]  /*17c10*/  PLOP3.LUT P2, PT, PT, PT, UP2, 0x40, 0x4 ;  /* 0x000000000004781c */ /* 0x000fe20003f4e828 */
[----:B--2---:R-:W-:-:S05]  /*17c20*/  IMAD.IADD R61, R61, 0x1, R36 ;  /* 0x000000013d3d7824 */ /* 0x004fca00078e0224 */
[----:B------:R-:W-:-:S06]  /*17c30*/  I2FP.F32.S32 R61, R61 ;  /* 0x0000003d003d7245 */ /* 0x000fcc0000201400 */
[----:B------:R-:W2:Y:S01]  /*17c40*/  MUFU.RCP R61, R61 ;  /* 0x0000003d003d7308 */ /* 0x000ea20000001000 */
[----:B0-----:R-:W0:Y:S04]  /*17c50*/  SHFL.DOWN PT, R59, R38, 0x2, 0x1f ;  /* 0x08401f00263b7f89 */ /* 0x001e2800000e0000 */
[----:B------:R-:W3:Y:S01]  /*17c60*/  SHFL.DOWN PT, R68, R39, 0x2, 0x1f ;  /* 0x08401f0027447f89 */ /* 0x000ee200000e0000 */
[C---:B0-----:R-:W-:Y:S01]  /*17c70*/  FMUL.FTZ R54, R59.reuse, R62 ;  /* 0x0000003e3b367220 */ /* 0x041fe20000410000 */
[----:B------:R-:W-:-:S03]  /*17c80*/  FADD.FTZ R59, -R59, R38 ;  /* 0x000000263b3b7221 */ /* 0x000fc60000010100 */
[----:B------:R-:W-:Y:S01]  /*17c90*/  FFMA.FTZ R54, R37, R38, R54 ;  /* 0x0000002625367223 */ /* 0x000fe20000010036 */
[----:B------:R-:W-:Y:S01]  /*17ca0*/  FMUL.FTZ R59, R59, R59 ;  /* 0x0000003b3b3b7220 */ /* 0x000fe20000410000 */
[----:B---3--:R-:W-:Y:S01]  /*17cb0*/  FADD.FTZ R68, R68, R39 ;  /* 0x0000002744447221 */ /* 0x008fe20000010000 */
[----:B------:R-:W-:Y:S01]  /*17cc0*/  I2FP.F32.S32 R39, R36 ;  /* 0x0000002400277245 */ /* 0x000fe20000201400 */
        /* <DEDUP_REMOVED lines=9> */
[C---:B------:R-:W-:Y:S02]  /*17d60*/  FFMA.FTZ R56, R53.reuse, R38, R56 ;  /* 0x0000002635387223 */ /* 0x040fe40000010038 */
[----:B------:R-:W0:Y:S01]  /*17d70*/  LDC R38, c[0x0][0x448] ;  /* 0x00011200ff267b82 */ /* 0x000e220000000800 */
[----:B------:R-:W-:Y:S01]  /*17d80*/  FMUL.FTZ R36, R53, R36 ;  /* 0x0000002435247220 */ /* 0x000fe20000410000 */
[----:B--2---:R-:W-:Y:S01]  /*17d90*/  FMUL.FTZ R53, R61, R56 ;  /* 0x000000383d357220 */ /* 0x004fe20000410000 */
[----:B-1----:R-:W-:Y:S02]  /*17da0*/  FADD.FTZ R54, R59, R54 ;  /* 0x000000363b367221 */ /* 0x002fe40000010000 */
[----:B------:R-:W-:-:S03]  /*17db0*/  FMUL.FTZ R36, R36, R39 ;  /* 0x0000002724247220 */ /* 0x000fc60000410000 */
[----:B------:R-:W1:Y:S01]  /*17dc0*/  SHFL.IDX PT, R53, R53, RZ, 0x1f ;  /* 0x00001fff35357589 */ /* 0x000e6200000e0000 */
[----:B------:R-:W-:-:S05]  /*17dd0*/  FFMA.FTZ R54, R61, R36, R54 ;  /* 0x000000243d367223 */ /* 0x000fca0000010036 */
[----:B------:R2:W0:Y:S02]  /*17de0*/  SHFL.IDX PT, R39, R54, RZ, 0x1f ;  /* 0x00001fff36277589 */ /* 0x00042400000e0000 */
[----:B--2---:R-:W2:Y:S01]  /*17df0*/  @!P1 LDC.64 R54, c[0x0][0x3c8] ;  /* 0x0000f200ff369b82 */ /* 0x004ea20000000a00 */
[C---:B-1----:R-:W-:Y:S01]  /*17e00*/  FMUL.FTZ R36, R53.reuse, R53 ;  /* 0x0000003535247220 */ /* 0x042fe20000410000 */
[----:B------:R-:W-:-:S04]  /*17e10*/  FSEL R68, R53, RZ, P3 ;  /* 0x000000ff35447208 */ /* 0x000fc80001800000 */
[----:B------:R-:W-:Y:S01]  /*17e20*/  FSEL R37, R36, RZ, !P2 ;  /* 0x000000ff24257208 */ /* 0x000fe20005000000 */
[----:B0-----:R-:W-:Y:S01]  /*17e30*/  FFMA.FTZ R36, R39, UR16, R38 ;  /* 0x0000001027247c23 */ /* 0x001fe20008010026 */
[C---:B------:R-:W-:Y:S01]  /*17e40*/  FADD.FTZ R62, -R68.reuse, R3 ;  /* 0x00000003443e7221 */ /* 0x040fe20000010100 */
[----:B------:R-:W0:Y:S01]  /*17e50*/  @!P1 LDC.64 R38, c[0x0][0x3c0] ;  /* 0x0000f000ff269b82 */ /* 0x000e220000000a00 */
[----:B------:R-:W-:Y:S01]  /*17e60*/  FADD.FTZ R56, -R68, R17 ;  /* 0x0000001144387221 */ /* 0x000fe20000010100 */
[----:B------:R-:W-:Y:S01]  /*17e70*/  FADD.FTZ R75, R36, R37 ;  /* 0x00000025244b7221 */ /* 0x000fe20000010000 */
[C---:B------:R-:W-:Y:S01]  /*17e80*/  FADD.FTZ R61, -R68.reuse, R15 ;  /* 0x0000000f443d7221 */ /* 0x040fe20000010100 */
[----:B------:R-:W-:Y:S02]  /*17e90*/  IMAD.U32 R17, RZ, RZ, UR12 ;  /* 0x0000000cff117e24 */ /* 0x000fe4000f8e00ff */
[C---:B------:R-:W-:Y:S01]  /*17ea0*/  FADD.FTZ R63, -R68.reuse, R14 ;  /* 0x0000000e443f7221 */ /* 0x040fe20000010100 */
[----:B------:R-:W1:Y:S01]  /*17eb0*/  MUFU.RSQ R3, R75 ;  /* 0x0000004b00037308 */ /* 0x000e620000001400 */
[C---:B------:R-:W-:Y:S01]  /*17ec0*/  FADD.FTZ R15, -R68.reuse, R11 ;  /* 0x0000000b440f7221 */ /* 0x040fe20000010100 */
[----:B------:R-:W3:Y:S01]  /*17ed0*/  LDC.64 R36, c[0x0][0x428] ;  /* 0x00010a00ff247b82 */ /* 0x000ee20000000a00 */
[C---:B------:R-:W-:Y:S01]  /*17ee0*/  FADD.FTZ R13, -R68.reuse, R13 ;  /* 0x0000000d440d7221 */ /* 0x040fe20000010100 */
[C---:B------:R-:W-:Y:S01]  /*17ef0*/  FADD.FTZ R14, -R68.reuse, R12 ;  /* 0x0000000c440e7221 */ /* 0x040fe20000010100 */
[----:B------:R-:W-:Y:S01]  /*17f00*/  FADD.FTZ R59, -R68, R16 ;  /* 0x00000010443b7221 */ /* 0x000fe20000010100 */
[----:B--2---:R-:W-:-:S04]  /*17f10*/  @!P1 IMAD.WIDE R54, R17, 0x4, R54 ;  /* 0x0000000411369825 */ /* 0x004fc800078e0236 */
        /* <DEDUP_REMOVED lines=13> */
[----:B------:R-:W-:Y:S01]  /*17ff0*/  FMUL.FTZ R15, R3, R14 ;  /* 0x0000000e030f7220 */ /* 0x000fe20000410000 */
[----:B0-----:R-:W-:-:S04]  /*18000*/  @!P1 IMAD.WIDE R10, R69, 0x4, R38 ;  /* 0x00000004450a9825 */ /* 0x001fc800078e0226 */
[----:B------:R-:W-:Y:S01]  /*18010*/  FMUL.FTZ R39, R3, R16 ;  /* 0x0000001003277220 */ /* 0x000fe20000410000 */
[----:B------:R-:W-:Y:S01]  /*18020*/  FFMA.FTZ R13, R13, R109, R108 ;  /* 0x0000006d0d0d7223 */ /* 0x000fe2000001006c */
[----:B------:R-:W-:Y:S01]  /*18030*/  FFMA.FTZ R14, R15, R107, R106 ;  /* 0x0000006b0f0e7223 */ /* 0x000fe2000001006a */
[C---:B------:R-:W-:Y:S01]  /*18040*/  FADD.FTZ R57, -R68.reuse, R57 ;  /* 0x0000003944397221 */ /* 0x040fe20000010100 */
[C---:B------:R-:W-:Y:S01]  /*18050*/  FADD.FTZ R58, -R68.reuse, R58 ;  /* 0x0000003a443a7221 */ /* 0x040fe20000010100 */
[C---:B------:R-:W-:Y:S01]  /*18060*/  FADD.FTZ R60, -R68.reuse, R60 ;  /* 0x0000003c443c7221 */ /* 0x040fe20000010100 */
[C---:B------:R-:W-:Y:S01]  /*18070*/  FADD.FTZ R64, -R68.reuse, R64 ;  /* 0x0000004044407221 */ /* 0x040fe20000010100 */
[----:B------:R-:W-:Y:S01]  /*18080*/  FADD.FTZ R68, -R68, R46 ;  /* 0x0000002e44447221 */ /* 0x000fe20000010100 */
[----:B------:R-:W-:Y:S01]  /*18090*/  FFMA.FTZ R38, R17, R105, R104 ;  /* 0x0000006911267223 */ /* 0x000fe20000010068 */
[----:B------:R-:W-:Y:S01]  /*180a0*/  FFMA.FTZ R39, R39, R103, R102 ;  /* 0x0000006727277223 */ /* 0x000fe20000010066 */
[----:B---3--:R-:W-:Y:S01]  /*180b0*/  IMAD.WIDE.U32 R46, R49, 0x10, R36 ;  /* 0x00000010312e7825 */ /* 0x008fe200078e0024 */
[----:B------:R-:W-:-:S03]  /*180c0*/  F2FP.BF16.F32.PACK_AB R14, R14, R13 ;  /* 0x0000000d0e0e723e */ /* 0x000fc600000010ff */
[C---:B------:R-:W-:Y:S01]  /*180d0*/  FMUL.FTZ R43, R3.reuse, R43 ;  /* 0x0000002b032b7220 */ /* 0x040fe20000410000 */
[C---:B------:R-:W-:Y:S01]  /*180e0*/  FMUL.FTZ R49, R3.reuse, R12 ;  /* 0x0000000c03317220 */ /* 0x040fe20000410000 */
[C---:B------:R-:W-:Y:S01]  /*180f0*/  FMUL.FTZ R13, R3.reuse, R56 ;  /* 0x00000038030d7220 */ /* 0x040fe20000410000 */
[----:B------:R-:W-:Y:S01]  /*18100*/  FMUL.FTZ R59, R3, R59 ;  /* 0x0000003b033b7220 */ /* 0x000fe20000410000 */
[----:B------:R-:W-:Y:S01]  /*18110*/  F2FP.BF16.F32.PACK_AB R15, R39, R38 ;  /* 0x00000026270f723e */ /* 0x000fe200000010ff */
[C---:B------:R-:W-:Y:S01]  /*18120*/  FMUL.FTZ R69, R3.reuse, R70 ;  /* 0x0000004603457220 */ /* 0x040fe20000410000 */
[----:B------:R-:W-:Y:S01]  /*18130*/  FMUL.FTZ R71, R3, R71 ;  /* 0x0000004703477220 */ /* 0x000fe20000410000 */
[----:B------:R-:W-:Y:S01]  /*18140*/  FFMA.FTZ R38, R43, R93, R92 ;  /* 0x0000005d2b267223 */ /* 0x000fe2000001005c */
[----:B------:R-:W-:Y:S01]  /*18150*/  FFMA.FTZ R49, R49, R91, R90 ;  /* 0x0000005b31317223 */ /* 0x000fe2000001005a */
[C---:B------:R-:W-:Y:S01]  /*18160*/  FMUL.FTZ R61, R3.reuse, R61 ;  /* 0x0000003d033d7220 */ /* 0x040fe20000410000 */
[C---:B------:R-:W-:Y:S01]  /*18170*/  FMUL.FTZ R63, R3.reuse, R63 ;  /* 0x0000003f033f7220 */ /* 0x040fe20000410000 */
[----:B------:R-:W-:Y:S01]  /*18180*/  FMUL.FTZ R41, R3, R41 ;  /* 0x0000002903297220 */ /* 0x000fe20000410000 */
[----:B------:R-:W-:Y:S01]  /*18190*/  FFMA.FTZ R12, R13, R117, R116 ;  /* 0x000000750d0c7223 */ /* 0x000fe20000010074 */
[----:B------:R-:W-:Y:S01]  /*181a0*/  FFMA.FTZ R59, R59, R115, R114 ;  /* 0x000000733b3b7223 */ /* 0x000fe20000010072 */
[----:B------:R-:W-:-:S04]  /*181b0*/  IMAD.WIDE.U32 R16, R18, 0x10, R36 ;  /* 0x0000001012107825 */ /* 0x000fc800078e0024 */
[----:B------:R-:W-:Y:S01]  /*181c0*/  FMUL.FTZ R39, R3, R42 ;  /* 0x0000002a03277220 */ /* 0x000fe20000410000 */
[----:B------:R-:W-:Y:S01]  /*181d0*/  FFMA.FTZ R69, R69, R89, R88 ;  /* 0x0000005945457223 */ /* 0x000fe20000010058 */
[----:B------:R-:W-:Y:S01]  /*181e0*/  FFMA.FTZ R13, R61, R113, R112 ;  /* 0x000000713d0d7223 */ /* 0x000fe20000010070 */
[----:B------:R-:W-:-:S04]  /*181f0*/  IMAD.WIDE.U32 R44, R4, 0x10, R36 ;  /* 0x00000010042c7825 */ /* 0x000fc800078e0024 */
[----:B------:R-:W-:Y:S01]  /*18200*/  FFMA.FTZ R36, R71, R87, R86 ;  /* 0x0000005747247223 */ /* 0x000fe20000010056 */
[----:B------:R-:W-:Y:S01]  /*18210*/  FFMA.FTZ R4, R63, R111, R110 ;  /* 0x0000006f3f047223 */ /* 0x000fe2000001006e */
[----:B------:R-:W-:Y:S01]  /*18220*/  FFMA.FTZ R37, R41, R97, R96 ;  /* 0x0000006129257223 */ /* 0x000fe20000010060 */
[----:B------:R-:W-:Y:S01]  /*18230*/  F2FP.BF16.F32.PACK_AB R38, R49, R38 ;  /* 0x000000263126723e */ /* 0x000fe200000010ff */
[----:B------:R-:W-:Y:S01]  /*18240*/  FMUL.FTZ R41, R3, R62 ;  /* 0x0000003e03297220 */ /* 0x000fe20000410000 */
[----:B------:R-:W-:Y:S01]  /*18250*/  F2FP.BF16.F32.PACK_AB R12, R59, R12 ;  /* 0x0000000c3b0c723e */ /* 0x000fe200000010ff */
[C---:B------:R-:W-:Y:S01]  /*18260*/  FMUL.FTZ R43, R3.reuse, R40 ;  /* 0x00000028032b7220 */ /* 0x040fe20000410000 */
[C---:B------:R-:W-:Y:S01]  /*18270*/  FMUL.FTZ R49, R3.reuse, R50 ;  /* 0x0000003203317220 */ /* 0x040fe20000410000 */
        /* <DEDUP_REMOVED lines=8> */
[----:B------:R-:W-:Y:S01]  /*18300*/  F2FP.BF16.F32.PACK_AB R39, R36, R69 ;  /* 0x000000452427723e */ /* 0x000fe200000010ff */
[----:B------:R-:W-:Y:S01]  /*18310*/  FFMA.FTZ R36, R41, R101, R100 ;  /* 0x0000006529247223 */ /* 0x000fe20000010064 */
[----:B------:R-:W-:Y:S01]  /*18320*/  F2FP.BF16.F32.PACK_AB R13, R4, R13 ;  /* 0x0000000d040d723e */ /* 0x000fe200000010ff */
[----:B------:R-:W-:Y:S01]  /*18330*/  FFMA.FTZ R43, R43, R99, R98 ;  /* 0x000000632b2b7223 */ /* 0x000fe20000010062 */
        /* <DEDUP_REMOVED lines=8> */
[----:B------:R-:W-:Y:S01]  /*183c0*/  F2FP.BF16.F32.PACK_AB R37, R18, R37 ;  /* 0x000000251225723e */ /* 0x000fe200000010ff */
[----:B------:R0:W-:Y:S01]  /*183d0*/  @!P1 STG.E desc[UR8][R10.64], R53 ;  /* 0x000000350a009986 */ /* 0x0001e2000c101908 */
[----:B------:R-:W-:Y:S01]  /*183e0*/  F2FP.BF16.F32.PACK_AB R36, R43, R36 ;  /* 0x000000242b24723e */ /* 0x000fe200000010ff */
[----:B------:R-:W-:Y:S01]  /*183f0*/  UIADD3 UR12, UPT, UPT, UR12, UR18, URZ ;  /* 0x000000120c0c7290 */ /* 0x000fe2000fffe0ff */
[----:B------:R-:W-:Y:S01]  /*18400*/  F2FP.BF16.F32.PACK_AB R43, R49, R64 ;  /* 0x00000040312b723e */ /* 0x000fe200000010ff */
[----:B------:R0:W-:Y:S01]  /*18410*/  @!P1 STG.E desc[UR8][R54.64], R3 ;  /* 0x0000000336009986 */ /* 0x0001e2000c101908 */
[----:B------:R-:W-:Y:S01]  /*18420*/  F2FP.BF16.F32.PACK_AB R42, R63, R42 ;  /* 0x0000002a3f2a723e */ /* 0x000fe200000010ff */
[----:B------:R-:W-:Y:S01]  /*18430*/  UISETP.GE.AND UP0, UPT, UR12, UR19, UPT ;  /* 0x000000130c00728c */ /* 0x000fe2000bf06270 */
[----:B------:R-:W-:Y:S01]  /*18440*/  F2FP.BF16.F32.PACK_AB R41, R4, R41 ;  /* 0x000000290429723e */ /* 0x000fe200000010ff */
[----:B------:R0:W-:Y:S01]  /*18450*/  STG.E.128 desc[UR8][R16.64], R12 ;  /* 0x0000000c10007986 */ /* 0x0001e2000c101d08 */
[----:B------:R-:W-:-:S03]  /*18460*/  F2FP.BF16.F32.PACK_AB R40, R51, R40 ;  /* 0x000000283328723e */ /* 0x000fc600000010ff */
[----:B------:R0:W-:Y:S04]  /*18470*/  STG.E.128 desc[UR8][R44.64], R36 ;  /* 0x000000242c007986 */ /* 0x0001e8000c101d08 */
[----:B------:R0:W-:Y:S01]  /*18480*/  STG.E.128 desc[UR8][R46.64], R40 ;  /* 0x000000282e007986 */ /* 0x0001e2000c101d08 */
[----:B------:R-:W-:Y:S05]  /*18490*/  BRA.U !UP0, `(.L_x_1330) ;  /* 0xfffffe89082c7547 */ /* 0x000fea000b83ffff */
[----:B------:R-:W-:Y:S05]  /*184a0*/  EXIT ;  /* 0x000000000000794d */ /* 0x000fea0003800000 */
.L_x_1331:
        /* <DEDUP_REMOVED lines=13> */
.L_x_13571:


//--------------------- .text._ZN10layer_norm31ln_parallel_residual_fwd_kernelINS_13Kernel_traitsI6__halfS2_S2_S2_fjLj3072ELj1ELj1ELj4ELj16ENS_18Kernel_traits_baseILj3072ES2_S2_S2_S2_fjLj128EEEEELb0ELb0ELb0EEEvNS_9FwdParamsE --------------------------
	.section	.text._ZN10layer_norm31ln_parallel_residual_fwd_kernelINS_13Kernel_traitsI6__halfS2_S2_S2_fjLj3072ELj1ELj1ELj4ELj16ENS_18Kernel_traits_baseILj3072ES2_S2_S2_S2_fjLj128EEEEELb0ELb0ELb0EEEvNS_9FwdParamsE,"ax",@progbits
	.align	128
        .global         _ZN10layer_norm31ln_parallel_residual_fwd_kernelINS_13Kernel_traitsI6__halfS2_S2_S2_fjLj3072ELj1ELj1ELj4ELj16ENS_18Kernel_traits_baseILj3072ES2_S2_S2_S2_fjLj128EEEEELb0ELb0ELb0EEEvNS_9FwdParamsE
        .type           _ZN10layer_norm31ln_parallel_residual_fwd_kernelINS_13Kernel_traitsI6__halfS2_S2_S2_fjLj3072ELj1ELj1ELj4ELj16ENS_18Kernel_traits_baseILj3072ES2_S2_S2_S2_fjLj128EEEEELb0ELb0ELb0EEEvNS_9FwdParamsE,@function
        .size           _ZN10layer_norm31ln_parallel_residual_fwd_kernelINS_13Kernel_traitsI6__halfS2_S2_S2_fjLj3072ELj1ELj1ELj4ELj16ENS_18Kernel_traits_baseILj3072ES2_S2_S2_S2_fjLj128EEEEELb0ELb0ELb0EEEvNS_9FwdParamsE,(.L_x_13572 - _ZN10layer_norm31ln_parallel_residual_fwd_kernelINS_13Kernel_traitsI6__halfS2_S2_S2_fjLj3072ELj1ELj1ELj4ELj16ENS_18Kernel_traits_baseILj3072ES2_S2_S2_S2_fjLj128EEEEELb0ELb0ELb0EEEvNS_9FwdParamsE)
        .other          _ZN10layer_norm31ln_parallel_residual_fwd_kernelINS_13Kernel_traitsI6__halfS2_S2_S2_fjLj3072ELj1ELj1ELj4ELj16ENS_18Kernel_traits_baseILj3072ES2_S2_S2_S2_fjLj128EEEEELb0ELb0ELb0EEEvNS_9FwdParamsE,@"STO_CUDA_ENTRY STV_DEFAULT"
_ZN10layer_norm31ln_parallel_residual_fwd_kernelINS_13Kernel_traitsI6__halfS2_S2_S2_fjLj3072ELj1ELj1ELj4ELj16ENS_18Kernel_traits_baseILj3072ES2_S2_S2_S2_fjLj128EEEEELb0ELb0ELb0EEEvNS_9FwdParamsE:
.text._ZN10layer_norm31ln_parallel_residual_fwd_kernelINS_13Kernel_traitsI6__halfS2_S2_S2_fjLj3072ELj1ELj1ELj4ELj16ENS_18Kernel_traits_baseILj3072ES2_S2_S2_S2_fjLj128EEEEELb0ELb0ELb0EEEvNS_9FwdParamsE:
        /* <DEDUP_REMOVED lines=27> */
[C---:B------:R-:W-:Y:S02]  /*01b0*/  ISETP.GE.U32.AND P1, PT, R4.reuse, 0x80, PT ;  /* 0x000000800400780c */ /* 0x040fe40003f26070 */
[----:B------:R-:W-:Y:S02]  /*01c0*/  ISETP.GE.U32.AND P2, PT, R4, 0x100, PT ;  /* 0x000001000400780c */ /* 0x000fe40003f46070 */
[----:B------:R-:W-:-:S03]  /*01d0*/  MOV R9, R7 ;  /* 0x0000000700097202 */ /* 0x000fc60000000f00 */
[----:B------:R-:W1:Y:S06]  /*01e0*/  LDC.64 R12, c[0x0][0x3d8] ;  /* 0x0000f600ff0c7b82 */ /* 0x000e6c0000000a00 */
[C---:B------:R-:W-:Y:S02]  /*01f0*/  @P1 LOP3.LUT R9, R7.reuse, 0x80, RZ, 0xfc, !PT ;  /* 0x0000008007091812 */ /* 0x040fe400078efcff */
[----:B------:R-:W2:Y:S01]  /*0200*/  LDC.64 R14, c[0x0][0x3d0] ;  /* 0x0000f400ff0e7b82 */ /* 0x000ea20000000a00 */
[----:B0-----:R-:W-:-:S07]  /*0210*/  @P1 IMAD.WIDE.U32 R10, R7, 0x10, R10 ;  /* 0x00000010070a1825 */ /* 0x001fce00078e000a */
[----:B------:R-:W0:Y:S01]  /*0220*/  LDC.64 R44, c[0x0][0x3d8] ;  /* 0x0000f600ff2c7b82 */ /* 0x000e220000000a00 */
[----:B------:R-:W5:Y:S01]  /*0230*/  @P1 LDG.E.128 R16, desc[UR6][R10.64] ;  /* 0x000000060a101981 */ /* 0x000f62000c1e1d00 */
[----:B-1----:R-:W-:-:S05]  /*0240*/  @P1 IMAD.WIDE.U32 R12, R7, 0x10, R12 ;  /* 0x00000010070c1825 */ /* 0x002fca00078e000c */
[----:B------:R-:W5:Y:S01]  /*0250*/  @P1 LDG.E.128 R20, desc[UR6][R12.64] ;  /* 0x000000060c141981 */ /* 0x000f62000c1e1d00 */
[----:B--2---:R-:W-:-:S05]  /*0260*/  @P2 IMAD.WIDE.U32 R14, R9, 0x10, R14 ;  /* 0x00000010090e2825 */ /* 0x004fca00078e000e */
[----:B------:R-:W5:Y:S01]  /*0270*/  @P2 LDG.E.128 R24, desc[UR6][R14.64] ;  /* 0x000000060e182981 */ /* 0x000f62000c1e1d00 */
[----:B------:R-:W-:Y:S01]  /*0280*/  ISETP.GE.U32.AND P3, PT, R4, 0x180, PT ;  /* 0x000001800400780c */ /* 0x000fe20003f66070 */
[----:B0-----:R-:W-:-:S04]  /*0290*/  @P2 IMAD.WIDE.U32 R44, R9, 0x10, R44 ;  /* 0x00000010092c2825 */ /* 0x001fc800078e002c */
[----:B------:R-:W-:Y:S01]  /*02a0*/  HFMA2 R34, -RZ, RZ, 0, 0 ;  /* 0x00000000ff227431 */ /* 0x000fe200000001ff */
[----:B------:R-:W-:Y:S02]  /*02b0*/  CS2R R32, SRZ ;  /* 0x0000000000207805 */ /* 0x000fe4000001ff00 */
[----:B------:R-:W-:Y:S02]  /*02c0*/  MOV R38, RZ ;  /* 0x000000ff00267202 */ /* 0x000fe40000000f00 */
[----:B------:R-:W-:Y:S01]  /*02d0*/  CS2R R36, SRZ ;  /* 0x0000000000247805 */ /* 0x000fe2000001ff00 */
[----:B------:R0:W5:Y:S01]  /*02e0*/  @P2 LDG.E.128 R28, desc[UR6][R44.64] ;  /* 0x000000062c1c2981 */ /* 0x000162000c1e1d00 */
[----:B------:R-:W-:Y:S02]  /*02f0*/  CS2R R42, SRZ ;  /* 0x00000000002a7805 */ /* 0x000fe4000001ff00 */
[----:B------:R-:W-:Y:S02]  /*0300*/  CS2R R40, SRZ ;  /* 0x0000000000287805 */ /* 0x000fe4000001ff00 */
[----:B------:R-:W-:-:S02]  /*0310*/  CS2R R46, SRZ ;  /* 0x00000000002e7805 */ /* 0x000fc4000001ff00 */
[----:B------:R-:W-:Y:S02]  /*0320*/  @P1 MOV R39, RZ ;  /* 0x000000ff00271202 */ /* 0x000fe40000000f00 */
[----:B------:R-:W-:Y:S02]  /*0330*/  @P2 MOV R35, RZ ;  /* 0x000000ff00232202 */ /* 0x000fe40000000f00 */
[----:B------:R-:W-:Y:S02]  /*0340*/  @P2 IADD3 R9, PT, PT, R9, 0x80, RZ ;  /* 0x0000008009092810 */ /* 0x000fe40007ffe0ff */
[----:B0-----:R-:W-:Y:S01]  /*0350*/  CS2R R44, SRZ ;  /* 0x00000000002c7805 */ /* 0x001fe2000001ff00 */
[----:B------:R-:W-:Y:S06]  /*0360*/  @!P3 BRA `(.L_x_1335) ;  /* 0x00000008006cb947 */ /* 0x000fec0003800000 */
[----:B------:R-:W0:Y:S08]  /*0370*/  LDC.64 R48, c[0x0][0x3d0] ;  /* 0x0000f400ff307b82 */ /* 0x000e300000000a00 */
[----:B------:R-:W1:Y:S01]  /*0380*/  LDC.64 R52, c[0x0][0x3d8] ;  /* 0x0000f600ff347b82 */ /* 0x000e620000000a00 */
[----:B0-----:R-:W-:-:S06]  /*0390*/  IMAD.WIDE.U32 R48, R9, 0x10, R48 ;  /* 0x0000001009307825 */ /* 0x001fcc00078e0030 */
[----:B------:R-:W5:Y:S01]  /*03a0*/  LDG.E.128 R48, desc[UR6][R48.64] ;  /* 0x0000000630307981 */ /* 0x000f62000c1e1d00 */
[----:B-1----:R-:W-:-:S06]  /*03b0*/  IMAD.WIDE.U32 R52, R9, 0x10, R52 ;  /* 0x0000001009347825 */ /* 0x002fcc00078e0034 */
[----:B------:R-:W5:Y:S01]  /*03c0*/  LDG.E.128 R52, desc[UR6][R52.64] ;  /* 0x0000000634347981 */ /* 0x000f62000c1e1d00 */
[----:B------:R-:W-:Y:S02]  /*03d0*/  CS2R R58, SRZ ;  /* 0x00000000003a7805 */ /* 0x000fe4000001ff00 */
[----:B------:R-:W-:Y:S02]  /*03e0*/  CS2R R56, SRZ ;  /* 0x0000000000387805 */ /* 0x000fe4000001ff00 */
[----:B------:R-:W-:Y:S02]  /*03f0*/  MOV R34, RZ ;  /* 0x000000ff00227202 */ /* 0x000fe40000000f00 */
[----:B------:R-:W-:Y:S02]  /*0400*/  CS2R R32, SRZ ;  /* 0x0000000000207805 */ /* 0x000fe4000001ff00 */
[----:B------:R-:W-:Y:S02]  /*0410*/  MOV R38, RZ ;  /* 0x000000ff00267202 */ /* 0x000fe40000000f00 */
[----:B------:R-:W-:-:S02]  /*0420*/  CS2R R36, SRZ ;  /* 0x0000000000247805 */ /* 0x000fc4000001ff00 */
[----:B------:R-:W-:Y:S02]  /*0430*/  CS2R R62, SRZ ;  /* 0x00000000003e7805 */ /* 0x000fe4000001ff00 */
[----:B------:R-:W-:Y:S02]  /*0440*/  CS2R R60, SRZ ;  /* 0x00000000003c7805 */ /* 0x000fe4000001ff00 */
[----:B------:R-:W-:Y:S02]  /*0450*/  CS2R R42, SRZ ;  /* 0x00000000002a7805 */ /* 0x000fe4000001ff00 */
[----:B------:R-:W-:Y:S02]  /*0460*/  CS2R R40, SRZ ;  /* 0x0000000000287805 */ /* 0x000fe4000001ff00 */
[----:B------:R-:W-:Y:S02]  /*0470*/  CS2R R46, SRZ ;  /* 0x00000000002e7805 */ /* 0x000fe4000001ff00 */
[----:B------:R-:W-:Y:S01]  /*0480*/  CS2R R44, SRZ ;  /* 0x00000000002c7805 */ /* 0x000fe2000001ff00 */
[----:B------:R-:W-:Y:S06]  /*0490*/  BRA `(.L_x_1335) ;  /* 0x0000000800207947 */ /* 0x000fec0003800000 */
.L_x_1334:
[C---:B------:R-:W-:Y:S01]  /*04a0*/  ISETP.GE.U32.AND P1, PT, R4.reuse, 0x80, PT ;  /* 0x000000800400780c */ /* 0x040fe20003f26070 */
[----:B------:R-:W0:Y:S01]  /*04b0*/  LDC.64 R14, c[0x0][0x3d8] ;  /* 0x0000f600ff0e7b82 */ /* 0x000e220000000a00 */
[----:B------:R-:W-:Y:S02]  /*04c0*/  ISETP.GE.U32.AND P2, PT, R4, 0x100, PT ;  /* 0x000001000400780c */ /* 0x000fe40003f46070 */
[----:B------:R-:W-:-:S05]  /*04d0*/  MOV R9, R7 ;  /* 0x0000000700097202 */ /* 0x000fca0000000f00 */
[----:B------:R-:W1:Y:S04]  /*04e0*/  LDC.64 R12, c[0x0][0x3d0] ;  /* 0x0000f400ff0c7b82 */ /* 0x000e680000000a00 */
[----:B------:R-:W-:-:S04]  /*04f0*/  @P1 LOP3.LUT R9, R7, 0x80, RZ, 0xfc, !PT ;  /* 0x0000008007091812 */ /* 0x000fc800078efcff */
[----:B------:R-:W2:Y:S08]  /*0500*/  LDC.64 R48, c[0x0][0x3d8] ;  /* 0x0000f600ff307b82 */ /* 0x000eb00000000a00 */
[----:B------:R-:W3:Y:S08]  /*0510*/  @P1 LDC.64 R10, c[0x0][0x440] ;  /* 0x00011000ff0a1b82 */ /* 0x000ef00000000a00 */
[----:B------:R-:W4:Y:S01]  /*0520*/  LDC.64 R36, c[0x0][0x3d0] ;  /* 0x0000f400ff247b82 */ /* 0x000f220000000a00 */
[----:B0-----:R-:W-:-:S04]  /*0530*/  @P1 IMAD.WIDE.U32 R50, R7, 0x10, R14 ;  /* 0x0000001007321825 */ /* 0x001fc800078e000e */
[----:B-1----:R-:W-:Y:S01]  /*0540*/  @P1 IMAD.WIDE.U32 R32, R7, 0x10, R12 ;  /* 0x0000001007201825 */ /* 0x002fe200078e000c */
[----:B------:R-:W5:Y:S02]  /*0550*/  @P1 LDG.E.128 R20, desc[UR6][R50.64] ;  /* 0x0000000632141981 */ /* 0x000f64000c1e1d00 */
[----:B------:R-:W0:Y:S01]  /*0560*/  @P2 LDC.64 R52, c[0x0][0x440] ;  /* 0x00011000ff342b82 */ /* 0x000e220000000a00 */
[----:B--2---:R-:W-:Y:S01]  /*0570*/  @P2 IMAD.WIDE.U32 R14, R9, 0x10, R48 ;  /* 0x00000010090e2825 */ /* 0x004fe200078e0030 */
[----:B------:R-:W-:-:S03]  /*0580*/  ISETP.GE.U32.AND P3, PT, R4, 0x180, PT ;  /* 0x000001800400780c */ /* 0x000fc60003f66070 */
[----:B------:R-:W-:Y:S01]  /*0590*/  HFMA2 R34, -RZ, RZ, 0, 0 ;  /* 0x00000000ff227431 */ /* 0x000fe200000001ff */
[----:B------:R1:W5:Y:S01]  /*05a0*/  @P1 LDG.E.128 R16, desc[UR6][R32.64] ;  /* 0x0000000620101981 */ /* 0x000362000c1e1d00 */
[----:B---3--:R-:W-:-:S03]  /*05b0*/  @P1 IMAD.WIDE.U32 R10, R7, 0x10, R10 ;  /* 0x00000010070a1825 */ /* 0x008fc600078e000a */
[----:B------:R2:W5:Y:S04]  /*05c0*/  @P2 LDG.E.128 R28, desc[UR6][R14.64] ;  /* 0x000000060e1c2981 */ /* 0x000568000c1e1d00 */
[----:B------:R2:W5:Y:S01]  /*05d0*/  @P1 LD.E.128 R44, desc[UR6][R10.64] ;  /* 0x000000060a2c1980 */ /* 0x000562000c101d00 */
[----:B----4-:R-:W-:-:S05]  /*05e0*/  @P2 IMAD.WIDE.U32 R12, R9, 0x10, R36 ;  /* 0x00000010090c2825 */ /* 0x010fca00078e0024 */
[----:B------:R2:W5:Y:S01]  /*05f0*/  @P2 LDG.E.128 R24, desc[UR6][R12.64] ;  /* 0x000000060c182981 */ /* 0x000562000c1e1d00 */
[----:B0-----:R-:W-:-:S05]  /*0600*/  @P2 IMAD.WIDE.U32 R48, R9, 0x10, R52 ;  /* 0x0000001009302825 */ /* 0x001fca00078e0034 */
[----:B------:R2:W5:Y:S01]  /*0610*/  @P2 LD.E.128 R40, desc[UR6][R48.64] ;  /* 0x0000000630282980 */ /* 0x000562000c101d00 */
[----:B-1----:R-:W-:Y:S02]  /*0620*/  CS2R R32, SRZ ;  /* 0x0000000000207805 */ /* 0x002fe4000001ff00 */
[----:B------:R-:W-:Y:S02]  /*0630*/  MOV R38, RZ ;  /* 0x000000ff00267202 */ /* 0x000fe40000000f00 */
[----:B------:R-:W-:Y:S02]  /*0640*/  CS2R R36, SRZ ;  /* 0x0000000000247805 */ /* 0x000fe4000001ff00 */
[----:B------:R-:W-:Y:S02]  /*0650*/  @P1 MOV R39, RZ ;  /* 0x000000ff00271202 */ /* 0x000fe40000000f00 */
[----:B------:R-:W-:Y:S02]  /*0660*/  @P2 MOV R35, RZ ;  /* 0x000000ff00232202 */ /* 0x000fe40000000f00 */
[----:B------:R-:W-:Y:S01]  /*0670*/  @P2 IADD3 R9, PT, PT, R9, 0x80, RZ ;  /* 0x0000008009092810 */ /* 0x000fe20007ffe0ff */
[----:B--2---:R-:W-:Y:S06]  /*0680*/  @!P3 BRA `(.L_x_1335) ;  /* 0x0000000400a4b947 */ /* 0x004fec0003800000 */
        /* <DEDUP_REMOVED lines=10> */
[----:B------:R-:W-:Y:S02]  /*0730*/  CS2R R56, SRZ ;  /* 0x0000000000387805 */ /* 0x000fe4000001ff00 */
[----:B------:R-:W-:Y:S02]  /*0740*/  MOV R34, RZ ;  /* 0x000000ff00227202 */ /* 0x000fe40000000f00 */
[----:B------:R-:W-:Y:S02]  /*0750*/  CS2R R32, SRZ ;  /* 0x0000000000207805 */ /* 0x000fe4000001ff00 */
[----:B------:R-:W-:Y:S02]  /*0760*/  MOV R38, RZ ;  /* 0x000000ff00267202 */ /* 0x000fe40000000f00 */
[----:B------:R-:W-:Y:S01]  /*0770*/  CS2R R36, SRZ ;  /* 0x0000000000247805 */ /* 0x000fe2000001ff00 */
[----:B------:R-:W-:Y:S06]  /*0780*/  BRA `(.L_x_1335) ;  /* 0x0000000400647947 */ /* 0x000fec0003800000 */
.L_x_1333:
[----:B------:R-:W0:Y:S02]  /*0790*/  LDCU.64 UR4, c[0x0][0x440] ;  /* 0x00008800ff0477ac */ /* 0x000e240008000a00 */
[----:B0-----:R-:W-:-:S04]  /*07a0*/  UISETP.NE.U32.AND UP0, UPT, UR4, URZ, UPT ;  /* 0x000000ff0400728c */ /* 0x001fc8000bf05070 */
[----:B------:R-:W-:-:S09]  /*07b0*/  UISETP.NE.AND.EX UP0, UPT, UR5, URZ, UPT, UP0 ;  /* 0x000000ff0500728c */ /* 0x000fd2000bf05300 */
[----:B------:R-:W-:Y:S05]  /*07c0*/  BRA.U !UP0, `(.L_x_1336) ;  /* 0x0000000108b07547 */ /* 0x000fea000b800000 */
[C---:B------:R-:W-:Y:S01]  /*07d0*/  ISETP.GE.U32.AND P1, PT, R4.reuse, 0x80, PT ;  /* 0x000000800400780c */ /* 0x040fe20003f26070 */
[----:B------:R-:W0:Y:S01]  /*07e0*/  LDC.64 R12, c[0x0][0x3d0] ;  /* 0x0000f400ff0c7b82 */ /* 0x000e220000000a00 */
[----:B------:R-:W-:Y:S02]  /*07f0*/  ISETP.GE.U32.AND P2, PT, R4, 0x100, PT ;  /* 0x000001000400780c */ /* 0x000fe40003f46070 */
[----:B------:R-:W-:-:S05]  /*0800*/  MOV R9, R7 ;  /* 0x0000000700097202 */ /* 0x000fca0000000f00 */
        /* <DEDUP_REMOVED lines=13> */
[----:B---3--:R-:W-:Y:S01]  /*08e0*/  @P2 IMAD.WIDE.U32 R12, R9, 0x10, R50 ;  /* 0x00000010090c2825 */ /* 0x008fe200078e0032 */
        /* <DEDUP_REMOVED lines=26> */
.L_x_1336:
[C---:B------:R-:W-:Y:S01]  /*0a90*/  ISETP.GE.U32.AND P2, PT, R4.reuse, 0x100, PT ;  /* 0x000001000400780c */ /* 0x040fe20003f46070 */
[----:B------:R-:W0:Y:S01]  /*0aa0*/  LDC.64 R10, c[0x0][0x3d0] ;  /* 0x0000f400ff0a7b82 */ /* 0x000e220000000a00 */
[C---:B------:R-:W-:Y:S02]  /*0ab0*/  ISETP.GE.U32.AND P3, PT, R4.reuse, 0x180, PT ;  /* 0x000001800400780c */ /* 0x040fe40003f66070 */
[----:B------:R-:W-:Y:S02]  /*0ac0*/  ISETP.GE.U32.AND P1, PT, R4, 0x80, PT ;  /* 0x000000800400780c */ /* 0x000fe40003f26070 */
[----:B------:R-:W-:-:S03]  /*0ad0*/  MOV R9, R7 ;  /* 0x0000000700097202 */ /* 0x000fc60000000f00 */
[----:B------:R-:W1:Y:S08]  /*0ae0*/  LDC.64 R14, c[0x0][0x3d8] ;  /* 0x0000f600ff0e7b82 */ /* 0x000e700000000a00 */
[----:B------:R-:W2:Y:S01]  /*0af0*/  @P2 LDC.64 R12, c[0x0][0x438] ;  /* 0x00010e00ff0c2b82 */ /* 0x000ea20000000a00 */
[----:B------:R-:W-:-:S07]  /*0b00*/  @P1 LOP3.LUT R9, R7, 0x80, RZ, 0xfc, !PT ;  /* 0x0000008007091812 */ /* 0x000fce00078efcff */
[----:B------:R-:W3:Y:S01]  /*0b10*/  @P3 LDC.64 R64, c[0x0][0x438] ;  /* 0x00010e00ff403b82 */ /* 0x000ee20000000a00 */
[----:B0-----:R-:W-:-:S05]  /*0b20*/  @P2 IMAD.WIDE.U32 R10, R9, 0x10, R10 ;  /* 0x00000010090a2825 */ /* 0x001fca00078e000a */
[----:B------:R-:W5:Y:S02]  /*0b30*/  @P2 LDG.E.128 R24, desc[UR6][R10.64] ;  /* 0x000000060a182981 */ /* 0x000f64000c1e1d00 */
[----:B------:R-:W0:Y:S01]  /*0b40*/  LDC.64 R66, c[0x0][0x3d8] ;  /* 0x0000f600ff427b82 */ /* 0x000e220000000a00 */
[----:B-1----:R-:W-:-:S05]  /*0b50*/  @P2 IMAD.WIDE.U32 R14, R9, 0x10, R14 ;  /* 0x00000010090e2825 */ /* 0x002fca00078e000e */
[----:B------:R-:W5:Y:S02]  /*0b60*/  @P2 LDG.E.128 R28, desc[UR6][R14.64] ;  /* 0x000000060e1c2981 */ /* 0x000f64000c1e1d00 */
[----:B------:R-:W1:Y:S01]  /*0b70*/  LDC.64 R40, c[0x0][0x3d0] ;  /* 0x0000f400ff287b82 */ /* 0x000e620000000a00 */
[C---:B--2---:R-:W-:Y:S01]  /*0b80*/  @P2 IMAD.WIDE.U32 R12, R9.reuse, 0x10, R12 ;  /* 0x00000010090c2825 */ /* 0x044fe200078e000c */
[----:B------:R-:W-:-:S04]  /*0b90*/  @P2 IADD3 R9, PT, PT, R9, 0x80, RZ ;  /* 0x0000008009092810 */ /* 0x000fc80007ffe0ff */
[----:B------:R-:W5:Y:S02]  /*0ba0*/  @P2 LD.E.128 R32, desc[UR6][R12.64] ;  /* 0x000000060c202980 */ /* 0x000f64000c101d00 */
[----:B------:R-:W2:Y:S01]  /*0bb0*/  @P1 LDC.64 R70, c[0x0][0x438] ;  /* 0x00010e00ff461b82 */ /* 0x000ea20000000a00 */
[----:B---3--:R-:W-:-:S05]  /*0bc0*/  @P3 IMAD.WIDE.U32 R64, R9, 0x10, R64 ;  /* 0x0000001009403825 */ /* 0x008fca00078e0040 */
[----:B------:R-:W5:Y:S02]  /*0bd0*/  @P3 LD.E.128 R56, desc[UR6][R64.64] ;  /* 0x0000000640383980 */ /* 0x000f64000c101d00 */
[----:B------:R-:W3:Y:S01]  /*0be0*/  LDC.64 R72, c[0x0][0x3d8] ;  /* 0x0000f600ff487b82 */ /* 0x000ee20000000a00 */
[----:B0-----:R-:W-:-:S05]  /*0bf0*/  @P3 IMAD.WIDE.U32 R66, R9, 0x10, R66 ;  /* 0x0000001009423825 */ /* 0x001fca00078e0042 */
[----:B------:R-:W5:Y:S01]  /*0c00*/  @P3 LDG.E.128 R52, desc[UR6][R66.64] ;  /* 0x0000000642343981 */ /* 0x000f62000c1e1d00 */
[C---:B-1----:R-:W-:Y:S01]  /*0c10*/  @P1 IMAD.WIDE.U32 R68, R7.reuse, 0x10, R40 ;  /* 0x0000001007441825 */ /* 0x042fe200078e0028 */
[----:B------:R-:W0:Y:S04]  /*0c20*/  LDC.64 R44, c[0x0][0x3d0] ;  /* 0x0000f400ff2c7b82 */ /* 0x000e280000000a00 */
[----:B------:R-:W5:Y:S01]  /*0c30*/  @P1 LDG.E.128 R16, desc[UR6][R68.64] ;  /* 0x0000000644101981 */ /* 0x000f62000c1e1d00 */
[----:B--2---:R-:W-:-:S05]  /*0c40*/  @P1 IMAD.WIDE.U32 R70, R7, 0x10, R70 ;  /* 0x0000001007461825 */ /* 0x004fca00078e0046 */
[----:B------:R-:W5:Y:S01]  /*0c50*/  @P1 LD.E.128 R36, desc[UR6][R70.64] ;  /* 0x0000000646241980 */ /* 0x000f62000c101d00 */
[----:B---3--:R-:W-:-:S05]  /*0c60*/  @P1 IMAD.WIDE.U32 R72, R7, 0x10, R72 ;  /* 0x0000001007481825 */ /* 0x008fca00078e0048 */
[----:B------:R-:W5:Y:S01]  /*0c70*/  @P1 LDG.E.128 R20, desc[UR6][R72.64] ;  /* 0x0000000648141981 */ /* 0x000f62000c1e1d00 */
[----:B0-----:R-:W-:-:S04]  /*0c80*/  @P3 IMAD.WIDE.U32 R44, R9, 0x10, R44 ;  /* 0x00000010092c3825 */ /* 0x001fc800078e002c */
[----:B------:R-:W-:Y:S01]  /*0c90*/  HFMA2 R42, -RZ, RZ, 0, 0 ;  /* 0x00000000ff2a7431 */ /* 0x000fe200000001ff */
[----:B------:R-:W-:Y:S02]  /*0ca0*/  CS2R R40, SRZ ;  /* 0x0000000000287805 */ /* 0x000fe4000001ff00 */
[----:B------:R-:W-:Y:S02]  /*0cb0*/  MOV R46, RZ ;  /* 0x000000ff002e7202 */ /* 0x000fe40000000f00 */
[----:B------:R-:W-:Y:S01]  /*0cc0*/  @P3 CS2R R62, SRZ ;  /* 0x00000000003e3805 */ /* 0x000fe2000001ff00 */
[----:B------:R0:W5:Y:S01]  /*0cd0*/  @P3 LDG.E.128 R48, desc[UR6][R44.64] ;  /* 0x000000062c303981 */ /* 0x000162000c1e1d00 */
[----:B------:R-:W-:Y:S02]  /*0ce0*/  @P1 MOV R47, RZ ;  /* 0x000000ff002f1202 */ /* 0x000fe40000000f00 */
[----:B------:R-:W-:Y:S02]  /*0cf0*/  @P3 CS2R R60, SRZ ;  /* 0x00000000003c3805 */ /* 0x000fe4000001ff00 */
[----:B------:R-:W-:-:S02]  /*0d00*/  @P2 MOV R43, RZ ;  /* 0x000000ff002b2202 */ /* 0x000fc40000000f00 */
[----:B0-----:R-:W-:-:S07]  /*0d10*/  CS2R R44, SRZ ;  /* 0x00000000002c7805 */ /* 0x001fce000001ff00 */
.L_x_1335:
[----:B------:R-:W-:Y:S05]  /*0d20*/  BSYNC.RECONVERGENT B0 ;  /* 0x0000000000007941 */ /* 0x000fea0003800200 */
.L_x_1332:
[----:B------:R-:W0:Y:S02]  /*0d30*/  LDCU UR4, c[0x0][0x384] ;  /* 0x00007080ff0477ac */ /* 0x000e240008000800 */
[----:B0-----:R-:W-:-:S13]  /*0d40*/  ISETP.GE.AND P2, PT, R5, UR4, PT ;  /* 0x0000000405007c0c */ /* 0x001fda000bf46270 */
[----:B------:R-:W-:Y:S05]  /*0d50*/  @P2 EXIT ;  /* 0x000000000000294d */ /* 0x000fea0003800000 */
[----:B------:R-:W-:Y:S01]  /*0d60*/  SHF.R.S32.HI R0, RZ, 0x3, R0 ;  /* 0x00000003ff007819 */ /* 0x000fe20000011400 */
[----:B------:R-:W0:Y:S03]  /*0d70*/  LDCU UR10, c[0x0][0x388] ;  /* 0x00007100ff0a77ac */ /* 0x000e260008000800 */
[C---:B------:R-:W-:Y:S01]  /*0d80*/  LOP3.LUT R2, R0.reuse, 0x7f, RZ, 0xc0, !PT ;  /* 0x0000007f00027812 */ /* 0x040fe200078ec0ff */
[----:B------:R-:W1:Y:S01]  /*0d90*/  LDCU.U8 UR8, c[0x0][0x410] ;  /* 0x00008200ff0877ac */ /* 0x000e620008000000 */
[----:B------:R-:W-:Y:S02]  /*0da0*/  SHF.L.U32 R0, R0, 0x1, RZ ;  /* 0x0000000100007819 */ /* 0x000fe400000006ff */
[----:B------:R-:W-:Y:S01]  /*0db0*/  VIADDMNMX R3, R2, -R3, RZ, !PT ;  /* 0x8000000302037246 */ /* 0x000fe200078001ff */
[----:B------:R-:W-:Y:S01]  /*0dc0*/  IMAD R9, R6, -0x20, R2 ;  /* 0xffffffe006097824 */ /* 0x000fe200078e0202 */
[----:B------:R-:W-:Y:S01]  /*0dd0*/  LOP3.LUT R0, R0, 0xffffff00, RZ, 0xc0, !PT ;  /* 0xffffff0000007812 */ /* 0x000fe200078ec0ff */
[----:B------:R-:W2:Y:S01]  /*0de0*/  LDCU UR9, c[0x0][0x400] ;  /* 0x00008000ff0977ac */ /* 0x000ea20008000800 */
[----:B------:R-:W-:-:S02]  /*0df0*/  VIMNMX R3, PT, PT, R3, 0x20, PT ;  /* 0x0000002003037848 */ /* 0x000fc40003fe0100 */
[----:B------:R-:W-:Y:S01]  /*0e00*/  VIMNMX R9, PT, PT, RZ, R9, !PT ;  /* 0x00000009ff097248 */ /* 0x000fe20007fe0100 */
[----:B------:R-:W3:Y:S01]  /*0e10*/  LDCU.64 UR12, c[0x0][0x398] ;  /* 0x00007300ff0c77ac */ /* 0x000ee20008000a00 */
[-C--:B------:R-:W-:Y:S02]  /*0e20*/  LEA R3, R3, R0.reuse, 0x3 ;  /* 0x0000000003037211 */ /* 0x080fe400078e18ff */
[----:B------:R-:W-:Y:S01]  /*0e30*/  VIMNMX R9, PT, PT, R9, 0x20, PT ;  /* 0x0000002009097848 */ /* 0x000fe20003fe0100 */
[----:B------:R-:W4:Y:S01]  /*0e40*/  LDCU.64 UR14, c[0x0][0x3a0] ;  /* 0x00007400ff0e77ac */ /* 0x000f220008000a00 */
[----:B------:R-:W-:Y:S02]  /*0e50*/  I2FP.F32.U32 R3, R3 ;  /* 0x0000000300037245 */ /* 0x000fe40000201000 */
[----:B------:R-:W-:Y:S01]  /*0e60*/  LEA R0, R9, R0, 0x3 ;  /* 0x0000000009007211 */ /* 0x000fe200078e18ff */
[----:B------:R-:W-:Y:S01]  /*0e70*/  UPLOP3.LUT UP1, UPT, UPT, UPT, UPT, 0x40, 0x4 ;  /* 0x000000000004789c */ /* 0x000fe20003f2e870 */
[----:B-1----:R0:W0:Y:S10]  /*0e80*/  MUFU.RCP R2, R3 ;  /* 0x0000000300027308 */ /* 0x0020340000001000 */
.L_x_1363:
[----:B0-----:R-:W-:Y:S01]  /*0e90*/  IMAD R76, R5, UR10, RZ ;  /* 0x0000000a054c7c24 */ /* 0x001fe2000f8e02ff */
[----:B------:R-:W-:Y:S04]  /*0ea0*/  BSSY.RECONVERGENT B0, `(.L_x_1337) ;  /* 0x0000089000007945 */ /* 0x000fe80003800200 */
[----:B------:R-:W-:-:S04]  /*0eb0*/  SHF.R.S32.HI R77, RZ, 0x1f, R76 ;  /* 0x0000001fff4d7819 */ /* 0x000fc8000001144c */
[----:B------:R-:W-:-:S04]  /*0ec0*/  LEA.HI R76, R77, R76, RZ, 0x3 ;  /* 0x0000004c4d4c7211 */ /* 0x000fc800078f18ff */
[----:B------:R-:W-:-:S04]  /*0ed0*/  LEA.HI.SX32 R99, R76, R7, 0x1d ;  /* 0x000000074c637211 */ /* 0x000fc800078feaff */
[----:B------:R-:W-:Y:S01]  /*0ee0*/  MOV R81, R99 ;  /* 0x0000006300517202 */ /* 0x000fe20000000f00 */
[----:B------:R-:W-:Y:S06]  /*0ef0*/  @!P1 BRA `(.L_x_1338) ;  /* 0x00000008000c9947 */ /* 0x000fec0003800000 */
[----:B---3--:R-:W-:Y:S01]  /*0f00*/  ISETP.NE.U32.AND P1, PT, RZ, UR12, PT ;  /* 0x0000000cff007c0c */ /* 0x008fe2000bf25070 */
[----:B------:R-:W0:Y:S01]  /*0f10*/  LDC.64 R76, c[0x0][0x390] ;  /* 0x0000e400ff4c7b82 */ /* 0x000e220000000a00 */
[----:B----4-:R-:W-:Y:S02]  /*0f20*/  ISETP.NE.U32.AND P2, PT, RZ, UR14, PT ;  /* 0x0000000eff007c0c */ /* 0x010fe4000bf45070 */
[----:B------:R-:W-:Y:S02]  /*0f30*/  ISETP.NE.AND.EX P1, PT, RZ, UR13, PT, P1 ;  /* 0x0000000dff007c0c */ /* 0x000fe4000bf25310 */
[----:B------:R-:W-:-:S11]  /*0f40*/  ISETP.NE.AND.EX P2, PT, RZ, UR15, PT, P2 ;  /* 0x0000000fff007c0c */ /* 0x000fd6000bf45320 */
[----:B------:R-:W1:Y:S08]  /*0f50*/  @P1 LDC.64 R80, c[0x0][0x398] ;  /* 0x0000e600ff501b82 */ /* 0x000e700000000a00 */
[----:B------:R-:W3:Y:S01]  /*0f60*/  @P2 LDC.64 R82, c[0x0][0x3a0] ;  /* 0x0000e800ff522b82 */ /* 0x000ee20000000a00 */
[----:B0-----:R-:W-:-:S06]  /*0f70*/  IMAD.WIDE.U32 R76, R99, 0x10, R76 ;  /* 0x00000010634c7825 */ /* 0x001fcc00078e004c */
[----:B------:R-:W5:Y:S01]  /*0f80*/  LDG.E.128 R76, desc[UR6][R76.64] ;  /* 0x000000064c4c7981 */ /* 0x000f62000c1e1d00 */
[----:B-1----:R-:W-:-:S05]  /*0f90*/  @P1 IMAD.WIDE.U32 R80, R99, 0x10, R80 ;  /* 0x0000001063501825 */ /* 0x002fca00078e0050 */
[----:B------:R0:W5:Y:S01]  /*0fa0*/  @P1 LDG.E.128 R64, desc[UR6][R80.64] ;  /* 0x0000000650401981 */ /* 0x000162000c1e1d00 */
[----:B---3--:R-:W-:-:S05]  /*0fb0*/  @P2 IMAD.WIDE.U32 R82, R99, 0x10, R82 ;  /* 0x0000001063522825 */ /* 0x008fca00078e0052 */
[----:B------:R0:W5:Y:S01]  /*0fc0*/  @P2 LDG.E.128 R68, desc[UR6][R82.64] ;  /* 0x0000000652442981 */ /* 0x000162000c1e1d00 */
[----:B------:R-:W-:Y:S05]  /*0fd0*/  @!P1 BRA `(.L_x_1339) ;  /* 0x00000004002c9947 */ /* 0x000fea0003800000 */
[----:B------:R-:W-:Y:S05]  /*0fe0*/  @!P2 BRA `(.L_x_1340) ;  /* 0x0000000000b4a947 */ /* 0x000fea0003800000 */
[----:B-----5:R-:W-:Y:S02]  /*0ff0*/  HADD2.F32 R3, -RZ, R76.H0_H0 ;  /* 0x2000004cff037230 */ /* 0x020fe40000004100 */
[----:B------:R-:W-:Y:S02]  /*1000*/  HADD2.F32 R14, -RZ, R64.H0_H0 ;  /* 0x20000040ff0e7230 */ /* 0x000fe40000004100 */
[--C-:B------:R-:W-:Y:S02]  /*1010*/  HADD2.F32 R72, -RZ, R77.reuse.H0_H0 ;  /* 0x2000004dff487230 */ /* 0x100fe40000004100 */
[----:B------:R-:W-:Y:S02]  /*1020*/  HADD2.F32 R77, -RZ, R77.H1_H1 ;  /* 0x3000004dff4d7230 */ /* 0x000fe40000004100 */
[----:B------:R-:W-:Y:S01]  /*1030*/  FADD.FTZ R3, R3, R14 ;  /* 0x0000000e03037221 */ /* 0x000fe20000010000 */
[--C-:B------:R-:W-:Y:S02]  /*1040*/  HADD2.F32 R75, -RZ, R65.reuse.H0_H0 ;  /* 0x20000041ff4b7230 */ /* 0x100fe40000004100 */
[----:B------:R-:W-:-:S02]  /*1050*/  HADD2.F32 R14, -RZ, R65.H1_H1 ;  /* 0x30000041ff0e7230 */ /* 0x000fc40000004100 */
[--C-:B0-----:R-:W-:Y:S02]  /*1060*/  HADD2.F32 R80, -RZ, R79.reuse.H0_H0 ;  /* 0x2000004fff507230 */ /* 0x101fe40000004100 */
[----:B------:R-:W-:Y:S01]  /*1070*/  FADD.FTZ R72, R72, R75 ;  /* 0x0000004b48487221 */ /* 0x000fe20000010000 */
[----:B------:R-:W-:Y:S02]  /*1080*/  HADD2.F32 R82, -RZ, R79.H1_H1 ;  /* 0x3000004fff527230 */ /* 0x000fe40000004100 */
[----:B------:R-:W-:Y:S01]  /*1090*/  FADD.FTZ R77, R77, R14 ;  /* 0x0000000e4d4d7221 */ /* 0x000fe20000010000 */
[----:B------:R-:W-:Y:S02]  /*10a0*/  HADD2.F32 R74, -RZ, R78.H0_H0 ;  /* 0x2000004eff4a7230 */ /* 0x000fe40000004100 */
[----:B------:R-:W-:Y:S02]  /*10b0*/  HADD2.F32 R79, -RZ, R66.H0_H0 ;  /* 0x20000042ff4f7230 */ /* 0x000fe40000004100 */
[----:B------:R-:W-:-:S02]  /*10c0*/  HADD2.F32 R75, -RZ, R67.H0_H0 ;  /* 0x20000043ff4b7230 */ /* 0x000fc40000004100 */
[----:B------:R-:W-:Y:S02]  /*10d0*/  HADD2.F32 R14, -RZ, R68.H0_H0 ;  /* 0x20000044ff0e7230 */ /* 0x000fe40000004100 */
[----:B------:R-:W-:Y:S01]  /*10e0*/  FADD.FTZ R74, R74, R79 ;  /* 0x0000004f4a4a7221 */ /* 0x000fe20000010000 */
[----:B------:R-:W-:Y:S02]  /*10f0*/  HADD2.F32 R76, -RZ, R76.H1_H1 ;  /* 0x3000004cff4c7230 */ /* 0x000fe40000004100 */
[----:B------:R-:W-:Y:S01]  /*1100*/  FADD.FTZ R80, R80, R75 ;  /* 0x0000004b50507221 */ /* 0x000fe20000010000 */
[----:B------:R-:W-:Y:S02]  /*1110*/  HADD2.F32 R78, -RZ, R78.H1_H1 ;  /* 0x3000004eff4e7230 */ /* 0x000fe40000004100 */
[----:B------:R-:W-:Y:S01]  /*1120*/  FADD.FTZ R3, R3, R14 ;  /* 0x0000000e03037221 */ /* 0x000fe20000010000 */
[----:B------:R-:W-:Y:S02]  /*1130*/  HADD2.F32 R73, -RZ, R64.H1_H1 ;  /* 0x30000040ff497230 */ /* 0x000fe40000004100 */
[----:B------:R-:W-:-:S02]  /*1140*/  HADD2.F32 R81, -RZ, R66.H1_H1 ;  /* 0x30000042ff517230 */ /* 0x000fc40000004100 */
[----:B------:R-:W-:Y:S02]  /*1150*/  HADD2.F32 R79, -RZ, R67.H1_H1 ;  /* 0x30000043ff4f7230 */ /* 0x000fe40000004100 */
[----:B------:R-:W-:Y:S01]  /*1160*/  FADD.FTZ R73, R76, R73 ;  /* 0x000000494c497221 */ /* 0x000fe20000010000 */
[----:B------:R-:W-:Y:S02]  /*1170*/  HADD2.F32 R85, -RZ, R69.H0_H0 ;  /* 0x20000045ff557230 */ /* 0x000fe40000004100 */
[----:B------:R-:W-:Y:S01]  /*1180*/  FADD.FTZ R78, R78, R81 ;  /* 0x000000514e4e7221 */ /* 0x000fe20000010000 */
[----:B------:R-:W-:Y:S02]  /*1190*/  HADD2.F32 R91, -RZ, R70.H0_H0 ;  /* 0x20000046ff5b7230 */ /* 0x000fe40000004100 */
[----:B------:R-:W-:Y:S01]  /*11a0*/  FADD.FTZ R79, R82, R79 ;  /* 0x0000004f524f7221 */ /* 0x000fe20000010000 */
[--C-:B------:R-:W-:Y:S02]  /*11b0*/  HADD2.F32 R97, -RZ, R71.reuse.H0_H0 ;  /* 0x20000047ff617230 */ /* 0x100fe40000004100 */
[----:B------:R-:W-:Y:S01]  /*11c0*/  FADD.FTZ R85, R72, R85 ;  /* 0x0000005548557221 */ /* 0x000fe20000010000 */
[----:B------:R-:W-:-:S02]  /*11d0*/  HADD2.F32 R98, -RZ, R71.H1_H1 ;  /* 0x30000047ff627230 */ /* 0x000fc40000004100 */
[----:B------:R-:W-:Y:S01]  /*11e0*/  FADD.FTZ R91, R74, R91 ;  /* 0x0000005b4a5b7221 */ /* 0x000fe20000010000 */
[----:B------:R-:W-:Y:S02]  /*11f0*/  HADD2.F32 R75, -RZ, R70.H1_H1 ;  /* 0x30000046ff4b7230 */ /* 0x000fe40000004100 */
[----:B------:R-:W-:Y:S01]  /*1200*/  FADD.FTZ R97, R80, R97 ;  /* 0x0000006150617221 */ /* 0x000fe20000010000 */
[----:B------:R-:W-:Y:S02]  /*1210*/  HADD2.F32 R88, -RZ, R69.H1_H1 ;  /* 0x30000045ff587230 */ /* 0x000fe40000004100 */
[----:B------:R-:W-:Y:S01]  /*1220*/  FADD.FTZ R98, R79, R98 ;  /* 0x000000624f627221 */ /* 0x000fe20000010000 */
[----:B------:R-:W-:Y:S02]  /*1230*/  HADD2.F32 R14, -RZ, R68.H1_H1 ;  /* 0x30000044ff0e7230 */ /* 0x000fe40000004100 */
[----:B------:R-:W-:Y:S01]  /*1240*/  FADD.FTZ R94, R78, R75 ;  /* 0x0000004b4e5e7221 */ /* 0x000fe20000010000 */
[----:B------:R-:W-:Y:S01]  /*1250*/  FADD.FTZ R88, R77, R88 ;  /* 0x000000584d587221 */ /* 0x000fe20000010000 */
[----:B------:R-:W-:Y:S01]  /*1260*/  F2FP.F16.F32.PACK_AB R75, R98, R97 ;  /* 0x00000061624b723e */ /* 0x000fe200000000ff */
[----:B------:R-:W-:-:S02]  /*1270*/  FADD.FTZ R14, R73, R14 ;  /* 0x0000000e490e7221 */ /* 0x000fc40000010000 */
[----:B------:R-:W-:Y:S02]  /*1280*/  F2FP.F16.F32.PACK_AB R74, R94, R91 ;  /* 0x0000005b5e4a723e */ /* 0x000fe400000000ff */
[----:B------:R-:W-:Y:S02]  /*1290*/  F2FP.F16.F32.PACK_AB R73, R88, R85 ;  /* 0x000000555849723e */ /* 0x000fe400000000ff */
[----:B------:R-:W-:Y:S01]  /*12a0*/  F2FP.F16.F32.PACK_AB R72, R14, R3 ;  /* 0x000000030e48723e */ /* 0x000fe200000000ff */
[----:B------:R-:W-:Y:S06]  /*12b0*/  BRA `(.L_x_1341) ;  /* 0x00000004000c7947 */ /* 0x000fec0003800000 */
.L_x_1340:
[----:B-----5:R-:W-:Y:S02]  /*12c0*/  HADD2.F32 R3, -RZ, R76.H0_H0 ;  /* 0x2000004cff037230 */ /* 0x020fe40000004100 */
[----:B------:R-:W-:Y:S02]  /*12d0*/  HADD2.F32 R14, -RZ, R64.H0_H0 ;  /* 0x20000040ff0e7230 */ /* 0x000fe40000004100 */
[----:B------:R-:W-:Y:S02]  /*12e0*/  HADD2.F32 R85, -RZ, R77.H0_H0 ;  /* 0x2000004dff557230 */ /* 0x000fe40000004100 */
[----:B------:R-:W-:Y:S02]  /*12f0*/  HADD2.F32 R91, -RZ, R78.H0_H0 ;  /* 0x2000004eff5b7230 */ /* 0x000fe40000004100 */
[----:B------:R-:W-:Y:S01]  /*1300*/  FADD.FTZ R3, R3, R14 ;  /* 0x0000000e03037221 */ /* 0x000fe20000010000 */
[----:B------:R-:W-:Y:S02]  /*1310*/  HADD2.F32 R97, -RZ, R79.H0_H0 ;  /* 0x2000004fff617230 */ /* 0x000fe40000004100 */
[----:B------:R-:W-:-:S02]  /*1320*/  HADD2.F32 R14, -RZ, R67.H0_H0 ;  /* 0x20000043ff0e7230 */ /* 0x000fc40000004100 */
[----:B------:R-:W-:Y:S02]  /*1330*/  HADD2.F32 R76, -RZ, R76.H1_H1 ;  /* 0x3000004cff4c7230 */ /* 0x000fe40000004100 */
[----:B------:R-:W-:Y:S02]  /*1340*/  HADD2.F32 R77, -RZ, R77.H1_H1 ;  /* 0x3000004dff4d7230 */ /* 0x000fe40000004100 */
[----:B------:R-:W-:Y:S01]  /*1350*/  FADD.FTZ R97, R97, R14 ;  /* 0x0000000e61617221 */ /* 0x000fe20000010000 */
[----:B------:R-:W-:Y:S02]  /*1360*/  HADD2.F32 R78, -RZ, R78.H1_H1 ;  /* 0x3000004eff4e7230 */ /* 0x000fe40000004100 */
[----:B------:R-:W-:Y:S02]  /*1370*/  HADD2.F32 R72, -RZ, R65.H0_H0 ;  /* 0x20000041ff487230 */ /* 0x000fe40000004100 */
[----:B------:R-:W-:Y:S02]  /*1380*/  HADD2.F32 R74, -RZ, R66.H0_H0 ;  /* 0x20000042ff4a7230 */ /* 0x000fe40000004100 */
[----:B------:R-:W-:-:S02]  /*1390*/  HADD2.F32 R79, -RZ, R79.H1_H1 ;  /* 0x3000004fff4f7230 */ /* 0x000fc40000004100 */
[----:B------:R-:W-:Y:S01]  /*13a0*/  FADD.FTZ R85, R85, R72 ;  /* 0x0000004855557221 */ /* 0x000fe20000010000 */
[----:B------:R-:W-:Y:S02]  /*13b0*/  HADD2.F32 R98, -RZ, R67.H1_H1 ;  /* 0x30000043ff627230 */ /* 0x000fe40000004100 */
[----:B------:R-:W-:Y:S01]  /*13c0*/  FADD.FTZ R91, R91, R74 ;  /* 0x0000004a5b5b7221 */ /* 0x000fe20000010000 */
[----:B------:R-:W-:Y:S02]  /*13d0*/  HADD2.F32 R75, -RZ, R66.H1_H1 ;  /* 0x30000042ff4b7230 */ /* 0x000fe40000004100 */
        /* <DEDUP_REMOVED lines=11> */
.L_x_1339:
[----:B------:R-:W-:Y:S05]  /*1490*/  @!P2 BRA `(.L_x_1342) ;  /* 0x000000000074a947 */ /* 0x000fea0003800000 */
        /* <DEDUP_REMOVED lines=29> */
.L_x_1342:
[--C-:B-----5:R-:W-:Y:S02]  /*1670*/  HADD2.F32 R3, -RZ, R76.reuse.H0_H0 ;  /* 0x2000004cff037230 */ /* 0x120fe40000004100 */
[----:B------:R-:W-:Y:S02]  /*1680*/  HADD2.F32 R14, -RZ, R76.H1_H1 ;  /* 0x3000004cff0e7230 */ /* 0x000fe40000004100 */
[--C-:B------:R-:W-:Y:S02]  /*1690*/  HADD2.F32 R85, -RZ, R77.reuse.H0_H0 ;  /* 0x2000004dff557230 */ /* 0x100fe40000004100 */
[----:B------:R-:W-:Y:S02]  /*16a0*/  HADD2.F32 R88, -RZ, R77.H1_H1 ;  /* 0x3000004dff587230 */ /* 0x000fe40000004100 */
[--C-:B------:R-:W-:Y:S02]  /*16b0*/  HADD2.F32 R91, -RZ, R78.reuse.H0_H0 ;  /* 0x2000004eff5b7230 */ /* 0x100fe40000004100 */
[----:B------:R-:W-:-:S02]  /*16c0*/  HADD2.F32 R94, -RZ, R78.H1_H1 ;  /* 0x3000004eff5e7230 */ /* 0x000fc40000004100 */
[--C-:B------:R-:W-:Y:S02]  /*16d0*/  HADD2.F32 R97, -RZ, R79.reuse.H0_H0 ;  /* 0x2000004fff617230 */ /* 0x100fe40000004100 */
[----:B------:R-:W-:-:S07]  /*16e0*/  HADD2.F32 R98, -RZ, R79.H1_H1 ;  /* 0x3000004fff627230 */ /* 0x000fce0000004100 */
.L_x_1341:
[----:B------:R-:W1:Y:S01]  /*16f0*/  @P0 LDC.64 R76, c[0x0][0x3a8] ;  /* 0x0000ea00ff4c0b82 */ /* 0x000e620000000a00 */
[C---:B0-----:R-:W-:Y:S01]  /*1700*/  IADD3 R81, PT, PT, R99.reuse, 0x80, RZ ;  /* 0x0000008063517810 */ /* 0x041fe20007ffe0ff */
[----:B-1----:R-:W-:-:S05]  /*1710*/  @P0 IMAD.WIDE.U32 R76, R99, 0x10, R76 ;  /* 0x00000010634c0825 */ /* 0x002fca00078e004c */
[----:B------:R0:W-:Y:S02]  /*1720*/  @P0 STG.E.128 desc[UR6][R76.64], R72 ;  /* 0x000000484c000986 */ /* 0x0001e4000c101d06 */
.L_x_1338:
[----:B--234-:R-:W-:Y:S05]  /*1730*/  BSYNC.RECONVERGENT B0 ;  /* 0x0000000000007941 */ /* 0x01cfea0003800200 */
.L_x_1337:
[----:B------:R-:W-:Y:S01]  /*1740*/  ISETP.GE.U32.AND P3, PT, R4, 0x100, PT ;  /* 0x000001000400780c */ /* 0x000fe20003f66070 */
[----:B------:R-:W-:-:S12]  /*1750*/  BSSY.RECONVERGENT B0, `(.L_x_1343) ;  /* 0x000008b000007945 */ /* 0x000fd80003800200 */
[----:B------:R-:W-:Y:S05]  /*1760*/  @!P3 BRA `(.L_x_1344) ;  /* 0x000000080024b947 */ /* 0x000fea0003800000 */
[----:B------:R-:W-:Y:S01]  /*1770*/  ISETP.NE.U32.AND P1, PT, RZ, UR12, PT ;  /* 0x0000000cff007c0c */ /* 0x000fe2000bf25070 */
[----:B0-----:R-:W0:Y:S01]  /*1780*/  LDC.64 R76, c[0x0][0x390] ;  /* 0x0000e400ff4c7b82 */ /* 0x001e220000000a00 */
        /* <DEDUP_REMOVED lines=17> */
[--C-:B-----5:R-:W-:Y:S02]  /*18a0*/  HADD2.F32 R9, -RZ, R76.reuse.H0_H0 ;  /* 0x2000004cff097230 */ /* 0x120fe40000004100 */
[----:B------:R-:W-:Y:S02]  /*18b0*/  HADD2.F32 R12, -RZ, R76.H1_H1 ;  /* 0x3000004cff0c7230 */ /* 0x000fe40000004100 */
[--C-:B------:R-:W-:Y:S02]  /*18c0*/  HADD2.F32 R15, -RZ, R77.reuse.H0_H0 ;  /* 0x2000004dff0f7230 */ /* 0x100fe40000004100 */
[----:B------:R-:W-:Y:S02]  /*18d0*/  HADD2.F32 R86, -RZ, R77.H1_H1 ;  /* 0x3000004dff567230 */ /* 0x000fe40000004100 */
[--C-:B------:R-:W-:Y:S02]  /*18e0*/  HADD2.F32 R89, -RZ, R78.reuse.H0_H0 ;  /* 0x2000004eff597230 */ /* 0x100fe40000004100 */
[----:B------:R-:W-:-:S02]  /*18f0*/  HADD2.F32 R92, -RZ, R78.H1_H1 ;  /* 0x3000004eff5c7230 */ /* 0x000fc40000004100 */
[--C-:B------:R-:W-:Y:S02]  /*1900*/  HADD2.F32 R95, -RZ, R79.reuse.H0_H0 ;  /* 0x2000004fff5f7230 */ /* 0x100fe40000004100 */
[----:B------:R-:W-:Y:S01]  /*1910*/  HADD2.F32 R96, -RZ, R79.H1_H1 ;  /* 0x3000004fff607230 */ /* 0x000fe20000004100 */
[----:B------:R-:W-:Y:S06]  /*1920*/  BRA `(.L_x_1347) ;  /* 0x0000000400a47947 */ /* 0x000fec0003800000 */
.L_x_1346:
        /* <DEDUP_REMOVED lines=29> */
.L_x_1345:
[----:B------:R-:W-:-:S04]  /*1b00*/  UISETP.NE.U32.AND UP0, UPT, UR14, URZ, UPT ;  /* 0x000000ff0e00728c */ /* 0x000fc8000bf05070 */
[----:B------:R-:W-:-:S09]  /*1b10*/  UISETP.NE.AND.EX UP0, UPT, UR15, URZ, UPT, UP0 ;  /* 0x000000ff0f00728c */ /* 0x000fd2000bf05300 */
[----:B------:R-:W-:Y:S05]  /*1b20*/  BRA.U UP0, `(.L_x_1348) ;  /* 0x0000000100747547 */ /* 0x000fea000b800000 */
        /* <DEDUP_REMOVED lines=29> */
.L_x_1348:
        /* <DEDUP_REMOVED lines=8> */
[----:B------:R-:W-:Y:S01]  /*1d80*/  FADD.FTZ R72, R73, R72 ;  /* 0x0000004849487221 */ /* 0x000fe20000010000 */
[--C-:B------:R-:W-:Y:S02]  /*1d90*/  HADD2.F32 R80, -RZ, R79.reuse.H0_H0 ;  /* 0x2000004fff507230 */ /* 0x100fe40000004100 */
[----:B------:R-:W-:Y:S01]  /*1da0*/  FADD.FTZ R74, R75, R74 ;  /* 0x0000004a4b4a7221 */ /* 0x000fe20000010000 */
[----:B------:R-:W-:Y:S02]  /*1db0*/  HADD2.F32 R82, -RZ, R79.H1_H1 ;  /* 0x3000004fff527230 */ /* 0x000fe40000004100 */
[----:B------:R-:W-:Y:S02]  /*1dc0*/  HADD2.F32 R12, -RZ, R65.H1_H1 ;  /* 0x30000041ff0c7230 */ /* 0x000fe40000004100 */
[----:B------:R-:W-:-:S02]  /*1dd0*/  HADD2.F32 R76, -RZ, R76.H1_H1 ;  /* 0x3000004cff4c7230 */ /* 0x000fc40000004100 */
[----:B------:R-:W-:Y:S02]  /*1de0*/  HADD2.F32 R78, -RZ, R78.H1_H1 ;  /* 0x3000004eff4e7230 */ /* 0x000fe40000004100 */
[----:B------:R-:W-:Y:S01]  /*1df0*/  FADD.FTZ R77, R12, R77 ;  /* 0x0000004d0c4d7221 */ /* 0x000fe20000010000 */
[----:B------:R-:W-:Y:S02]  /*1e00*/  HADD2.F32 R15, -RZ, R64.H1_H1 ;  /* 0x30000040ff0f7230 */ /* 0x000fe40000004100 */
[----:B------:R-:W-:Y:S02]  /*1e10*/  HADD2.F32 R79, -RZ, R66.H1_H1 ;  /* 0x30000042ff4f7230 */ /* 0x000fe40000004100 */
[--C-:B------:R-:W-:Y:S02]  /*1e20*/  HADD2.F32 R73, -RZ, R67.reuse.H0_H0 ;  /* 0x20000043ff497230 */ /* 0x100fe40000004100 */
[----:B------:R-:W-:Y:S01]  /*1e30*/  FADD.FTZ R76, R15, R76 ;  /* 0x0000004c0f4c7221 */ /* 0x000fe20000010000 */
[----:B------:R-:W-:-:S02]  /*1e40*/  HADD2.F32 R75, -RZ, R67.H1_H1 ;  /* 0x30000043ff4b7230 */ /* 0x000fc40000004100 */
[----:B------:R-:W-:Y:S01]  /*1e50*/  FADD.FTZ R78, R79, R78 ;  /* 0x0000004e4f4e7221 */ /* 0x000fe20000010000 */
[----:B------:R-:W-:Y:S02]  /*1e60*/  HADD2.F32 R12, -RZ, R68.H0_H0 ;  /* 0x20000044ff0c7230 */ /* 0x000fe40000004100 */
[----:B------:R-:W-:Y:S01]  /*1e70*/  FADD.FTZ R80, R73, R80 ;  /* 0x0000005049507221 */ /* 0x000fe20000010000 */
[----:B------:R-:W-:Y:S02]  /*1e80*/  HADD2.F32 R15, -RZ, R69.H0_H0 ;  /* 0x20000045ff0f7230 */ /* 0x000fe40000004100 */
[----:B------:R-:W-:Y:S01]  /*1e90*/  FADD.FTZ R82, R75, R82 ;  /* 0x000000524b527221 */ /* 0x000fe20000010000 */
[----:B------:R-:W-:Y:S02]  /*1ea0*/  HADD2.F32 R89, -RZ, R70.H0_H0 ;  /* 0x20000046ff597230 */ /* 0x000fe40000004100 */
[----:B------:R-:W-:Y:S01]  /*1eb0*/  FADD.FTZ R9, R12, R9 ;  /* 0x000000090c097221 */ /* 0x000fe20000010000 */
[----:B------:R-:W-:-:S02]  /*1ec0*/  HADD2.F32 R95, -RZ, R71.H0_H0 ;  /* 0x20000047ff5f7230 */ /* 0x000fc40000004100 */
[----:B------:R-:W-:Y:S01]  /*1ed0*/  FADD.FTZ R15, R15, R72 ;  /* 0x000000480f0f7221 */ /* 0x000fe20000010000 */
[----:B------:R-:W-:Y:S02]  /*1ee0*/  HADD2.F32 R79, -RZ, R71.H1_H1 ;  /* 0x30000047ff4f7230 */ /* 0x000fe40000004100 */
[----:B------:R-:W-:Y:S01]  /*1ef0*/  FADD.FTZ R89, R89, R74 ;  /* 0x0000004a59597221 */ /* 0x000fe20000010000 */
[----:B------:R-:W-:Y:S02]  /*1f00*/  HADD2.F32 R75, -RZ, R70.H1_H1 ;  /* 0x30000046ff4b7230 */ /* 0x000fe40000004100 */
[----:B------:R-:W-:Y:S01]  /*1f10*/  FADD.FTZ R95, R95, R80 ;  /* 0x000000505f5f7221 */ /* 0x000fe20000010000 */
[----:B------:R-:W-:Y:S02]  /*1f20*/  HADD2.F32 R86, -RZ, R69.H1_H1 ;  /* 0x30000045ff567230 */ /* 0x000fe40000004100 */
[----:B------:R-:W-:Y:S01]  /*1f30*/  FADD.FTZ R96, R79, R82 ;  /* 0x000000524f607221 */ /* 0x000fe20000010000 */
[----:B------:R-:W-:-:S02]  /*1f40*/  HADD2.F32 R73, -RZ, R68.H1_H1 ;  /* 0x30000044ff497230 */ /* 0x000fc40000004100 */
[----:B------:R-:W-:Y:S01]  /*1f50*/  FADD.FTZ R92, R75, R78 ;  /* 0x0000004e4b5c7221 */ /* 0x000fe20000010000 */
[----:B------:R-:W-:Y:S01]  /*1f60*/  FADD.FTZ R86, R86, R77 ;  /* 0x0000004d56567221 */ /* 0x000fe20000010000 */
[----:B------:R-:W-:Y:S01]  /*1f70*/  F2FP.F16.F32.PACK_AB R75, R96, R95 ;  /* 0x0000005f604b723e */ /* 0x000fe200000000ff */
[----:B------:R-:W-:Y:S02]  /*1f80*/  FADD.FTZ R12, R73, R76 ;  /* 0x0000004c490c7221 */ /* 0x000fe40000010000 */
[----:B------:R-:W-:Y:S02]  /*1f90*/  F2FP.F16.F32.PACK_AB R74, R92, R89 ;  /* 0x000000595c4a723e */ /* 0x000fe400000000ff */
[----:B------:R-:W-:Y:S02]  /*1fa0*/  F2FP.F16.F32.PACK_AB R73, R86, R15 ;  /* 0x0000000f5649723e */ /* 0x000fe400000000ff */
[----:B------:R-:W-:-:S07]  /*1fb0*/  F2FP.F16.F32.PACK_AB R72, R12, R9 ;  /* 0x000000090c48723e */ /* 0x000fce00000000ff */
.L_x_1347:
[----:B------:R-:W0:Y:S02]  /*1fc0*/  @P0 LDC.64 R76, c[0x0][0x3a8] ;  /* 0x0000ea00ff4c0b82 */ /* 0x000e240000000a00 */
[C---:B0-----:R-:W-:Y:S01]  /*1fd0*/  @P0 IMAD.WIDE.U32 R76, R81.reuse, 0x10, R76 ;  /* 0x00000010514c0825 */ /* 0x041fe200078e004c */
[----:B------:R-:W-:-:S04]  /*1fe0*/  IADD3 R81, PT, PT, R81, 0x80, RZ ;  /* 0x0000008051517810 */ /* 0x000fc80007ffe0ff */
[----:B------:R1:W-:Y:S03]  /*1ff0*/  @P0 STG.E.128 desc[UR6][R76.64], R72 ;  /* 0x000000484c000986 */ /* 0x0003e6000c101d06 */
.L_x_1344:
[----:B------:R-:W-:Y:S05]  /*2000*/  BSYNC.RECONVERGENT B0 ;  /* 0x0000000000007941 */ /* 0x000fea0003800200 */
.L_x_1343:
        /* <DEDUP_REMOVED lines=31> */
.L_x_1352:
        /* <DEDUP_REMOVED lines=29> */
.L_x_1351:
        /* <DEDUP_REMOVED lines=32> */
.L_x_1354:
        /* <DEDUP_REMOVED lines=44> */
.L_x_1353:
[----:B------:R-:W0:Y:S02]  /*2890*/  @P0 LDC.64 R76, c[0x0][0x3a8] ;  /* 0x0000ea00ff4c0b82 */ /* 0x000e240000000a00 */
[----:B0-----:R-:W-:-:S05]  /*28a0*/  @P0 IMAD.WIDE.U32 R76, R81, 0x10, R76 ;  /* 0x00000010514c0825 */ /* 0x001fca00078e004c */
[----:B------:R2:W-:Y:S02]  /*28b0*/  @P0 STG.E.128 desc[UR6][R76.64], R72 ;  /* 0x000000484c000986 */ /* 0x0005e4000c101d06 */
.L_x_1350:
[----:B------:R-:W-:Y:S05]  /*28c0*/  BSYNC.RECONVERGENT B0 ;  /* 0x0000000000007941 */ /* 0x000fea0003800200 */
.L_x_1349:
[----:B012---:R-:W-:Y:S01]  /*28d0*/  FADD.FTZ R77, RZ, R3 ;  /* 0x00000003ff4d7221 */ /* 0x007fe20000010000 */
[C---:B------:R-:W-:Y:S01]  /*28e0*/  ISETP.GE.U32.AND P1, PT, R4.reuse, 0x80, PT ;  /* 0x000000800400780c */ /* 0x040fe20003f26070 */
[----:B------:R-:W-:Y:S01]  /*28f0*/  BSSY.RECONVERGENT B0, `(.L_x_1355) ;  /* 0x0000074000007945 */ /* 0x000fe20003800200 */
[----:B------:R-:W-:Y:S01]  /*2900*/  ISETP.GT.U32.AND P5, PT, R4, 0xff, PT ;  /* 0x000000ff0400780c */ /* 0x000fe20003fa4070 */
        /* <DEDUP_REMOVED lines=94> */
[----:B------:R-:W0:Y:S01]  /*2ef0*/  SHFL.BFLY PT, R80, R77, 0x2, 0x1f ;  /* 0x0c401f004d507f89 */ /* 0x000e2200000e0000 */
[----:B-1----:R-:W-:-:S04]  /*2f00*/  @!P2 LEA R83, R83, R76, 0x18 ;  /* 0x0000004c5353a211 */ /* 0x002fc800078ec0ff */
[----:B------:R-:W-:-:S04]  /*2f10*/  @P5 IADD3 R83, PT, PT, R83, 0x20, RZ ;  /* 0x0000002053535810 */ /* 0x000fc80007ffe0ff */
[----:B------:R-:W-:Y:S01]  /*2f20*/  @!P2 LEA R83, R6, R83, 0x3 ;  /* 0x000000530653a211 */ /* 0x000fe200078e18ff */
[----:B0-----:R-:W-:Y:S01]  /*2f30*/  FADD.FTZ R80, R77, R80 ;  /* 0x000000504d507221 */ /* 0x001fe20000010000 */
[----:B------:R-:W-:-:S04]  /*2f40*/  CS2R R76, SRZ ;  /* 0x00000000004c7805 */ /* 0x000fc8000001ff00 */
        /* <DEDUP_REMOVED lines=14> */
.L_x_1356:
[----:B------:R-:W-:Y:S05]  /*3030*/  BSYNC.RECONVERGENT B0 ;  /* 0x0000000000007941 */ /* 0x000fea0003800200 */
.L_x_1355:
[----:B------:R-:W-:Y:S01]  /*3040*/  BAR.SYNC.DEFER_BLOCKING 0x0 ;  /* 0x0000000000007b1d */ /* 0x000fe20000010000 */
[----:B0-----:R-:W-:Y:S01]  /*3050*/  HFMA2 R78, -RZ, RZ, 0, 0 ;  /* 0x00000000ff4e7431 */ /* 0x001fe200000001ff */
[----:B------:R-:W-:Y:S02]  /*3060*/  @!P2 MOV R78, R0 ;  /* 0x00000000004ea202 */ /* 0x000fe40000000f00 */
[----:B------:R-:W-:Y:S02]  /*3070*/  ISETP.NE.AND P5, PT, R8, RZ, PT ;  /* 0x000000ff0800720c */ /* 0x000fe40003fa5270 */
[----:B------:R-:W-:Y:S01]  /*3080*/  BSSY.RECONVERGENT B0, `(.L_x_1357) ;  /* 0x0000083000007945 */ /* 0x000fe20003800200 */
        /* <DEDUP_REMOVED lines=32> */
[----:B-1----:R-:W-:Y:S01]  /*3290*/  FADD.FTZ R79, R77, R78 ;  /* 0x0000004e4d4f7221 */ /* 0x002fe20000010000 */
[----:B------:R-:W0:Y:S01]  /*32a0*/  LDC R101, c[0x0][0x448] ;  /* 0x00011200ff657b82 */ /* 0x000e220000000800 */
[----:B------:R-:W-:-:S03]  /*32b0*/  FMUL.FTZ R80, R80, R103 ;  /* 0x0000006750507220 */ /* 0x000fc60000410000 */
[----:B------:R-:W1:Y:S01]  /*32c0*/  SHFL.IDX PT, R81, R81, RZ, 0x1f ;  /* 0x00001fff51517589 */ /* 0x000e6200000e0000 */
[----:B------:R-:W-:-:S03]  /*32d0*/  FFMA.FTZ R80, R82, R80, R79 ;  /* 0x0000005052507223 */ /* 0x000fc6000001004f */
[----:B------:R-:W2:Y:S03]  /*32e0*/  @!P5 LDC.64 R78, c[0x0][0x3c0] ;  /* 0x0000f000ff4edb82 */ /* 0x000ea60000000a00 */
[----:B------:R-:W0:Y:S05]  /*32f0*/  SHFL.IDX PT, R80, R80, RZ, 0x1f ;  /* 0x00001fff50507589 */ /* 0x000e2a00000e0000 */
[----:B------:R-:W3:Y:S01]  /*3300*/  @!P5 LDC.64 R76, c[0x0][0x3c8] ;  /* 0x0000f200ff4cdb82 */ /* 0x000ee20000000a00 */
[----:B-1----:R-:W-:Y:S01]  /*3310*/  FMUL.FTZ R82, R81, R81 ;  /* 0x0000005151527220 */ /* 0x002fe20000410000 */
[----:B--2---:R-:W-:-:S04]  /*3320*/  @!P5 IMAD.WIDE R78, R5, 0x4, R78 ;  /* 0x00000004054ed825 */ /* 0x004fc800078e024e */
[----:B------:R-:W-:Y:S01]  /*3330*/  FSEL R83, R82, RZ, P2 ;  /* 0x000000ff52537208 */ /* 0x000fe20001000000 */
[----:B0-----:R-:W-:Y:S01]  /*3340*/  FFMA.FTZ R82, R80, UR9, R101 ;  /* 0x0000000950527c23 */ /* 0x001fe20008010065 */
[----:B------:R-:W-:Y:S01]  /*3350*/  FSEL R101, R81, RZ, !P2 ;  /* 0x000000ff51657208 */ /* 0x000fe20005000000 */
[----:B------:R0:W-:Y:S02]  /*3360*/  @!P5 STG.E desc[UR6][R78.64], R81 ;  /* 0x000000514e00d986 */ /* 0x0001e4000c101906 */
[----:B------:R-:W-:Y:S01]  /*3370*/  FADD.FTZ R82, R82, R83 ;  /* 0x0000005352527221 */ /* 0x000fe20000010000 */
[----:B---3--:R-:W-:-:S03]  /*3380*/  @!P5 IMAD.WIDE R76, R5, 0x4, R76 ;  /* 0x00000004054cd825 */ /* 0x008fc600078e024c */
[----:B------:R-:W1:Y:S02]  /*3390*/  MUFU.RSQ R106, R82 ;  /* 0x00000052006a7308 */ /* 0x000e640000001400 */
[----:B-1----:R0:W-:Y:S01]  /*33a0*/  @!P5 STG.E desc[UR6][R76.64], R106 ;  /* 0x0000006a4c00d986 */ /* 0x0021e2000c101906 */
[----:B------:R-:W-:Y:S05]  /*33b0*/  @!P1 BRA `(.L_x_1358) ;  /* 0x00000004003c9947 */ /* 0x000fea0003800000 */
[--C-:B0-----:R-:W-:Y:S01]  /*33c0*/  FADD.FTZ R77, R97, -R101.reuse ;  /* 0x80000065614d7221 */ /* 0x101fe20000010000 */
[----:B-----5:R-:W-:Y:S02]  /*33d0*/  HADD2.F32 R79, -RZ, R19.H0_H0 ;  /* 0x20000013ff4f7230 */ /* 0x020fe40000004100 */
[--C-:B------:R-:W-:Y:S02]  /*33e0*/  HADD2.F32 R81, -RZ, R39.reuse.H0_H0 ;  /* 0x20000027ff517230 */ /* 0x100fe40000004100 */
[----:B------:R-:W-:Y:S01]  /*33f0*/  FMUL.FTZ R108, R106, R77 ;  /* 0x0000004d6a6c7220 */ /* 0x000fe20000410000 */
[----:B------:R-:W-:Y:S01]  /*3400*/  FADD.FTZ R77, R91, -R101 ;  /* 0x800000655b4d7221 */ /* 0x000fe20000010000 */
[----:B------:R-:W-:Y:S02]  /*3410*/  HADD2.F32 R105, -RZ, R39.H1_H1 ;  /* 0x30000027ff697230 */ /* 0x000fe40000004100 */
[----:B------:R-:W-:Y:S01]  /*3420*/  FFMA.FTZ R112, R108, R79, R81 ;  /* 0x0000004f6c707223 */ /* 0x000fe20000010051 */
[----:B------:R-:W-:Y:S01]  /*3430*/  FADD.FTZ R79, R98, -R101 ;  /* 0x80000065624f7221 */ /* 0x000fe20000010000 */
[----:B------:R-:W-:-:S02]  /*3440*/  HADD2.F32 R81, -RZ, R19.H1_H1 ;  /* 0x30000013ff517230 */ /* 0x000fc40000004100 */
[C---:B------:R-:W-:Y:S01]  /*3450*/  FMUL.FTZ R77, R106.reuse, R77 ;  /* 0x0000004d6a4d7220 */ /* 0x040fe20000410000 */
[----:B------:R-:W-:Y:S02]  /*3460*/  HADD2.F32 R83, -RZ, R23.H0_H0 ;  /* 0x20000017ff537230 */ /* 0x000fe40000004100 */
[----:B------:R-:W-:Y:S01]  /*3470*/  FMUL.FTZ R80, R106, R79 ;  /* 0x0000004f6a507220 */ /* 0x000fe20000410000 */
[----:B------:R-:W-:Y:S02]  /*3480*/  HADD2.F32 R103, -RZ, R47.H0_H0 ;  /* 0x2000002fff677230 */ /* 0x000fe40000004100 */
[----:B------:R-:W-:Y:S02]  /*3490*/  HADD2.F32 R107, -RZ, R23.H1_H1 ;  /* 0x30000017ff6b7230 */ /* 0x000fe40000004100 */
[----:B------:R-:W-:Y:S01]  /*34a0*/  FFMA.FTZ R79, R80, R81, R105 ;  /* 0x00000051504f7223 */ /* 0x000fe20000010069 */
[----:B------:R-:W-:Y:S02]  /*34b0*/  HADD2.F32 R82, -RZ, R47.H1_H1 ;  /* 0x3000002fff527230 */ /* 0x000fe40000004100 */
[----:B------:R-:W-:Y:S01]  /*34c0*/  FFMA.FTZ R108, R108, R83, R103 ;  /* 0x000000536c6c7223 */ /* 0x000fe20000010067 */
[----:B------:R-:W-:-:S02]  /*34d0*/  HADD2.F32 R76, -RZ, R18.H0_H0 ;  /* 0x20000012ff4c7230 */ /* 0x000fc40000004100 */
[--C-:B------:R-:W-:Y:S01]  /*34e0*/  FADD.FTZ R81, R94, -R101.reuse ;  /* 0x800000655e517221 */ /* 0x100fe20000010000 */
[----:B------:R-:W-:Y:S02]  /*34f0*/  HADD2.F32 R78, -RZ, R38.H0_H0 ;  /* 0x20000026ff4e7230 */ /* 0x000fe40000004100 */
[----:B------:R-:W-:Y:S01]  /*3500*/  FFMA.FTZ R83, R80, R107, R82 ;  /* 0x0000006b50537223 */ /* 0x000fe20000010052 */
[----:B------:R-:W-:Y:S02]  /*3510*/  HADD2.F32 R82, -RZ, R46.H0_H0 ;  /* 0x2000002eff527230 */ /* 0x000fe40000004100 */
[----:B------:R-:W-:Y:S01]  /*3520*/  FADD.FTZ R107, R85, -R101 ;  /* 0x80000065556b7221 */ /* 0x000fe20000010000 */
[----:B------:R-:W-:Y:S02]  /*3530*/  HADD2.F32 R103, -RZ, R18.H1_H1 ;  /* 0x30000012ff677230 */ /* 0x000fe40000004100 */
[----:B------:R-:W-:Y:S01]  /*3540*/  FFMA.FTZ R109, R77, R76, R78 ;  /* 0x0000004c4d6d7223 */ /* 0x000fe2000001004e */
[----:B------:R-:W-:-:S02]  /*3550*/  HADD2.F32 R78, -RZ, R22.H0_H0 ;  /* 0x20000016ff4e7230 */ /* 0x000fc40000004100 */
[C---:B------:R-:W-:Y:S01]  /*3560*/  FMUL.FTZ R102, R106.reuse, R81 ;  /* 0x000000516a667220 */ /* 0x040fe20000410000 */
[----:B------:R-:W-:Y:S02]  /*3570*/  HADD2.F32 R105, -RZ, R38.H1_H1 ;  /* 0x30000026ff697230 */ /* 0x000fe40000004100 */
[----:B------:R-:W-:Y:S01]  /*3580*/  FMUL.FTZ R107, R106, R107 ;  /* 0x0000006b6a6b7220 */ /* 0x000fe20000410000 */
[----:B------:R-:W-:Y:S02]  /*3590*/  HADD2.F32 R111, -RZ, R22.H1_H1 ;  /* 0x30000016ff6f7230 */ /* 0x000fe40000004100 */
[----:B------:R-:W-:Y:S01]  /*35a0*/  FFMA.FTZ R81, R77, R78, R82 ;  /* 0x0000004e4d517223 */ /* 0x000fe20000010052 */
[----:B------:R-:W-:Y:S02]  /*35b0*/  HADD2.F32 R104, -RZ, R46.H1_H1 ;  /* 0x3000002eff687230 */ /* 0x000fe40000004100 */
[----:B------:R-:W-:Y:S01]  /*35c0*/  FFMA.FTZ R78, R102, R103, R105 ;  /* 0x00000067664e7223 */ /* 0x000fe20000010069 */
[----:B------:R-:W-:-:S02]  /*35d0*/  HADD2.F32 R76, -RZ, R17.H0_H0 ;  /* 0x20000011ff4c7230 */ /* 0x000fc40000004100 */
[--C-:B------:R-:W-:Y:S01]  /*35e0*/  FADD.FTZ R105, R88, -R101.reuse ;  /* 0x8000006558697221 */ /* 0x100fe20000010000 */
[----:B------:R-:W-:Y:S02]  /*35f0*/  HADD2.F32 R80, -RZ, R37.H0_H0 ;  /* 0x20000025ff507230 */ /* 0x000fe40000004100 */
[----:B------:R-:W-:Y:S01]  /*3600*/  FADD.FTZ R103, R3, -R101 ;  /* 0x8000006503677221 */ /* 0x000fe20000010000 */
[----:B------:R-:W-:Y:S01]  /*3610*/  FFMA.FTZ R82, R102, R111, R104 ;  /* 0x0000006f66527223 */ /* 0x000fe20000010068 */
[C---:B------:R-:W-:Y:S01]  /*3620*/  FMUL.FTZ R102, R106.reuse, R105 ;  /* 0x000000696a667220 */ /* 0x040fe20000410000 */
[--C-:B------:R-:W-:Y:S02]  /*3630*/  HADD2.F32 R117, -RZ, R21.reuse.H1_H1 ;  /* 0x30000015ff757230 */ /* 0x100fe40000004100 */
[----:B------:R-:W-:Y:S01]  /*3640*/  FFMA.FTZ R77, R107, R76, R80 ;  /* 0x0000004c6b4d7223 */ /* 0x000fe20000010050 */
[----:B------:R-:W-:Y:S02]  /*3650*/  HADD2.F32 R76, -RZ, R21.H0_H0 ;  /* 0x20000015ff4c7230 */ /* 0x000fe40000004100 */
[----:B------:R-:W-:Y:S01]  /*3660*/  FMUL.FTZ R110, R106, R103 ;  /* 0x000000676a6e7220 */ /* 0x000fe20000410000 */
[--C-:B------:R-:W-:Y:S01]  /*3670*/  HADD2.F32 R80, -RZ, R45.reuse.H0_H0 ;  /* 0x2000002dff507230 */ /* 0x100fe20000004100 */
[----:B------:R-:W-:Y:S01]  /*3680*/  F2FP.F16.F32.PACK_AB R82, R82, R81 ;  /* 0x000000515252723e */ /* 0x000fe200000000ff */
[----:B------:R-:W-:Y:S01]  /*3690*/  HADD2.F32 R104, -RZ, R45.H1_H1 ;  /* 0x3000002dff687230 */ /* 0x000fe20000004100 */
[----:B------:R-:W-:Y:S01]  /*36a0*/  F2FP.F16.F32.PACK_AB R79, R79, R112 ;  /* 0x000000704f4f723e */ /* 0x000fe200000000ff */
[----:B------:R-:W-:-:S02]  /*36b0*/  HADD2.F32 R111, -RZ, R16.H0_H0 ;  /* 0x20000010ff6f7230 */ /* 0x000fc40000004100 */
[----:B------:R-:W-:Y:S01]  /*36c0*/  FFMA.FTZ R107, R107, R76, R80 ;  /* 0x0000004c6b6b7223 */ /* 0x000fe20000010050 */
[----:B------:R-:W-:Y:S02]  /*36d0*/  HADD2.F32 R105, -RZ, R36.H0_H0 ;  /* 0x20000024ff697230 */ /* 0x000fe40000004100 */
[----:B------:R-:W-:Y:S01]  /*36e0*/  FFMA.FTZ R80, R102, R117, R104 ;  /* 0x0000007566507223 */ /* 0x000fe20000010068 */
[----:B------:R-:W-:Y:S02]  /*36f0*/  HADD2.F32 R113, -RZ, R17.H1_H1 ;  /* 0x30000011ff717230 */ /* 0x000fe40000004100 */
[----:B------:R-:W-:Y:S01]  /*3700*/  FADD.FTZ R117, R14, -R101 ;  /* 0x800000650e757221 */ /* 0x000fe20000010000 */
[----:B------:R-:W-:Y:S02]  /*3710*/  HADD2.F32 R115, -RZ, R37.H1_H1 ;  /* 0x30000025ff737230 */ /* 0x000fe40000004100 */
[----:B------:R-:W-:Y:S01]  /*3720*/  FFMA.FTZ R111, R110, R111, R105 ;  /* 0x0000006f6e6f7223 */ /* 0x000fe20000010069 */
[----:B------:R-:W-:Y:S01]  /*3730*/  HADD2.F32 R114, -RZ, R16.H1_H1 ;  /* 0x30000010ff727230 */ /* 0x000fe20000004100 */
[----:B------:R-:W0:Y:S01]  /*3740*/  LDC.64 R104, c[0x0][0x428] ;  /* 0x00010a00ff687b82 */ /* 0x000e220000000a00 */
[----:B------:R-:W-:-:S02]  /*3750*/  HADD2.F32 R116, -RZ, R36.H1_H1 ;  /* 0x30000024ff747230 */ /* 0x000fc40000004100 */
[----:B------:R-:W-:Y:S01]  /*3760*/  FFMA.FTZ R76, R102, R113, R115 ;  /* 0x00000071664c7223 */ /* 0x000fe20000010073 */
[----:B------:R-:W-:Y:S02]  /*3770*/  HADD2.F32 R113, -RZ, R20.H0_H0 ;  /* 0x20000014ff717230 */ /* 0x000fe40000004100 */
[----:B------:R-:W-:Y:S01]  /*3780*/  FMUL.FTZ R117, R106, R117 ;  /* 0x000000756a757220 */ /* 0x000fe20000410000 */
[----:B------:R-:W-:Y:S01]  /*3790*/  HADD2.F32 R115, -RZ, R44.H0_H0 ;  /* 0x2000002cff737230 */ /* 0x000fe20000004100 */
[----:B------:R-:W-:Y:S01]  /*37a0*/  F2FP.F16.F32.PACK_AB R78, R78, R109 ;  /* 0x0000006d4e4e723e */ /* 0x000fe200000000ff */
[----:B------:R-:W-:Y:S01]  /*37b0*/  HADD2.F32 R118, -RZ, R20.H1_H1 ;  /* 0x30000014ff767230 */ /* 0x000fe20000004100 */
[----:B------:R-:W1:Y:S01]  /*37c0*/  LDC.64 R102, c[0x0][0x430] ;  /* 0x00010c00ff667b82 */ /* 0x000e620000000a00 */
[----:B------:R-:W-:Y:S01]  /*37d0*/  FFMA.FTZ R114, R117, R114, R116 ;  /* 0x0000007275727223 */ /* 0x000fe20000010074 */
[----:B------:R-:W-:Y:S01]  /*37e0*/  FFMA.FTZ R110, R110, R113, R115 ;  /* 0x000000716e6e7223 */ /* 0x000fe20000010073 */
[----:B------:R-:W-:Y:S01]  /*37f0*/  HADD2.F32 R113, -RZ, R44.H1_H1 ;  /* 0x3000002cff717230 */ /* 0x000fe20000004100 */
[----:B------:R-:W-:-:S02]  /*3800*/  F2FP.F16.F32.PACK_AB R77, R76, R77 ;  /* 0x0000004d4c4d723e */ /* 0x000fc400000000ff */
[----:B------:R-:W-:Y:S02]  /*3810*/  F2FP.F16.F32.PACK_AB R76, R114, R111 ;  /* 0x0000006f724c723e */ /* 0x000fe400000000ff */
[----:B------:R-:W-:Y:S01]  /*3820*/  FFMA.FTZ R113, R117, R118, R113 ;  /* 0x0000007675717223 */ /* 0x000fe20000010071 */
[----:B------:R-:W-:Y:S02]  /*3830*/  F2FP.F16.F32.PACK_AB R81, R80, R107 ;  /* 0x0000006b5051723e */ /* 0x000fe400000000ff */
[----:B------:R-:W-:Y:S02]  /*3840*/  F2FP.F16.F32.PACK_AB R83, R83, R108 ;  /* 0x0000006c5353723e */ /* 0x000fe400000000ff */
[----:B------:R-:W-:Y:S01]  /*3850*/  F2FP.F16.F32.PACK_AB R80, R113, R110 ;  /* 0x0000006e7150723e */ /* 0x000fe200000000ff */
[----:B0-----:R-:W-:-:S05]  /*3860*/  IMAD.WIDE.U32 R104, R99, 0x10, R104 ;  /* 0x0000001063687825 */ /* 0x001fca00078e0068 */
[----:B------:R2:W-:Y:S01]  /*3870*/  STG.E.128 desc[UR6][R104.64], R76 ;  /* 0x0000004c68007986 */ /* 0x0005e2000c101d06 */
[C---:B-1----:R-:W-:Y:S01]  /*3880*/  IMAD.WIDE.U32 R102, R99.reuse, 0x10, R102 ;  /* 0x0000001063667825 */ /* 0x042fe200078e0066 */
[----:B------:R-:W-:-:S04]  /*3890*/  IADD3 R99, PT, PT, R99, 0x80, RZ ;  /* 0x0000008063637810 */ /* 0x000fc80007ffe0ff */
[----:B------:R2:W-:Y:S03]  /*38a0*/  STG.E.128 desc[UR6][R102.64], R80 ;  /* 0x0000005066007986 */ /* 0x0005e6000c101d06 */
.L_x_1358:
[----:B------:R-:W-:Y:S05]  /*38b0*/  BSYNC.RECONVERGENT B0 ;  /* 0x0000000000007941 */ /* 0x000fea0003800200 */
.L_x_1357:
[----:B------:R-:W-:Y:S04]  /*38c0*/  BSSY.RECONVERGENT B0, `(.L_x_1359) ;  /* 0x0000051000007945 */ /* 0x000fe80003800200 */
[----:B------:R-:W-:Y:S05]  /*38d0*/  @!P3 BRA `(.L_x_1360) ;  /* 0x00000004003cb947 */ /* 0x000fea0003800000 */
[--C-:B0-2---:R-:W-:Y:S01]  /*38e0*/  FADD.FTZ R77, R95, -R101.reuse ;  /* 0x800000655f4d7221 */ /* 0x105fe20000010000 */
        /* <DEDUP_REMOVED lines=78> */
.L_x_1360:
[----:B------:R-:W-:Y:S05]  /*3dd0*/  BSYNC.RECONVERGENT B0 ;  /* 0x0000000000007941 */ /* 0x000fea0003800200 */
.L_x_1359:
[----:B------:R-:W-:Y:S04]  /*3de0*/  BSSY.RECONVERGENT B0, `(.L_x_1361) ;  /* 0x0000050000007945 */ /* 0x000fe80003800200 */
[----:B------:R-:W-:Y:S05]  /*3df0*/  @!P4 BRA `(.L_x_1362) ;  /* 0x000000040038c947 */ /* 0x000fea0003800000 */
[--C-:B0-23--:R-:W-:Y:S01]  /*3e00*/  FADD.FTZ R77, R11, -R101.reuse ;  /* 0x800000650b4d7221 */ /* 0x10dfe20000010000 */
[----:B-----5:R-:W-:Y:S02]  /*3e10*/  HADD2.F32 R76, -RZ, R48.H0_H0 ;  /* 0x20000030ff4c7230 */ /* 0x020fe40000004100 */
[----:B------:R-:W-:Y:S01]  /*3e20*/  FADD.FTZ R79, R10, -R101 ;  /* 0x800000650a4f7221 */ /* 0x000fe20000010000 */
[--C-:B------:R-:W-:Y:S02]  /*3e30*/  HADD2.F32 R78, -RZ, R56.reuse.H0_H0 ;  /* 0x20000038ff4e7230 */ /* 0x100fe40000004100 */
[C---:B------:R-:W-:Y:S01]  /*3e40*/  FMUL.FTZ R77, R106.reuse, R77 ;  /* 0x0000004d6a4d7220 */ /* 0x040fe20000410000 */
[----:B------:R-:W-:Y:S02]  /*3e50*/  HADD2.F32 R102, -RZ, R56.H1_H1 ;  /* 0x30000038ff667230 */ /* 0x000fe40000004100 */
[----:B------:R-:W-:Y:S01]  /*3e60*/  FMUL.FTZ R107, R106, R79 ;  /* 0x0000004f6a6b7220 */ /* 0x000fe20000410000 */
[----:B------:R-:W-:-:S02]  /*3e70*/  HADD2.F32 R104, -RZ, R52.H1_H1 ;  /* 0x30000034ff687230 */ /* 0x000fc40000004100 */
[----:B------:R-:W-:Y:S01]  /*3e80*/  FFMA.FTZ R76, R77, R76, R78 ;  /* 0x0000004c4d4c7223 */ /* 0x000fe2000001004e */
[----:B------:R-:W-:Y:S02]  /*3e90*/  HADD2.F32 R78, -RZ, R48.H1_H1 ;  /* 0x30000030ff4e7230 */ /* 0x000fe40000004100 */
[--C-:B------:R-:W-:Y:S01]  /*3ea0*/  FADD.FTZ R83, R13, -R101.reuse ;  /* 0x800000650d537221 */ /* 0x100fe20000010000 */
[----:B------:R-:W-:Y:S02]  /*3eb0*/  HADD2.F32 R81, -RZ, R60.H1_H1 ;  /* 0x3000003cff517230 */ /* 0x000fe40000004100 */
[----:B------:R-:W-:Y:S01]  /*3ec0*/  FADD.FTZ R111, R87, -R101 ;  /* 0x80000065576f7221 */ /* 0x000fe20000010000 */
[----:B------:R-:W-:Y:S02]  /*3ed0*/  HADD2.F32 R80, -RZ, R52.H0_H0 ;  /* 0x20000034ff507230 */ /* 0x000fe40000004100 */
[----:B------:R-:W-:Y:S01]  /*3ee0*/  FFMA.FTZ R79, R107, R78, R102 ;  /* 0x0000004e6b4f7223 */ /* 0x000fe20000010066 */
[----:B------:R-:W-:-:S02]  /*3ef0*/  HADD2.F32 R82, -RZ, R60.H0_H0 ;  /* 0x2000003cff527230 */ /* 0x000fc40000004100 */
[----:B------:R-:W-:Y:S01]  /*3f00*/  FMUL.FTZ R83, R106, R83 ;  /* 0x000000536a537220 */ /* 0x000fe20000410000 */
[----:B------:R-:W-:Y:S02]  /*3f10*/  HADD2.F32 R108, -RZ, R49.H0_H0 ;  /* 0x20000031ff6c7230 */ /* 0x000fe40000004100 */
[----:B------:R-:W-:Y:S01]  /*3f20*/  FFMA.FTZ R107, R107, R104, R81 ;  /* 0x000000686b6b7223 */ /* 0x000fe20000010051 */
[----:B------:R-:W-:Y:S02]  /*3f30*/  HADD2.F32 R110, -RZ, R57.H0_H0 ;  /* 0x20000039ff6e7230 */ /* 0x000fe40000004100 */
[----:B------:R-:W-:Y:S01]  /*3f40*/  FADD.FTZ R81, R84, -R101 ;  /* 0x8000006554517221 */ /* 0x000fe20000010000 */
[----:B------:R-:W-:Y:S01]  /*3f50*/  FFMA.FTZ R80, R77, R80, R82 ;  /* 0x000000504d507223 */ /* 0x000fe20000010052 */
[----:B------:R-:W-:Y:S02]  /*3f60*/  HADD2.F32 R78, -RZ, R53.H0_H0 ;  /* 0x20000035ff4e7230 */ /* 0x000fe40000004100 */
[----:B------:R-:W-:Y:S01]  /*3f70*/  FMUL.FTZ R111, R106, R111 ;  /* 0x0000006f6a6f7220 */ /* 0x000fe20000410000 */
[----:B------:R-:W-:-:S02]  /*3f80*/  HADD2.F32 R82, -RZ, R61.H0_H0 ;  /* 0x2000003dff527230 */ /* 0x000fc40000004100 */
[C---:B------:R-:W-:Y:S01]  /*3f90*/  FFMA.FTZ R77, R83.reuse, R108, R110 ;  /* 0x0000006c534d7223 */ /* 0x040fe2000001006e */
[----:B------:R-:W-:Y:S02]  /*3fa0*/  HADD2.F32 R103, -RZ, R49.H1_H1 ;  /* 0x30000031ff677230 */ /* 0x000fe40000004100 */
[----:B------:R-:W-:Y:S01]  /*3fb0*/  FMUL.FTZ R108, R106, R81 ;  /* 0x000000516a6c7220 */ /* 0x000fe20000410000 */
[----:B------:R-:W-:Y:S02]  /*3fc0*/  HADD2.F32 R105, -RZ, R57.H1_H1 ;  /* 0x30000039ff697230 */ /* 0x000fe40000004100 */
[----:B------:R-:W-:Y:S01]  /*3fd0*/  FFMA.FTZ R81, R83, R78, R82 ;  /* 0x0000004e53517223 */ /* 0x000fe20000010052 */
[----:B------:R-:W-:Y:S02]  /*3fe0*/  HADD2.F32 R109, -RZ, R53.H1_H1 ;  /* 0x30000035ff6d7230 */ /* 0x000fe40000004100 */
[----:B------:R-:W-:Y:S01]  /*3ff0*/  FADD.FTZ R83, R90, -R101 ;  /* 0x800000655a537221 */ /* 0x000fe20000010000 */
[----:B------:R-:W-:-:S02]  /*4000*/  HADD2.F32 R102, -RZ, R61.H1_H1 ;  /* 0x3000003dff667230 */ /* 0x000fc40000004100 */
[----:B------:R-:W-:Y:S01]  /*4010*/  FFMA.FTZ R82, R108, R103, R105 ;  /* 0x000000676c527223 */ /* 0x000fe20000010069 */
[----:B------:R-:W-:Y:S02]  /*4020*/  HADD2.F32 R104, -RZ, R50.H0_H0 ;  /* 0x20000032ff687230 */ /* 0x000fe40000004100 */
[----:B------:R-:W-:Y:S01]  /*4030*/  FADD.FTZ R115, R100, -R101 ;  /* 0x8000006564737221 */ /* 0x000fe20000010000 */
[----:B------:R-:W-:Y:S02]  /*4040*/  HADD2.F32 R110, -RZ, R58.H0_H0 ;  /* 0x2000003aff6e7230 */ /* 0x000fe40000004100 */
[----:B------:R-:W-:Y:S01]  /*4050*/  FFMA.FTZ R108, R108, R109, R102 ;  /* 0x0000006d6c6c7223 */ /* 0x000fe20000010066 */
[----:B------:R-:W-:Y:S01]  /*4060*/  HADD2.F32 R112, -RZ, R54.H0_H0 ;  /* 0x20000036ff707230 */ /* 0x000fe20000004100 */
[----:B------:R-:W0:Y:S01]  /*4070*/  LDC.64 R102, c[0x0][0x428] ;  /* 0x00010a00ff667b82 */ /* 0x000e220000000a00 */
[----:B------:R-:W-:Y:S02]  /*4080*/  HADD2.F32 R113, -RZ, R62.H0_H0 ;  /* 0x2000003eff717230 */ /* 0x000fe40000004100 */
[----:B------:R-:W-:Y:S01]  /*4090*/  FFMA.FTZ R78, R111, R104, R110 ;  /* 0x000000686f4e7223 */ /* 0x000fe2000001006e */
[----:B------:R-:W-:-:S02]  /*40a0*/  HADD2.F32 R114, -RZ, R58.H1_H1 ;  /* 0x3000003aff727230 */ /* 0x000fc40000004100 */
[C---:B------:R-:W-:Y:S01]  /*40b0*/  FMUL.FTZ R110, R106.reuse, R115 ;  /* 0x000000736a6e7220 */ /* 0x040fe20000410000 */
[----:B------:R-:W-:Y:S02]  /*40c0*/  HADD2.F32 R116, -RZ, R54.H1_H1 ;  /* 0x30000036ff747230 */ /* 0x000fe40000004100 */
[----:B------:R-:W-:Y:S01]  /*40d0*/  FFMA.FTZ R109, R111, R112, R113 ;  /* 0x000000706f6d7223 */ /* 0x000fe20000010071 */
[----:B------:R-:W-:Y:S01]  /*40e0*/  FADD.FTZ R113, R93, -R101 ;  /* 0x800000655d717221 */ /* 0x000fe20000010000 */
[----:B------:R-:W1:Y:S01]  /*40f0*/  LDC.64 R104, c[0x0][0x430] ;  /* 0x00010c00ff687b82 */ /* 0x000e620000000a00 */
[----:B------:R-:W-:Y:S02]  /*4100*/  HADD2.F32 R112, -RZ, R50.H1_H1 ;  /* 0x30000032ff707230 */ /* 0x000fe40000004100 */
[C---:B------:R-:W-:Y:S01]  /*4110*/  FMUL.FTZ R101, R106.reuse, R83 ;  /* 0x000000536a657220 */ /* 0x040fe20000410000 */
[----:B------:R-:W-:Y:S02]  /*4120*/  HADD2.F32 R111, -RZ, R62.H1_H1 ;  /* 0x3000003eff6f7230 */ /* 0x000fe40000004100 */
[----:B------:R-:W-:Y:S01]  /*4130*/  FMUL.FTZ R113, R106, R113 ;  /* 0x000000716a717220 */ /* 0x000fe20000410000 */
[----:B------:R-:W-:-:S02]  /*4140*/  HADD2.F32 R115, -RZ, R59.H1_H1 ;  /* 0x3000003bff737230 */ /* 0x000fc40000004100 */
[C---:B------:R-:W-:Y:S01]  /*4150*/  FFMA.FTZ R83, R101.reuse, R112, R114 ;  /* 0x0000007065537223 */ /* 0x040fe20000010072 */
[----:B------:R-:W-:Y:S02]  /*4160*/  HADD2.F32 R112, -RZ, R51.H0_H0 ;  /* 0x20000033ff707230 */ /* 0x000fe40000004100 */
[----:B------:R-:W-:Y:S01]  /*4170*/  FFMA.FTZ R106, R101, R116, R111 ;  /* 0x00000074656a7223 */ /* 0x000fe2000001006f */
[----:B------:R-:W-:Y:S01]  /*4180*/  HADD2.F32 R114, -RZ, R59.H0_H0 ;  /* 0x2000003bff727230 */ /* 0x000fe20000004100 */
[----:B------:R-:W-:Y:S01]  /*4190*/  F2FP.F16.F32.PACK_AB R76, R79, R76 ;  /* 0x0000004c4f4c723e */ /* 0x000fe200000000ff */
[----:B------:R-:W-:Y:S01]  /*41a0*/  HADD2.F32 R116, -RZ, R55.H0_H0 ;  /* 0x20000037ff747230 */ /* 0x000fe20000004100 */
[----:B------:R-:W-:Y:S01]  /*41b0*/  F2FP.F16.F32.PACK_AB R78, R83, R78 ;  /* 0x0000004e534e723e */ /* 0x000fe200000000ff */
[----:B------:R-:W-:Y:S02]  /*41c0*/  HADD2.F32 R111, -RZ, R63.H0_H0 ;  /* 0x2000003fff6f7230 */ /* 0x000fe40000004100 */
[----:B------:R-:W-:Y:S01]  /*41d0*/  FFMA.FTZ R101, R113, R112, R114 ;  /* 0x0000007071657223 */ /* 0x000fe20000010072 */
[----:B------:R-:W-:Y:S01]  /*41e0*/  HADD2.F32 R117, -RZ, R55.H1_H1 ;  /* 0x30000037ff757230 */ /* 0x000fe20000004100 */
[----:B------:R-:W-:Y:S01]  /*41f0*/  F2FP.F16.F32.PACK_AB R77, R82, R77 ;  /* 0x0000004d524d723e */ /* 0x000fe200000000ff */
[----:B------:R-:W-:-:S02]  /*4200*/  HADD2.F32 R114, -RZ, R63.H1_H1 ;  /* 0x3000003fff727230 */ /* 0x000fc40000004100 */
[----:B------:R-:W-:Y:S01]  /*4210*/  FFMA.FTZ R111, R113, R116, R111 ;  /* 0x00000074716f7223 */ /* 0x000fe2000001006f */
[----:B------:R-:W-:Y:S01]  /*4220*/  HADD2.F32 R113, -RZ, R51.H1_H1 ;  /* 0x30000033ff717230 */ /* 0x000fe20000004100 */
[----:B------:R-:W-:Y:S01]  /*4230*/  F2FP.F16.F32.PACK_AB R82, R106, R109 ;  /* 0x0000006d6a52723e */ /* 0x000fe200000000ff */
[----:B0-----:R-:W-:-:S04]  /*4240*/  IMAD.WIDE.U32 R102, R99, 0x10, R102 ;  /* 0x0000001063667825 */ /* 0x001fc800078e0066 */
[----:B------:R-:W-:Y:S01]  /*4250*/  FFMA.FTZ R114, R110, R117, R114 ;  /* 0x000000756e727223 */ /* 0x000fe20000010072 */
[----:B------:R-:W-:Y:S01]  /*4260*/  F2FP.F16.F32.PACK_AB R81, R108, R81 ;  /* 0x000000516c51723e */ /* 0x000fe200000000ff */
[----:B------:R-:W-:Y:S01]  /*4270*/  FFMA.FTZ R112, R110, R113, R115 ;  /* 0x000000716e707223 */ /* 0x000fe20000010073 */
[----:B-1----:R-:W-:Y:S01]  /*4280*/  IMAD.WIDE.U32 R104, R99, 0x10, R104 ;  /* 0x0000001063687825 */ /* 0x002fe200078e0068 */
[----:B------:R-:W-:Y:S02]  /*4290*/  F2FP.F16.F32.PACK_AB R80, R107, R80 ;  /* 0x000000506b50723e */ /* 0x000fe400000000ff */
[----:B------:R-:W-:Y:S02]  /*42a0*/  F2FP.F16.F32.PACK_AB R83, R114, R111 ;  /* 0x0000006f7253723e */ /* 0x000fe400000000ff */
[----:B------:R-:W-:-:S05]  /*42b0*/  F2FP.F16.F32.PACK_AB R79, R112, R101 ;  /* 0x00000065704f723e */ /* 0x000fca00000000ff */
[----:B------:R1:W-:Y:S04]  /*42c0*/  STG.E.128 desc[UR6][R102.64], R76 ;  /* 0x0000004c66007986 */ /* 0x0003e8000c101d06 */
[----:B------:R1:W-:Y:S02]  /*42d0*/  STG.E.128 desc[UR6][R104.64], R80 ;  /* 0x0000005068007986 */ /* 0x0003e4000c101d06 */
.L_x_1362:
[----:B------:R-:W-:Y:S05]  /*42e0*/  BSYNC.RECONVERGENT B0 ;  /* 0x0000000000007941 */ /* 0x000fea0003800200 */
.L_x_1361:
[----:B0123--:R-:W0:Y:S01]  /*42f0*/  LDC.64 R76, c[0x0][0x380] ;  /* 0x0000e000ff4c7b82 */ /* 0x00fe220000000a00 */
[----:B------:R-:W-:Y:S01]  /*4300*/  UPLOP3.LUT UP1, UPT, UPT, UPT, UP1, 0x40, 0x4 ;  /* 0x000000000004789c */ /* 0x000fe20003f2e810 */
[----:B0-----:R-:W-:-:S04]  /*4310*/  IADD3 R5, PT, PT, R5, R76, RZ ;  /* 0x0000004c05057210 */ /* 0x001fc80007ffe0ff */
[----:B------:R-:W-:-:S13]  /*4320*/  ISETP.GE.AND P2, PT, R5, R77, PT ;  /* 0x0000004d0500720c */ /* 0x000fda0003f46270 */
[----:B------:R-:W-:Y:S05]  /*4330*/  @!P2 BRA `(.L_x_1363) ;  /* 0xffffffc800d4a947 */ /* 0x000fea000383ffff */
[----:B------:R-:W-:Y:S05]  /*4340*/  EXIT ;  /* 0x000000000000794d */ /* 0x000fea0003800000 */
.L_x_1364:
        /* <DEDUP_REMOVED lines=11> */
.L_x_13572:


//--------------------- .text._ZN10layer_norm31ln_parallel_residual_fwd_kernelINS_13Kernel_traitsI6__halfS2_S2_S2_fjLj3072ELj1ELj1ELj4ELj16ENS_18Kernel_traits_baseILj3072ES2_S2_S2_S2_fjLj128EEEEELb0ELb0ELb1EEEvNS_9FwdParamsE --------------------------
	.section	.text._ZN10layer_norm31ln_parallel_residual_fwd_kernelINS_13Kernel_traitsI6__halfS2_S2_S2_fjLj3072ELj1ELj1ELj4ELj16ENS_18Kernel_traits_baseILj3072ES2_S2_S2_S2_fjLj128EEEEELb0ELb0ELb1EEEvNS_9FwdParamsE,"ax",@progbits
	.align	128
        .global         _ZN10layer_norm31ln_parallel_residual_fwd_kernelINS_13Kernel_traitsI6__halfS2_S2_S2_fjLj3072ELj1ELj1ELj4ELj16ENS_18Kernel_traits_baseILj3072ES2_S2_S2_S2_fjLj128EEEEELb0ELb0ELb1EEEvNS_9FwdParamsE
        .type           _ZN10layer_norm31ln_parallel_residual_fwd_kernelINS_13Kernel_traitsI6__halfS2_S2_S2_fjLj3072ELj1ELj1ELj4ELj16ENS_18Kernel_traits_baseILj3072ES2_S2_S2_S2_fjLj128EEEEELb0ELb0ELb1EEEvNS_9FwdParamsE,@function
        .size           _ZN10layer_norm31ln_parallel_residual_fwd_kernelINS_13Kernel_traitsI6__halfS2_S2_S2_fjLj3072ELj1ELj1ELj4ELj16ENS_18Kernel_traits_baseILj3072ES2_S2_S2_S2_fjLj128EEEEELb0ELb0ELb1EEEvNS_9FwdParamsE,(.L_x_13573 - _ZN10layer_norm31ln_parallel_residual_fwd_kernelINS_13Kernel_traitsI6__halfS2_S2_S2_fjLj3072ELj1ELj1ELj4ELj16ENS_18Kernel_traits_baseILj3072ES2_S2_S2_S2_fjLj128EEEEELb0ELb0ELb1EEEvNS_9FwdParamsE)
        .other          _ZN10layer_norm31ln_parallel_residual_fwd_kernelINS_13Kernel_traitsI6__halfS2_S2_S2_fjLj3072ELj1ELj1ELj4ELj16ENS_18Kernel_traits_baseILj3072ES2_S2_S2_S2_fjLj128EEEEELb0ELb0ELb1EEEvNS_9FwdParamsE,@"STO_CUDA_ENTRY STV_DEFAULT"
_ZN10layer_norm31ln_parallel_residual_fwd_kernelINS_13Kernel_traitsI6__halfS2_S2_S2_fjLj3072ELj1ELj1ELj4ELj16ENS_18Kernel_traits_baseILj3072ES2_S2_S2_S2_fjLj128EEEEELb0ELb0ELb1EEEvNS_9FwdParamsE:
.text._ZN10layer_norm31ln_parallel_residual_fwd_kernelINS_13Kernel_traitsI6__halfS2_S2_S2_fjLj3072ELj1ELj1ELj4ELj16ENS_18Kernel_traits_baseILj3072ES2_S2_S2_S2_fjLj128EEEEELb0ELb0ELb1EEEvNS_9FwdParamsE:
        /* <DEDUP_REMOVED lines=20> */
[----:B------:R-:W-:Y:S01]  /*0140*/  HFMA2 R3, -RZ, RZ, 0, 0 ;  /* 0x00000000ff037431 */ /* 0x000fe200000001ff */
[----:B------:R-:W-:-:S02]  /*0150*/  CS2R R4, SRZ ;  /* 0x0000000000047805 */ /* 0x000fc4000001ff00 */
[----:B------:R-:W-:Y:S02]  /*0160*/  CS2R R6, SRZ ;  /* 0x0000000000067805 */ /* 0x000fe4000001ff00 */
[----:B------:R-:W-:Y:S02]  /*0170*/  CS2R R8, SRZ ;  /* 0x0000000000087805 */ /* 0x000fe4000001ff00 */
[----:B------:R-:W-:Y:S02]  /*0180*/  CS2R R12, SRZ ;  /* 0x00000000000c7805 */ /* 0x000fe4000001ff00 */
[----:B------:R-:W-:Y:S02]  /*0190*/  MOV R14, RZ ;  /* 0x000000ff000e7202 */ /* 0x000fe40000000f00 */
[----:B------:R-:W-:Y:S02]  /*01a0*/  CS2R R42, SRZ ;  /* 0x00000000002a7805 */ /* 0x000fe4000001ff00 */
[----:B------:R-:W-:-:S02]  /*01b0*/  CS2R R46, SRZ ;  /* 0x00000000002e7805 */ /* 0x000fc4000001ff00 */
[----:B------:R-:W-:Y:S02]  /*01c0*/  CS2R R44, SRZ ;  /* 0x00000000002c7805 */ /* 0x000fe4000001ff00 */
[----:B------:R-:W-:Y:S01]  /*01d0*/  CS2R R50, SRZ ;  /* 0x0000000000327805 */ /* 0x000fe2000001ff00 */
[----:B0-----:R-:W-:Y:S01]  /*01e0*/  IMAD.WIDE.U32 R10, R0, 0x10, R10 ;  /* 0x00000010000a7825 */ /* 0x001fe200078e000a */
[----:B------:R-:W-:-:S04]  /*01f0*/  CS2R R48, SRZ ;  /* 0x0000000000307805 */ /* 0x000fc8000001ff00 */
[----:B------:R-:W5:Y:S01]  /*0200*/  LDG.E.128 R36, desc[UR6][R10.64] ;  /* 0x000000060a247981 */ /* 0x000f62000c1e1d00 */
[----:B-1----:R-:W-:-:S03]  /*0210*/  IMAD.WIDE.U32 R40, R0, 0x10, R40 ;  /* 0x0000001000287825 */ /* 0x002fc600078e0028 */
[----:B------:R-:W5:Y:S04]  /*0220*/  LDG.E.128 R32, desc[UR6][R10.64+0x800] ;  /* 0x000800060a207981 */ /* 0x000f68000c1e1d00 */
[----:B------:R0:W5:Y:S04]  /*0230*/  LDG.E.128 R28, desc[UR6][R10.64+0x1000] ;  /* 0x001000060a1c7981 */ /* 0x000168000c1e1d00 */
[----:B------:R-:W5:Y:S04]  /*0240*/  LDG.E.128 R24, desc[UR6][R40.64] ;  /* 0x0000000628187981 */ /* 0x000f68000c1e1d00 */
[----:B------:R-:W5:Y:S01]  /*0250*/  LDG.E.128 R20, desc[UR6][R40.64+0x800] ;  /* 0x0008000628147981 */ /* 0x000f62000c1e1d00 */
[----:B0-----:R-:W-:-:S03]  /*0260*/  CS2R R10, SRZ ;  /* 0x00000000000a7805 */ /* 0x001fc6000001ff00 */
[----:B------:R0:W5:Y:S02]  /*0270*/  LDG.E.128 R16, desc[UR6][R40.64+0x1000] ;  /* 0x0010000628107981 */ /* 0x000164000c1e1d00 */
[----:B0-----:R-:W-:Y:S01]  /*0280*/  CS2R R40, SRZ ;  /* 0x0000000000287805 */ /* 0x001fe2000001ff00 */
[----:B------:R-:W-:Y:S06]  /*0290*/  BRA `(.L_x_1367) ;  /* 0x0000000400887947 */ /* 0x000fec0003800000 */
.L_x_1366:
[----:B------:R-:W0:Y:S08]  /*02a0*/  LDC.64 R52, c[0x0][0x440] ;  /* 0x00011000ff347b82 */ /* 0x000e300000000a00 */
[----:B------:R-:W1:Y:S08]  /*02b0*/  LDC.64 R4, c[0x0][0x3d0] ;  /* 0x0000f400ff047b82 */ /* 0x000e700000000a00 */
[----:B------:R-:W2:Y:S01]  /*02c0*/  LDC.64 R6, c[0x0][0x3d8] ;  /* 0x0000f600ff067b82 */ /* 0x000ea20000000a00 */
[----:B0-----:R-:W-:-:S05]  /*02d0*/  IMAD.WIDE.U32 R52, R0, 0x10, R52 ;  /* 0x0000001000347825 */ /* 0x001fca00078e0034 */
[----:B------:R-:W5:Y:S01]  /*02e0*/  LDG.E.128 R48, desc[UR6][R52.64] ;  /* 0x0000000634307981 */ /* 0x000f62000c1e1d00 */
[----:B-1----:R-:W-:-:S03]  /*02f0*/  IMAD.WIDE.U32 R8, R0, 0x10, R4 ;  /* 0x0000001000087825 */ /* 0x002fc600078e0004 */
[----:B------:R-:W5:Y:S04]  /*0300*/  LDG.E.128 R44, desc[UR6][R52.64+0x800] ;  /* 0x00080006342c7981 */ /* 0x000f68000c1e1d00 */
[----:B------:R-:W5:Y:S01]  /*0310*/  LDG.E.128 R40, desc[UR6][R52.64+0x1000] ;  /* 0x0010000634287981 */ /* 0x000f62000c1e1d00 */
[----:B--2---:R-:W-:-:S04]  /*0320*/  IMAD.WIDE.U32 R10, R0, 0x10, R6 ;  /* 0x00000010000a7825 */ /* 0x004fc800078e0006 */
[----:B------:R-:W-:Y:S01]  /*0330*/  HFMA2 R3, -RZ, RZ, 0, 0 ;  /* 0x00000000ff037431 */ /* 0x000fe200000001ff */
[----:B------:R-:W5:Y:S01]  /*0340*/  LDG.E.128 R36, desc[UR6][R8.64] ;  /* 0x0000000608247981 */ /* 0x000f62000c1e1d00 */
[----:B------:R-:W-:Y:S02]  /*0350*/  CS2R R4, SRZ ;  /* 0x0000000000047805 */ /* 0x000fe4000001ff00 */
[----:B------:R-:W-:Y:S02]  /*0360*/  CS2R R6, SRZ ;  /* 0x0000000000067805 */ /* 0x000fe4000001ff00 */
[----:B------:R-:W-:Y:S01]  /*0370*/  CS2R R12, SRZ ;  /* 0x00000000000c7805 */ /* 0x000fe2000001ff00 */
[----:B------:R-:W5:Y:S01]  /*0380*/  LDG.E.128 R32, desc[UR6][R8.64+0x800] ;  /* 0x0008000608207981 */ /* 0x000f62000c1e1d00 */
[----:B------:R-:W-:-:S03]  /*0390*/  MOV R14, RZ ;  /* 0x000000ff000e7202 */ /* 0x000fc60000000f00 */
[----:B------:R0:W5:Y:S04]  /*03a0*/  LDG.E.128 R28, desc[UR6][R8.64+0x1000] ;  /* 0x00100006081c7981 */ /* 0x000168000c1e1d00 */
[----:B------:R-:W5:Y:S04]  /*03b0*/  LDG.E.128 R24, desc[UR6][R10.64] ;  /* 0x000000060a187981 */ /* 0x000f68000c1e1d00 */
[----:B------:R-:W5:Y:S01]  /*03c0*/  LDG.E.128 R20, desc[UR6][R10.64+0x800] ;  /* 0x000800060a147981 */ /* 0x000f62000c1e1d00 */
[----:B0-----:R-:W-:-:S03]  /*03d0*/  CS2R R8, SRZ ;  /* 0x0000000000087805 */ /* 0x001fc6000001ff00 */
[----:B------:R0:W5:Y:S02]  /*03e0*/  LDG.E.128 R16, desc[UR6][R10.64+0x1000] ;  /* 0x001000060a107981 */ /* 0x000164000c1e1d00 */
[----:B0-----:R-:W-:Y:S01]  /*03f0*/  CS2R R10, SRZ ;  /* 0x00000000000a7805 */ /* 0x001fe2000001ff00 */
[----:B------:R-:W-:Y:S06]  /*0400*/  BRA `(.L_x_1367) ;  /* 0x00000004002c7947 */ /* 0x000fec0003800000 */
.L_x_1365:
        /* <DEDUP_REMOVED lines=13> */
[----:B------:R-:W5:Y:S04]  /*04e0*/  LDG.E.128 R36, desc[UR6][R10.64] ;  /* 0x000000060a247981 */ /* 0x000f68000c1e1d00 */
[----:B------:R-:W3:Y:S04]  /*04f0*/  LDG.E.128 R4, desc[UR6][R8.64+0x800] ;  /* 0x0008000608047981 */ /* 0x000ee8000c1e1d00 */
[----:B------:R-:W3:Y:S04]  /*0500*/  LDG.E.128 R60, desc[UR6][R12.64] ;  /* 0x000000060c3c7981 */ /* 0x000ee8000c1e1d00 */
[----:B------:R-:W3:Y:S04]  /*0510*/  LDG.E.128 R52, desc[UR6][R12.64+0x1000] ;  /* 0x001000060c347981 */ /* 0x000ee8000c1e1d00 */
[----:B------:R-:W5:Y:S01]  /*0520*/  LDG.E.128 R28, desc[UR6][R10.64+0x1000] ;  /* 0x001000060a1c7981 */ /* 0x000f62000c1e1d00 */
[----:B0-----:R-:W-:-:S03]  /*0530*/  @P1 IMAD.WIDE.U32 R24, R0, 0x10, R24 ;  /* 0x0000001000181825 */ /* 0x001fc600078e0018 */
[----:B------:R0:W5:Y:S04]  /*0540*/  LDG.E.128 R20, desc[UR6][R12.64+0x800] ;  /* 0x000800060c147981 */ /* 0x000168000c1e1d00 */
[----:B------:R-:W5:Y:S04]  /*0550*/  @P1 LDG.E.128 R48, desc[UR6][R24.64] ;  /* 0x0000000618301981 */ /* 0x000f68000c1e1d00 */
[----:B------:R-:W5:Y:S04]  /*0560*/  @P1 LDG.E.128 R44, desc[UR6][R24.64+0x800] ;  /* 0x00080006182c1981 */ /* 0x000f68000c1e1d00 */
[----:B------:R1:W5:Y:S01]  /*0570*/  @P1 LDG.E.128 R40, desc[UR6][R24.64+0x1000] ;  /* 0x0010000618281981 */ /* 0x000362000c1e1d00 */
[----:B----4-:R-:W-:-:S02]  /*0580*/  @P1 MOV R14, R32 ;  /* 0x00000020000e1202 */ /* 0x010fc40000000f00 */
[----:B0-----:R-:W-:Y:S02]  /*0590*/  @P1 MOV R13, R33 ;  /* 0x00000021000d1202 */ /* 0x001fe40000000f00 */
[----:B------:R-:W-:Y:S02]  /*05a0*/  @P1 MOV R12, R34 ;  /* 0x00000022000c1202 */ /* 0x000fe40000000f00 */
[----:B------:R-:W-:Y:S02]  /*05b0*/  @P1 MOV R11, R35 ;  /* 0x00000023000b1202 */ /* 0x000fe40000000f00 */
[----:B--2---:R-:W-:Y:S02]  /*05c0*/  @P1 MOV R3, R19 ;  /* 0x0000001300031202 */ /* 0x004fe40000000f00 */
[----:B------:R-:W-:Y:S02]  /*05d0*/  @!P1 MOV R14, R32 ;  /* 0x00000020000e9202 */ /* 0x000fe40000000f00 */
[----:B------:R-:W-:-:S02]  /*05e0*/  @!P1 MOV R13, R33 ;  /* 0x00000021000d9202 */ /* 0x000fc40000000f00 */
[----:B---3--:R-:W-:Y:S02]  /*05f0*/  @P1 MOV R10, R4 ;  /* 0x00000004000a1202 */ /* 0x008fe40000000f00 */
[-C--:B------:R-:W-:Y:S02]  /*0600*/  @P1 MOV R9, R5.reuse ;  /* 0x0000000500091202 */ /* 0x080fe40000000f00 */
[----:B------:R-:W-:Y:S02]  /*0610*/  @P1 MOV R8, R6 ;  /* 0x0000000600081202 */ /* 0x000fe40000000f00 */
[----:B------:R-:W-:Y:S02]  /*0620*/  @!P1 MOV R10, R4 ;  /* 0x00000004000a9202 */ /* 0x000fe40000000f00 */
[----:B------:R-:W-:Y:S02]  /*0630*/  @!P1 MOV R9, R5 ;  /* 0x0000000500099202 */ /* 0x000fe40000000f00 */
[----:B------:R-:W-:-:S02]  /*0640*/  @!P1 MOV R8, R6 ;  /* 0x0000000600089202 */ /* 0x000fc40000000f00 */
[----:B------:R-:W-:Y:S02]  /*0650*/  @P1 MOV R6, R16 ;  /* 0x0000001000061202 */ /* 0x000fe40000000f00 */
[----:B------:R-:W-:Y:S02]  /*0660*/  @P1 MOV R5, R17 ;  /* 0x0000001100051202 */ /* 0x000fe40000000f00 */
[----:B------:R-:W-:Y:S02]  /*0670*/  @P1 MOV R4, R18 ;  /* 0x0000001200041202 */ /* 0x000fe40000000f00 */
[----:B------:R-:W-:Y:S02]  /*0680*/  @!P1 MOV R12, R34 ;  /* 0x00000022000c9202 */ /* 0x000fe40000000f00 */
[----:B------:R-:W-:Y:S02]  /*0690*/  @!P1 MOV R11, R35 ;  /* 0x00000023000b9202 */ /* 0x000fe40000000f00 */
[----:B------:R-:W-:-:S02]  /*06a0*/  @!P1 MOV R6, R16 ;  /* 0x0000001000069202 */ /* 0x000fc40000000f00 */
[----:B------:R-:W-:Y:S02]  /*06b0*/  @!P1 MOV R5, R17 ;  /* 0x0000001100059202 */ /* 0x000fe40000000f00 */
[----:B------:R-:W-:Y:S02]  /*06c0*/  @!P1 MOV R4, R18 ;  /* 0x0000001200049202 */ /* 0x000fe40000000f00 */
[----:B------:R-:W-:Y:S02]  /*06d0*/  @!P1 MOV R3, R19 ;  /* 0x0000001300039202 */ /* 0x000fe40000000f00 */
[----:B------:R-:W-:Y:S02]  /*06e0*/  @!P1 CS2R R50, SRZ ;  /* 0x0000000000329805 */ /* 0x000fe4000001ff00 */
[----:B-1----:R-:W-:Y:S02]  /*06f0*/  @P1 MOV R24, R60 ;  /* 0x0000003c00181202 */ /* 0x002fe40000000f00 */
[----:B------:R-:W-:-:S02]  /*0700*/  @!P1 CS2R R48, SRZ ;  /* 0x0000000000309805 */ /* 0x000fc4000001ff00 */
[----:B------:R-:W-:Y:S02]  /*0710*/  @P1 MOV R25, R61 ;  /* 0x0000003d00191202 */ /* 0x000fe40000000f00 */
[----:B------:R-:W-:Y:S02]  /*0720*/  @!P1 CS2R R46, SRZ ;  /* 0x00000000002e9805 */ /* 0x000fe4000001ff00 */
[----:B------:R-:W-:Y:S02]  /*0730*/  @P1 MOV R26, R62 ;  /* 0x0000003e001a1202 */ /* 0x000fe40000000f00 */
[----:B------:R-:W-:Y:S02]  /*0740*/  @!P1 CS2R R44, SRZ ;  /* 0x00000000002c9805 */ /* 0x000fe4000001ff00 */
[----:B------:R-:W-:Y:S02]  /*0750*/  @P1 MOV R27, R63 ;  /* 0x0000003f001b1202 */ /* 0x000fe40000000f00 */
[----:B------:R-:W-:-:S02]  /*0760*/  @!P1 CS2R R42, SRZ ;  /* 0x00000000002a9805 */ /* 0x000fc4000001ff00 */
[----:B------:R-:W-:Y:S02]  /*0770*/  @P1 MOV R32, R64 ;  /* 0x0000004000201202 */ /* 0x000fe40000000f00 */
[----:B------:R-:W-:Y:S02]  /*0780*/  @!P1 CS2R R40, SRZ ;  /* 0x0000000000289805 */ /* 0x000fe4000001ff00 */
[----:B------:R-:W-:Y:S02]  /*0790*/  @P1 MOV R33, R65 ;  /* 0x0000004100211202 */ /* 0x000fe40000000f00 */
[----:B------:R-:W-:Y:S02]  /*07a0*/  @P1 MOV R34, R66 ;  /* 0x0000004200221202 */ /* 0x000fe40000000f00 */
[----:B------:R-:W-:Y:S02]  /*07b0*/  @P1 MOV R35, R67 ;  /* 0x0000004300231202 */ /* 0x000fe40000000f00 */
[----:B------:R-:W-:-:S02]  /*07c0*/  @P1 MOV R16, R52 ;  /* 0x0000003400101202 */ /* 0x000fc40000000f00 */
        /* <DEDUP_REMOVED lines=9> */
[----:B------:R-:W-:Y:S02]  /*0860*/  @!P1 MOV R34, R66 ;  /* 0x0000004200229202 */ /* 0x000fe40000000f00 */
[----:B------:R-:W-:Y:S02]  /*0870*/  @!P1 MOV R35, R67 ;  /* 0x0000004300239202 */ /* 0x000fe40000000f00 */
[----:B------:R-:W-:-:S02]  /*0880*/  @!P1 MOV R16, R52 ;  /* 0x0000003400109202 */ /* 0x000fc40000000f00 */
[----:B------:R-:W-:Y:S02]  /*0890*/  @!P1 MOV R17, R53 ;  /* 0x0000003500119202 */ /* 0x000fe40000000f00 */
[----:B------:R-:W-:Y:S02]  /*08a0*/  @!P1 MOV R18, R54 ;  /* 0x0000003600129202 */ /* 0x000fe40000000f00 */
[----:B------:R-:W-:-:S07]  /*08b0*/  @!P1 MOV R19, R55 ;  /* 0x0000003700139202 */ /* 0x000fce0000000f00 */
.L_x_1367:
[----:B------:R-:W0:Y:S02]  /*08c0*/  LDCU UR4, c[0x0][0x384] ;  /* 0x00007080ff0477ac */ /* 0x000e240008000800 */
[----:B0-----:R-:W-:-:S13]  /*08d0*/  ISETP.GE.AND P1, PT, R15, UR4, PT ;  /* 0x000000040f007c0c */ /* 0x001fda000bf26270 */
[----:B------:R-:W-:Y:S05]  /*08e0*/  @P1 EXIT ;  /* 0x000000000000194d */ /* 0x000fea0003800000 */
[----:B------:R-:W0:Y:S01]  /*08f0*/  LDCU.U8 UR4, c[0x0][0x410] ;  /* 0x00008200ff0477ac */ /* 0x000e220008000000 */
[----:B------:R-:W-:Y:S01]  /*0900*/  ISETP.NE.U32.AND P1, PT, R56, RZ, PT ;  /* 0x000000ff3800720c */ /* 0x000fe20003f25070 */
[----:B------:R-:W1:Y:S03]  /*0910*/  LDCU UR8, c[0x0][0x388] ;  /* 0x00007100ff0877ac */ /* 0x000e660008000800 */
[----:B------:R-:W-:Y:S01]  /*0920*/  ISETP.NE.AND.EX P1, PT, R57, RZ, PT, P1 ;  /* 0x000000ff3900720c */ /* 0x000fe20003f25310 */
[----:B------:R-:W2:Y:S01]  /*0930*/  LDCU UR9, c[0x0][0x400] ;  /* 0x00008000ff0977ac */ /* 0x000ea20008000800 */
[----:B------:R-:W3:Y:S01]  /*0940*/  LDCU.64 UR10, c[0x0][0x3a0] ;  /* 0x00007400ff0a77ac */ /* 0x000ee20008000a00 */
[----:B------:R-:W4:Y:S01]  /*0950*/  LDCU.64 UR12, c[0x0][0x398] ;  /* 0x00007300ff0c77ac */ /* 0x000f220008000a00 */
[----:B0-----:R-:W-:Y:S01]  /*0960*/  ISETP.NE.AND P3, PT, RZ, UR4, PT ;  /* 0x00000004ff007c0c */ /* 0x001fe2000bf65270 */
[----:B------:R-:W-:-:S12]  /*0970*/  UPLOP3.LUT UP2, UPT, UPT, UPT, UPT, 0x40, 0x4 ;  /* 0x000000000004789c */ /* 0x000fd80003f4e870 */
.L_x_1382:
[----:B---3--:R-:W-:Y:S01]  /*0980*/  ISETP.NE.U32.AND P2, PT, RZ, UR10, PT ;  /* 0x0000000aff007c0c */ /* 0x008fe2000bf45070 */
[----:B0-----:R-:W0:Y:S01]  /*0990*/  LDC.64 R70, c[0x0][0x390] ;  /* 0x0000e400ff467b82 */ /* 0x001e220000000a00 */
[----:B-1----:R-:W-:Y:S02]  /*09a0*/  IMAD R64, R15, UR8, RZ ;  /* 0x000000080f407c24 */ /* 0x002fe4000f8e02ff */
[----:B------:R-:W-:-:S03]  /*09b0*/  ISETP.NE.AND.EX P2, PT, RZ, UR11, PT, P2 ;  /* 0x0000000bff007c0c */ /* 0x000fc6000bf45320 */
[----:B------:R-:W-:Y:S02]  /*09c0*/  SHF.R.S32.HI R65, RZ, 0x1f, R64 ;  /* 0x0000001fff417819 */ /* 0x000fe40000011440 */
[----:B------:R-:W1:Y:S02]  /*09d0*/  @P1 LDC.64 R68, c[0x0][0x398] ;  /* 0x0000e600ff441b82 */ /* 0x000e640000000a00 */
[----:B------:R-:W-:-:S04]  /*09e0*/  LEA.HI R65, R65, R64, RZ, 0x3 ;  /* 0x0000004041417211 */ /* 0x000fc800078f18ff */
[----:B------:R-:W-:Y:S02]  /*09f0*/  LEA.HI.SX32 R91, R65, R0, 0x1d ;  /* 0x00000000415b7211 */ /* 0x000fe400078feaff */
[----:B------:R-:W3:Y:S03]  /*0a00*/  @P2 LDC.64 R72, c[0x0][0x3a0] ;  /* 0x0000e800ff482b82 */ /* 0x000ee60000000a00 */
[----:B0-----:R-:W-:-:S06]  /*0a10*/  IMAD.WIDE.U32 R64, R91, 0x10, R70 ;  /* 0x000000105b407825 */ /* 0x001fcc00078e0046 */
[----:B-----5:R-:W5:Y:S01]  /*0a20*/  LDG.E.128 R64, desc[UR6][R64.64] ;  /* 0x0000000640407981 */ /* 0x020f62000c1e1d00 */
        /* <DEDUP_REMOVED lines=8> */
[--C-:B0-----:R-:W-:Y:S02]  /*0ab0*/  HADD2.F32 R73, -RZ, R67.reuse.H0_H0 ;  /* 0x20000043ff497230 */ /* 0x101fe40000004100 */
[----:B------:R-:W-:Y:S02]  /*0ac0*/  HADD2.F32 R74, -RZ, R67.H1_H1 ;  /* 0x30000043ff4a7230 */ /* 0x000fe40000004100 */
[----:B------:R-:W-:Y:S01]  /*0ad0*/  FADD.FTZ R60, R60, R61 ;  /* 0x0000003d3c3c7221 */ /* 0x000fe20000010000 */
[----:B------:R-:W-:Y:S02]  /*0ae0*/  HADD2.F32 R62, -RZ, R65.H0_H0 ;  /* 0x20000041ff3e7230 */ /* 0x000fe40000004100 */
[----:B------:R-:W-:-:S02]  /*0af0*/  HADD2.F32 R68, -RZ, R66.H0_H0 ;  /* 0x20000042ff447230 */ /* 0x000fc40000004100 */
[----:B------:R-:W-:Y:S02]  /*0b00*/  HADD2.F32 R63, -RZ, R53.H0_H0 ;  /* 0x20000035ff3f7230 */ /* 0x000fe40000004100 */
[----:B------:R-:W-:Y:S02]  /*0b10*/  HADD2.F32 R67, -RZ, R54.H0_H0 ;  /* 0x20000036ff437230 */ /* 0x000fe40000004100 */
[----:B------:R-:W-:Y:S02]  /*0b20*/  HADD2.F32 R69, -RZ, R66.H1_H1 ;  /* 0x30000042ff457230 */ /* 0x000fe40000004100 */
[----:B------:R-:W-:Y:S01]  /*0b30*/  FADD.FTZ R62, R62, R63 ;  /* 0x0000003f3e3e7221 */ /* 0x000fe20000010000 */
[----:B------:R-:W-:Y:S02]  /*0b40*/  HADD2.F32 R64, -RZ, R64.H1_H1 ;  /* 0x30000040ff407230 */ /* 0x000fe40000004100 */
[----:B------:R-:W-:Y:S01]  /*0b50*/  FADD.FTZ R67, R68, R67 ;  /* 0x0000004344437221 */ /* 0x000fe20000010000 */
[----:B------:R-:W-:-:S02]  /*0b60*/  HADD2.F32 R65, -RZ, R65.H1_H1 ;  /* 0x30000041ff417230 */ /* 0x000fc40000004100 */
[----:B------:R-:W-:Y:S02]  /*0b70*/  HADD2.F32 R61, -RZ, R52.H1_H1 ;  /* 0x30000034ff3d7230 */ /* 0x000fe40000004100 */
[----:B------:R-:W-:Y:S02]  /*0b80*/  HADD2.F32 R66, -RZ, R53.H1_H1 ;  /* 0x30000035ff427230 */ /* 0x000fe40000004100 */
[----:B------:R-:W-:Y:S02]  /*0b90*/  HADD2.F32 R72, -RZ, R54.H1_H1 ;  /* 0x30000036ff487230 */ /* 0x000fe40000004100 */
[----:B------:R-:W-:Y:S01]  /*0ba0*/  FADD.FTZ R64, R64, R61 ;  /* 0x0000003d40407221 */ /* 0x000fe20000010000 */
        /* <DEDUP_REMOVED lines=25> */
[----:B------:R-:W-:Y:S01]  /*0d40*/  F2FP.F16.F32.PACK_AB R60, R97, R94 ;  /* 0x0000005e613c723e */ /* 0x000fe200000000ff */
[----:B------:R-:W-:Y:S06]  /*0d50*/  BRA `(.L_x_1370) ;  /* 0x00000004000c7947 */ /* 0x000fec0003800000 */
.L_x_1369:
[----:B-----5:R-:W-:Y:S02]  /*0d60*/  HADD2.F32 R94, -RZ, R64.H0_H0 ;  /* 0x20000040ff5e7230 */ /* 0x020fe40000004100 */
[----:B------:R-:W-:Y:S02]  /*0d70*/  HADD2.F32 R89, -RZ, R65.H0_H0 ;  /* 0x20000041ff597230 */ /* 0x000fe40000004100 */
[----:B------:R-:W-:Y:S02]  /*0d80*/  HADD2.F32 R61, -RZ, R52.H0_H0 ;  /* 0x20000034ff3d7230 */ /* 0x000fe40000004100 */
[----:B------:R-:W-:Y:S02]  /*0d90*/  HADD2.F32 R60, -RZ, R53.H0_H0 ;  /* 0x20000035ff3c7230 */ /* 0x000fe40000004100 */
[----:B------:R-:W-:Y:S02]  /*0da0*/  HADD2.F32 R85, -RZ, R66.H0_H0 ;  /* 0x20000042ff557230 */ /* 0x000fe40000004100 */
[----:B------:R-:W-:Y:S01]  /*0db0*/  FADD.FTZ R94, R94, R61 ;  /* 0x0000003d5e5e7221 */ /* 0x000fe20000010000 */
[----:B------:R-:W-:-:S02]  /*0dc0*/  HADD2.F32 R83, -RZ, R67.H0_H0 ;  /* 0x20000043ff537230 */ /* 0x000fc40000004100 */
[----:B------:R-:W-:Y:S01]  /*0dd0*/  FADD.FTZ R89, R89, R60 ;  /* 0x0000003c59597221 */ /* 0x000fe20000010000 */
[----:B------:R-:W-:Y:S02]  /*0de0*/  HADD2.F32 R64, -RZ, R64.H1_H1 ;  /* 0x30000040ff407230 */ /* 0x000fe40000004100 */
[----:B------:R-:W-:Y:S02]  /*0df0*/  HADD2.F32 R65, -RZ, R65.H1_H1 ;  /* 0x30000041ff417230 */ /* 0x000fe40000004100 */
[----:B------:R-:W-:Y:S02]  /*0e00*/  HADD2.F32 R66, -RZ, R66.H1_H1 ;  /* 0x30000042ff427230 */ /* 0x000fe40000004100 */
[----:B------:R-:W-:Y:S02]  /*0e10*/  HADD2.F32 R62, -RZ, R54.H0_H0 ;  /* 0x20000036ff3e7230 */ /* 0x000fe40000004100 */
[----:B------:R-:W-:Y:S02]  /*0e20*/  HADD2.F32 R67, -RZ, R67.H1_H1 ;  /* 0x30000043ff437230 */ /* 0x000fe40000004100 */
[----:B------:R-:W-:-:S02]  /*0e30*/  HADD2.F32 R60, -RZ, R55.H0_H0 ;  /* 0x20000037ff3c7230 */ /* 0x000fc40000004100 */
[----:B------:R-:W-:Y:S01]  /*0e40*/  FADD.FTZ R85, R85, R62 ;  /* 0x0000003e55557221 */ /* 0x000fe20000010000 */
[----:B------:R-:W-:Y:S02]  /*0e50*/  HADD2.F32 R84, -RZ, R55.H1_H1 ;  /* 0x30000037ff547230 */ /* 0x000fe40000004100 */
        /* <DEDUP_REMOVED lines=13> */
.L_x_1368:
[----:B------:R-:W-:Y:S05]  /*0f30*/  @!P2 BRA `(.L_x_1371) ;  /* 0x000000000074a947 */ /* 0x000fea0003800000 */
        /* <DEDUP_REMOVED lines=29> */
.L_x_1371:
        /* <DEDUP_REMOVED lines=8> */
.L_x_1370:
[----:B0-----:R-:W0:Y:S01]  /*1190*/  @P0 LDC.64 R68, c[0x0][0x3a8] ;  /* 0x0000ea00ff440b82 */ /* 0x001e220000000a00 */
[----:B------:R-:W-:-:S05]  /*11a0*/  IADD3 R93, PT, PT, R91, 0x80, RZ ;  /* 0x000000805b5d7810 */ /* 0x000fca0007ffe0ff */
[----:B------:R-:W-:Y:S02]  /*11b0*/  IMAD.WIDE.U32 R64, R93, 0x10, R70 ;  /* 0x000000105d407825 */ /* 0x000fe400078e0046 */
[----:B------:R-:W1:Y:S08]  /*11c0*/  @P1 LDC.64 R72, c[0x0][0x398] ;  /* 0x0000e600ff481b82 */ /* 0x000e700000000a00 */
[----:B------:R-:W3:Y:S01]  /*11d0*/  @P2 LDC.64 R74, c[0x0][0x3a0] ;  /* 0x0000e800ff4a2b82 */ /* 0x000ee20000000a00 */
[----:B0-----:R-:W-:-:S05]  /*11e0*/  @P0 IMAD.WIDE.U32 R68, R91, 0x10, R68 ;  /* 0x000000105b440825 */ /* 0x001fca00078e0044 */
[----:B------:R0:W-:Y:S01]  /*11f0*/  @P0 STG.E.128 desc[UR6][R68.64], R60 ;  /* 0x0000003c44000986 */ /* 0x0001e2000c101d06 */
[----:B-1----:R-:W-:-:S03]  /*1200*/  @P1 IMAD.WIDE.U32 R72, R93, 0x10, R72 ;  /* 0x000000105d481825 */ /* 0x002fc600078e0048 */
[----:B------:R-:W5:Y:S04]  /*1210*/  LDG.E.128 R64, desc[UR6][R64.64] ;  /* 0x0000000640407981 */ /* 0x000f68000c1e1d00 */
[----:B------:R0:W5:Y:S01]  /*1220*/  @P1 LDG.E.128 R52, desc[UR6][R72.64] ;  /* 0x0000000648341981 */ /* 0x000162000c1e1d00 */
[----:B---3--:R-:W-:-:S05]  /*1230*/  @P2 IMAD.WIDE.U32 R74, R93, 0x10, R74 ;  /* 0x000000105d4a2825 */ /* 0x008fca00078e004a */
[----:B------:R0:W5:Y:S01]  /*1240*/  @P2 LDG.E.128 R56, desc[UR6][R74.64] ;  /* 0x000000064a382981 */ /* 0x000162000c1e1d00 */
[----:B----4-:R-:W-:-:S04]  /*1250*/  UISETP.NE.U32.AND UP0, UPT, UR12, URZ, UPT ;  /* 0x000000ff0c00728c */ /* 0x010fc8000bf05070 */
        /* <DEDUP_REMOVED lines=14> */
.L_x_1373:
[----:B-----5:R-:W-:Y:S02]  /*1340*/  HADD2.F32 R79, -RZ, R64.H0_H0 ;  /* 0x20000040ff4f7230 */ /* 0x020fe40000004100 */
[----:B------:R-:W-:Y:S02]  /*1350*/  HADD2.F32 R60, -RZ, R56.H0_H0 ;  /* 0x20000038ff3c7230 */ /* 0x000fe40000004100 */
[----:B------:R-:W-:Y:S02]  /*1360*/  HADD2.F32 R69, -RZ, R65.H0_H0 ;  /* 0x20000041ff457230 */ /* 0x000fe40000004100 */
[--C-:B------:R-:W-:Y:S02]  /*1370*/  HADD2.F32 R73, -RZ, R66.reuse.H0_H0 ;  /* 0x20000042ff497230 */ /* 0x100fe40000004100 */
[----:B------:R-:W-:Y:S01]  /*1380*/  FADD.FTZ R79, R60, R79 ;  /* 0x0000004f3c4f7221 */ /* 0x000fe20000010000 */
[----:B------:R-:W-:Y:S02]  /*1390*/  HADD2.F32 R74, -RZ, R66.H1_H1 ;  /* 0x30000042ff4a7230 */ /* 0x000fe40000004100 */
[----:B------:R-:W-:-:S02]  /*13a0*/  HADD2.F32 R75, -RZ, R67.H0_H0 ;  /* 0x20000043ff4b7230 */ /* 0x000fc40000004100 */
[----:B------:R-:W-:Y:S02]  /*13b0*/  HADD2.F32 R64, -RZ, R64.H1_H1 ;  /* 0x30000040ff407230 */ /* 0x000fe40000004100 */
[----:B------:R-:W-:Y:S02]  /*13c0*/  HADD2.F32 R65, -RZ, R65.H1_H1 ;  /* 0x30000041ff417230 */ /* 0x000fe40000004100 */
[----:B------:R-:W-:Y:S02]  /*13d0*/  HADD2.F32 R62, -RZ, R57.H0_H0 ;  /* 0x20000039ff3e7230 */ /* 0x000fe40000004100 */
[----:B------:R-:W-:Y:S02]  /*13e0*/  HADD2.F32 R66, -RZ, R58.H0_H0 ;  /* 0x2000003aff427230 */ /* 0x000fe40000004100 */
[----:B------:R-:W-:Y:S02]  /*13f0*/  HADD2.F32 R67, -RZ, R67.H1_H1 ;  /* 0x30000043ff437230 */ /* 0x000fe40000004100 */
[----:B------:R-:W-:Y:S01]  /*1400*/  FADD.FTZ R69, R62, R69 ;  /* 0x000000453e457221 */ /* 0x000fe20000010000 */
        /* <DEDUP_REMOVED lines=16> */
.L_x_1372:
[----:B------:R-:W-:-:S04]  /*1510*/  UISETP.NE.U32.AND UP1, UPT, UR10, URZ, UPT ;  /* 0x000000ff0a00728c */ /* 0x000fc8000bf25070 */
[----:B------:R-:W-:-:S09]  /*1520*/  UISETP.NE.AND.EX UP1, UPT, UR11, URZ, UPT, UP1 ;  /* 0x000000ff0b00728c */ /* 0x000fd2000bf25310 */
[----:B------:R-:W-:Y:S05]  /*1530*/  BRA.U UP1, `(.L_x_1375) ;  /* 0x0000000101747547 */ /* 0x000fea000b800000 */
        /* <DEDUP_REMOVED lines=29> */
.L_x_1375:
[----:B-----5:R-:W-:Y:S02]  /*1710*/  HADD2.F32 R60, -RZ, R64.H0_H0 ;  /* 0x20000040ff3c7230 */ /* 0x020fe40000004100 */
[----:B------:R-:W-:Y:S02]  /*1720*/  HADD2.F32 R61, -RZ, R52.H0_H0 ;  /* 0x20000034ff3d7230 */ /* 0x000fe40000004100 */
[--C-:B------:R-:W-:Y:S02]  /*1730*/  HADD2.F32 R62, -RZ, R65.reuse.H0_H0 ;  /* 0x20000041ff3e7230 */ /* 0x100fe40000004100 */
[--C-:B------:R-:W-:Y:S02]  /*1740*/  HADD2.F32 R68, -RZ, R66.reuse.H0_H0 ;  /* 0x20000042ff447230 */ /* 0x100fe40000004100 */
[----:B------:R-:W-:Y:S01]  /*1750*/  FADD.FTZ R60, R61, R60 ;  /* 0x0000003c3d3c7221 */ /* 0x000fe20000010000 */
[----:B------:R-:W-:Y:S02]  /*1760*/  HADD2.F32 R69, -RZ, R66.H1_H1 ;  /* 0x30000042ff457230 */ /* 0x000fe40000004100 */
[----:B------:R-:W-:-:S02]  /*1770*/  HADD2.F32 R65, -RZ, R65.H1_H1 ;  /* 0x30000041ff417230 */ /* 0x000fc40000004100 */
[--C-:B------:R-:W-:Y:S02]  /*1780*/  HADD2.F32 R73, -RZ, R67.reuse.H0_H0 ;  /* 0x20000043ff497230 */ /* 0x100fe40000004100 */
[----:B------:R-:W-:Y:S02]  /*1790*/  HADD2.F32 R75, -RZ, R67.H1_H1 ;  /* 0x30000043ff4b7230 */ /* 0x000fe40000004100 */
[----:B------:R-:W-:Y:S02]  /*17a0*/  HADD2.F32 R66, -RZ, R53.H1_H1 ;  /* 0x30000035ff427230 */ /* 0x000fe40000004100 */
[----:B------:R-:W-:Y:S02]  /*17b0*/  HADD2.F32 R64, -RZ, R64.H1_H1 ;  /* 0x30000040ff407230 */ /* 0x000fe40000004100 */
[----:B------:R-:W-:Y:S02]  /*17c0*/  HADD2.F32 R61, -RZ, R52.H1_H1 ;  /* 0x30000034ff3d7230 */ /* 0x000fe40000004100 */
[----:B------:R-:W-:Y:S01]  /*17d0*/  FADD.FTZ R65, R66, R65 ;  /* 0x0000004142417221 */ /* 0x000fe20000010000 */
[----:B------:R-:W-:-:S02]  /*17e0*/  HADD2.F32 R67, -RZ, R54.H0_H0 ;  /* 0x20000036ff437230 */ /* 0x000fc40000004100 */
[----:B------:R-:W-:Y:S02]  /*17f0*/  HADD2.F32 R66, -RZ, R55.H0_H0 ;  /* 0x20000037ff427230 */ /* 0x000fe40000004100 */
[----:B------:R-:W-:Y:S01]  /*1800*/  FADD.FTZ R61, R61, R64 ;  /* 0x000000403d3d7221 */ /* 0x000fe20000010000 */
[----:B------:R-:W-:Y:S02]  /*1810*/  HADD2.F32 R63, -RZ, R53.H0_H0 ;  /* 0x20000035ff3f7230 */ /* 0x000fe40000004100 */
[----:B------:R-:W-:Y:S01]  /*1820*/  FADD.FTZ R67, R67, R68 ;  /* 0x0000004443437221 */ /* 0x000fe20000010000 */
[----:B------:R-:W-:Y:S02]  /*1830*/  HADD2.F32 R72, -RZ, R54.H1_H1 ;  /* 0x30000036ff487230 */ /* 0x000fe40000004100 */
[----:B------:R-:W-:Y:S01]  /*1840*/  FADD.FTZ R66, R66, R73 ;  /* 0x0000004942427221 */ /* 0x000fe20000010000 */
[----:B------:R-:W-:Y:S02]  /*1850*/  HADD2.F32 R68, -RZ, R55.H1_H1 ;  /* 0x30000037ff447230 */ /* 0x000fe40000004100 */
[----:B------:R-:W-:Y:S01]  /*1860*/  FADD.FTZ R62, R63, R62 ;  /* 0x0000003e3f3e7221 */ /* 0x000fe20000010000 */
[----:B------:R-:W-:-:S02]  /*1870*/  HADD2.F32 R64, -RZ, R58.H0_H0 ;  /* 0x2000003aff407230 */ /* 0x000fc40000004100 */
        /* <DEDUP_REMOVED lines=20> */
[----:B------:R-:W-:-:S07]  /*19c0*/  F2FP.F16.F32.PACK_AB R60, R68, R79 ;  /* 0x0000004f443c723e */ /* 0x000fce00000000ff */
.L_x_1374:
[----:B------:R-:W0:Y:S01]  /*19d0*/  @P2 LDC.64 R64, c[0x0][0x3a0] ;  /* 0x0000e800ff402b82 */ /* 0x000e220000000a00 */
[----:B------:R-:W-:-:S07]  /*19e0*/  IADD3 R121, PT, PT, R91, 0x100, RZ ;  /* 0x000001005b797810 */ /* 0x000fce0007ffe0ff */
[----:B------:R-:W1:Y:S08]  /*19f0*/  @P0 LDC.64 R80, c[0x0][0x3a8] ;  /* 0x0000ea00ff500b82 */ /* 0x000e700000000a00 */
[----:B------:R-:W3:Y:S01]  /*1a00*/  @P1 LDC.64 R86, c[0x0][0x398] ;  /* 0x0000e600ff561b82 */ /* 0x000ee20000000a00 */
[----:B0-----:R-:W-:-:S04]  /*1a10*/  @P2 IMAD.WIDE.U32 R98, R121, 0x10, R64 ;  /* 0x0000001079622825 */ /* 0x001fc800078e0040 */
[----:B------:R-:W-:-:S04]  /*1a20*/  IMAD.WIDE.U32 R64, R121, 0x10, R70 ;  /* 0x0000001079407825 */ /* 0x000fc800078e0046 */
[----:B-1----:R-:W-:-:S05]  /*1a30*/  @P0 IMAD.WIDE.U32 R80, R93, 0x10, R80 ;  /* 0x000000105d500825 */ /* 0x002fca00078e0050 */
[----:B------:R0:W-:Y:S01]  /*1a40*/  @P0 STG.E.128 desc[UR6][R80.64], R60 ;  /* 0x0000003c50000986 */ /* 0x0001e2000c101d06 */
[----:B---3--:R-:W-:-:S03]  /*1a50*/  @P1 IMAD.WIDE.U32 R86, R121, 0x10, R86 ;  /* 0x0000001079561825 */ /* 0x008fc600078e0056 */
[----:B------:R0:W5:Y:S04]  /*1a60*/  @P2 LDG.E.128 R56, desc[UR6][R98.64] ;  /* 0x0000000662382981 */ /* 0x000168000c1e1d00 */
[----:B------:R0:W5:Y:S04]  /*1a70*/  @P1 LDG.E.128 R52, desc[UR6][R86.64] ;  /* 0x0000000656341981 */ /* 0x000168000c1e1d00 */
[----:B------:R-:W5:Y:S01]  /*1a80*/  LDG.E.128 R64, desc[UR6][R64.64] ;  /* 0x0000000640407981 */ /* 0x000f62000c1e1d00 */
[----:B------:R-:W-:Y:S05]  /*1a90*/  BRA.U UP0, `(.L_x_1376) ;  /* 0x00000001009c7547 */ /* 0x000fea000b800000 */
[----:B------:R-:W-:Y:S05]  /*1aa0*/  BRA.U UP1, `(.L_x_1377) ;  /* 0x0000000101247547 */ /* 0x000fea000b800000 */
[--C-:B-----5:R-:W-:Y:S02]  /*1ab0*/  HADD2.F32 R77, -RZ, R64.reuse.H0_H0 ;  /* 0x20000040ff4d7230 */ /* 0x120fe40000004100 */
[----:B------:R-:W-:Y:S02]  /*1ac0*/  HADD2.F32 R82, -RZ, R64.H1_H1 ;  /* 0x30000040ff527230 */ /* 0x000fe40000004100 */
[--C-:B0-----:R-:W-:Y:S02]  /*1ad0*/  HADD2.F32 R80, -RZ, R65.reuse.H0_H0 ;  /* 0x20000041ff507230 */ /* 0x101fe40000004100 */
[----:B------:R-:W-:Y:S02]  /*1ae0*/  HADD2.F32 R81, -RZ, R65.H1_H1 ;  /* 0x30000041ff517230 */ /* 0x000fe40000004100 */
[--C-:B------:R-:W-:Y:S02]  /*1af0*/  HADD2.F32 R78, -RZ, R66.reuse.H0_H0 ;  /* 0x20000042ff4e7230 */ /* 0x100fe40000004100 */
[----:B------:R-:W-:-:S02]  /*1b00*/  HADD2.F32 R95, -RZ, R66.H1_H1 ;  /* 0x30000042ff5f7230 */ /* 0x000fc40000004100 */
[--C-:B------:R-:W-:Y:S02]  /*1b10*/  HADD2.F32 R87, -RZ, R67.reuse.H0_H0 ;  /* 0x20000043ff577230 */ /* 0x100fe40000004100 */
[----:B------:R-:W-:Y:S01]  /*1b20*/  HADD2.F32 R86, -RZ, R67.H1_H1 ;  /* 0x30000043ff567230 */ /* 0x000fe20000004100 */
[----:B------:R-:W-:Y:S06]  /*1b30*/  BRA `(.L_x_1378) ;  /* 0x00000004009c7947 */ /* 0x000fec0003800000 */
.L_x_1377:
[----:B-----5:R-:W-:Y:S02]  /*1b40*/  HADD2.F32 R77, -RZ, R64.H0_H0 ;  /* 0x20000040ff4d7230 */ /* 0x020fe40000004100 */
[----:B0-----:R-:W-:Y:S02]  /*1b50*/  HADD2.F32 R80, -RZ, R65.H0_H0 ;  /* 0x20000041ff507230 */ /* 0x001fe40000004100 */
        /* <DEDUP_REMOVED lines=27> */
.L_x_1376:
[----:B------:R-:W-:Y:S05]  /*1d10*/  BRA.U UP1, `(.L_x_1379) ;  /* 0x0000000101747547 */ /* 0x000fea000b800000 */
        /* <DEDUP_REMOVED lines=29> */
.L_x_1379:
[----:B0----5:R-:W-:Y:S02]  /*1ef0*/  HADD2.F32 R60, -RZ, R64.H0_H0 ;  /* 0x20000040ff3c7230 */ /* 0x021fe40000004100 */
[----:B------:R-:W-:Y:S02]  /*1f00*/  HADD2.F32 R61, -RZ, R52.H0_H0 ;  /* 0x20000034ff3d7230 */ /* 0x000fe40000004100 */
[----:B------:R-:W-:Y:S02]  /*1f10*/  HADD2.F32 R62, -RZ, R65.H0_H0 ;  /* 0x20000041ff3e7230 */ /* 0x000fe40000004100 */
[----:B------:R-:W-:Y:S02]  /*1f20*/  HADD2.F32 R63, -RZ, R53.H0_H0 ;  /* 0x20000035ff3f7230 */ /* 0x000fe40000004100 */
[----:B------:R-:W-:Y:S01]  /*1f30*/  FADD.FTZ R60, R61, R60 ;  /* 0x0000003c3d3c7221 */ /* 0x000fe20000010000 */
[----:B------:R-:W-:Y:S02]  /*1f40*/  HADD2.F32 R64, -RZ, R64.H1_H1 ;  /* 0x30000040ff407230 */ /* 0x000fe40000004100 */
[----:B------:R-:W-:-:S02]  /*1f50*/  HADD2.F32 R80, -RZ, R67.H0_H0 ;  /* 0x20000043ff507230 */ /* 0x000fc40000004100 */
[----:B------:R-:W-:Y:S01]  /*1f60*/  FADD.FTZ R62, R63, R62 ;  /* 0x0000003e3f3e7221 */ /* 0x000fe20000010000 */
[----:B------:R-:W-:Y:S02]  /*1f70*/  HADD2.F32 R61, -RZ, R52.H1_H1 ;  /* 0x30000034ff3d7230 */ /* 0x000fe40000004100 */
[----:B------:R-:W-:Y:S02]  /*1f80*/  HADD2.F32 R81, -RZ, R55.H0_H0 ;  /* 0x20000037ff517230 */ /* 0x000fe40000004100 */
[----:B------:R-:W-:Y:S02]  /*1f90*/  HADD2.F32 R71, -RZ, R66.H1_H1 ;  /* 0x30000042ff477230 */ /* 0x000fe40000004100 */
[----:B------:R-:W-:Y:S01]  /*1fa0*/  FADD.FTZ R61, R61, R64 ;  /* 0x000000403d3d7221 */ /* 0x000fe20000010000 */
[----:B------:R-:W-:Y:S02]  /*1fb0*/  HADD2.F32 R82, -RZ, R67.H1_H1 ;  /* 0x30000043ff527230 */ /* 0x000fe40000004100 */
[----:B------:R-:W-:Y:S01]  /*1fc0*/  FADD.FTZ R81, R81, R80 ;  /* 0x0000005051517221 */ /* 0x000fe20000010000 */
[----:B------:R-:W-:-:S02]  /*1fd0*/  HADD2.F32 R78, -RZ, R54.H1_H1 ;  /* 0x30000036ff4e7230 */ /* 0x000fc40000004100 */
[----:B------:R-:W-:Y:S02]  /*1fe0*/  HADD2.F32 R87, -RZ, R55.H1_H1 ;  /* 0x30000037ff577230 */ /* 0x000fe40000004100 */
[----:B------:R-:W-:Y:S02]  /*1ff0*/  HADD2.F32 R77, -RZ, R56.H0_H0 ;  /* 0x20000038ff4d7230 */ /* 0x000fe40000004100 */
[----:B------:R-:W-:Y:S01]  /*2000*/  FADD.FTZ R71, R78, R71 ;  /* 0x000000474e477221 */ /* 0x000fe20000010000 */
[----:B------:R-:W-:Y:S02]  /*2010*/  HADD2.F32 R63, -RZ, R57.H0_H0 ;  /* 0x20000039ff3f7230 */ /* 0x000fe40000004100 */
[----:B------:R-:W-:Y:S01]  /*2020*/  FADD.FTZ R86, R87, R82 ;  /* 0x0000005257567221 */ /* 0x000fe20000010000 */
[----:B------:R-:W-:Y:S02]  /*2030*/  HADD2.F32 R70, -RZ, R66.H0_H0 ;  /* 0x20000042ff467230 */ /* 0x000fe40000004100 */
[----:B------:R-:W-:Y:S01]  /*2040*/  FADD.FTZ R77, R77, R60 ;  /* 0x0000003c4d4d7221 */ /* 0x000fe20000010000 */
[----:B------:R-:W-:-:S02]  /*2050*/  HADD2.F32 R65, -RZ, R65.H1_H1 ;  /* 0x30000041ff417230 */ /* 0x000fc40000004100 */
[----:B------:R-:W-:Y:S01]  /*2060*/  FADD.FTZ R80, R63, R62 ;  /* 0x0000003e3f507221 */ /* 0x000fe20000010000 */
[----:B------:R-:W-:Y:S02]  /*2070*/  HADD2.F32 R66, -RZ, R53.H1_H1 ;  /* 0x30000035ff427230 */ /* 0x000fe40000004100 */
[----:B------:R-:W-:Y:S02]  /*2080*/  HADD2.F32 R67, -RZ, R54.H0_H0 ;  /* 0x20000036ff437230 */ /* 0x000fe40000004100 */
[--C-:B------:R-:W-:Y:S02]  /*2090*/  HADD2.F32 R64, -RZ, R59.reuse.H0_H0 ;  /* 0x2000003bff407230 */ /* 0x100fe40000004100 */
[----:B------:R-:W-:Y:S01]  /*20a0*/  FADD.FTZ R65, R66, R65 ;  /* 0x0000004142417221 */ /* 0x000fe20000010000 */
[----:B------:R-:W-:Y:S02]  /*20b0*/  HADD2.F32 R78, -RZ, R58.H0_H0 ;  /* 0x2000003aff4e7230 */ /* 0x000fe40000004100 */
        /* <DEDUP_REMOVED lines=15> */
.L_x_1378:
        /* <DEDUP_REMOVED lines=39> */
[----:B------:R-:W-:Y:S02]  /*2420*/  FADD.FTZ R67, -R66, R89 ;  /* 0x0000005942437221 */ /* 0x000fe40000010100 */
[----:B------:R-:W-:-:S04]  /*2430*/  FFMA.FTZ R64, R64, R64, RZ ;  /* 0x0000004040407223 */ /* 0x000fc800000100ff */
        /* <DEDUP_REMOVED lines=65> */
.L_x_1381:
[----:B--2---:R-:W-:Y:S05]  /*2850*/  BSYNC.RECONVERGENT B0 ;  /* 0x0000000000007941 */ /* 0x004fea0003800200 */
.L_x_1380:
[----:B------:R-:W-:Y:S01]  /*2860*/  ISETP.GT.U32.AND P2, PT, R2, 0x3, PT ;  /* 0x000000030200780c */ /* 0x000fe20003f44070 */
[----:B------:R-:W-:Y:S01]  /*2870*/  BAR.SYNC.DEFER_BLOCKING 0x0 ;  /* 0x0000000000007b1d */ /* 0x000fe20000010000 */
[----:B------:R-:W-:Y:S01]  /*2880*/  PLOP3.LUT P5, PT, PT, PT, UP2, 0x80, 0x8 ;  /* 0x000000000008781c */ /* 0x000fe20003faf028 */
[----:B0-----:R-:W-:Y:S01]  /*2890*/  HFMA2 R66, -RZ, RZ, 0, 0 ;  /* 0x00000000ff427431 */ /* 0x001fe200000001ff */
[----:B------:R-:W-:Y:S01]  /*28a0*/  PLOP3.LUT P4, PT, PT, PT, PT, 0x8, 0x80 ;  /* 0x000000000080781c */ /* 0x000fe20003f8e170 */
[----:B------:R-:W-:Y:S01]  /*28b0*/  HADD2.F32 R112, -RZ, R48.H0_H0 ;  /* 0x20000030ff707230 */ /* 0x000fe20000004100 */
[----:B------:R-:W-:Y:S01]  /*28c0*/  UPLOP3.LUT UP2, UPT, UPT, UPT, UP2, 0x40, 0x4 ;  /* 0x000000000004789c */ /* 0x000fe20003f4e820 */
[----:B------:R-:W-:Y:S02]  /*28d0*/  HADD2.F32 R114, -RZ, R49.H0_H0 ;  /* 0x20000031ff727230 */ /* 0x000fe40000004100 */
[----:B------:R-:W-:Y:S02]  /*28e0*/  HADD2.F32 R116, -RZ, R50.H0_H0 ;  /* 0x20000032ff747230 */ /* 0x000fe40000004100 */
[----:B------:R-:W-:-:S02]  /*28f0*/  HADD2.F32 R105, -RZ, R38.H1_H1 ;  /* 0x30000026ff697230 */ /* 0x000fc40000004100 */
[----:B------:R-:W0:Y:S01]  /*2900*/  @!P2 S2R R65, SR_CgaCtaId ;  /* 0x000000000041a919 */ /* 0x000e220000008800 */
[----:B------:R-:W-:Y:S01]  /*2910*/  @!P2 PLOP3.LUT P4, PT, P5, PT, PT, 0x80, 0x8 ;  /* 0x000000000008a81c */ /* 0x000fe20002f8f070 */
[----:B------:R-:W-:Y:S01]  /*2920*/  HADD2.F32 R118, -RZ, R51.H0_H0 ;  /* 0x20000033ff767230 */ /* 0x000fe20000004100 */
[----:B------:R-:W-:Y:S01]  /*2930*/  @!P2 MOV R64, 0x400 ;  /* 0x000004000040a802 */ /* 0x000fe20000000f00 */
[----:B------:R-:W-:Y:S01]  /*2940*/  HADD2.F32 R117, -RZ, R26.H1_H1 ;  /* 0x3000001aff757230 */ /* 0x000fe20000004100 */
[----:B------:R-:W-:Y:S01]  /*2950*/  @!P2 MOV R66, 0x300 ;  /* 0x000003000042a802 */ /* 0x000fe20000000f00 */
[----:B------:R-:W-:Y:S02]  /*2960*/  HADD2.F32 R119, -RZ, R27.H1_H1 ;  /* 0x3000001bff777230 */ /* 0x000fe40000004100 */
[----:B------:R-:W-:Y:S02]  /*2970*/  HADD2.F32 R107, -RZ, R33.H1_H1 ;  /* 0x30000021ff6b7230 */ /* 0x000fe40000004100 */
[----:B------:R-:W1:Y:S01]  /*2980*/  SHFL.DOWN PT, R71, R66, 0x2, 0x1f ;  /* 0x08401f0042477f89 */ /* 0x000e6200000e0000 */
[----:B------:R-:W-:-:S02]  /*2990*/  HADD2.F32 R109, -RZ, R9.H1_H1 ;  /* 0x30000009ff6d7230 */ /* 0x000fc40000004100 */
[----:B------:R-:W-:Y:S02]  /*29a0*/  HADD2.F32 R111, -RZ, R22.H1_H1 ;  /* 0x30000016ff6f7230 */ /* 0x000fe40000004100 */
[----:B------:R-:W-:Y:S02]  /*29b0*/  HADD2.F32 R104, -RZ, R47.H1_H1 ;  /* 0x3000002fff687230 */ /* 0x000fe40000004100 */
[----:B------:R-:W-:Y:S01]  /*29c0*/  HADD2.F32 R123, -RZ, R5.H1_H1 ;  /* 0x30000005ff7b7230 */ /* 0x000fe20000004100 */
[----:B0-----:R-:W-:Y:S02]  /*29d0*/  @!P2 LEA R67, R65, R64, 0x18 ;  /* 0x000000404143a211 */ /* 0x001fe400078ec0ff */
[----:B------:R-:W-:Y:S02]  /*29e0*/  CS2R R64, SRZ ;  /* 0x0000000000407805 */ /* 0x000fe4000001ff00 */
[----:B-1----:R-:W-:Y:S02]  /*29f0*/  IADD3 R90, PT, PT, R71, R66, RZ ;  /* 0x00000042475a7210 */ /* 0x002fe40007ffe0ff */
[----:B------:R-:W-:-:S02]  /*2a00*/  @P4 IADD3 R67, PT, PT, R67, 0x20, RZ ;  /* 0x0000002043434810 */ /* 0x000fc40007ffe0ff */
[----:B------:R-:W-:Y:S01]  /*2a10*/  I2FP.F32.S32 R96, R90 ;  /* 0x0000005a00607245 */ /* 0x000fe20000201400 */
[----:B------:R-:W0:Y:S01]  /*2a20*/  SHFL.DOWN PT, R101, R90, 0x1, 0x1f ;  /* 0x08201f005a657f89 */ /* 0x000e2200000e0000 */
[----:B------:R-:W-:Y:S02]  /*2a30*/  @!P2 LEA R67, R2, R67, 0x3 ;  /* 0x000000430243a211 */ /* 0x000fe400078e18ff */
[----:B------:R-:W1:Y:S01]  /*2a40*/  MUFU.RCP R98, R96 ;  /* 0x0000006000627308 */ /* 0x000e620000001000 */
[----:B------:R-:W-:Y:S02]  /*2a50*/  I2FP.F32.S32 R100, R71 ;  /* 0x0000004700647245 */ /* 0x000fe40000201400 */
[----:B------:R2:W3:Y:S01]  /*2a60*/  @!P2 LDS.64 R64, [R67] ;  /* 0x000000004340a984 */ /* 0x0004e20000000a00 */
[----:B------:R-:W-:Y:S02]  /*2a70*/  ISETP.NE.AND P2, PT, R0, RZ, PT ;  /* 0x000000ff0000720c */ /* 0x000fe40003f45270 */
[----:B--2---:R-:W-:-:S02]  /*2a80*/  I2FP.F32.U32 R67, R66 ;  /* 0x0000004200437245 */ /* 0x004fc40000201000 */
[-C--:B0-----:R-:W-:Y:S02]  /*2a90*/  IADD3 R90, PT, PT, R90, R101.reuse, RZ ;  /* 0x000000655a5a7210 */ /* 0x081fe40007ffe0ff */
[----:B------:R-:W-:Y:S02]  /*2aa0*/  I2FP.F32.S32 R101, R101 ;  /* 0x0000006500657245 */ /* 0x000fe40000201400 */
[----:B------:R-:W-:-:S06]  /*2ab0*/  I2FP.F32.S32 R90, R90 ;  /* 0x0000005a005a7245 */ /* 0x000fcc0000201400 */
[----:B------:R-:W0:Y:S01]  /*2ac0*/  MUFU.RCP R90, R90 ;  /* 0x0000005a005a7308 */ /* 0x000e220000001000 */
[----:B---3--:R-:W2:Y:S04]  /*2ad0*/  SHFL.DOWN PT, R99, R64, 0x2, 0x1f ;  /* 0x08401f0040637f89 */ /* 0x008ea800000e0000 */
[----:B------:R-:W3:Y:S01]  /*2ae0*/  SHFL.DOWN PT, R70, R65, 0x2, 0x1f ;  /* 0x08401f0041467f89 */ /* 0x000ee200000e0000 */
[C---:B--2---:R-:W-:Y:S01]  /*2af0*/  FMUL.FTZ R102, R99.reuse, R100 ;  /* 0x0000006463667220 */ /* 0x044fe20000410000 */
[----:B------:R-:W-:-:S03]  /*2b00*/  FADD.FTZ R99, -R99, R64 ;  /* 0x0000004063637221 */ /* 0x000fc60000010100 */
[----:B------:R-:W-:Y:S01]  /*2b10*/  FFMA.FTZ R71, R67, R64, R102 ;  /* 0x0000004043477223 */ /* 0x000fe20000010066 */
[----:B------:R-:W-:Y:S01]  /*2b20*/  FMUL.FTZ R99, R99, R99 ;  /* 0x0000006363637220 */ /* 0x000fe20000410000 */
[----:B---3--:R-:W-:Y:S02]  /*2b30*/  FADD.FTZ R65, R70, R65 ;  /* 0x0000004146417221 */ /* 0x008fe40000010000 */
[----:B-1----:R-:W-:Y:S01]  /*2b40*/  FMUL.FTZ R71, R98, R71 ;  /* 0x0000004762477220 */ /* 0x002fe20000410000 */
[----:B------:R-:W-:-:S04]  /*2b50*/  FMUL.FTZ R99, R99, R67 ;  /* 0x0000004363637220 */ /* 0x000fc80000410000 */
[----:B------:R-:W1:Y:S01]  /*2b60*/  SHFL.DOWN PT, R64, R71, 0x1, 0x1f ;  /* 0x08201f0047407f89 */ /* 0x000e6200000e0000 */
[----:B------:R-:W-:-:S04]  /*2b70*/  FMUL.FTZ R99, R99, R100 ;  /* 0x0000006463637220 */ /* 0x000fc80000410000 */
[----:B------:R-:W-:Y:S01]  /*2b80*/  FFMA.FTZ R65, R98, R99, R65 ;  /* 0x0000006362417223 */ /* 0x000fe20000010041 */
[----:B------:R-:W-:-:S04]  /*2b90*/  HADD2.F32 R98, -RZ, R13.H1_H1 ;  /* 0x3000000dff627230 */ /* 0x000fc80000004100 */
[----:B------:R-:W2:Y:S01]  /*2ba0*/  SHFL.DOWN PT, R66, R65, 0x1, 0x1f ;  /* 0x08201f0041427f89 */ /* 0x000ea200000e0000 */
[----:B-1----:R-:W-:Y:S01]  /*2bb0*/  FADD.FTZ R67, R71, -R64 ;  /* 0x8000004047437221 */ /* 0x002fe20000010000 */
[----:B------:R-:W-:-:S03]  /*2bc0*/  FMUL.FTZ R99, R64, R101 ;  /* 0x0000006540637220 */ /* 0x000fc60000410000 */
[----:B------:R-:W-:Y:S01]  /*2bd0*/  FMUL.FTZ R67, R67, R67 ;  /* 0x0000004343437220 */ /* 0x000fe20000410000 */
[----:B------:R-:W-:-:S03]  /*2be0*/  FFMA.FTZ R99, R96, R71, R99 ;  /* 0x0000004760637223 */ /* 0x000fc60000010063 */
[----:B------:R-:W-:Y:S01]  /*2bf0*/  FMUL.FTZ R96, R96, R67 ;  /* 0x0000004360607220 */ /* 0x000fe20000410000 */
[----:B0-----:R-:W-:Y:S01]  /*2c00*/  FMUL.FTZ R70, R90, R99 ;  /* 0x000000635a467220 */ /* 0x001fe20000410000 */
[----:B--2---:R-:W-:Y:S02]  /*2c10*/  FADD.FTZ R67, R65, R66 ;  /* 0x0000004241437221 */ /* 0x004fe40000010000 */
[----:B------:R-:W-:Y:S01]  /*2c20*/  FMUL.FTZ R96, R96, R101 ;  /* 0x0000006560607220 */ /* 0x000fe20000410000 */
[----:B------:R-:W0:Y:S01]  /*2c30*/  @!P2 LDC.64 R64, c[0x0][0x3c0] ;  /* 0x0000f000ff40ab82 */ /* 0x000e220000000a00 */
[----:B------:R-:W1:Y:S01]  /*2c40*/  SHFL.IDX PT, R103, R70, RZ, 0x1f ;  /* 0x00001fff46677589 */ /* 0x000e6200000e0000 */
[----:B------:R-:W-:Y:S02]  /*2c50*/  HADD2.F32 R101, -RZ, R14.H0_H0 ;  /* 0x2000000eff657230 */ /* 0x000fe40000004100 */
[----:B------:R-:W-:Y:S01]  /*2c60*/  FFMA.FTZ R67, R90, R96, R67 ;  /* 0x000000605a437223 */ /* 0x000fe20000010043 */
[----:B------:R-:W-:-:S03]  /*2c70*/  HADD2.F32 R96, -RZ, R36.H1_H1 ;  /* 0x30000024ff607230 */ /* 0x000fc60000004100 */
[----:B------:R-:W2:Y:S02]  /*2c80*/  LDC R90, c[0x0][0x448] ;  /* 0x00011200ff5a7b82 */ /* 0x000ea40000000800 */
[----:B------:R-:W2:Y:S01]  /*2c90*/  SHFL.IDX PT, R67, R67, RZ, 0x1f ;  /* 0x00001fff43437589 */ /* 0x000ea200000e0000 */
[----:B0-----:R-:W-:-:S04]  /*2ca0*/  @!P2 IMAD.WIDE R64, R15, 0x4, R64 ;  /* 0x000000040f40a825 */ /* 0x001fc800078e0240 */
[----:B-1----:R-:W-:Y:S01]  /*2cb0*/  FMUL.FTZ R66, R103, R103 ;  /* 0x0000006767427220 */ /* 0x002fe20000410000 */
[----:B------:R0:W-:Y:S04]  /*2cc0*/  @!P2 STG.E desc[UR6][R64.64], R103 ;  /* 0x000000674000a986 */ /* 0x0001e8000c101906 */
[----:B------:R-:W-:Y:S01]  /*2cd0*/  FSEL R71, R66, RZ, P3 ;  /* 0x000000ff42477208 */ /* 0x000fe20001800000 */
[----:B--2---:R-:W-:Y:S01]  /*2ce0*/  FFMA.FTZ R66, R67, UR9, R90 ;  /* 0x0000000943427c23 */ /* 0x004fe2000801005a */
[----:B------:R-:W-:Y:S01]  /*2cf0*/  FSEL R90, R103, RZ, !P3 ;  /* 0x000000ff675a7208 */ /* 0x000fe20005800000 */
[----:B------:R-:W-:Y:S02]  /*2d00*/  HADD2.F32 R67, -RZ, R24.H0_H0 ;  /* 0x20000018ff437230 */ /* 0x000fe40000004100 */
[----:B------:R-:W-:Y:S01]  /*2d10*/  FADD.FTZ R66, R66, R71 ;  /* 0x0000004742427221 */ /* 0x000fe20000010000 */
[----:B------:R-:W-:-:S02]  /*2d20*/  HADD2.F32 R71, -RZ, R36.H0_H0 ;  /* 0x20000024ff477230 */ /* 0x000fc40000004100 */
[C---:B------:R-:W-:Y:S01]  /*2d30*/  FADD.FTZ R94, -R90.reuse, R94 ;  /* 0x0000005e5a5e7221 */ /* 0x040fe20000010100 */
[C---:B------:R-:W-:Y:S01]  /*2d40*/  FADD.FTZ R70, -R90.reuse, R97 ;  /* 0x000000615a467221 */ /* 0x040fe20000010100 */
[----:B------:R1:W2:Y:S01]  /*2d50*/  MUFU.RSQ R99, R66 ;  /* 0x0000004200637308 */ /* 0x0002a20000001400 */
[C---:B------:R-:W-:Y:S01]  /*2d60*/  FADD.FTZ R92, -R90.reuse, R92 ;  /* 0x0000005c5a5c7221 */ /* 0x040fe20000010100 */
[----:B0-----:R-:W-:Y:S02]  /*2d70*/  HADD2.F32 R64, -RZ, R37.H1_H1 ;  /* 0x30000025ff407230 */ /* 0x001fe40000004100 */
[C---:B------:R-:W-:Y:S01]  /*2d80*/  FADD.FTZ R88, -R90.reuse, R88 ;  /* 0x000000585a587221 */ /* 0x040fe20000010100 */
[----:B------:R-:W-:Y:S02]  /*2d90*/  HADD2.F32 R97, -RZ, R13.H0_H0 ;  /* 0x2000000dff617230 */ /* 0x000fe40000004100 */
[----:B------:R-:W-:Y:S01]  /*2da0*/  FADD.FTZ R84, -R90, R84 ;  /* 0x000000545a547221 */ /* 0x000fe20000010100 */
[----:B------:R-:W-:-:S02]  /*2db0*/  HADD2.F32 R65, -RZ, R38.H0_H0 ;  /* 0x20000026ff417230 */ /* 0x000fc40000004100 */
[C---:B------:R-:W-:Y:S01]  /*2dc0*/  FADD.FTZ R68, -R90.reuse, R68 ;  /* 0x000000445a447221 */ /* 0x040fe20000010100 */
[----:B------:R-:W-:Y:S02]  /*2dd0*/  HADD2.F32 R103, -RZ, R10.H1_H1 ;  /* 0x3000000aff677230 */ /* 0x000fe40000004100 */
[C---:B------:R-:W-:Y:S01]  /*2de0*/  FADD.FTZ R72, -R90.reuse, R72 ;  /* 0x000000485a487221 */ /* 0x040fe20000010100 */
[----:B-1----:R-:W-:Y:S02]  /*2df0*/  HADD2.F32 R66, -RZ, R14.H1_H1 ;  /* 0x3000000eff427230 */ /* 0x002fe40000004100 */
[C---:B------:R-:W-:Y:S01]  /*2e00*/  FADD.FTZ R74, -R90.reuse, R74 ;  /* 0x0000004a5a4a7221 */ /* 0x040fe20000010100 */
[C---:B------:R-:W-:Y:S01]  /*2e10*/  FADD.FTZ R76, -R90.reuse, R76 ;  /* 0x0000004c5a4c7221 */ /* 0x040fe20000010100 */
[C---:B------:R-:W-:Y:S01]  /*2e20*/  FADD.FTZ R82, -R90.reuse, R82 ;  /* 0x000000525a527221 */ /* 0x040fe20000010100 */
[C---:B------:R-:W-:Y:S01]  /*2e30*/  FADD.FTZ R78, -R90.reuse, R78 ;  /* 0x0000004e5a4e7221 */ /* 0x040fe20000010100 */
[----:B------:R-:W-:Y:S01]  /*2e40*/  FADD.FTZ R100, -R90, R87 ;  /* 0x000000575a647221 */ /* 0x000fe20000010100 */
[----:B------:R-:W-:-:S02]  /*2e50*/  HADD2.F32 R87, -RZ, R4.H1_H1 ;  /* 0x30000004ff577230 */ /* 0x000fc40000004100 */
[C---:B--2---:R-:W-:Y:S01]  /*2e60*/  FMUL.FTZ R94, R99.reuse, R94 ;  /* 0x0000005e635e7220 */ /* 0x044fe20000410000 */
[C---:B------:R-:W-:Y:S01]  /*2e70*/  FMUL.FTZ R113, R99.reuse, R70 ;  /* 0x0000004663717220 */ /* 0x040fe20000410000 */
[C---:B------:R-:W-:Y:S01]  /*2e80*/  FMUL.FTZ R115, R99.reuse, R92 ;  /* 0x0000005c63737220 */ /* 0x040fe20000410000 */
[----:B------:R-:W-:Y:S01]  /*2e90*/  FMUL.FTZ R88, R99, R88 ;  /* 0x0000005863587220 */ /* 0x000fe20000410000 */
[----:B------:R-:W-:Y:S01]  /*2ea0*/  FFMA.FTZ R70, R94, R71, R101 ;  /* 0x000000475e467223 */ /* 0x000fe20000010065 */
[----:B------:R-:W-:Y:S01]  /*2eb0*/  FFMA.FTZ R71, R113, R96, R66 ;  /* 0x0000006071477223 */ /* 0x000fe20000010042 */
[----:B------:R-:W-:Y:S01]  /*2ec0*/  FADD.FTZ R96, -R90, R89 ;  /* 0x000000595a607221 */ /* 0x000fe20000010100 */
[----:B------:R-:W-:Y:S01]  /*2ed0*/  FFMA.FTZ R112, R94, R67, R112 ;  /* 0x000000435e707223 */ /* 0x000fe20000010070 */
[----:B------:R-:W-:Y:S02]  /*2ee0*/  HADD2.F32 R101, -RZ, R25.H0_H0 ;  /* 0x20000019ff657230 */ /* 0x000fe40000004100 */
[----:B------:R-:W-:Y:S01]  /*2ef0*/  FMUL.FTZ R84, R99, R84 ;  /* 0x0000005463547220 */ /* 0x000fe20000410000 */
[----:B------:R-:W-:-:S02]  /*2f00*/  HADD2.F32 R66, -RZ, R24.H1_H1 ;  /* 0x30000018ff427230 */ /* 0x000fc40000004100 */
[C---:B------:R-:W-:Y:S01]  /*2f10*/  FMUL.FTZ R96, R99.reuse, R96 ;  /* 0x0000006063607220 */ /* 0x040fe20000410000 */
[----:B------:R-:W-:Y:S02]  /*2f20*/  HADD2.F32 R94, -RZ, R48.H1_H1 ;  /* 0x30000030ff5e7230 */ /* 0x000fe40000004100 */
[----:B------:R-:W-:Y:S01]  /*2f30*/  FMUL.FTZ R74, R99, R74 ;  /* 0x0000004a634a7220 */ /* 0x000fe20000410000 */
[----:B------:R-:W-:Y:S02]  /*2f40*/  HADD2.F32 R67, -RZ, R37.H0_H0 ;  /* 0x20000025ff437230 */ /* 0x000fe40000004100 */
[----:B------:R-:W-:Y:S01]  /*2f50*/  FFMA.FTZ R114, R96, R101, R114 ;  /* 0x0000006560727223 */ /* 0x000fe20000010072 */
[----:B------:R-:W-:Y:S01]  /*2f60*/  FFMA.FTZ R101, R115, R64, R98 ;  /* 0x0000004073657223 */ /* 0x000fe20000010062 */
[----:B------:R-:W-:Y:S01]  /*2f70*/  FFMA.FTZ R113, R113, R66, R94 ;  /* 0x0000004271717223 */ /* 0x000fe2000001005e */
[----:B------:R-:W-:Y:S02]  /*2f80*/  HADD2.F32 R64, -RZ, R25.H1_H1 ;  /* 0x30000019ff407230 */ /* 0x000fe40000004100 */
[----:B------:R-:W-:Y:S01]  /*2f90*/  FADD.FTZ R94, -R90, R85 ;  /* 0x000000555a5e7221 */ /* 0x000fe20000010100 */
[----:B------:R-:W-:-:S02]  /*2fa0*/  HADD2.F32 R66, -RZ, R49.H1_H1 ;  /* 0x30000031ff427230 */ /* 0x000fc40000004100 */
[----:B------:R-:W-:Y:S01]  /*2fb0*/  FFMA.FTZ R92, R96, R67, R97 ;  /* 0x00000043605c7223 */ /* 0x000fe20000010061 */
[----:B------:R-:W-:Y:S02]  /*2fc0*/  HADD2.F32 R67, -RZ, R12.H0_H0 ;  /* 0x2000000cff437230 */ /* 0x000fe40000004100 */
[----:B------:R-:W-:Y:S01]  /*2fd0*/  FMUL.FTZ R94, R99, R94 ;  /* 0x0000005e635e7220 */ /* 0x000fe20000410000 */
[----:B------:R-:W-:Y:S02]  /*2fe0*/  HADD2.F32 R89, -RZ, R26.H0_H0 ;  /* 0x2000001aff597230 */ /* 0x000fe40000004100 */
[----:B------:R-:W-:Y:S01]  /*2ff0*/  FFMA.FTZ R115, R115, R64, R66 ;  /* 0x0000004073737223 */ /* 0x000fe20000010042 */
[----:B------:R-:W-:Y:S02]  /*3000*/  HADD2.F32 R85, -RZ, R12.H1_H1 ;  /* 0x3000000cff557230 */ /* 0x000fe40000004100 */
[----:B------:R-:W-:Y:S01]  /*3010*/  FADD.FTZ R64, -R90, R83 ;  /* 0x000000535a407221 */ /* 0x000fe20000010100 */
[C---:B------:R-:W-:Y:S01]  /*3020*/  FFMA.FTZ R66, R94.reuse, R65, R67 ;  /* 0x000000415e427223 */ /* 0x040fe20000010043 */
[----:B------:R-:W-:Y:S01]  /*3030*/  FFMA.FTZ R116, R94, R89, R116 ;  /* 0x000000595e747223 */ /* 0x000fe20000010074 */
[----:B------:R-:W-:-:S02]  /*3040*/  HADD2.F32 R67, -RZ, R39.H0_H0 ;  /* 0x20000027ff437230 */ /* 0x000fc40000004100 */
[----:B------:R-:W-:Y:S01]  /*3050*/  FFMA.FTZ R105, R88, R105, R85 ;  /* 0x0000006958697223 */ /* 0x000fe20000010055 */
[----:B------:R-:W-:Y:S02]  /*3060*/  HADD2.F32 R85, -RZ, R11.H0_H0 ;  /* 0x2000000bff557230 */ /* 0x000fe40000004100 */
[C---:B------:R-:W-:Y:S01]  /*3070*/  FMUL.FTZ R64, R99.reuse, R64 ;  /* 0x0000004063407220 */ /* 0x040fe20000410000 */
[----:B------:R-:W-:Y:S02]  /*3080*/  HADD2.F32 R89, -RZ, R27.H0_H0 ;  /* 0x2000001bff597230 */ /* 0x000fe40000004100 */
[----:B------:R-:W-:Y:S01]  /*3090*/  FMUL.FTZ R96, R99, R68 ;  /* 0x0000004463607220 */ /* 0x000fe20000410000 */
[----:B------:R-:W-:Y:S02]  /*30a0*/  HADD2.F32 R65, -RZ, R50.H1_H1 ;  /* 0x30000032ff417230 */ /* 0x000fe40000004100 */
[----:B------:R-:W-:Y:S01]  /*30b0*/  FFMA.FTZ R67, R64, R67, R85 ;  /* 0x0000004340437223 */ /* 0x000fe20000010055 */
[----:B------:R-:W-:-:S02]  /*30c0*/  HADD2.F32 R83, -RZ, R39.H1_H1 ;  /* 0x30000027ff537230 */ /* 0x000fc40000004100 */
[----:B------:R-:W-:Y:S01]  /*30d0*/  FFMA.FTZ R118, R64, R89, R118 ;  /* 0x0000005940767223 */ /* 0x000fe20000010076 */
[----:B------:R-:W-:Y:S02]  /*30e0*/  HADD2.F32 R97, -RZ, R11.H1_H1 ;  /* 0x3000000bff617230 */ /* 0x000fe40000004100 */
[----:B------:R-:W-:Y:S01]  /*30f0*/  FADD.FTZ R64, -R90, R79 ;  /* 0x0000004f5a407221 */ /* 0x000fe20000010100 */
[----:B------:R-:W-:Y:S01]  /*3100*/  FFMA.FTZ R117, R88, R117, R65 ;  /* 0x0000007558757223 */ /* 0x000fe20000010041 */
[----:B------:R-:W-:Y:S02]  /*3110*/  HADD2.F32 R85, -RZ, R10.H0_H0 ;  /* 0x2000000aff557230 */ /* 0x000fe40000004100 */
[C---:B------:R-:W-:Y:S01]  /*3120*/  FMUL.FTZ R76, R99.reuse, R76 ;  /* 0x0000004c634c7220 */ /* 0x040fe20000410000 */
[----:B------:R-:W-:Y:S01]  /*3130*/  FFMA.FTZ R94, R84, R83, R97 ;  /* 0x00000053545e7223 */ /* 0x000fe20000010061 */
[----:B------:R-:W-:Y:S02]  /*3140*/  HADD2.F32 R83, -RZ, R32.H0_H0 ;  /* 0x20000020ff537230 */ /* 0x000fe40000004100 */
[----:B------:R-:W-:Y:S01]  /*3150*/  FMUL.FTZ R64, R99, R64 ;  /* 0x0000004063407220 */ /* 0x000fe20000410000 */
[----:B------:R-:W-:-:S02]  /*3160*/  HADD2.F32 R89, -RZ, R20.H0_H0 ;  /* 0x20000014ff597230 */ /* 0x000fc40000004100 */
[----:B------:R-:W-:Y:S01]  /*3170*/  FMUL.FTZ R82, R99, R82 ;  /* 0x0000005263527220 */ /* 0x000fe20000410000 */
[----:B------:R-:W-:Y:S02]  /*3180*/  HADD2.F32 R88, -RZ, R44.H0_H0 ;  /* 0x2000002cff587230 */ /* 0x000fe40000004100 */
[----:B------:R-:W-:Y:S01]  /*3190*/  FFMA.FTZ R68, R64, R83, R85 ;  /* 0x0000005340447223 */ /* 0x000fe20000010055 */
[----:B------:R-:W-:Y:S01]  /*31a0*/  HADD2.F32 R65, -RZ, R51.H1_H1 ;  /* 0x30000033ff417230 */ /* 0x000fe20000004100 */
[----:B------:R-:W-:Y:S01]  /*31b0*/  F2FP.F16.F32.PACK_AB R67, R94, R67 ;  /* 0x000000435e43723e */ /* 0x000fe200000000ff */
[----:B------:R-:W-:Y:S02]  /*31c0*/  HADD2.F32 R97, -RZ, R32.H1_H1 ;  /* 0x30000020ff617230 */ /* 0x000fe40000004100 */
[----:B------:R-:W-:Y:S01]  /*31d0*/  FFMA.FTZ R79, R64, R89, R88 ;  /* 0x00000059404f7223 */ /* 0x000fe20000010058 */
[----:B------:R-:W-:Y:S01]  /*31e0*/  FADD.FTZ R64, -R90, R69 ;  /* 0x000000455a407221 */ /* 0x000fe20000010100 */
[----:B------:R-:W-:Y:S01]  /*31f0*/  FFMA.FTZ R119, R84, R119, R65 ;  /* 0x0000007754777223 */ /* 0x000fe20000010041 */
[----:B------:R-:W-:-:S02]  /*3200*/  HADD2.F32 R85, -RZ, R33.H0_H0 ;  /* 0x20000021ff557230 */ /* 0x000fc40000004100 */
[----:B------:R-:W-:Y:S01]  /*3210*/  FFMA.FTZ R97, R96, R97, R103 ;  /* 0x0000006160617223 */ /* 0x000fe20000010067 */
[----:B------:R-:W-:Y:S02]  /*3220*/  HADD2.F32 R89, -RZ, R9.H0_H0 ;  /* 0x20000009ff597230 */ /* 0x000fe40000004100 */
[C---:B------:R-:W-:Y:S01]  /*3230*/  FMUL.FTZ R102, R99.reuse, R64 ;  /* 0x0000004063667220 */ /* 0x040fe20000410000 */
[----:B------:R-:W-:Y:S02]  /*3240*/  HADD2.F32 R103, -RZ, R21.H0_H0 ;  /* 0x20000015ff677230 */ /* 0x000fe40000004100 */
[----:B------:R-:W-:Y:S01]  /*3250*/  FMUL.FTZ R64, R99, R72 ;  /* 0x0000004863407220 */ /* 0x000fe20000410000 */
[----:B------:R-:W-:Y:S02]  /*3260*/  HADD2.F32 R84, -RZ, R45.H0_H0 ;  /* 0x2000002dff547230 */ /* 0x000fe40000004100 */
[----:B------:R-:W-:Y:S01]  /*3270*/  FFMA.FTZ R69, R102, R85, R89 ;  /* 0x0000005566457223 */ /* 0x000fe20000010059 */
[----:B------:R-:W-:Y:S01]  /*3280*/  HADD2.F32 R65, -RZ, R20.H1_H1 ;  /* 0x30000014ff417230 */ /* 0x000fe20000004100 */
[----:B------:R-:W-:Y:S01]  /*3290*/  F2FP.F16.F32.PACK_AB R68, R97, R68 ;  /* 0x000000446144723e */ /* 0x000fe200000000ff */
[----:B------:R-:W-:-:S02]  /*32a0*/  HADD2.F32 R83, -RZ, R44.H1_H1 ;  /* 0x3000002cff537230 */ /* 0x000fc40000004100 */
[----:B------:R-:W-:Y:S01]  /*32b0*/  FFMA.FTZ R102, R102, R103, R84 ;  /* 0x0000006766667223 */ /* 0x000fe20000010054 */
[----:B------:R-:W-:Y:S01]  /*32c0*/  FADD.FTZ R84, -R90, R73 ;  /* 0x000000495a547221 */ /* 0x000fe20000010100 */
[--C-:B------:R-:W-:Y:S01]  /*32d0*/  HADD2.F32 R85, -RZ, R34.reuse.H0_H0 ;  /* 0x20000022ff557230 */ /* 0x100fe20000004100 */
[----:B------:R-:W-:Y:S01]  /*32e0*/  F2FP.F16.F32.PACK_AB R66, R105, R66 ;  /* 0x000000426942723e */ /* 0x000fe200000000ff */
[----:B------:R-:W-:Y:S01]  /*32f0*/  FFMA.FTZ R72, R96, R65, R83 ;  /* 0x0000004160487223 */ /* 0x000fe20000010053 */
[----:B------:R-:W-:Y:S01]  /*3300*/  FFMA.FTZ R96, R64, R107, R109 ;  /* 0x0000006b40607223 */ /* 0x000fe2000001006d */
[----:B------:R-:W-:Y:S02]  /*3310*/  HADD2.F32 R65, -RZ, R21.H1_H1 ;  /* 0x30000015ff417230 */ /* 0x000fe40000004100 */
[C---:B------:R-:W-:Y:S01]  /*3320*/  FMUL.FTZ R84, R99.reuse, R84 ;  /* 0x0000005463547220 */ /* 0x040fe20000410000 */
[----:B------:R-:W-:Y:S02]  /*3330*/  HADD2.F32 R83, -RZ, R45.H1_H1 ;  /* 0x3000002dff537230 */ /* 0x000fe40000004100 */
[----:B------:R-:W-:Y:S01]  /*3340*/  FMUL.FTZ R100, R99, R100 ;  /* 0x0000006463647220 */ /* 0x000fe20000410000 */
[----:B------:R-:W-:Y:S01]  /*3350*/  HADD2.F32 R109, -RZ, R34.H1_H1 ;  /* 0x30000022ff6d7230 */ /* 0x000fe20000004100 */
[----:B------:R-:W-:Y:S01]  /*3360*/  F2FP.F16.F32.PACK_AB R69, R96, R69 ;  /* 0x000000456045723e */ /* 0x000fe200000000ff */
[----:B------:R-:W-:-:S02]  /*3370*/  HADD2.F32 R107, -RZ, R8.H1_H1 ;  /* 0x30000008ff6b7230 */ /* 0x000fc40000004100 */
[----:B------:R-:W-:Y:S01]  /*3380*/  FFMA.FTZ R73, R64, R65, R83 ;  /* 0x0000004140497223 */ /* 0x000fe20000010053 */
[----:B------:R-:W-:Y:S02]  /*3390*/  HADD2.F32 R89, -RZ, R8.H0_H0 ;  /* 0x20000008ff597230 */ /* 0x000fe40000004100 */
[----:B------:R-:W-:Y:S01]  /*33a0*/  FADD.FTZ R64, -R90, R75 ;  /* 0x0000004b5a407221 */ /* 0x000fe20000010100 */
[----:B------:R-:W-:Y:S02]  /*33b0*/  HADD2.F32 R98, -RZ, R46.H1_H1 ;  /* 0x3000002eff627230 */ /* 0x000fe40000004100 */
[----:B------:R-:W-:Y:S01]  /*33c0*/  FFMA.FTZ R109, R74, R109, R107 ;  /* 0x0000006d4a6d7223 */ /* 0x000fe2000001006b */
[----:B------:R-:W-:Y:S02]  /*33d0*/  HADD2.F32 R103, -RZ, R22.H0_H0 ;  /* 0x20000016ff677230 */ /* 0x000fe40000004100 */
[----:B------:R-:W-:Y:S01]  /*33e0*/  FFMA.FTZ R108, R84, R85, R89 ;  /* 0x00000055546c7223 */ /* 0x000fe20000010059 */
[----:B------:R-:W-:-:S02]  /*33f0*/  HADD2.F32 R88, -RZ, R46.H0_H0 ;  /* 0x2000002eff587230 */ /* 0x000fc40000004100 */
[----:B------:R-:W-:Y:S01]  /*3400*/  FFMA.FTZ R74, R74, R111, R98 ;  /* 0x0000006f4a4a7223 */ /* 0x000fe20000010062 */
[----:B------:R-:W-:Y:S02]  /*3410*/  HADD2.F32 R111, -RZ, R35.H1_H1 ;  /* 0x30000023ff6f7230 */ /* 0x000fe40000004100 */
[----:B------:R-:W-:Y:S01]  /*3420*/  FMUL.FTZ R64, R99, R64 ;  /* 0x0000004063407220 */ /* 0x000fe20000410000 */
[----:B------:R-:W-:Y:S02]  /*3430*/  HADD2.F32 R89, -RZ, R7.H1_H1 ;  /* 0x30000007ff597230 */ /* 0x000fe40000004100 */
[----:B------:R-:W-:Y:S01]  /*3440*/  FFMA.FTZ R103, R84, R103, R88 ;  /* 0x0000006754677223 */ /* 0x000fe20000010058 */
[----:B------:R-:W-:Y:S01]  /*3450*/  HADD2.F32 R107, -RZ, R23.H1_H1 ;  /* 0x30000017ff6b7230 */ /* 0x000fe20000004100 */
[----:B------:R-:W0:Y:S01]  /*3460*/  LDC.64 R96, c[0x0][0x380] ;  /* 0x0000e000ff607b82 */ /* 0x000e220000000a00 */
[----:B------:R-:W-:Y:S02]  /*3470*/  HADD2.F32 R65, -RZ, R35.H0_H0 ;  /* 0x20000023ff417230 */ /* 0x000fe40000004100 */
[----:B------:R-:W-:Y:S01]  /*3480*/  FFMA.FTZ R111, R76, R111, R89 ;  /* 0x0000006f4c6f7223 */ /* 0x000fe20000010059 */
[----:B------:R-:W-:-:S02]  /*3490*/  HADD2.F32 R83, -RZ, R7.H0_H0 ;  /* 0x20000007ff537230 */ /* 0x000fc40000004100 */
[----:B------:R-:W-:Y:S01]  /*34a0*/  FFMA.FTZ R104, R76, R107, R104 ;  /* 0x0000006b4c687223 */ /* 0x000fe20000010068 */
[----:B------:R-:W-:Y:S02]  /*34b0*/  HADD2.F32 R85, -RZ, R23.H0_H0 ;  /* 0x20000017ff557230 */ /* 0x000fe40000004100 */
[----:B------:R-:W-:Y:S01]  /*34c0*/  FADD.FTZ R76, -R90, R77 ;  /* 0x0000004d5a4c7221 */ /* 0x000fe20000010100 */
[----:B------:R-:W-:Y:S02]  /*34d0*/  HADD2.F32 R84, -RZ, R47.H0_H0 ;  /* 0x2000002fff547230 */ /* 0x000fe40000004100 */
[----:B------:R-:W-:Y:S01]  /*34e0*/  FFMA.FTZ R110, R64, R65, R83 ;  /* 0x00000041406e7223 */ /* 0x000fe20000010053 */
[----:B------:R-:W-:Y:S01]  /*34f0*/  HADD2.F32 R88, -RZ, R6.H0_H0 ;  /* 0x20000006ff587230 */ /* 0x000fe20000004100 */
[----:B------:R-:W-:Y:S01]  /*3500*/  F2FP.F16.F32.PACK_AB R74, R74, R103 ;  /* 0x000000674a4a723e */ /* 0x000fe200000000ff */
[----:B------:R-:W-:Y:S02]  /*3510*/  HADD2.F32 R98, -RZ, R16.H0_H0 ;  /* 0x20000010ff627230 */ /* 0x000fe40000004100 */
[----:B------:R-:W-:Y:S01]  /*3520*/  FFMA.FTZ R75, R64, R85, R84 ;  /* 0x00000055404b7223 */ /* 0x000fe20000010054 */
[----:B------:R-:W-:Y:S01]  /*3530*/  HADD2.F32 R84, -RZ, R28.H0_H0 ;  /* 0x2000001cff547230 */ /* 0x000fe20000004100 */
[----:B------:R-:W1:Y:S01]  /*3540*/  @!P2 LDC.64 R64, c[0x0][0x3c8] ;  /* 0x0000f200ff40ab82 */ /* 0x000e620000000a00 */
[----:B------:R-:W-:Y:S01]  /*3550*/  FMUL.FTZ R85, R99, R76 ;  /* 0x0000004c63557220 */ /* 0x000fe20000410000 */
[----:B------:R-:W-:Y:S01]  /*3560*/  HADD2.F32 R77, -RZ, R40.H0_H0 ;  /* 0x20000028ff4d7230 */ /* 0x000fe20000004100 */
[----:B------:R-:W-:Y:S01]  /*3570*/  F2FP.F16.F32.PACK_AB R75, R104, R75 ;  /* 0x0000004b684b723e */ /* 0x000fe200000000ff */
[----:B------:R-:W-:-:S02]  /*3580*/  HADD2.F32 R83, -RZ, R28.H1_H1 ;  /* 0x3000001cff537230 */ /* 0x000fc40000004100 */
[C---:B------:R-:W-:Y:S01]  /*3590*/  FFMA.FTZ R76, R85.reuse, R84, R88 ;  /* 0x00000054554c7223 */ /* 0x040fe20000010058 */
[----:B------:R-:W-:Y:S02]  /*35a0*/  HADD2.F32 R89, -RZ, R16.H1_H1 ;  /* 0x30000010ff597230 */ /* 0x000fe40000004100 */
[----:B------:R-:W-:Y:S01]  /*35b0*/  FFMA.FTZ R85, R85, R98, R77 ;  /* 0x0000006255557223 */ /* 0x000fe2000001004d */
[----:B------:R-:W-:Y:S02]  /*35c0*/  HADD2.F32 R77, -RZ, R6.H1_H1 ;  /* 0x30000006ff4d7230 */ /* 0x000fe40000004100 */
[----:B------:R-:W-:Y:S01]  /*35d0*/  FADD.FTZ R88, -R90, R80 ;  /* 0x000000505a587221 */ /* 0x000fe20000010100 */
[----:B------:R-:W-:Y:S01]  /*35e0*/  HADD2.F32 R84, -RZ, R40.H1_H1 ;  /* 0x30000028ff547230 */ /* 0x000fe20000004100 */
[----:B------:R-:W-:Y:S01]  /*35f0*/  F2FP.F16.F32.PACK_AB R73, R73, R102 ;  /* 0x000000664949723e */ /* 0x000fe200000000ff */
[--C-:B------:R-:W-:Y:S02]  /*3600*/  HADD2.F32 R107, -RZ, R29.reuse.H1_H1 ;  /* 0x3000001dff6b7230 */ /* 0x100fe40000004100 */
[----:B------:R-:W-:Y:S01]  /*3610*/  FFMA.FTZ R83, R82, R83, R77 ;  /* 0x0000005352537223 */ /* 0x000fe2000001004d */
[----:B------:R-:W-:-:S02]  /*3620*/  HADD2.F32 R77, -RZ, R29.H0_H0 ;  /* 0x2000001dff4d7230 */ /* 0x000fc40000004100 */
[----:B------:R-:W-:Y:S01]  /*3630*/  FFMA.FTZ R80, R82, R89, R84 ;  /* 0x0000005952507223 */ /* 0x000fe20000010054 */
[----:B------:R-:W-:Y:S02]  /*3640*/  HADD2.F32 R89, -RZ, R5.H0_H0 ;  /* 0x20000005ff597230 */ /* 0x000fe40000004100 */
[C---:B------:R-:W-:Y:S01]  /*3650*/  FMUL.FTZ R88, R99.reuse, R88 ;  /* 0x0000005863587220 */ /* 0x040fe20000410000 */
[----:B------:R-:W-:Y:S01]  /*3660*/  FADD.FTZ R82, -R90, R81 ;  /* 0x000000515a527221 */ /* 0x000fe20000010100 */
[----:B------:R-:W-:Y:S01]  /*3670*/  HADD2.F32 R81, -RZ, R17.H0_H0 ;  /* 0x20000011ff517230 */ /* 0x000fe20000004100 */
[----:B------:R-:W-:Y:S01]  /*3680*/  F2FP.F16.F32.PACK_AB R72, R72, R79 ;  /* 0x0000004f4848723e */ /* 0x000fe200000000ff */
[----:B------:R-:W-:Y:S01]  /*3690*/  FFMA.FTZ R77, R88, R77, R89 ;  /* 0x0000004d584d7223 */ /* 0x000fe20000010059 */
[----:B------:R-:W-:Y:S02]  /*36a0*/  HADD2.F32 R89, -RZ, R41.H0_H0 ;  /* 0x20000029ff597230 */ /* 0x000fe40000004100 */
[----:B------:R-:W-:Y:S01]  /*36b0*/  FMUL.FTZ R82, R99, R82 ;  /* 0x0000005263527220 */ /* 0x000fe20000410000 */
[----:B-1----:R-:W-:Y:S01]  /*36c0*/  @!P2 IMAD.WIDE R64, R15, 0x4, R64 ;  /* 0x000000040f40a825 */ /* 0x002fe200078e0240 */
[----:B------:R-:W-:-:S03]  /*36d0*/  F2FP.F16.F32.PACK_AB R76, R83, R76 ;  /* 0x0000004c534c723e */ /* 0x000fc600000000ff */
[----:B------:R-:W-:Y:S01]  /*36e0*/  FFMA.FTZ R98, R82, R107, R123 ;  /* 0x0000006b52627223 */ /* 0x000fe2000001007b */
[----:B------:R-:W-:Y:S01]  /*36f0*/  FFMA.FTZ R81, R88, R81, R89 ;  /* 0x0000005158517223 */ /* 0x000fe20000010059 */
[----:B------:R-:W-:Y:S01]  /*3700*/  HADD2.F32 R107, -RZ, R17.H1_H1 ;  /* 0x30000011ff6b7230 */ /* 0x000fe20000004100 */
[----:B------:R-:W1:Y:S01]  /*3710*/  LDC.64 R88, c[0x0][0x428] ;  /* 0x00010a00ff587b82 */ /* 0x000e620000000a00 */
[----:B------:R-:W-:Y:S01]  /*3720*/  HADD2.F32 R123, -RZ, R41.H1_H1 ;  /* 0x30000029ff7b7230 */ /* 0x000fe20000004100 */
[----:B------:R2:W-:Y:S01]  /*3730*/  @!P2 STG.E desc[UR6][R64.64], R99 ;  /* 0x000000634000a986 */ /* 0x0005e2000c101906 */
[----:B------:R-:W-:Y:S01]  /*3740*/  HADD2.F32 R105, -RZ, R30.H1_H1 ;  /* 0x3000001eff697230 */ /* 0x000fe20000004100 */
[----:B------:R-:W-:Y:S02]  /*3750*/  F2FP.F16.F32.PACK_AB R77, R98, R77 ;  /* 0x0000004d624d723e */ /* 0x000fe400000000ff */
[----:B------:R-:W-:Y:S01]  /*3760*/  FFMA.FTZ R84, R82, R107, R123 ;  /* 0x0000006b52547223 */ /* 0x000fe2000001007b */
[----:B------:R-:W-:-:S02]  /*3770*/  HADD2.F32 R107, -RZ, R4.H0_H0 ;  /* 0x20000004ff6b7230 */ /* 0x000fc40000004100 */
[----:B------:R-:W-:Y:S01]  /*3780*/  FMUL.FTZ R82, R99, R78 ;  /* 0x0000004e63527220 */ /* 0x000fe20000410000 */
[----:B------:R-:W-:Y:S01]  /*3790*/  HADD2.F32 R123, -RZ, R18.H0_H0 ;  /* 0x20000012ff7b7230 */ /* 0x000fe20000004100 */
[----:B------:R-:W-:Y:S02]  /*37a0*/  F2FP.F16.F32.PACK_AB R80, R80, R85 ;  /* 0x000000555050723e */ /* 0x000fe400000000ff */
[----:B------:R-:W-:Y:S01]  /*37b0*/  F2FP.F16.F32.PACK_AB R81, R84, R81 ;  /* 0x000000515451723e */ /* 0x000fe200000000ff */
[----:B--2---:R-:W-:Y:S01]  /*37c0*/  HADD2.F32 R65, -RZ, R30.H0_H0 ;  /* 0x2000001eff417230 */ /* 0x004fe20000004100 */
[----:B0-----:R-:W-:Y:S01]  /*37d0*/  IADD3 R15, PT, PT, R15, R96, RZ ;  /* 0x000000600f0f7210 */ /* 0x001fe20007ffe0ff */
[----:B------:R-:W-:-:S03]  /*37e0*/  HADD2.F32 R64, -RZ, R42.H0_H0 ;  /* 0x2000002aff407230 */ /* 0x000fc60000004100 */
[----:B------:R-:W-:Y:S01]  /*37f0*/  FFMA.FTZ R78, R82, R65, R107 ;  /* 0x00000041524e7223 */ /* 0x000fe2000001006b */
[----:B------:R-:W-:Y:S01]  /*3800*/  F2FP.F16.F32.PACK_AB R65, R101, R92 ;  /* 0x0000005c6541723e */ /* 0x000fe200000000ff */
[----:B------:R-:W-:Y:S01]  /*3810*/  FADD.FTZ R92, -R90, R95 ;  /* 0x0000005f5a5c7221 */ /* 0x000fe20000010100 */
[----:B------:R-:W-:Y:S01]  /*3820*/  FFMA.FTZ R82, R82, R123, R64 ;  /* 0x0000007b52527223 */ /* 0x000fe20000010040 */
[----:B------:R-:W0:Y:S01]  /*3830*/  LDC.64 R94, c[0x0][0x430] ;  /* 0x00010c00ff5e7b82 */ /* 0x000e220000000a00 */
[----:B------:R-:W-:Y:S01]  /*3840*/  F2FP.F16.F32.PACK_AB R64, R71, R70 ;  /* 0x000000464740723e */ /* 0x000fe200000000ff */
[----:B-1----:R-:W-:-:S04]  /*3850*/  IMAD.WIDE.U32 R70, R91, 0x10, R88 ;  /* 0x000000105b467825 */ /* 0x002fc800078e0058 */
[----:B------:R-:W-:Y:S01]  /*3860*/  FADD.FTZ R90, -R90, R86 ;  /* 0x000000565a5a7221 */ /* 0x000fe20000010100 */
[----:B------:R-:W-:Y:S01]  /*3870*/  FMUL.FTZ R92, R99, R92 ;  /* 0x0000005c635c7220 */ /* 0x000fe20000410000 */
[----:B------:R-:W-:Y:S01]  /*3880*/  ISETP.GE.AND P2, PT, R15, R97, PT ;  /* 0x000000610f00720c */ /* 0x000fe20003f46270 */
[----:B------:R-:W-:Y:S01]  /*3890*/  HADD2.F32 R107, -RZ, R31.H0_H0 ;  /* 0x2000001fff6b7230 */ /* 0x000fe20000004100 */
[----:B------:R1:W-:Y:S01]  /*38a0*/  STG.E.128 desc[UR6][R70.64], R64 ;  /* 0x0000004046007986 */ /* 0x0003e2000c101d06 */
[----:B------:R-:W-:Y:S02]  /*38b0*/  HADD2.F32 R123, -RZ, R3.H0_H0 ;  /* 0x20000003ff7b7230 */ /* 0x000fe40000004100 */
[----:B------:R-:W-:Y:S01]  /*38c0*/  FMUL.FTZ R90, R99, R90 ;  /* 0x0000005a635a7220 */ /* 0x000fe20000410000 */
[----:B------:R-:W-:Y:S02]  /*38d0*/  HADD2.F32 R101, -RZ, R18.H1_H1 ;  /* 0x30000012ff657230 */ /* 0x000fe40000004100 */
[----:B------:R-:W-:Y:S01]  /*38e0*/  FFMA.FTZ R105, R92, R105, R87 ;  /* 0x000000695c697223 */ /* 0x000fe20000010057 */
[----:B------:R-:W-:-:S02]  /*38f0*/  HADD2.F32 R86, -RZ, R42.H1_H1 ;  /* 0x3000002aff567230 */ /* 0x000fc40000004100 */
[----:B------:R-:W-:Y:S01]  /*3900*/  FFMA.FTZ R106, R100, R107, R123 ;  /* 0x0000006b646a7223 */ /* 0x000fe2000001007b */
[----:B------:R-:W-:Y:S01]  /*3910*/  HADD2.F32 R107, -RZ, R31.H1_H1 ;  /* 0x3000001fff6b7230 */ /* 0x000fe20000004100 */
[----:B------:R-:W-:Y:S01]  /*3920*/  F2FP.F16.F32.PACK_AB R78, R105, R78 ;  /* 0x0000004e694e723e */ /* 0x000fe200000000ff */
[----:B------:R-:W-:Y:S01]  /*3930*/  FFMA.FTZ R99, R92, R101, R86 ;  /* 0x000000655c637223 */ /* 0x000fe20000010056 */
[----:B------:R-:W-:Y:S02]  /*3940*/  HADD2.F32 R101, -RZ, R19.H1_H1 ;  /* 0x30000013ff657230 */ /* 0x000fe40000004100 */
[----:B------:R-:W-:Y:S02]  /*3950*/  IMAD.WIDE.U32 R86, R93, 0x10, R88 ;  /* 0x000000105d567825 */ /* 0x000fe400078e0058 */
[----:B------:R-:W-:Y:S02]  /*3960*/  F2FP.F16.F32.PACK_AB R82, R99, R82 ;  /* 0x000000526352723e */ /* 0x000fe400000000ff */
[----:B0-----:R-:W-:Y:S01]  /*3970*/  IMAD.WIDE.U32 R92, R93, 0x10, R94 ;  /* 0x000000105d5c7825 */ /* 0x001fe200078e005e */
[----:B-1----:R-:W-:-:S02]  /*3980*/  F2FP.F16.F32.PACK_AB R66, R117, R116 ;  /* 0x000000747542723e */ /* 0x002fc400000000ff */
[----:B------:R-:W-:Y:S01]  /*3990*/  F2FP.F16.F32.PACK_AB R70, R109, R108 ;  /* 0x0000006c6d46723e */ /* 0x000fe200000000ff */
[----:B------:R-:W-:Y:S02]  /*39a0*/  HADD2.F32 R71, -RZ, R3.H1_H1 ;  /* 0x30000003ff477230 */ /* 0x000fe40000004100 */
[----:B------:R-:W-:Y:S02]  /*39b0*/  HADD2.F32 R65, -RZ, R19.H0_H0 ;  /* 0x20000013ff417230 */ /* 0x000fe40000004100 */
[--C-:B------:R-:W-:Y:S02]  /*39c0*/  HADD2.F32 R67, -RZ, R43.reuse.H0_H0 ;  /* 0x2000002bff437230 */ /* 0x100fe40000004100 */
[----:B------:R-:W-:Y:S01]  /*39d0*/  FFMA.FTZ R107, R90, R107, R71 ;  /* 0x0000006b5a6b7223 */ /* 0x000fe20000010047 */
[----:B------:R-:W-:Y:S01]  /*39e0*/  HADD2.F32 R64, -RZ, R43.H1_H1 ;  /* 0x3000002bff407230 */ /* 0x000fe20000004100 */
[----:B------:R-:W-:Y:S01]  /*39f0*/  F2FP.F16.F32.PACK_AB R71, R111, R110 ;  /* 0x0000006e6f47723e */ /* 0x000fe200000000ff */
[----:B------:R-:W-:-:S04]  /*3a00*/  IMAD.WIDE.U32 R88, R121, 0x10, R88 ;  /* 0x0000001079587825 */ /* 0x000fc800078e0058 */
[----:B------:R-:W-:Y:S01]  /*3a10*/  FFMA.FTZ R100, R100, R65, R67 ;  /* 0x0000004164647223 */ /* 0x000fe20000010043 */
[----:B------:R-:W-:Y:S01]  /*3a20*/  F2FP.F16.F32.PACK_AB R67, R119, R118 ;  /* 0x000000767743723e */ /* 0x000fe200000000ff */
[----:B------:R-:W-:Y:S01]  /*3a30*/  FFMA.FTZ R101, R90, R101, R64 ;  /* 0x000000655a657223 */ /* 0x000fe20000010040 */
[--C-:B------:R-:W-:Y:S01]  /*3a40*/  IMAD.WIDE.U32 R90, R91, 0x10, R94.reuse ;  /* 0x000000105b5a7825 */ /* 0x100fe200078e005e */
[----:B------:R-:W-:Y:S02]  /*3a50*/  F2FP.F16.F32.PACK_AB R65, R115, R114 ;  /* 0x000000727341723e */ /* 0x000fe400000000ff */
[----:B------:R-:W-:Y:S01]  /*3a60*/  F2FP.F16.F32.PACK_AB R64, R113, R112 ;  /* 0x000000707140723e */ /* 0x000fe200000000ff */
[----:B------:R-:W-:Y:S01]  /*3a70*/  IMAD.WIDE.U32 R94, R121, 0x10, R94 ;  /* 0x00000010795e7825 */ /* 0x000fe200078e005e */
[----:B------:R-:W-:Y:S02]  /*3a80*/  F2FP.F16.F32.PACK_AB R79, R107, R106 ;  /* 0x0000006a6b4f723e */ /* 0x000fe400000000ff */
[----:B------:R-:W-:Y:S01]  /*3a90*/  F2FP.F16.F32.PACK_AB R83, R101, R100 ;  /* 0x000000646553723e */ /* 0x000fe200000000ff */
[----:B------:R0:W-:Y:S04]  /*3aa0*/  STG.E.128 desc[UR6][R90.64], R64 ;  /* 0x000000405a007986 */ /* 0x0001e8000c101d06 */
[----:B------:R0:W-:Y:S04]  /*3ab0*/  STG.E.128 desc[UR6][R86.64], R68 ;  /* 0x0000004456007986 */ /* 0x0001e8000c101d06 */
[----:B------:R0:W-:Y:S04]  /*3ac0*/  STG.E.128 desc[UR6][R92.64], R72 ;  /* 0x000000485c007986 */ /* 0x0001e8000c101d06 */
[----:B------:R0:W-:Y:S04]  /*3ad0*/  STG.E.128 desc[UR6][R88.64], R76 ;  /* 0x0000004c58007986 */ /* 0x0001e8000c101d06 */
[----:B------:R0:W-:Y:S01]  /*3ae0*/  STG.E.128 desc[UR6][R94.64], R80 ;  /* 0x000000505e007986 */ /* 0x0001e2000c101d06 */
[----:B------:R-:W-:Y:S05]  /*3af0*/  @!P2 BRA `(.L_x_1382) ;  /* 0xffffffcc00a0a947 */ /* 0x000fea000383ffff */
[----:B------:R-:W-:Y:S05]  /*3b00*/  EXIT ;  /* 0x000000000000794d */ /* 0x000fea0003800000 */
.L_x_1383:
        /* <DEDUP_REMOVED lines=15> */
.L_x_13573:


//--------------------- .text._ZN10layer_norm31ln_parallel_residual_fwd_kernelINS_13Kernel_traitsI6__halfS2_S2_S2_fjLj3072ELj1ELj1ELj4ELj16ENS_18Kernel_traits_baseILj3072ES2_S2_S2_S2_fjLj128EEEEELb0ELb1ELb0EEEvNS_9FwdParamsE --------------------------
	.section	.text._ZN10layer_norm31ln_parallel_residual_fwd_kernelINS_13Kernel_traitsI6__halfS2_S2_S2_fjLj3072ELj1ELj1ELj4ELj16ENS_18Kernel_traits_baseILj3072ES2_S2_S2_S2_fjLj128EEEEELb0ELb1ELb0EEEvNS_9FwdParamsE,"ax",@progbits
	.align	128
        .global         _ZN10layer_norm31ln_parallel_residual_fwd_kernelINS_13Kernel_traitsI6__halfS2_S2_S2_fjLj3072ELj1ELj1ELj4ELj16ENS_18Kernel_traits_baseILj3072ES2_S2_S2_S2_fjLj128EEEEELb0ELb1ELb0EEEvNS_9FwdParamsE
        .type           _ZN10layer_norm31ln_parallel_residual_fwd_kernelINS_13Kernel_traitsI6__halfS2_S2_S2_fjLj3072ELj1ELj1ELj4ELj16ENS_18Kernel_traits_baseILj3072ES2_S2_S2_S2_fjLj128EEEEELb0ELb1ELb0EEEvNS_9FwdParamsE,@function
        .size           _ZN10layer_norm31ln_parallel_residual_fwd_kernelINS_13Kernel_traitsI6__halfS2_S2_S2_fjLj3072ELj1ELj1ELj4ELj16ENS_18Kernel_traits_baseILj3072ES2_S2_S2_S2_fjLj128EEEEELb0ELb1ELb0EEEvNS_9FwdParamsE,(.L_x_13574 - _ZN10layer_norm31ln_parallel_residual_fwd_kernelINS_13Kernel_traitsI6__halfS2_S2_S2_fjLj3072ELj1ELj1ELj4ELj16ENS_18Kernel_traits_baseILj3072ES2_S2_S2_S2_fjLj128EEEEELb0ELb1ELb0EEEvNS_9FwdParamsE)
        .other          _ZN10layer_norm31ln_parallel_residual_fwd_kernelINS_13Kernel_traitsI6__halfS2_S2_S2_fjLj3072ELj1ELj1ELj4ELj16ENS_18Kernel_traits_baseILj3072ES2_S2_S2_S2_fjLj128EEEEELb0ELb1ELb0EEEvNS_9FwdParamsE,@"STO_CUDA_ENTRY STV_DEFAULT"
_ZN10layer_norm31ln_parallel_residual_fwd_kernelINS_13Kernel_traitsI6__halfS2_S2_S2_fjLj3072ELj1ELj1ELj4ELj16ENS_18Kernel_traits_baseILj3072ES2_S2_S2_S2_fjLj128EEEEELb0ELb1ELb0EEEvNS_9FwdParamsE:
.text._ZN10layer_norm31ln_parallel_residual_fwd_kernelINS_13Kernel_traitsI6__halfS2_S2_S2_fjLj3072ELj1ELj1ELj4ELj16ENS_18Kernel_traits_baseILj3072ES2_S2_S2_S2_fjLj128EEEEELb0ELb1ELb0EEEvNS_9FwdParamsE:
[----:B------:R-:W-:Y:S01]  /*0000*/  LDC R1, c[0x0][0x37c] ;  /* 0x0000df00ff017b82 */ /* 0x000fe20000000800 */
[----:B------:R-:W0:Y:S07]  /*0010*/  S2R R7, SR_TID.X ;  /* 0x0000000000077919 */ /* 0x000e2e0000002100 */
[----:B------:R-:W1:Y:S01]  /*0020*/  LDC R3, c[0x0][0x388] ;  /* 0x0000e200ff037b82 */ /* 0x000e620000000800 */
[----:B------:R-:W2:Y:S01]  /*0030*/  LDCU.64 UR12, c[0x0][0x438] ;  /* 0x00008700ff0c77ac */ /* 0x000ea20008000a00 */
[----:B------:R-:W-:Y:S01]  /*0040*/  BSSY.RECONVERGENT B0, `(.L_x_1384) ;  /* 0x0000042000007945 */ /* 0x000fe20003800200 */
[----:B------:R-:W3:Y:S05]  /*0050*/  LDCU.64 UR4, c[0x0][0x3a0] ;  /* 0x00007400ff0477ac */ /* 0x000eea0008000a00 */
[----:B------:R-:W4:Y:S01]  /*0060*/  S2UR UR6, SR_CTAID.X ;  /* 0x00000000000679c3 */ /* 0x000f220000002500 */
[----:B------:R-:W3:Y:S01]  /*0070*/  LDCU.64 UR10, c[0x0][0x398] ;  /* 0x00007300ff0a77ac */ /* 0x000ee20008000a00 */
[----:B------:R-:W0:Y:S01]  /*0080*/  LDCU.64 UR8, c[0x0][0x358] ;  /* 0x00006b00ff0877ac */ /* 0x000e220008000a00 */
[----:B--2---:R-:W-:-:S04]  /*0090*/  UISETP.NE.U32.AND UP1, UPT, UR12, URZ, UPT ;  /* 0x000000ff0c00728c */ /* 0x004fc8000bf25070 */
[----:B------:R-:W-:Y:S01]  /*00a0*/  UISETP.NE.AND.EX UP1, UPT, UR13, URZ, UPT, UP1 ;  /* 0x000000ff0d00728c */ /* 0x000fe2000bf25310 */
[----:B-1----:R-:W-:Y:S01]  /*00b0*/  SHF.R.S32.HI R2, RZ, 0x1f, R3 ;  /* 0x0000001fff027819 */ /* 0x002fe20000011403 */
[----:B---3--:R-:W-:-:S03]  /*00c0*/  ULOP3.LUT UP0, URZ, UR4, UR10, URZ, 0xfc, !UPT ;  /* 0x0000000a04ff7292 */ /* 0x008fc6000f80fcff */
[----:B------:R-:W-:Y:S02]  /*00d0*/  LEA.HI R14, R2, R3, RZ, 0x3 ;  /* 0x00000003020e7211 */ /* 0x000fe400078f18ff */
[C---:B0-----:R-:W-:Y:S01]  /*00e0*/  LOP3.LUT R0, R7.reuse, 0x60, RZ, 0xc0, !PT ;  /* 0x0000006007007812 */ /* 0x041fe200078ec0ff */
[----:B------:R-:W-:Y:S01]  /*00f0*/  ULOP3.LUT UP0, URZ, UR5, UR11, URZ, 0xfc, UP0 ;  /* 0x0000000b05ff7292 */ /* 0x000fe2000800fcff */
[----:B------:R-:W-:Y:S02]  /*0100*/  LOP3.LUT R5, R7, 0x1f, RZ, 0xc0, !PT ;  /* 0x0000001f07057812 */ /* 0x000fe400078ec0ff */
[----:B------:R-:W-:-:S04]  /*0110*/  LOP3.LUT R6, R0, 0x1f, R7, 0xf8, !PT ;  /* 0x0000001f00067812 */ /* 0x000fc800078ef807 */
[----:B------:R-:W-:-:S04]  /*0120*/  LOP3.LUT R3, R6, 0x7f, RZ, 0x3c, !PT ;  /* 0x0000007f06037812 */ /* 0x000fc800078e3cff */
[----:B------:R-:W-:Y:S01]  /*0130*/  LEA.HI.SX32 R4, R14, R3, 0x1d ;  /* 0x000000030e047211 */ /* 0x000fe200078feaff */
[----:B----4-:R-:W-:Y:S06]  /*0140*/  BRA.U !UP1, `(.L_x_1385) ;  /* 0x0000000109687547 */ /* 0x010fec000b800000 */
[C---:B------:R-:W-:Y:S02]  /*0150*/  ISETP.GE.U32.AND P0, PT, R4.reuse, 0x80, PT ;  /* 0x000000800400780c */ /* 0x040fe40003f06070 */
[----:B------:R-:W-:Y:S02]  /*0160*/  ISETP.GE.U32.AND P1, PT, R4, 0x100, PT ;  /* 0x000001000400780c */ /* 0x000fe40003f26070 */
[----:B------:R-:W-:-:S09]  /*0170*/  MOV R15, R6 ;  /* 0x00000006000f7202 */ /* 0x000fd20000000f00 */
        /* <DEDUP_REMOVED lines=23> */
.L_x_1385:
[C---:B------:R-:W-:Y:S02]  /*02f0*/  ISETP.GE.U32.AND P1, PT, R4.reuse, 0x100, PT ;  /* 0x000001000400780c */ /* 0x040fe40003f26070 */
[C---:B------:R-:W-:Y:S02]  /*0300*/  ISETP.GE.U32.AND P0, PT, R4.reuse, 0x80, PT ;  /* 0x000000800400780c */ /* 0x040fe40003f06070 */
[----:B------:R-:W-:Y:S02]  /*0310*/  ISETP.GE.U32.AND P2, PT, R4, 0x180, PT ;  /* 0x000001800400780c */ /* 0x000fe40003f46070 */
[----:B------:R-:W-:-:S07]  /*0320*/  MOV R15, R6 ;  /* 0x00000006000f7202 */ /* 0x000fce0000000f00 */
        /* <DEDUP_REMOVED lines=11> */
[----:B------:R-:W-:Y:S01]  /*03e0*/  HFMA2 R38, -RZ, RZ, 0, 0 ;  /* 0x00000000ff267431 */ /* 0x000fe200000001ff */
[----:B------:R-:W-:Y:S02]  /*03f0*/  CS2R R36, SRZ ;  /* 0x0000000000247805 */ /* 0x000fe4000001ff00 */
[----:B------:R-:W-:Y:S02]  /*0400*/  MOV R46, RZ ;  /* 0x000000ff002e7202 */ /* 0x000fe40000000f00 */
[----:B------:R-:W-:Y:S02]  /*0410*/  CS2R R44, SRZ ;  /* 0x00000000002c7805 */ /* 0x000fe4000001ff00 */
[----:B------:R-:W-:Y:S02]  /*0420*/  @P0 MOV R47, RZ ;  /* 0x000000ff002f0202 */ /* 0x000fe40000000f00 */
[----:B------:R-:W-:-:S02]  /*0430*/  @P2 CS2R R30, SRZ ;  /* 0x00000000001e2805 */ /* 0x000fc4000001ff00 */
[----:B------:R-:W-:Y:S02]  /*0440*/  @P2 CS2R R28, SRZ ;  /* 0x00000000001c2805 */ /* 0x000fe4000001ff00 */
[----:B0-----:R-:W-:-:S07]  /*0450*/  @P1 MOV R39, RZ ;  /* 0x000000ff00271202 */ /* 0x001fce0000000f00 */
.L_x_1386:
[----:B------:R-:W-:Y:S05]  /*0460*/  BSYNC.RECONVERGENT B0 ;  /* 0x0000000000007941 */ /* 0x000fea0003800200 */
.L_x_1384:
[----:B------:R-:W0:Y:S02]  /*0470*/  LDCU UR4, c[0x0][0x384] ;  /* 0x00007080ff0477ac */ /* 0x000e240008000800 */
[----:B0-----:R-:W-:-:S06]  /*0480*/  UISETP.GE.AND UP1, UPT, UR6, UR4, UPT ;  /* 0x000000040600728c */ /* 0x001fcc000bf26270 */
[----:B------:R-:W-:-:S13]  /*0490*/  PLOP3.LUT P1, PT, PT, PT, UP1, 0x80, 0x8 ;  /* 0x000000000008781c */ /* 0x000fda0003f2f018 */
[----:B------:R-:W-:Y:S05]  /*04a0*/  @P1 EXIT ;  /* 0x000000000000194d */ /* 0x000fea0003800000 */
[----:B------:R-:W-:Y:S01]  /*04b0*/  SHF.R.S32.HI R14, RZ, 0x3, R14 ;  /* 0x00000003ff0e7819 */ /* 0x000fe2000001140e */
[----:B------:R-:W0:Y:S03]  /*04c0*/  LDCU.U8 UR4, c[0x0][0x410] ;  /* 0x00008200ff0477ac */ /* 0x000e260008000000 */
[C---:B------:R-:W-:Y:S01]  /*04d0*/  LOP3.LUT R2, R14.reuse, 0x7f, RZ, 0xc0, !PT ;  /* 0x0000007f0e027812 */ /* 0x040fe200078ec0ff */
[----:B------:R-:W1:Y:S01]  /*04e0*/  LDCU UR12, c[0x0][0x388] ;  /* 0x00007100ff0c77ac */ /* 0x000e620008000800 */
[----:B------:R-:W-:Y:S02]  /*04f0*/  SHF.L.U32 R14, R14, 0x1, RZ ;  /* 0x000000010e0e7819 */ /* 0x000fe400000006ff */
[----:B------:R-:W-:Y:S01]  /*0500*/  VIADDMNMX R0, R2, -R0, RZ, !PT ;  /* 0x8000000002007246 */ /* 0x000fe200078001ff */
[----:B------:R-:W2:Y:S01]  /*0510*/  LDCU UR7, c[0x0][0x400] ;  /* 0x00008000ff0777ac */ /* 0x000ea20008000800 */
[----:B------:R-:W-:-:S02]  /*0520*/  LOP3.LUT R3, R14, 0xffffff00, RZ, 0xc0, !PT ;  /* 0xffffff000e037812 */ /* 0x000fc400078ec0ff */
[----:B------:R-:W-:Y:S01]  /*0530*/  VIMNMX R0, PT, PT, R0, 0x20, PT ;  /* 0x0000002000007848 */ /* 0x000fe20003fe0100 */
[----:B------:R-:W3:Y:S03]  /*0540*/  LDCU.64 UR14, c[0x0][0x398] ;  /* 0x00007300ff0e77ac */ /* 0x000ee60008000a00 */
[----:B------:R-:W-:Y:S01]  /*0550*/  LEA R0, R0, R3, 0x3 ;  /* 0x0000000300007211 */ /* 0x000fe200078e18ff */
[----:B------:R-:W4:Y:S03]  /*0560*/  LDCU.64 UR16, c[0x0][0x3a0] ;  /* 0x00007400ff1077ac */ /* 0x000f260008000a00 */
[----:B------:R-:W-:Y:S01]  /*0570*/  I2FP.F32.U32 R8, R0 ;  /* 0x0000000000087245 */ /* 0x000fe20000201000 */
[----:B------:R-:W-:Y:S01]  /*0580*/  IMAD R0, R5, -0x20, R2 ;  /* 0xffffffe005007824 */ /* 0x000fe200078e0202 */
[----:B------:R-:W1:Y:S02]  /*0590*/  LDCU.64 UR10, c[0x0][0x380] ;  /* 0x00007000ff0a77ac */ /* 0x000e640008000a00 */
[----:B------:R1:W1:Y:S02]  /*05a0*/  MUFU.RCP R2, R8 ;  /* 0x0000000800027308 */ /* 0x0002640000001000 */
[----:B------:R-:W-:Y:S01]  /*05b0*/  VIMNMX R0, PT, PT, RZ, R0, !PT ;  /* 0x00000000ff007248 */ /* 0x000fe20007fe0100 */
[----:B------:R-:W-:-:S02]  /*05c0*/  UPLOP3.LUT UP2, UPT, UPT, UPT, UPT, 0x40, 0x4 ;  /* 0x000000000004789c */ /* 0x000fc40003f4e870 */
[----:B0-----:R-:W-:Y:S01]  /*05d0*/  UISETP.NE.AND UP3, UPT, UR4, URZ, UPT ;  /* 0x000000ff0400728c */ /* 0x001fe2000bf65270 */
[----:B------:R-:W-:-:S04]  /*05e0*/  VIMNMX R0, PT, PT, R0, 0x20, PT ;  /* 0x0000002000007848 */ /* 0x000fc80003fe0100 */
[----:B--23--:R-:W-:-:S07]  /*05f0*/  LEA R0, R0, R3, 0x3 ;  /* 0x0000000300007211 */ /* 0x00cfce00078e18ff */
.L_x_1411:
[----:B-1----:R-:W-:Y:S01]  /*0600*/  UIMAD UR4, UR6, UR12, URZ ;  /* 0x0000000c060472a4 */ /* 0x002fe2000f8e02ff */
[----:B------:R-:W-:Y:S03]  /*0610*/  BSSY.RECONVERGENT B0, `(.L_x_1387) ;  /* 0x000008d000007945 */ /* 0x000fe60003800200 */
[----:B------:R-:W-:-:S04]  /*0620*/  USHF.R.S32.HI UR5, URZ, 0x1f, UR4 ;  /* 0x0000001fff057899 */ /* 0x000fc80008011404 */
[----:B------:R-:W-:-:S06]  /*0630*/  ULEA.HI UR5, UR5, UR4, URZ, 0x3 ;  /* 0x0000000405057291 */ /* 0x000fcc000f8f18ff */
[----:B------:R-:W-:-:S04]  /*0640*/  MOV R73, UR5 ;  /* 0x0000000500497c02 */ /* 0x000fc80008000f00 */
[----:B------:R-:W-:-:S04]  /*0650*/  LEA.HI.SX32 R73, R73, R6, 0x1d ;  /* 0x0000000649497211 */ /* 0x000fc800078feaff */
[----:B------:R-:W-:Y:S01]  /*0660*/  MOV R74, R73 ;  /* 0x00000049004a7202 */ /* 0x000fe20000000f00 */
[----:B0-23--:R-:W-:Y:S06]  /*0670*/  @!P0 BRA `(.L_x_1388) ;  /* 0x0000000800188947 */ /* 0x00dfec0003800000 */
[----:B------:R-:W-:Y:S01]  /*0680*/  ISETP.NE.U32.AND P0, PT, RZ, UR14, PT ;  /* 0x0000000eff007c0c */ /* 0x000fe2000bf05070 */
[----:B------:R-:W0:Y:S01]  /*0690*/  LDC.64 R52, c[0x0][0x390] ;  /* 0x0000e400ff347b82 */ /* 0x000e220000000a00 */
[----:B----4-:R-:W-:Y:S02]  /*06a0*/  ISETP.NE.U32.AND P1, PT, RZ, UR16, PT ;  /* 0x00000010ff007c0c */ /* 0x010fe4000bf25070 */
        /* <DEDUP_REMOVED lines=17> */
[----:B------:R-:W-:Y:S02]  /*07c0*/  HADD2.F32 R10, -RZ, R25.H1_H1 ;  /* 0x30000019ff0a7230 */ /* 0x000fe40000004100 */
[----:B------:R-:W-:-:S02]  /*07d0*/  HADD2.F32 R18, -RZ, R54.H0_H0 ;  /* 0x20000036ff127230 */ /* 0x000fc40000004100 */
[----:B------:R-:W-:Y:S02]  /*07e0*/  HADD2.F32 R17, -RZ, R25.H0_H0 ;  /* 0x20000019ff117230 */ /* 0x000fe40000004100 */
[----:B------:R-:W-:Y:S01]  /*07f0*/  FADD.FTZ R53, R53, R10 ;  /* 0x0000000a35357221 */ /* 0x000fe20000010000 */
[----:B------:R-:W-:Y:S02]  /*0800*/  HADD2.F32 R19, -RZ, R26.H0_H0 ;  /* 0x2000001aff137230 */ /* 0x000fe40000004100 */
[--C-:B------:R-:W-:Y:S02]  /*0810*/  HADD2.F32 R58, -RZ, R55.reuse.H0_H0 ;  /* 0x20000037ff3a7230 */ /* 0x100fe40000004100 */
[----:B------:R-:W-:Y:S01]  /*0820*/  FADD.FTZ R16, R16, R17 ;  /* 0x0000001110107221 */ /* 0x000fe20000010000 */
[----:B------:R-:W-:Y:S02]  /*0830*/  HADD2.F32 R60, -RZ, R55.H1_H1 ;  /* 0x30000037ff3c7230 */ /* 0x000fe40000004100 */
[----:B------:R-:W-:Y:S01]  /*0840*/  FADD.FTZ R18, R18, R19 ;  /* 0x0000001312127221 */ /* 0x000fe20000010000 */
[----:B------:R-:W-:-:S02]  /*0850*/  HADD2.F32 R54, -RZ, R54.H1_H1 ;  /* 0x30000036ff367230 */ /* 0x000fc40000004100 */
[----:B------:R-:W-:Y:S02]  /*0860*/  HADD2.F32 R55, -RZ, R26.H1_H1 ;  /* 0x3000001aff377230 */ /* 0x000fe40000004100 */
[----:B------:R-:W-:Y:S02]  /*0870*/  HADD2.F32 R10, -RZ, R20.H0_H0 ;  /* 0x20000014ff0a7230 */ /* 0x000fe40000004100 */
[----:B------:R-:W-:Y:S02]  /*0880*/  HADD2.F32 R52, -RZ, R52.H1_H1 ;  /* 0x30000034ff347230 */ /* 0x000fe40000004100 */
[----:B------:R-:W-:Y:S01]  /*0890*/  FADD.FTZ R54, R54, R55 ;  /* 0x0000003736367221 */ /* 0x000fe20000010000 */
[----:B------:R-:W-:Y:S02]  /*08a0*/  HADD2.F32 R15, -RZ, R24.H1_H1 ;  /* 0x30000018ff0f7230 */ /* 0x000fe40000004100 */
[----:B------:R-:W-:Y:S01]  /*08b0*/  FADD.FTZ R3, R3, R10 ;  /* 0x0000000a03037221 */ /* 0x000fe20000010000 */
[----:B------:R-:W-:-:S02]  /*08c0*/  HADD2.F32 R17, -RZ, R27.H0_H0 ;  /* 0x2000001bff117230 */ /* 0x000fc40000004100 */
[----:B------:R-:W-:Y:S02]  /*08d0*/  HADD2.F32 R19, -RZ, R27.H1_H1 ;  /* 0x3000001bff137230 */ /* 0x000fe40000004100 */
[----:B------:R-:W-:Y:S01]  /*08e0*/  FADD.FTZ R52, R52, R15 ;  /* 0x0000000f34347221 */ /* 0x000fe20000010000 */
[--C-:B------:R-:W-:Y:S02]  /*08f0*/  HADD2.F32 R10, -RZ, R23.reuse.H0_H0 ;  /* 0x20000017ff0a7230 */ /* 0x100fe40000004100 */
[----:B------:R-:W-:Y:S01]  /*0900*/  FADD.FTZ R65, R58, R17 ;  /* 0x000000113a417221 */ /* 0x000fe20000010000 */
[----:B------:R-:W-:Y:S02]  /*0910*/  HADD2.F32 R55, -RZ, R23.H1_H1 ;  /* 0x30000017ff377230 */ /* 0x000fe40000004100 */
        /* <DEDUP_REMOVED lines=11> */
[----:B------:R-:W-:Y:S01]  /*09d0*/  F2FP.F16.F32.PACK_AB R19, R66, R65 ;  /* 0x000000414213723e */ /* 0x000fe200000000ff */
[----:B------:R-:W-:Y:S01]  /*09e0*/  FADD.FTZ R58, R53, R58 ;  /* 0x0000003a353a7221 */ /* 0x000fe20000010000 */
[----:B------:R-:W-:-:S02]  /*09f0*/  FADD.FTZ R10, R52, R17 ;  /* 0x00000011340a7221 */ /* 0x000fc40000010000 */
[----:B------:R-:W-:Y:S02]  /*0a00*/  F2FP.F16.F32.PACK_AB R18, R60, R63 ;  /* 0x0000003f3c12723e */ /* 0x000fe400000000ff */
[----:B------:R-:W-:Y:S02]  /*0a10*/  F2FP.F16.F32.PACK_AB R17, R58, R15 ;  /* 0x0000000f3a11723e */ /* 0x000fe400000000ff */
[----:B------:R-:W-:Y:S01]  /*0a20*/  F2FP.F16.F32.PACK_AB R16, R10, R3 ;  /* 0x000000030a10723e */ /* 0x000fe200000000ff */
[----:B------:R-:W-:Y:S06]  /*0a30*/  BRA `(.L_x_1391) ;  /* 0x00000004000c7947 */ /* 0x000fec0003800000 */
.L_x_1390:
        /* <DEDUP_REMOVED lines=29> */
.L_x_1389:
        /* <DEDUP_REMOVED lines=30> */
.L_x_1392:
        /* <DEDUP_REMOVED lines=8> */
.L_x_1391:
[----:B------:R-:W1:Y:S01]  /*0e70*/  @UP0 LDCU.64 UR4, c[0x0][0x3a8] ;  /* 0x00007500ff0407ac */ /* 0x000e620008000a00 */
[----:B------:R-:W-:Y:S01]  /*0e80*/  PLOP3.LUT P0, PT, PT, PT, UP0, 0x80, 0x8 ;  /* 0x000000000008781c */ /* 0x000fe20003f0f008 */
[----:B------:R-:W-:Y:S01]  /*0e90*/  HFMA2 R52, -RZ, RZ, 0, 9.5367431640625e-07 ;  /* 0x00000010ff347431 */ /* 0x000fe200000001ff */
[----:B------:R-:W-:Y:S02]  /*0ea0*/  PLOP3.LUT P1, PT, PT, PT, UP0, 0x80, 0x8 ;  /* 0x000000000008781c */ /* 0x000fe40003f2f008 */
[----:B0-----:R-:W-:-:S09]  /*0eb0*/  IADD3 R74, PT, PT, R73, 0x80, RZ ;  /* 0x00000080494a7810 */ /* 0x001fd20007ffe0ff */
[----:B-1----:R-:W-:-:S05]  /*0ec0*/  @P0 IMAD.WIDE.U32 R52, R73, R52, UR4 ;  /* 0x0000000449340e25 */ /* 0x002fca000f8e0034 */
[----:B------:R0:W-:Y:S02]  /*0ed0*/  @P1 STG.E.128 desc[UR8][R52.64], R16 ;  /* 0x0000001034001986 */ /* 0x0001e4000c101d08 */
.L_x_1388:
[----:B----4-:R-:W-:Y:S05]  /*0ee0*/  BSYNC.RECONVERGENT B0 ;  /* 0x0000000000007941 */ /* 0x010fea0003800200 */
.L_x_1387:
        /* <DEDUP_REMOVED lines=31> */
.L_x_1396:
        /* <DEDUP_REMOVED lines=29> */
.L_x_1395:
        /* <DEDUP_REMOVED lines=32> */
.L_x_1398:
        /* <DEDUP_REMOVED lines=43> */
[----:B------:R-:W-:-:S07]  /*1760*/  F2FP.F16.F32.PACK_AB R16, R8, R9 ;  /* 0x000000090810723e */ /* 0x000fce00000000ff */
.L_x_1397:
[----:B------:R-:W0:Y:S01]  /*1770*/  @UP0 LDCU.64 UR4, c[0x0][0x3a8] ;  /* 0x00007500ff0407ac */ /* 0x000e220008000a00 */
[----:B------:R-:W-:Y:S02]  /*1780*/  PLOP3.LUT P0, PT, PT, PT, UP0, 0x80, 0x8 ;  /* 0x000000000008781c */ /* 0x000fe40003f0f008 */
[----:B------:R-:W-:Y:S02]  /*1790*/  PLOP3.LUT P1, PT, PT, PT, UP0, 0x80, 0x8 ;  /* 0x000000000008781c */ /* 0x000fe40003f2f008 */
[----:B------:R-:W-:-:S09]  /*17a0*/  MOV R53, 0x10 ;  /* 0x0000001000357802 */ /* 0x000fd20000000f00 */
[C---:B0-----:R-:W-:Y:S01]  /*17b0*/  @P0 IMAD.WIDE.U32 R52, R74.reuse, R53, UR4 ;  /* 0x000000044a340e25 */ /* 0x041fe2000f8e0035 */
[----:B------:R-:W-:-:S04]  /*17c0*/  IADD3 R74, PT, PT, R74, 0x80, RZ ;  /* 0x000000804a4a7810 */ /* 0x000fc80007ffe0ff */
[----:B------:R1:W-:Y:S03]  /*17d0*/  @P1 STG.E.128 desc[UR8][R52.64], R16 ;  /* 0x0000001034001986 */ /* 0x0003e6000c101d08 */
.L_x_1394:
[----:B------:R-:W-:Y:S05]  /*17e0*/  BSYNC.RECONVERGENT B0 ;  /* 0x0000000000007941 */ /* 0x000fea0003800200 */
.L_x_1393:
        /* <DEDUP_REMOVED lines=31> */
.L_x_1402:
[----:B-----5:R-:W-:Y:S02]  /*19e0*/  HADD2.F32 R11, -RZ, R52.H0_H0 ;  /* 0x20000034ff0b7230 */ /* 0x020fe40000004100 */
[----:B------:R-:W-:Y:S02]  /*19f0*/  HADD2.F32 R12, -RZ, R20.H0_H0 ;  /* 0x20000014ff0c7230 */ /* 0x000fe40000004100 */
[----:B------:R-:W-:Y:S02]  /*1a00*/  HADD2.F32 R57, -RZ, R53.H0_H0 ;  /* 0x20000035ff397230 */ /* 0x000fe40000004100 */
[----:B------:R-:W-:Y:S02]  /*1a10*/  HADD2.F32 R14, -RZ, R21.H0_H0 ;  /* 0x20000015ff0e7230 */ /* 0x000fe40000004100 */
[----:B------:R-:W-:Y:S01]  /*1a20*/  FADD.FTZ R11, R12, R11 ;  /* 0x0000000b0c0b7221 */ /* 0x000fe20000010000 */
[----:B------:R-:W-:Y:S02]  /*1a30*/  HADD2.F32 R59, -RZ, R54.H0_H0 ;  /* 0x20000036ff3b7230 */ /* 0x000fe40000004100 */
[----:B------:R-:W-:-:S02]  /*1a40*/  HADD2.F32 R71, -RZ, R55.H0_H0 ;  /* 0x20000037ff477230 */ /* 0x000fc40000004100 */
[----:B------:R-:W-:Y:S01]  /*1a50*/  FADD.FTZ R57, R14, R57 ;  /* 0x000000390e397221 */ /* 0x000fe20000010000 */
[----:B------:R-:W-:Y:S02]  /*1a60*/  HADD2.F32 R12, -RZ, R23.H0_H0 ;  /* 0x20000017ff0c7230 */ /* 0x000fe40000004100 */
[----:B------:R-:W-:Y:S02]  /*1a70*/  HADD2.F32 R52, -RZ, R52.H1_H1 ;  /* 0x30000034ff347230 */ /* 0x000fe40000004100 */
[----:B------:R-:W-:Y:S02]  /*1a80*/  HADD2.F32 R53, -RZ, R53.H1_H1 ;  /* 0x30000035ff357230 */ /* 0x000fe40000004100 */
[----:B------:R-:W-:Y:S01]  /*1a90*/  FADD.FTZ R71, R12, R71 ;  /* 0x000000470c477221 */ /* 0x000fe20000010000 */
[----:B------:R-:W-:Y:S02]  /*1aa0*/  HADD2.F32 R54, -RZ, R54.H1_H1 ;  /* 0x30000036ff367230 */ /* 0x000fe40000004100 */
[----:B------:R-:W-:-:S02]  /*1ab0*/  HADD2.F32 R16, -RZ, R22.H0_H0 ;  /* 0x20000016ff107230 */ /* 0x000fc40000004100 */
[----:B------:R-:W-:Y:S02]  /*1ac0*/  HADD2.F32 R55, -RZ, R55.H1_H1 ;  /* 0x30000037ff377230 */ /* 0x000fe40000004100 */
[----:B------:R-:W-:Y:S02]  /*1ad0*/  HADD2.F32 R72, -RZ, R23.H1_H1 ;  /* 0x30000017ff487230 */ /* 0x000fe40000004100 */
[----:B------:R-:W-:Y:S01]  /*1ae0*/  FADD.FTZ R59, R16, R59 ;  /* 0x0000003b103b7221 */ /* 0x000fe20000010000 */
[----:B------:R-:W-:Y:S02]  /*1af0*/  HADD2.F32 R19, -RZ, R22.H1_H1 ;  /* 0x30000016ff137230 */ /* 0x000fe40000004100 */
        /* <DEDUP_REMOVED lines=11> */
.L_x_1401:
        /* <DEDUP_REMOVED lines=32> */
.L_x_1404:
        /* <DEDUP_REMOVED lines=16> */
[----:B------:R-:W-:Y:S02]  /*1eb0*/  HADD2.F32 R19, -RZ, R27.H0_H0 ;  /* 0x2000001bff137230 */ /* 0x000fe40000004100 */
[----:B------:R-:W-:Y:S02]  /*1ec0*/  HADD2.F32 R12, -RZ, R20.H0_H0 ;  /* 0x20000014ff0c7230 */ /* 0x000fe40000004100 */
        /* <DEDUP_REMOVED lines=26> */
.L_x_1403:
[----:B------:R-:W0:Y:S01]  /*2070*/  @UP0 LDCU.64 UR4, c[0x0][0x3a8] ;  /* 0x00007500ff0407ac */ /* 0x000e220008000a00 */
[----:B------:R-:W-:Y:S01]  /*2080*/  PLOP3.LUT P0, PT, PT, PT, UP0, 0x80, 0x8 ;  /* 0x000000000008781c */ /* 0x000fe20003f0f008 */
[----:B------:R-:W-:Y:S01]  /*2090*/  HFMA2 R53, -RZ, RZ, 0, 9.5367431640625e-07 ;  /* 0x00000010ff357431 */ /* 0x000fe200000001ff */
[----:B------:R-:W-:-:S11]  /*20a0*/  PLOP3.LUT P1, PT, PT, PT, UP0, 0x80, 0x8 ;  /* 0x000000000008781c */ /* 0x000fd60003f2f008 */
[----:B0-----:R-:W-:-:S05]  /*20b0*/  @P0 IMAD.WIDE.U32 R52, R74, R53, UR4 ;  /* 0x000000044a340e25 */ /* 0x001fca000f8e0035 */
[----:B------:R2:W-:Y:S02]  /*20c0*/  @P1 STG.E.128 desc[UR8][R52.64], R16 ;  /* 0x0000001034001986 */ /* 0x0005e4000c101d08 */
.L_x_1400:
[----:B------:R-:W-:Y:S05]  /*20d0*/  BSYNC.RECONVERGENT B0 ;  /* 0x0000000000007941 */ /* 0x000fea0003800200 */
.L_x_1399:
[----:B012---:R-:W-:Y:S01]  /*20e0*/  FADD.FTZ R53, RZ, R3 ;  /* 0x00000003ff357221 */ /* 0x007fe20000010000 */
[C---:B------:R-:W-:Y:S01]  /*20f0*/  ISETP.GE.U32.AND P0, PT, R4.reuse, 0x80, PT ;  /* 0x000000800400780c */ /* 0x040fe20003f06070 */
[----:B------:R-:W0:Y:S01]  /*2100*/  S2UR UR5, SR_CgaCtaId ;  /* 0x00000000000579c3 */ /* 0x000e220000008800 */
[----:B------:R-:W-:Y:S01]  /*2110*/  ISETP.GT.U32.AND P4, PT, R4, 0xff, PT ;  /* 0x000000ff0400780c */ /* 0x000fe20003f84070 */
        /* <DEDUP_REMOVED lines=104> */
[----:B------:R-:W-:Y:S02]  /*27a0*/  CS2R R54, SRZ ;  /* 0x0000000000367805 */ /* 0x000fe4000001ff00 */
[----:B------:R-:W-:Y:S02]  /*27b0*/  MOV R69, RZ ;  /* 0x000000ff00457202 */ /* 0x000fe40000000f00 */
[----:B------:R-:W-:Y:S01]  /*27c0*/  @!P4 MOV R69, R0 ;  /* 0x000000000045c202 */ /* 0x000fe20000000f00 */
[----:B------:R0:W-:Y:S01]  /*27d0*/  @!P1 STS.64 [R74+UR4], R52 ;  /* 0x000000344a009988 */ /* 0x0001e20008000a04 */
[----:B------:R-:W-:Y:S01]  /*27e0*/  BAR.SYNC.DEFER_BLOCKING 0x0 ;  /* 0x0000000000007b1d */ /* 0x000fe20000010000 */
[----:B------:R-:W-:-:S05]  /*27f0*/  ISETP.NE.AND P1, PT, R7, RZ, PT ;  /* 0x000000ff0700720c */ /* 0x000fca0003f25270 */
[----:B------:R-:W1:Y:S01]  /*2800*/  SHFL.DOWN PT, R76, R69, 0x2, 0x1f ;  /* 0x08401f00454c7f89 */ /* 0x000e6200000e0000 */
[----:B0-----:R-:W-:-:S03]  /*2810*/  I2FP.F32.S32 R52, R69 ;  /* 0x0000004500347245 */ /* 0x001fc60000201400 */
[----:B------:R-:W-:Y:S01]  /*2820*/  @!P4 LDS.64 R54, [R75] ;  /* 0x000000004b36c984 */ /* 0x000fe20000000a00 */
[----:B------:R-:W-:Y:S02]  /*2830*/  PLOP3.LUT P4, PT, PT, PT, UP3, 0x40, 0x4 ;  /* 0x000000000004781c */ /* 0x000fe40003f8e838 */
        /* <DEDUP_REMOVED lines=33> */
[----:B------:R-:W-:Y:S01]  /*2a50*/  FFMA.FTZ R69, R79, R69, R54 ;  /* 0x000000454f457223 */ /* 0x000fe20000010036 */
[----:B------:R-:W-:Y:S02]  /*2a60*/  MOV R79, UR6 ;  /* 0x00000006004f7c02 */ /* 0x000fe40008000f00 */
[----:B------:R-:W3:Y:S03]  /*2a70*/  @!P1 LDC.64 R54, c[0x0][0x3c0] ;  /* 0x0000f000ff369b82 */ /* 0x000ee60000000a00 */
[----:B------:R-:W1:Y:S01]  /*2a80*/  SHFL.IDX PT, R69, R69, RZ, 0x1f ;  /* 0x00001fff45457589 */ /* 0x000e6200000e0000 */
[----:B--2---:R-:W-:-:S05]  /*2a90*/  FMUL.FTZ R74, R77, R77 ;  /* 0x0000004d4d4a7220 */ /* 0x004fca0000410000 */
[----:B------:R-:W-:Y:S01]  /*2aa0*/  FSEL R75, R74, RZ, !P4 ;  /* 0x000000ff4a4b7208 */ /* 0x000fe20006000000 */
[----:B---3--:R-:W-:Y:S01]  /*2ab0*/  @!P1 IMAD.WIDE R54, R79, 0x4, R54 ;  /* 0x000000044f369825 */ /* 0x008fe200078e0236 */
[----:B------:R-:W-:-:S03]  /*2ac0*/  PLOP3.LUT P4, PT, PT, PT, UP3, 0x40, 0x4 ;  /* 0x000000000004781c */ /* 0x000fc60003f8e838 */
[----:B-1----:R-:W-:Y:S01]  /*2ad0*/  FFMA.FTZ R74, R69, UR7, R76 ;  /* 0x00000007454a7c23 */ /* 0x002fe2000801004c */
[----:B------:R-:W-:Y:S01]  /*2ae0*/  MOV R69, UR6 ;  /* 0x0000000600457c02 */ /* 0x000fe20008000f00 */
[----:B------:R1:W-:Y:S02]  /*2af0*/  @!P1 STG.E desc[UR8][R54.64], R77 ;  /* 0x0000004d36009986 */ /* 0x0003e4000c101908 */
[----:B------:R-:W-:Y:S01]  /*2b00*/  FADD.FTZ R75, R74, R75 ;  /* 0x0000004b4a4b7221 */ /* 0x000fe20000010000 */
[----:B------:R-:W-:Y:S01]  /*2b10*/  FSEL R74, R77, RZ, P4 ;  /* 0x000000ff4d4a7208 */ /* 0x000fe20002000000 */
[----:B0-----:R-:W-:-:S04]  /*2b20*/  @!P1 IMAD.WIDE R52, R69, 0x4, R52 ;  /* 0x0000000445349825 */ /* 0x001fc800078e0234 */
[----:B------:R-:W0:Y:S02]  /*2b30*/  MUFU.RSQ R75, R75 ;  /* 0x0000004b004b7308 */ /* 0x000e240000001400 */
[----:B0-----:R1:W-:Y:S01]  /*2b40*/  @!P1 STG.E desc[UR8][R52.64], R75 ;  /* 0x0000004b34009986 */ /* 0x0013e2000c101908 */
[----:B------:R-:W-:Y:S05]  /*2b50*/  @!P0 BRA `(.L_x_1406) ;  /* 0x0000000000c08947 */ /* 0x000fea0003800000 */
[--C-:B-1----:R-:W-:Y:S01]  /*2b60*/  FADD.FTZ R52, R3, -R74.reuse ;  /* 0x8000004a03347221 */ /* 0x102fe20000010000 */
[--C-:B------:R-:W-:Y:S01]  /*2b70*/  FADD.FTZ R54, R15, -R74.reuse ;  /* 0x8000004a0f367221 */ /* 0x100fe20000010000 */
[----:B------:R-:W-:Y:S01]  /*2b80*/  FADD.FTZ R68, R63, -R74 ;  /* 0x8000004a3f447221 */ /* 0x000fe20000010000 */
[----:B-----5:R-:W-:Y:S02]  /*2b90*/  HADD2.F32 R53, -RZ, R48.H0_H0 ;  /* 0x20000030ff357230 */ /* 0x020fe40000004100 */
[C---:B------:R-:W-:Y:S01]  /*2ba0*/  FMUL.FTZ R52, R75.reuse, R52 ;  /* 0x000000344b347220 */ /* 0x040fe20000410000 */
[----:B------:R-:W-:Y:S02]  /*2bb0*/  HADD2.F32 R55, -RZ, R44.H0_H0 ;  /* 0x2000002cff377230 */ /* 0x000fe40000004100 */
[C---:B------:R-:W-:Y:S01]  /*2bc0*/  FMUL.FTZ R54, R75.reuse, R54 ;  /* 0x000000364b367220 */ /* 0x040fe20000410000 */
[----:B------:R-:W-:Y:S02]  /*2bd0*/  HADD2.F32 R69, -RZ, R49.H0_H0 ;  /* 0x20000031ff457230 */ /* 0x000fe40000004100 */
[----:B------:R-:W-:Y:S01]  /*2be0*/  FMUL.FTZ R68, R75, R68 ;  /* 0x000000444b447220 */ /* 0x000fe20000410000 */
[----:B------:R-:W-:-:S02]  /*2bf0*/  HADD2.F32 R77, -RZ, R45.H0_H0 ;  /* 0x2000002dff4d7230 */ /* 0x000fc40000004100 */
[----:B------:R-:W-:Y:S01]  /*2c00*/  FFMA.FTZ R52, R52, R53, R55 ;  /* 0x0000003534347223 */ /* 0x000fe20000010037 */
[----:B------:R-:W-:Y:S02]  /*2c10*/  HADD2.F32 R79, -RZ, R50.H0_H0 ;  /* 0x20000032ff4f7230 */ /* 0x000fe40000004100 */
[--C-:B------:R-:W-:Y:S01]  /*2c20*/  FADD.FTZ R76, R60, -R74.reuse ;  /* 0x8000004a3c4c7221 */ /* 0x100fe20000010000 */
[----:B------:R-:W-:Y:S02]  /*2c30*/  HADD2.F32 R81, -RZ, R46.H0_H0 ;  /* 0x2000002eff517230 */ /* 0x000fe40000004100 */
[----:B------:R-:W-:Y:S01]  /*2c40*/  FFMA.FTZ R53, R54, R69, R77 ;  /* 0x0000004536357223 */ /* 0x000fe2000001004d */
[--C-:B------:R-:W-:Y:S01]  /*2c50*/  FADD.FTZ R78, R65, -R74.reuse ;  /* 0x8000004a414e7221 */ /* 0x100fe20000010000 */
[----:B------:R-:W-:Y:S02]  /*2c60*/  HADD2.F32 R77, -RZ, R50.H1_H1 ;  /* 0x30000032ff4d7230 */ /* 0x000fe40000004100 */
[----:B------:R-:W-:Y:S01]  /*2c70*/  FADD.FTZ R80, R66, -R74 ;  /* 0x8000004a42507221 */ /* 0x000fe20000010000 */
[----:B------:R-:W-:Y:S01]  /*2c80*/  FFMA.FTZ R54, R68, R79, R81 ;  /* 0x0000004f44367223 */ /* 0x000fe20000010051 */
[----:B------:R-:W-:Y:S01]  /*2c90*/  HADD2.F32 R55, -RZ, R46.H1_H1 ;  /* 0x3000002eff377230 */ /* 0x000fe20000004100 */
[----:B------:R-:W0:Y:S01]  /*2ca0*/  LDC.64 R68, c[0x0][0x428] ;  /* 0x00010a00ff447b82 */ /* 0x000e220000000a00 */
[----:B------:R-:W-:-:S02]  /*2cb0*/  HADD2.F32 R79, -RZ, R51.H0_H0 ;  /* 0x20000033ff4f7230 */ /* 0x000fc40000004100 */
[C---:B------:R-:W-:Y:S01]  /*2cc0*/  FMUL.FTZ R76, R75.reuse, R76 ;  /* 0x0000004c4b4c7220 */ /* 0x040fe20000410000 */
[----:B------:R-:W-:Y:S02]  /*2cd0*/  HADD2.F32 R81, -RZ, R47.H0_H0 ;  /* 0x2000002fff517230 */ /* 0x000fe40000004100 */
[C---:B------:R-:W-:Y:S01]  /*2ce0*/  FMUL.FTZ R78, R75.reuse, R78 ;  /* 0x0000004e4b4e7220 */ /* 0x040fe20000410000 */
[----:B------:R-:W-:Y:S02]  /*2cf0*/  HADD2.F32 R83, -RZ, R51.H1_H1 ;  /* 0x30000033ff537230 */ /* 0x000fe40000004100 */
[----:B------:R-:W-:Y:S01]  /*2d00*/  FMUL.FTZ R82, R75, R80 ;  /* 0x000000504b527220 */ /* 0x000fe20000410000 */
[----:B------:R-:W-:Y:S02]  /*2d10*/  HADD2.F32 R85, -RZ, R47.H1_H1 ;  /* 0x3000002fff557230 */ /* 0x000fe40000004100 */
[----:B------:R-:W-:Y:S01]  /*2d20*/  FFMA.FTZ R77, R76, R77, R55 ;  /* 0x0000004d4c4d7223 */ /* 0x000fe20000010037 */
[----:B------:R-:W-:Y:S01]  /*2d30*/  FFMA.FTZ R80, R78, R79, R81 ;  /* 0x0000004f4e507223 */ /* 0x000fe20000010051 */
[--C-:B------:R-:W-:Y:S01]  /*2d40*/  FADD.FTZ R76, R10, -R74.reuse ;  /* 0x8000004a0a4c7221 */ /* 0x100fe20000010000 */
[----:B------:R-:W-:Y:S01]  /*2d50*/  FADD.FTZ R78, R58, -R74 ;  /* 0x8000004a3a4e7221 */ /* 0x000fe20000010000 */
[----:B------:R-:W-:Y:S01]  /*2d60*/  FFMA.FTZ R85, R82, R83, R85 ;  /* 0x0000005352557223 */ /* 0x000fe20000010055 */
[----:B------:R-:W-:-:S02]  /*2d70*/  HADD2.F32 R55, -RZ, R48.H1_H1 ;  /* 0x30000030ff377230 */ /* 0x000fc40000004100 */
[C---:B------:R-:W-:Y:S01]  /*2d80*/  FMUL.FTZ R76, R75.reuse, R76 ;  /* 0x0000004c4b4c7220 */ /* 0x040fe20000410000 */
[----:B------:R-:W-:Y:S02]  /*2d90*/  HADD2.F32 R79, -RZ, R44.H1_H1 ;  /* 0x3000002cff4f7230 */ /* 0x000fe40000004100 */
[----:B------:R-:W-:Y:S01]  /*2da0*/  FMUL.FTZ R78, R75, R78 ;  /* 0x0000004e4b4e7220 */ /* 0x000fe20000410000 */
[----:B------:R-:W-:Y:S01]  /*2db0*/  HADD2.F32 R81, -RZ, R49.H1_H1 ;  /* 0x30000031ff517230 */ /* 0x000fe20000004100 */
[----:B------:R-:W-:Y:S01]  /*2dc0*/  F2FP.F16.F32.PACK_AB R54, R77, R54 ;  /* 0x000000364d36723e */ /* 0x000fe200000000ff */
[----:B------:R-:W-:Y:S02]  /*2dd0*/  HADD2.F32 R83, -RZ, R45.H1_H1 ;  /* 0x3000002dff537230 */ /* 0x000fe40000004100 */
[----:B------:R-:W-:Y:S01]  /*2de0*/  FFMA.FTZ R79, R76, R55, R79 ;  /* 0x000000374c4f7223 */ /* 0x000fe2000001004f */
[----:B------:R-:W-:Y:S02]  /*2df0*/  F2FP.F16.F32.PACK_AB R55, R85, R80 ;  /* 0x000000505537723e */ /* 0x000fe400000000ff */
[----:B------:R-:W-:-:S02]  /*2e00*/  FFMA.FTZ R78, R78, R81, R83 ;  /* 0x000000514e4e7223 */ /* 0x000fc40000010053 */
[----:B------:R-:W-:Y:S01]  /*2e10*/  F2FP.F16.F32.PACK_AB R52, R79, R52 ;  /* 0x000000344f34723e */ /* 0x000fe200000000ff */
[C---:B0-----:R-:W-:Y:S01]  /*2e20*/  IMAD.WIDE.U32 R68, R73.reuse, 0x10, R68 ;  /* 0x0000001049447825 */ /* 0x041fe200078e0044 */
[----:B------:R-:W-:Y:S02]  /*2e30*/  IADD3 R73, PT, PT, R73, 0x80, RZ ;  /* 0x0000008049497810 */ /* 0x000fe40007ffe0ff */
[----:B------:R-:W-:-:S05]  /*2e40*/  F2FP.F16.F32.PACK_AB R53, R78, R53 ;  /* 0x000000354e35723e */ /* 0x000fca00000000ff */
[----:B------:R0:W-:Y:S02]  /*2e50*/  STG.E.128 desc[UR8][R68.64], R52 ;  /* 0x0000003444007986 */ /* 0x0001e4000c101d08 */
.L_x_1406:
[----:B------:R-:W-:Y:S05]  /*2e60*/  BSYNC.RECONVERGENT B0 ;  /* 0x0000000000007941 */ /* 0x000fea0003800200 */
.L_x_1405:
[----:B------:R-:W-:Y:S04]  /*2e70*/  BSSY.RECONVERGENT B0, `(.L_x_1407) ;  /* 0x0000032000007945 */ /* 0x000fe80003800200 */
[----:B------:R-:W-:Y:S05]  /*2e80*/  @!P2 BRA `(.L_x_1408) ;  /* 0x0000000000c0a947 */ /* 0x000fea0003800000 */
[--C-:B01----:R-:W-:Y:S01]  /*2e90*/  FADD.FTZ R52, R9, -R74.reuse ;  /* 0x8000004a09347221 */ /* 0x103fe20000010000 */
        /* <DEDUP_REMOVED lines=47> */
.L_x_1408:
[----:B------:R-:W-:Y:S05]  /*3190*/  BSYNC.RECONVERGENT B0 ;  /* 0x0000000000007941 */ /* 0x000fea0003800200 */
.L_x_1407:
[----:B------:R-:W-:Y:S04]  /*31a0*/  BSSY.RECONVERGENT B0, `(.L_x_1409) ;  /* 0x0000031000007945 */ /* 0x000fe80003800200 */
[----:B------:R-:W-:Y:S05]  /*31b0*/  @!P3 BRA `(.L_x_1410) ;  /* 0x0000000000bcb947 */ /* 0x000fea0003800000 */
[--C-:B012---:R-:W-:Y:S01]  /*31c0*/  FADD.FTZ R52, R11, -R74.reuse ;  /* 0x8000004a0b347221 */ /* 0x107fe20000010000 */
[----:B-----5:R-:W-:Y:S02]  /*31d0*/  HADD2.F32 R53, -RZ, R32.H0_H0 ;  /* 0x20000020ff357230 */ /* 0x020fe40000004100 */
[----:B------:R-:W-:Y:S01]  /*31e0*/  FADD.FTZ R54, R57, -R74 ;  /* 0x8000004a39367221 */ /* 0x000fe20000010000 */
[----:B------:R-:W-:Y:S02]  /*31f0*/  HADD2.F32 R55, -RZ, R28.H0_H0 ;  /* 0x2000001cff377230 */ /* 0x000fe40000004100 */
[C---:B------:R-:W-:Y:S01]  /*3200*/  FMUL.FTZ R52, R75.reuse, R52 ;  /* 0x000000344b347220 */ /* 0x040fe20000410000 */
[----:B------:R-:W-:Y:S02]  /*3210*/  HADD2.F32 R68, -RZ, R33.H0_H0 ;  /* 0x20000021ff447230 */ /* 0x000fe40000004100 */
[----:B------:R-:W-:Y:S01]  /*3220*/  FMUL.FTZ R77, R75, R54 ;  /* 0x000000364b4d7220 */ /* 0x000fe20000410000 */
[----:B------:R-:W-:-:S02]  /*3230*/  HADD2.F32 R78, -RZ, R29.H0_H0 ;  /* 0x2000001dff4e7230 */ /* 0x000fc40000004100 */
[----:B------:R-:W-:Y:S01]  /*3240*/  FFMA.FTZ R76, R52, R53, R55 ;  /* 0x00000035344c7223 */ /* 0x000fe20000010037 */
[--C-:B------:R-:W-:Y:S01]  /*3250*/  FADD.FTZ R82, R71, -R74.reuse ;  /* 0x8000004a47527221 */ /* 0x100fe20000010000 */
[----:B------:R-:W0:Y:S01]  /*3260*/  LDC.64 R52, c[0x0][0x428] ;  /* 0x00010a00ff347b82 */ /* 0x000e220000000a00 */
[----:B------:R-:W-:Y:S01]  /*3270*/  FADD.FTZ R54, R12, -R74 ;  /* 0x8000004a0c367221 */ /* 0x000fe20000010000 */
[----:B------:R-:W-:Y:S01]  /*3280*/  FFMA.FTZ R77, R77, R68, R78 ;  /* 0x000000444d4d7223 */ /* 0x000fe2000001004e */
[--C-:B------:R-:W-:Y:S01]  /*3290*/  FADD.FTZ R78, R59, -R74.reuse ;  /* 0x8000004a3b4e7221 */ /* 0x100fe20000010000 */
[--C-:B------:R-:W-:Y:S01]  /*32a0*/  FADD.FTZ R68, R14, -R74.reuse ;  /* 0x8000004a0e447221 */ /* 0x100fe20000010000 */
[--C-:B------:R-:W-:Y:S01]  /*32b0*/  FADD.FTZ R80, R64, -R74.reuse ;  /* 0x8000004a40507221 */ /* 0x100fe20000010000 */
[----:B------:R-:W-:Y:S01]  /*32c0*/  FADD.FTZ R84, R72, -R74 ;  /* 0x8000004a48547221 */ /* 0x000fe20000010000 */
[----:B------:R-:W-:Y:S02]  /*32d0*/  HADD2.F32 R69, -RZ, R34.H0_H0 ;  /* 0x20000022ff457230 */ /* 0x000fe40000004100 */
[----:B------:R-:W-:Y:S01]  /*32e0*/  FMUL.FTZ R74, R75, R78 ;  /* 0x0000004e4b4a7220 */ /* 0x000fe20000410000 */
[----:B------:R-:W-:-:S02]  /*32f0*/  HADD2.F32 R79, -RZ, R30.H0_H0 ;  /* 0x2000001eff4f7230 */ /* 0x000fc40000004100 */
[C---:B------:R-:W-:Y:S01]  /*3300*/  FMUL.FTZ R82, R75.reuse, R82 ;  /* 0x000000524b527220 */ /* 0x040fe20000410000 */
[----:B------:R-:W-:Y:S02]  /*3310*/  HADD2.F32 R81, -RZ, R35.H0_H0 ;  /* 0x20000023ff517230 */ /* 0x000fe40000004100 */
[C---:B------:R-:W-:Y:S01]  /*3320*/  FMUL.FTZ R54, R75.reuse, R54 ;  /* 0x000000364b367220 */ /* 0x040fe20000410000 */
[----:B------:R-:W-:Y:S02]  /*3330*/  HADD2.F32 R83, -RZ, R31.H0_H0 ;  /* 0x2000001fff537230 */ /* 0x000fe40000004100 */
[C---:B------:R-:W-:Y:S01]  /*3340*/  FMUL.FTZ R55, R75.reuse, R68 ;  /* 0x000000444b377220 */ /* 0x040fe20000410000 */
[C---:B------:R-:W-:Y:S01]  /*3350*/  FMUL.FTZ R84, R75.reuse, R84 ;  /* 0x000000544b547220 */ /* 0x040fe20000410000 */
[----:B------:R-:W-:Y:S01]  /*3360*/  FMUL.FTZ R80, R75, R80 ;  /* 0x000000504b507220 */ /* 0x000fe20000410000 */
[----:B------:R-:W-:Y:S01]  /*3370*/  FFMA.FTZ R74, R74, R69, R79 ;  /* 0x000000454a4a7223 */ /* 0x000fe2000001004f */
[----:B------:R-:W-:Y:S01]  /*3380*/  FFMA.FTZ R82, R82, R81, R83 ;  /* 0x0000005152527223 */ /* 0x000fe20000010053 */
[----:B------:R-:W-:-:S02]  /*3390*/  HADD2.F32 R85, -RZ, R35.H1_H1 ;  /* 0x30000023ff557230 */ /* 0x000fc40000004100 */
[----:B------:R-:W-:Y:S02]  /*33a0*/  HADD2.F32 R87, -RZ, R31.H1_H1 ;  /* 0x3000001fff577230 */ /* 0x000fe40000004100 */
[----:B------:R-:W-:Y:S02]  /*33b0*/  HADD2.F32 R69, -RZ, R32.H1_H1 ;  /* 0x30000020ff457230 */ /* 0x000fe40000004100 */
[----:B------:R-:W-:Y:S02]  /*33c0*/  HADD2.F32 R68, -RZ, R33.H1_H1 ;  /* 0x30000021ff447230 */ /* 0x000fe40000004100 */
[----:B------:R-:W-:Y:S01]  /*33d0*/  FFMA.FTZ R85, R84, R85, R87 ;  /* 0x0000005554557223 */ /* 0x000fe20000010057 */
[----:B------:R-:W-:Y:S02]  /*33e0*/  HADD2.F32 R79, -RZ, R34.H1_H1 ;  /* 0x30000022ff4f7230 */ /* 0x000fe40000004100 */
[----:B------:R-:W-:Y:S02]  /*33f0*/  HADD2.F32 R81, -RZ, R30.H1_H1 ;  /* 0x3000001eff517230 */ /* 0x000fe40000004100 */
[----:B------:R-:W-:-:S02]  /*3400*/  HADD2.F32 R78, -RZ, R29.H1_H1 ;  /* 0x3000001dff4e7230 */ /* 0x000fc40000004100 */
[----:B------:R-:W-:Y:S02]  /*3410*/  HADD2.F32 R75, -RZ, R28.H1_H1 ;  /* 0x3000001cff4b7230 */ /* 0x000fe40000004100 */
[----:B------:R-:W-:Y:S01]  /*3420*/  FFMA.FTZ R79, R80, R79, R81 ;  /* 0x0000004f504f7223 */ /* 0x000fe20000010051 */
[----:B------:R-:W-:Y:S01]  /*3430*/  FFMA.FTZ R78, R55, R68, R78 ;  /* 0x00000044374e7223 */ /* 0x000fe2000001004e */
[----:B------:R-:W-:Y:S01]  /*3440*/  F2FP.F16.F32.PACK_AB R55, R85, R82 ;  /* 0x000000525537723e */ /* 0x000fe200000000ff */
[----:B------:R-:W-:Y:S01]  /*3450*/  FFMA.FTZ R75, R54, R69, R75 ;  /* 0x00000045364b7223 */ /* 0x000fe2000001004b */
[----:B0-----:R-:W-:Y:S01]  /*3460*/  IMAD.WIDE.U32 R68, R73, 0x10, R52 ;  /* 0x0000001049447825 */ /* 0x001fe200078e0034 */
[----:B------:R-:W-:Y:S02]  /*3470*/  F2FP.F16.F32.PACK_AB R54, R79, R74 ;  /* 0x0000004a4f36723e */ /* 0x000fe400000000ff */
[----:B------:R-:W-:Y:S02]  /*3480*/  F2FP.F16.F32.PACK_AB R53, R78, R77 ;  /* 0x0000004d4e35723e */ /* 0x000fe400000000ff */
[----:B------:R-:W-:-:S05]  /*3490*/  F2FP.F16.F32.PACK_AB R52, R75, R76 ;  /* 0x0000004c4b34723e */ /* 0x000fca00000000ff */
[----:B------:R3:W-:Y:S02]  /*34a0*/  STG.E.128 desc[UR8][R68.64], R52 ;  /* 0x0000003444007986 */ /* 0x0007e4000c101d08 */
.L_x_1410:
[----:B------:R-:W-:Y:S05]  /*34b0*/  BSYNC.RECONVERGENT B0 ;  /* 0x0000000000007941 */ /* 0x000fea0003800200 */
.L_x_1409:
[----:B------:R-:W-:Y:S02]  /*34c0*/  UIADD3 UR6, UPT, UPT, UR6, UR10, URZ ;  /* 0x0000000a06067290 */ /* 0x000fe4000fffe0ff */
[----:B------:R-:W-:Y:S02]  /*34d0*/  UPLOP3.LUT UP2, UPT, UPT, UPT, UP2, 0x40, 0x4 ;  /* 0x000000000004789c */ /* 0x000fe40003f4e820 */
[----:B------:R-:W-:-:S09]  /*34e0*/  UISETP.GE.AND UP1, UPT, UR6, UR11, UPT ;  /* 0x0000000b0600728c */ /* 0x000fd2000bf26270 */
[----:B------:R-:W-:Y:S05]  /*34f0*/  BRA.U !UP1, `(.L_x_1411) ;  /* 0xffffffd109407547 */ /* 0x000fea000b83ffff */
[----:B------:R-:W-:Y:S05]  /*3500*/  EXIT ;  /* 0x000000000000794d */ /* 0x000fea0003800000 */
.L_x_1412:
        /* <DEDUP_REMOVED lines=15> */
.L_x_13574:


//--------------------- .text._ZN10layer_norm31ln_parallel_residual_fwd_kernelINS_13Kernel_traitsI6__halfS2_S2_S2_fjLj3072ELj1ELj1ELj4ELj16ENS_18Kernel_traits_baseILj3072ES2_S2_S2_S2_fjLj128EEEEELb0ELb1ELb1EEEvNS_9FwdParamsE --------------------------
	.section	.text._ZN10layer_norm31ln_parallel_residual_fwd_kernelINS_13Kernel_traitsI6__halfS2_S2_S2_fjLj3072ELj1ELj1ELj4ELj16ENS_18Kernel_traits_baseILj3072ES2_S2_S2_S2_fjLj128EEEEELb0ELb1ELb1EEEvNS_9FwdParamsE,"ax",@progbits
	.align	128
        .global         _ZN10layer_norm31ln_parallel_residual_fwd_kernelINS_13Kernel_traitsI6__halfS2_S2_S2_fjLj3072ELj1ELj1ELj4ELj16ENS_18Kernel_traits_baseILj3072ES2_S2_S2_S2_fjLj128EEEEELb0ELb1ELb1EEEvNS_9FwdParamsE
        .type           _ZN10layer_norm31ln_parallel_residual_fwd_kernelINS_13Kernel_traitsI6__halfS2_S2_S2_fjLj3072ELj1ELj1ELj4ELj16ENS_18Kernel_traits_baseILj3072ES2_S2_S2_S2_fjLj128EEEEELb0ELb1ELb1EEEvNS_9FwdParamsE,@function
        .size           _ZN10layer_norm31ln_parallel_residual_fwd_kernelINS_13Kernel_traitsI6__halfS2_S2_S2_fjLj3072ELj1ELj1ELj4ELj16ENS_18Kernel_traits_baseILj3072ES2_S2_S2_S2_fjLj128EEEEELb0ELb1ELb1EEEvNS_9FwdParamsE,(.L_x_13575 - _ZN10layer_norm31ln_parallel_residual_fwd_kernelINS_13Kernel_traitsI6__halfS2_S2_S2_fjLj3072ELj1ELj1ELj4ELj16ENS_18Kernel_traits_baseILj3072ES2_S2_S2_S2_fjLj128EEEEELb0ELb1ELb1EEEvNS_9FwdParamsE)
        .other          _ZN10layer_norm31ln_parallel_residual_fwd_kernelINS_13Kernel_traitsI6__halfS2_S2_S2_fjLj3072ELj1ELj1ELj4ELj16ENS_18Kernel_traits_baseILj3072ES2_S2_S2_S2_fjLj128EEEEELb0ELb1ELb1EEEvNS_9FwdParamsE,@"STO_CUDA_ENTRY STV_DEFAULT"
_ZN10layer_norm31ln_parallel_residual_fwd_kernelINS_13Kernel_traitsI6__halfS2_S2_S2_fjLj3072ELj1ELj1ELj4ELj16ENS_18Kernel_traits_baseILj3072ES2_S2_S2_S2_fjLj128EEEEELb0ELb1ELb1EEEvNS_9FwdParamsE:
.text._ZN10layer_norm31ln_parallel_residual_fwd_kernelINS_13Kernel_traitsI6__halfS2_S2_S2_fjLj3072ELj1ELj1ELj4ELj16ENS_18Kernel_traits_baseILj3072ES2_S2_S2_S2_fjLj128EEEEELb0ELb1ELb1EEEvNS_9FwdParamsE:
        /* <DEDUP_REMOVED lines=23> */
[----:B----4-:R-:W-:Y:S02]  /*0170*/  @P2 MOV R64, R20 ;  /* 0x0000001400402202 */ /* 0x010fe40000000f00 */
[----:B------:R-:W-:-:S02]  /*0180*/  @P2 MOV R66, R21 ;  /* 0x0000001500422202 */ /* 0x000fc40000000f00 */
[----:B------:R-:W-:Y:S02]  /*0190*/  @P2 MOV R68, R22 ;  /* 0x0000001600442202 */ /* 0x000fe40000000f00 */
[----:B------:R-:W-:Y:S02]  /*01a0*/  @P2 MOV R70, R23 ;  /* 0x0000001700462202 */ /* 0x000fe40000000f00 */
        /* <DEDUP_REMOVED lines=18> */
[----:B------:R-:W-:Y:S01]  /*02d0*/  @P2 MOV R86, R31 ;  /* 0x0000001f00562202 */ /* 0x000fe20000000f00 */
[----:B0-----:R-:W-:Y:S06]  /*02e0*/  @P1 EXIT ;  /* 0x000000000000194d */ /* 0x001fec0003800000 */
[----:B------:R-:W0:Y:S01]  /*02f0*/  LDCU.U8 UR4, c[0x0][0x410] ;  /* 0x00008200ff0477ac */ /* 0x000e220008000000 */
[----:B------:R-:W-:Y:S02]  /*0300*/  @!P2 MOV R86, R31 ;  /* 0x0000001f0056a202 */ /* 0x000fe40000000f00 */
[----:B-----5:R-:W-:Y:S02]  /*0310*/  @!P2 CS2R R18, SRZ ;  /* 0x000000000012a805 */ /* 0x020fe4000001ff00 */
[----:B------:R-:W-:Y:S02]  /*0320*/  @!P2 CS2R R16, SRZ ;  /* 0x000000000010a805 */ /* 0x000fe4000001ff00 */
[----:B------:R-:W-:Y:S02]  /*0330*/  @!P2 CS2R R10, SRZ ;  /* 0x00000000000aa805 */ /* 0x000fe4000001ff00 */
[----:B------:R-:W-:Y:S02]  /*0340*/  @!P2 CS2R R8, SRZ ;  /* 0x000000000008a805 */ /* 0x000fe4000001ff00 */
[----:B------:R-:W-:-:S02]  /*0350*/  @!P2 CS2R R6, SRZ ;  /* 0x000000000006a805 */ /* 0x000fc4000001ff00 */
[----:B------:R-:W-:Y:S02]  /*0360*/  @!P2 CS2R R4, SRZ ;  /* 0x000000000004a805 */ /* 0x000fe4000001ff00 */
[----:B------:R-:W-:Y:S01]  /*0370*/  ISETP.NE.U32.AND P1, PT, R14, RZ, PT ;  /* 0x000000ff0e00720c */ /* 0x000fe20003f25070 */
[----:B------:R-:W-:Y:S01]  /*0380*/  HADD2.F32 R65, -RZ, R64.H0_H0 ;  /* 0x20000040ff417230 */ /* 0x000fe20000004100 */
[----:B------:R-:W-:Y:S01]  /*0390*/  LOP3.LUT R88, R38, 0x1f, RZ, 0xc0, !PT ;  /* 0x0000001f26587812 */ /* 0x000fe200078ec0ff */
[----:B------:R-:W-:Y:S01]  /*03a0*/  HADD2.F32 R67, -RZ, R66.H0_H0 ;  /* 0x20000042ff437230 */ /* 0x000fe20000004100 */
[C---:B------:R-:W-:Y:S01]  /*03b0*/  ISETP.NE.AND.EX P1, PT, R15.reuse, RZ, PT, P1 ;  /* 0x000000ff0f00720c */ /* 0x040fe20003f25310 */
[----:B------:R-:W-:Y:S01]  /*03c0*/  HADD2.F32 R69, -RZ, R68.H0_H0 ;  /* 0x20000044ff457230 */ /* 0x000fe20000004100 */
[----:B------:R-:W-:Y:S01]  /*03d0*/  SHF.R.U32.HI R89, RZ, 0x5, R38 ;  /* 0x00000005ff597819 */ /* 0x000fe20000011626 */
[----:B------:R-:W-:Y:S01]  /*03e0*/  HADD2.F32 R71, -RZ, R70.H0_H0 ;  /* 0x20000046ff477230 */ /* 0x000fe20000004100 */
[----:B------:R-:W-:Y:S01]  /*03f0*/  LOP3.LUT P0, RZ, R15, UR9, RZ, 0xfc, P0 ;  /* 0x000000090fff7c12 */ /* 0x000fe2000800fcff */
[----:B------:R-:W-:Y:S01]  /*0400*/  HADD2.F32 R73, -RZ, R72.H0_H0 ;  /* 0x20000048ff497230 */ /* 0x000fe20000004100 */
[----:B0-----:R-:W-:Y:S01]  /*0410*/  ISETP.NE.AND P3, PT, RZ, UR4, PT ;  /* 0x00000004ff007c0c */ /* 0x001fe2000bf65270 */
[----:B------:R-:W-:Y:S01]  /*0420*/  HADD2.F32 R75, -RZ, R74.H0_H0 ;  /* 0x2000004aff4b7230 */ /* 0x000fe20000004100 */
[----:B------:R-:W-:Y:S01]  /*0430*/  UPLOP3.LUT UP2, UPT, UPT, UPT, UPT, 0x40, 0x4 ;  /* 0x000000000004789c */ /* 0x000fe20003f4e870 */
[----:B------:R-:W-:Y:S01]  /*0440*/  HADD2.F32 R77, -RZ, R76.H0_H0 ;  /* 0x2000004cff4d7230 */ /* 0x000fe20000004100 */
[----:B------:R-:W0:Y:S01]  /*0450*/  LDCU UR8, c[0x0][0x388] ;  /* 0x00007100ff0877ac */ /* 0x000e220008000800 */
[----:B------:R-:W-:-:S02]  /*0460*/  HADD2.F32 R79, -RZ, R78.H0_H0 ;  /* 0x2000004eff4f7230 */ /* 0x000fc40000004100 */
[----:B------:R-:W-:Y:S01]  /*0470*/  HADD2.F32 R81, -RZ, R80.H0_H0 ;  /* 0x20000050ff517230 */ /* 0x000fe20000004100 */
[----:B------:R-:W1:Y:S01]  /*0480*/  LDCU UR9, c[0x0][0x400] ;  /* 0x00008000ff0977ac */ /* 0x000e620008000800 */
[----:B------:R-:W-:Y:S02]  /*0490*/  HADD2.F32 R83, -RZ, R82.H0_H0 ;  /* 0x20000052ff537230 */ /* 0x000fe40000004100 */
[----:B------:R-:W-:Y:S01]  /*04a0*/  HADD2.F32 R85, -RZ, R84.H0_H0 ;  /* 0x20000054ff557230 */ /* 0x000fe20000004100 */
[----:B------:R-:W2:Y:S01]  /*04b0*/  LDCU.64 UR10, c[0x0][0x3a0] ;  /* 0x00007400ff0a77ac */ /* 0x000ea20008000a00 */
[----:B------:R-:W-:Y:S02]  /*04c0*/  HADD2.F32 R87, -RZ, R86.H0_H0 ;  /* 0x20000056ff577230 */ /* 0x000fe40000004100 */
[--C-:B------:R-:W-:Y:S01]  /*04d0*/  HADD2.F32 R40, -RZ, R19.reuse.H0_H0 ;  /* 0x20000013ff287230 */ /* 0x100fe20000004100 */
[----:B------:R-:W3:Y:S01]  /*04e0*/  LDCU.64 UR12, c[0x0][0x398] ;  /* 0x00007300ff0c77ac */ /* 0x000ee20008000a00 */
[----:B------:R-:W-:-:S02]  /*04f0*/  HADD2.F32 R41, -RZ, R19.H1_H1 ;  /* 0x30000013ff297230 */ /* 0x000fc40000004100 */
[--C-:B------:R-:W-:Y:S02]  /*0500*/  HADD2.F32 R42, -RZ, R18.reuse.H0_H0 ;  /* 0x20000012ff2a7230 */ /* 0x100fe40000004100 */
[----:B------:R-:W-:Y:S02]  /*0510*/  HADD2.F32 R43, -RZ, R18.H1_H1 ;  /* 0x30000012ff2b7230 */ /* 0x000fe40000004100 */
[--C-:B------:R-:W-:Y:S02]  /*0520*/  HADD2.F32 R44, -RZ, R17.reuse.H0_H0 ;  /* 0x20000011ff2c7230 */ /* 0x100fe40000004100 */
[----:B------:R-:W-:Y:S02]  /*0530*/  HADD2.F32 R45, -RZ, R17.H1_H1 ;  /* 0x30000011ff2d7230 */ /* 0x000fe40000004100 */
[--C-:B------:R-:W-:Y:S02]  /*0540*/  HADD2.F32 R46, -RZ, R16.reuse.H0_H0 ;  /* 0x20000010ff2e7230 */ /* 0x100fe40000004100 */
        /* <DEDUP_REMOVED lines=17> */
[----:B------:R-:W-:Y:S02]  /*0660*/  HADD2.F32 R64, -RZ, R64.H1_H1 ;  /* 0x30000040ff407230 */ /* 0x000fe40000004100 */
[----:B------:R-:W-:-:S02]  /*0670*/  HADD2.F32 R66, -RZ, R66.H1_H1 ;  /* 0x30000042ff427230 */ /* 0x000fc40000004100 */
[----:B------:R-:W-:Y:S02]  /*0680*/  HADD2.F32 R68, -RZ, R68.H1_H1 ;  /* 0x30000044ff447230 */ /* 0x000fe40000004100 */
[----:B------:R-:W-:Y:S02]  /*0690*/  HADD2.F32 R70, -RZ, R70.H1_H1 ;  /* 0x30000046ff467230 */ /* 0x000fe40000004100 */
[----:B------:R-:W-:Y:S02]  /*06a0*/  HADD2.F32 R72, -RZ, R72.H1_H1 ;  /* 0x30000048ff487230 */ /* 0x000fe40000004100 */
[----:B------:R-:W-:Y:S02]  /*06b0*/  HADD2.F32 R74, -RZ, R74.H1_H1 ;  /* 0x3000004aff4a7230 */ /* 0x000fe40000004100 */
[----:B------:R-:W-:Y:S02]  /*06c0*/  HADD2.F32 R76, -RZ, R76.H1_H1 ;  /* 0x3000004cff4c7230 */ /* 0x000fe40000004100 */
[----:B------:R-:W-:-:S02]  /*06d0*/  HADD2.F32 R78, -RZ, R78.H1_H1 ;  /* 0x3000004eff4e7230 */ /* 0x000fc40000004100 */
[----:B------:R-:W-:Y:S02]  /*06e0*/  HADD2.F32 R80, -RZ, R80.H1_H1 ;  /* 0x30000050ff507230 */ /* 0x000fe40000004100 */
[----:B------:R-:W-:Y:S02]  /*06f0*/  HADD2.F32 R82, -RZ, R82.H1_H1 ;  /* 0x30000052ff527230 */ /* 0x000fe40000004100 */
[----:B------:R-:W-:Y:S02]  /*0700*/  HADD2.F32 R84, -RZ, R84.H1_H1 ;  /* 0x30000054ff547230 */ /* 0x000fe40000004100 */
[----:B0123--:R-:W-:-:S07]  /*0710*/  HADD2.F32 R86, -RZ, R86.H1_H1 ;  /* 0x30000056ff567230 */ /* 0x00ffce0000004100 */
.L_x_1425:
[----:B------:R-:W-:Y:S01]  /*0720*/  ISETP.NE.U32.AND P2, PT, RZ, UR10, PT ;  /* 0x0000000aff007c0c */ /* 0x000fe2000bf45070 */
[----:B0-----:R-:W0:Y:S01]  /*0730*/  LDC.64 R2, c[0x0][0x390] ;  /* 0x0000e400ff027b82 */ /* 0x001e220000000a00 */
[----:B------:R-:W-:Y:S02]  /*0740*/  IMAD R0, R39, UR8, RZ ;  /* 0x0000000827007c24 */ /* 0x000fe4000f8e02ff */
[----:B------:R-:W-:-:S03]  /*0750*/  ISETP.NE.AND.EX P2, PT, RZ, UR11, PT, P2 ;  /* 0x0000000bff007c0c */ /* 0x000fc6000bf45320 */
[----:B------:R-:W-:Y:S02]  /*0760*/  SHF.R.S32.HI R17, RZ, 0x1f, R0 ;  /* 0x0000001fff117819 */ /* 0x000fe40000011400 */
[----:B------:R-:W1:Y:S02]  /*0770*/  @P1 LDC.64 R20, c[0x0][0x398] ;  /* 0x0000e600ff141b82 */ /* 0x000e640000000a00 */
[----:B------:R-:W-:-:S04]  /*0780*/  LEA.HI R17, R17, R0, RZ, 0x3 ;  /* 0x0000000011117211 */ /* 0x000fc800078f18ff */
[----:B------:R-:W-:Y:S02]  /*0790*/  LEA.HI.SX32 R27, R17, R38, 0x1d ;  /* 0x00000026111b7211 */ /* 0x000fe400078feaff */
[----:B------:R-:W2:Y:S03]  /*07a0*/  @P2 LDC.64 R22, c[0x0][0x3a0] ;  /* 0x0000e800ff162b82 */ /* 0x000ea60000000a00 */
        /* <DEDUP_REMOVED lines=10> */
[----:B------:R-:W-:Y:S02]  /*0850*/  HADD2.F32 R16, -RZ, R16.H1_H1 ;  /* 0x30000010ff107230 */ /* 0x000fe40000004100 */
[----:B------:R-:W-:Y:S02]  /*0860*/  HADD2.F32 R12, -RZ, R17.H0_H0 ;  /* 0x20000011ff0c7230 */ /* 0x000fe40000004100 */
[----:B------:R-:W-:Y:S01]  /*0870*/  FADD.FTZ R0, R0, R13 ;  /* 0x0000000d00007221 */ /* 0x000fe20000010000 */
[----:B------:R-:W-:Y:S02]  /*0880*/  HADD2.F32 R13, -RZ, R4.H1_H1 ;  /* 0x30000004ff0d7230 */ /* 0x000fe40000004100 */
[----:B------:R-:W-:-:S02]  /*0890*/  HADD2.F32 R15, -RZ, R5.H0_H0 ;  /* 0x20000005ff0f7230 */ /* 0x000fc40000004100 */
[--C-:B0-----:R-:W-:Y:S02]  /*08a0*/  HADD2.F32 R22, -RZ, R19.reuse.H0_H0 ;  /* 0x20000013ff167230 */ /* 0x101fe40000004100 */
[----:B------:R-:W-:Y:S01]  /*08b0*/  FADD.FTZ R13, R16, R13 ;  /* 0x0000000d100d7221 */ /* 0x000fe20000010000 */
[----:B------:R-:W-:Y:S02]  /*08c0*/  HADD2.F32 R23, -RZ, R19.H1_H1 ;  /* 0x30000013ff177230 */ /* 0x000fe40000004100 */
[----:B------:R-:W-:Y:S01]  /*08d0*/  FADD.FTZ R12, R12, R15 ;  /* 0x0000000f0c0c7221 */ /* 0x000fe20000010000 */
[----:B------:R-:W-:Y:S02]  /*08e0*/  HADD2.F32 R20, -RZ, R18.H0_H0 ;  /* 0x20000012ff147230 */ /* 0x000fe40000004100 */
[----:B------:R-:W-:Y:S02]  /*08f0*/  HADD2.F32 R19, -RZ, R6.H0_H0 ;  /* 0x20000006ff137230 */ /* 0x000fe40000004100 */
[----:B------:R-:W-:-:S02]  /*0900*/  HADD2.F32 R17, -RZ, R17.H1_H1 ;  /* 0x30000011ff117230 */ /* 0x000fc40000004100 */
[----:B------:R-:W-:Y:S02]  /*0910*/  HADD2.F32 R14, -RZ, R5.H1_H1 ;  /* 0x30000005ff0e7230 */ /* 0x000fe40000004100 */
[----:B------:R-:W-:Y:S01]  /*0920*/  FADD.FTZ R19, R20, R19 ;  /* 0x0000001314137221 */ /* 0x000fe20000010000 */
[----:B------:R-:W-:Y:S02]  /*0930*/  HADD2.F32 R15, -RZ, R7.H0_H0 ;  /* 0x20000007ff0f7230 */ /* 0x000fe40000004100 */
[----:B------:R-:W-:Y:S02]  /*0940*/  HADD2.F32 R16, -RZ, R10.H0_H0 ;  /* 0x2000000aff107230 */ /* 0x000fe40000004100 */
[----:B------:R-:W-:Y:S01]  /*0950*/  FADD.FTZ R14, R17, R14 ;  /* 0x0000000e110e7221 */ /* 0x000fe20000010000 */
[----:B------:R-:W-:Y:S02]  /*0960*/  HADD2.F32 R18, -RZ, R18.H1_H1 ;  /* 0x30000012ff127230 */ /* 0x000fe40000004100 */
[----:B------:R-:W-:Y:S01]  /*0970*/  FADD.FTZ R22, R22, R15 ;  /* 0x0000000f16167221 */ /* 0x000fe20000010000 */
[----:B------:R-:W-:-:S02]  /*0980*/  HADD2.F32 R21, -RZ, R6.H1_H1 ;  /* 0x30000006ff157230 */ /* 0x000fc40000004100 */
[----:B------:R-:W-:Y:S01]  /*0990*/  FADD.FTZ R37, R19, R16 ;  /* 0x0000001013257221 */ /* 0x000fe20000010000 */
[----:B------:R-:W-:Y:S02]  /*09a0*/  HADD2.F32 R20, -RZ, R7.H1_H1 ;  /* 0x30000007ff147230 */ /* 0x000fe40000004100 */
        /* <DEDUP_REMOVED lines=21> */
.L_x_1414:
[----:B-----5:R-:W-:Y:S02]  /*0b00*/  HADD2.F32 R29, -RZ, R16.H0_H0 ;  /* 0x20000010ff1d7230 */ /* 0x020fe40000004100 */
[----:B------:R-:W-:Y:S02]  /*0b10*/  HADD2.F32 R0, -RZ, R4.H0_H0 ;  /* 0x20000004ff007230 */ /* 0x000fe40000004100 */
[----:B------:R-:W-:Y:S02]  /*0b20*/  HADD2.F32 R33, -RZ, R17.H0_H0 ;  /* 0x20000011ff217230 */ /* 0x000fe40000004100 */
[----:B------:R-:W-:Y:S02]  /*0b30*/  HADD2.F32 R37, -RZ, R18.H0_H0 ;  /* 0x20000012ff257230 */ /* 0x000fe40000004100 */
[----:B------:R-:W-:Y:S01]  /*0b40*/  FADD.FTZ R29, R29, R0 ;  /* 0x000000001d1d7221 */ /* 0x000fe20000010000 */
[----:B------:R-:W-:Y:S02]  /*0b50*/  HADD2.F32 R91, -RZ, R19.H0_H0 ;  /* 0x20000013ff5b7230 */ /* 0x000fe40000004100 */
[----:B------:R-:W-:-:S02]  /*0b60*/  HADD2.F32 R16, -RZ, R16.H1_H1 ;  /* 0x30000010ff107230 */ /* 0x000fc40000004100 */
        /* <DEDUP_REMOVED lines=22> */
.L_x_1413:
[----:B------:R-:W-:Y:S05]  /*0cd0*/  @!P2 BRA `(.L_x_1416) ;  /* 0x000000000074a947 */ /* 0x000fea0003800000 */
        /* <DEDUP_REMOVED lines=29> */
.L_x_1416:
        /* <DEDUP_REMOVED lines=8> */
.L_x_1415:
[----:B------:R-:W1:Y:S01]  /*0f30*/  @P2 LDC.64 R16, c[0x0][0x3a0] ;  /* 0x0000e800ff102b82 */ /* 0x000e620000000a00 */
[----:B------:R-:W-:-:S07]  /*0f40*/  IADD3 R35, PT, PT, R27, 0x80, RZ ;  /* 0x000000801b237810 */ /* 0x000fce0007ffe0ff */
[----:B0-----:R-:W0:Y:S08]  /*0f50*/  @P0 LDC.64 R20, c[0x0][0x3a8] ;  /* 0x0000ea00ff140b82 */ /* 0x001e300000000a00 */
[----:B------:R-:W2:Y:S01]  /*0f60*/  @P1 LDC.64 R22, c[0x0][0x398] ;  /* 0x0000e600ff161b82 */ /* 0x000ea20000000a00 */
[----:B-1----:R-:W-:-:S04]  /*0f70*/  @P2 IMAD.WIDE.U32 R24, R35, 0x10, R16 ;  /* 0x0000001023182825 */ /* 0x002fc800078e0010 */
[----:B------:R-:W-:-:S04]  /*0f80*/  IMAD.WIDE.U32 R16, R35, 0x10, R2 ;  /* 0x0000001023107825 */ /* 0x000fc800078e0002 */
[----:B0-----:R-:W-:-:S05]  /*0f90*/  @P0 IMAD.WIDE.U32 R20, R27, 0x10, R20 ;  /* 0x000000101b140825 */ /* 0x001fca00078e0014 */
[----:B------:R0:W-:Y:S01]  /*0fa0*/  @P0 STG.E.128 desc[UR6][R20.64], R12 ;  /* 0x0000000c14000986 */ /* 0x0001e2000c101d06 */
[----:B--2---:R-:W-:-:S03]  /*0fb0*/  @P1 IMAD.WIDE.U32 R22, R35, 0x10, R22 ;  /* 0x0000001023161825 */ /* 0x004fc600078e0016 */
[----:B------:R0:W5:Y:S04]  /*0fc0*/  @P2 LDG.E.128 R8, desc[UR6][R24.64] ;  /* 0x0000000618082981 */ /* 0x000168000c1e1d00 */
[----:B------:R0:W5:Y:S04]  /*0fd0*/  @P1 LDG.E.128 R4, desc[UR6][R22.64] ;  /* 0x0000000616041981 */ /* 0x000168000c1e1d00 */
[----:B------:R-:W5:Y:S01]  /*0fe0*/  LDG.E.128 R16, desc[UR6][R16.64] ;  /* 0x0000000610107981 */ /* 0x000f62000c1e1d00 */
        /* <DEDUP_REMOVED lines=15> */
.L_x_1418:
        /* <DEDUP_REMOVED lines=29> */
.L_x_1417:
        /* <DEDUP_REMOVED lines=32> */
.L_x_1420:
[----:B-----5:R-:W-:Y:S02]  /*14b0*/  HADD2.F32 R0, -RZ, R16.H0_H0 ;  /* 0x20000010ff007230 */ /* 0x020fe40000004100 */
[----:B------:R-:W-:Y:S02]  /*14c0*/  HADD2.F32 R13, -RZ, R4.H0_H0 ;  /* 0x20000004ff0d7230 */ /* 0x000fe40000004100 */
[----:B------:R-:W-:Y:S02]  /*14d0*/  HADD2.F32 R16, -RZ, R16.H1_H1 ;  /* 0x30000010ff107230 */ /* 0x000fe40000004100 */
[----:B------:R-:W-:Y:S02]  /*14e0*/  HADD2.F32 R12, -RZ, R17.H0_H0 ;  /* 0x20000011ff0c7230 */ /* 0x000fe40000004100 */
[----:B------:R-:W-:Y:S01]  /*14f0*/  FADD.FTZ R0, R13, R0 ;  /* 0x000000000d007221 */ /* 0x000fe20000010000 */
[----:B------:R-:W-:Y:S02]  /*1500*/  HADD2.F32 R13, -RZ, R4.H1_H1 ;  /* 0x30000004ff0d7230 */ /* 0x000fe40000004100 */
[----:B------:R-:W-:-:S02]  /*1510*/  HADD2.F32 R15, -RZ, R5.H0_H0 ;  /* 0x20000005ff0f7230 */ /* 0x000fc40000004100 */
[--C-:B------:R-:W-:Y:S02]  /*1520*/  HADD2.F32 R22, -RZ, R19.reuse.H0_H0 ;  /* 0x20000013ff167230 */ /* 0x100fe40000004100 */
        /* <DEDUP_REMOVED lines=36> */
.L_x_1419:
[----:B------:R-:W0:Y:S01]  /*1770*/  @P2 LDC.64 R16, c[0x0][0x3a0] ;  /* 0x0000e800ff102b82 */ /* 0x000e220000000a00 */
[----:B------:R-:W-:-:S07]  /*1780*/  IADD3 R93, PT, PT, R27, 0x100, RZ ;  /* 0x000001001b5d7810 */ /* 0x000fce0007ffe0ff */
        /* <DEDUP_REMOVED lines=21> */
.L_x_1422:
        /* <DEDUP_REMOVED lines=29> */
.L_x_1421:
        /* <DEDUP_REMOVED lines=30> */
.L_x_1424:
[----:B-----5:R-:W-:Y:S02]  /*1c90*/  HADD2.F32 R0, -RZ, R16.H0_H0 ;  /* 0x20000010ff007230 */ /* 0x020fe40000004100 */
[----:B------:R-:W-:Y:S02]  /*1ca0*/  HADD2.F32 R3, -RZ, R4.H0_H0 ;  /* 0x20000004ff037230 */ /* 0x000fe40000004100 */
[----:B------:R-:W-:Y:S02]  /*1cb0*/  HADD2.F32 R16, -RZ, R16.H1_H1 ;  /* 0x30000010ff107230 */ /* 0x000fe40000004100 */
[----:B------:R-:W-:Y:S02]  /*1cc0*/  HADD2.F32 R2, -RZ, R17.H0_H0 ;  /* 0x20000011ff027230 */ /* 0x000fe40000004100 */
[----:B------:R-:W-:Y:S01]  /*1cd0*/  FADD.FTZ R0, R3, R0 ;  /* 0x0000000003007221 */ /* 0x000fe20000010000 */
[----:B------:R-:W-:Y:S02]  /*1ce0*/  HADD2.F32 R3, -RZ, R4.H1_H1 ;  /* 0x30000004ff037230 */ /* 0x000fe40000004100 */
[----:B0-----:R-:W-:-:S02]  /*1cf0*/  HADD2.F32 R13, -RZ, R5.H0_H0 ;  /* 0x20000005ff0d7230 */ /* 0x001fc40000004100 */
[----:B------:R-:W-:Y:S02]  /*1d00*/  HADD2.F32 R14, -RZ, R18.H0_H0 ;  /* 0x20000012ff0e7230 */ /* 0x000fe40000004100 */
[----:B------:R-:W-:Y:S01]  /*1d10*/  FADD.FTZ R16, R3, R16 ;  /* 0x0000001003107221 */ /* 0x000fe20000010000 */
[----:B------:R-:W-:Y:S02]  /*1d20*/  HADD2.F32 R15, -RZ, R6.H0_H0 ;  /* 0x20000006ff0f7230 */ /* 0x000fe40000004100 */
[----:B------:R-:W-:Y:S01]  /*1d30*/  FADD.FTZ R2, R13, R2 ;  /* 0x000000020d027221 */ /* 0x000fe20000010000 */
        /* <DEDUP_REMOVED lines=11> */
[----:B------:R-:W-:-:S02]  /*1df0*/  HADD2.F32 R12, -RZ, R5.H1_H1 ;  /* 0x30000005ff0c7230 */ /* 0x000fc40000004100 */
        /* <DEDUP_REMOVED lines=21> */
.L_x_1423:
[----:B------:R-:W-:Y:S01]  /*1f50*/  FADD.FTZ R3, RZ, R29 ;  /* 0x0000001dff037221 */ /* 0x000fe20000010000 */
[----:B------:R-:W0:Y:S01]  /*1f60*/  S2UR UR5, SR_CgaCtaId ;  /* 0x00000000000579c3 */ /* 0x000e220000008800 */
        /* <DEDUP_REMOVED lines=89> */
[----:B0-----:R-:W-:Y:S01]  /*2500*/  FADD.FTZ R3, R0, R3 ;  /* 0x0000000300037221 */ /* 0x001fe20000010000 */
[----:B------:R-:W-:-:S04]  /*2510*/  @!P2 LEA R0, R89, UR4, 0x3 ;  /* 0x000000045900ac11 */ /* 0x000fc8000f8e18ff */
[----:B------:R-:W0:Y:S02]  /*2520*/  SHFL.BFLY PT, R16, R3, 0x2, 0x1f ;  /* 0x0c401f0003107f89 */ /* 0x000e2400000e0000 */
[----:B0-----:R-:W-:-:S05]  /*2530*/  FADD.FTZ R16, R3, R16 ;  /* 0x0000001003107221 */ /* 0x001fca0000010000 */
[----:B------:R-:W0:Y:S02]  /*2540*/  SHFL.BFLY PT, R17, R16, 0x4, 0x1f ;  /* 0x0c801f0010117f89 */ /* 0x000e2400000e0000 */
[----:B0-----:R-:W-:-:S05]  /*2550*/  FADD.FTZ R17, R16, R17 ;  /* 0x0000001110117221 */ /* 0x001fca0000010000 */
[----:B------:R-:W0:Y:S02]  /*2560*/  SHFL.BFLY PT, R18, R17, 0x8, 0x1f ;  /* 0x0d001f0011127f89 */ /* 0x000e2400000e0000 */
[----:B0-----:R-:W-:Y:S01]  /*2570*/  FADD.FTZ R30, R17, R18 ;  /* 0x00000012111e7221 */ /* 0x001fe20000010000 */
[----:B------:R-:W-:Y:S01]  /*2580*/  CS2R R16, SRZ ;  /* 0x0000000000107805 */ /* 0x000fe2000001ff00 */
[----:B------:R-:W0:Y:S03]  /*2590*/  @P0 LDC.64 R18, c[0x0][0x3a8] ;  /* 0x0000ea00ff120b82 */ /* 0x000e260000000a00 */
[----:B------:R-:W1:Y:S01]  /*25a0*/  SHFL.BFLY PT, R31, R30, 0x10, 0x1f ;  /* 0x0e001f001e1f7f89 */ /* 0x000e6200000e0000 */
[----:B0-----:R-:W-:-:S04]  /*25b0*/  @P0 IMAD.WIDE.U32 R18, R93, 0x10, R18 ;  /* 0x000000105d120825 */ /* 0x001fc800078e0012 */
[----:B-1----:R-:W-:Y:S01]  /*25c0*/  FADD.FTZ R3, R30, R31 ;  /* 0x0000001f1e037221 */ /* 0x002fe20000010000 */
[----:B------:R-:W-:Y:S01]  /*25d0*/  @!P4 LEA R31, R88, UR4, 0x3 ;  /* 0x00000004581fcc11 */ /* 0x000fe2000f8e18ff */
[----:B------:R-:W-:Y:S01]  /*25e0*/  @P0 STG.E.128 desc[UR6][R18.64], R12 ;  /* 0x0000000c12000986 */ /* 0x000fe2000c101d06 */
[----:B------:R-:W-:Y:S01]  /*25f0*/  HFMA2 R30, -RZ, RZ, 0, 0 ;  /* 0x00000000ff1e7431 */ /* 0x000fe200000001ff */
[----:B------:R-:W-:Y:S02]  /*2600*/  @!P4 MOV R30, 0x300 ;  /* 0x00000300001ec802 */ /* 0x000fe40000000f00 */
[----:B------:R0:W-:Y:S01]  /*2610*/  @!P2 STS.64 [R0], R2 ;  /* 0x000000020000a388 */ /* 0x0001e20000000a00 */
[----:B------:R-:W-:Y:S01]  /*2620*/  BAR.SYNC.DEFER_BLOCKING 0x0 ;  /* 0x0000000000007b1d */ /* 0x000fe20000010000 */
[----:B------:R-:W-:-:S05]  /*2630*/  ISETP.NE.AND P2, PT, R38, RZ, PT ;  /* 0x000000ff2600720c */ /* 0x000fca0003f45270 */
[----:B------:R-:W1:Y:S01]  /*2640*/  SHFL.DOWN PT, R103, R30, 0x2, 0x1f ;  /* 0x08401f001e677f89 */ /* 0x000e6200000e0000 */
[----:B0-----:R-:W-:-:S03]  /*2650*/  I2FP.F32.U32 R2, R30 ;  /* 0x0000001e00027245 */ /* 0x001fc60000201000 */
[----:B------:R-:W-:Y:S01]  /*2660*/  @!P4 LDS.64 R16, [R31] ;  /* 0x000000001f10c984 */ /* 0x000fe20000000a00 */
[----:B-1----:R-:W-:Y:S02]  /*2670*/  IADD3 R98, PT, PT, R103, R30, RZ ;  /* 0x0000001e67627210 */ /* 0x002fe40007ffe0ff */
[----:B------:R-:W-:Y:S02]  /*2680*/  I2FP.F32.S32 R18, R103 ;  /* 0x0000006700127245 */ /* 0x000fe40000201400 */
[----:B------:R-:W-:Y:S01]  /*2690*/  I2FP.F32.S32 R100, R98 ;  /* 0x0000006200647245 */ /* 0x000fe20000201400 */
[----:B------:R-:W0:Y:S03]  /*26a0*/  SHFL.DOWN PT, R19, R98, 0x1, 0x1f ;  /* 0x08201f0062137f89 */ /* 0x000e2600000e0000 */
[----:B------:R-:W1:Y:S01]  /*26b0*/  MUFU.RCP R102, R100 ;  /* 0x0000006400667308 */ /* 0x000e620000001000 */
[----:B0-----:R-:W-:Y:S01]  /*26c0*/  IADD3 R98, PT, PT, R98, R19, RZ ;  /* 0x0000001362627210 */ /* 0x001fe20007ffe0ff */
[----:B------:R-:W0:Y:S03]  /*26d0*/  SHFL.DOWN PT, R107, R16, 0x2, 0x1f ;  /* 0x08401f00106b7f89 */ /* 0x000e2600000e0000 */
[----:B------:R-:W-:Y:S01]  /*26e0*/  I2FP.F32.S32 R98, R98 ;  /* 0x0000006200627245 */ /* 0x000fe20000201400 */
[----:B------:R-:W2:Y:S05]  /*26f0*/  SHFL.DOWN PT, R0, R17, 0x2, 0x1f ;  /* 0x08401f0011007f89 */ /* 0x000eaa00000e0000 */
        /* <DEDUP_REMOVED lines=9> */
[----:B------:R-:W-:Y:S01]  /*2790*/  FMUL.FTZ R107, R107, R18 ;  /* 0x000000126b6b7220 */ /* 0x000fe20000410000 */
[----:B------:R-:W-:-:S03]  /*27a0*/  I2FP.F32.S32 R18, R19 ;  /* 0x0000001300127245 */ /* 0x000fc60000201400 */
[----:B------:R-:W-:-:S05]  /*27b0*/  FFMA.FTZ R17, R102, R107, R17 ;  /* 0x0000006b66117223 */ /* 0x000fca0000010011 */
[----:B------:R-:W1:Y:S01]  /*27c0*/  SHFL.DOWN PT, R0, R17, 0x1, 0x1f ;  /* 0x08201f0011007f89 */ /* 0x000e6200000e0000 */
[----:B0-----:R-:W-:Y:S01]  /*27d0*/  FADD.FTZ R16, R3, -R2 ;  /* 0x8000000203107221 */ /* 0x001fe20000010000 */
[----:B------:R-:W-:-:S03]  /*27e0*/  FMUL.FTZ R31, R2, R18 ;  /* 0x00000012021f7220 */ /* 0x000fc60000410000 */
[----:B------:R-:W-:Y:S01]  /*27f0*/  FMUL.FTZ R19, R16, R16 ;  /* 0x0000001010137220 */ /* 0x000fe20000410000 */
[C---:B------:R-:W-:Y:S01]  /*2800*/  FFMA.FTZ R31, R100.reuse, R3, R31 ;  /* 0x00000003641f7223 */ /* 0x040fe2000001001f */
[----:B------:R-:W0:Y:S02]  /*2810*/  LDC R16, c[0x0][0x448] ;  /* 0x00011200ff107b82 */ /* 0x000e240000000800 */
[----:B------:R-:W-:Y:S01]  /*2820*/  FMUL.FTZ R19, R100, R19 ;  /* 0x0000001364137220 */ /* 0x000fe20000410000 */
[C---:B---3--:R-:W-:Y:S01]  /*2830*/  FMUL.FTZ R103, R98.reuse, R31 ;  /* 0x0000001f62677220 */ /* 0x048fe20000410000 */
[----:B-1----:R-:W-:Y:S02]  /*2840*/  FADD.FTZ R3, R17, R0 ;  /* 0x0000000011037221 */ /* 0x002fe40000010000 */
        /* <DEDUP_REMOVED lines=29> */
[----:B-1----:R-:W-:-:S04]  /*2a20*/  IMAD.WIDE.U32 R28, R35, 0x10, R30 ;  /* 0x00000010231c7825 */ /* 0x002fc800078e001e */
        /* <DEDUP_REMOVED lines=8> */
[----:B------:R-:W-:Y:S01]  /*2ab0*/  FMUL.FTZ R19, R91, R110 ;  /* 0x0000006e5b137220 */ /* 0x000fe20000410000 */
[----:B------:R-:W-:Y:S01]  /*2ac0*/  FFMA.FTZ R23, R21, R69, R58 ;  /* 0x0000004515177223 */ /* 0x000fe2000001003a */
[----:B------:R-:W-:Y:S01]  /*2ad0*/  FFMA.FTZ R16, R17, R65, R62 ;  /* 0x0000004111107223 */ /* 0x000fe2000001003e */
[----:B------:R-:W-:Y:S01]  /*2ae0*/  FFMA.FTZ R21, R18, R64, R63 ;  /* 0x0000004012157223 */ /* 0x000fe2000001003f */
[C---:B------:R-:W-:Y:S01]  /*2af0*/  FMUL.FTZ R25, R91.reuse, R118 ;  /* 0x000000765b197220 */ /* 0x040fe20000410000 */
[C---:B------:R-:W-:Y:S01]  /*2b00*/  FMUL.FTZ R34, R91.reuse, R34 ;  /* 0x000000225b227220 */ /* 0x040fe20000410000 */
[C---:B------:R-:W-:Y:S01]  /*2b10*/  FMUL.FTZ R116, R91.reuse, R116 ;  /* 0x000000745b747220 */ /* 0x040fe20000410000 */
[----:B------:R-:W-:Y:S01]  /*2b20*/  FMUL.FTZ R33, R91, R100 ;  /* 0x000000645b217220 */ /* 0x000fe20000410000 */
[----:B------:R-:W-:Y:S01]  /*2b30*/  FFMA.FTZ R17, R19, R67, R60 ;  /* 0x0000004313117223 */ /* 0x000fe2000001003c */
[----:B------:R-:W-:Y:S01]  /*2b40*/  F2FP.F16.F32.PACK_AB R16, R21, R16 ;  /* 0x000000101510723e */ /* 0x000fe200000000ff */
[----:B------:R-:W-:Y:S01]  /*2b50*/  FMUL.FTZ R102, R91, R102 ;  /* 0x000000665b667220 */ /* 0x000fe20000410000 */
[----:B------:R-:W-:Y:S01]  /*2b60*/  FFMA.FTZ R19, R25, R71, R56 ;  /* 0x0000004719137223 */ /* 0x000fe20000010038 */
[----:B------:R-:W-:Y:S01]  /*2b70*/  FFMA.FTZ R34, R34, R70, R57 ;  /* 0x0000004622227223 */ /* 0x000fe20000010039 */
[C---:B------:R-:W-:Y:S01]  /*2b80*/  FMUL.FTZ R21, R91.reuse, R0 ;  /* 0x000000005b157220 */ /* 0x040fe20000410000 */
[----:B------:R-:W-:Y:S01]  /*2b90*/  FMUL.FTZ R0, R91, R22 ;  /* 0x000000165b007220 */ /* 0x000fe20000410000 */
[----:B------:R-:W-:Y:S01]  /*2ba0*/  FFMA.FTZ R116, R116, R68, R59 ;  /* 0x0000004474747223 */ /* 0x000fe2000001003b */
[----:B------:R-:W-:Y:S01]  /*2bb0*/  FFMA.FTZ R22, R33, R77, R42 ;  /* 0x0000004d21167223 */ /* 0x000fe2000001002a */
[----:B------:R-:W-:Y:S01]  /*2bc0*/  FFMA.FTZ R33, R102, R76, R43 ;  /* 0x0000004c66217223 */ /* 0x000fe2000001002b */
[----:B------:R-:W-:Y:S01]  /*2bd0*/  F2FP.F16.F32.PACK_AB R19, R34, R19 ;  /* 0x000000132213723e */ /* 0x000fe200000000ff */
[----:B------:R-:W0:Y:S01]  /*2be0*/  @!P2 LDC.64 R24, c[0x0][0x3c8] ;  /* 0x0000f200ff18ab82 */ /* 0x000e220000000a00 */
[----:B------:R-:W-:Y:S01]  /*2bf0*/  F2FP.F16.F32.PACK_AB R18, R116, R23 ;  /* 0x000000177412723e */ /* 0x000fe200000000ff */
[----:B------:R-:W-:Y:S01]  /*2c00*/  FMUL.FTZ R23, R91, R32 ;  /* 0x000000205b177220 */ /* 0x000fe20000410000 */
[----:B------:R-:W-:Y:S01]  /*2c10*/  F2FP.F16.F32.PACK_AB R22, R33, R22 ;  /* 0x000000162116723e */ /* 0x000fe200000000ff */
[----:B------:R-:W-:Y:S01]  /*2c20*/  FADD.FTZ R26, -R2, R105 ;  /* 0x00000069021a7221 */ /* 0x000fe20000010100 */
[----:B------:R-:W-:-:S04]  /*2c30*/  IMAD.WIDE.U32 R2, R27, 0x10, R30 ;  /* 0x000000101b027825 */ /* 0x000fc800078e001e */
[C---:B------:R-:W-:Y:S01]  /*2c40*/  FMUL.FTZ R90, R91.reuse, R90 ;  /* 0x0000005a5b5a7220 */ /* 0x040fe20000410000 */
[----:B------:R-:W-:Y:S01]  /*2c50*/  FMUL.FTZ R37, R91, R106 ;  /* 0x0000006a5b257220 */ /* 0x000fe20000410000 */
[----:B------:R-:W1:Y:S01]  /*2c60*/  @!P2 LDC.64 R34, c[0x0][0x3c0] ;  /* 0x0000f000ff22ab82 */ /* 0x000e620000000a00 */
[----:B------:R-:W-:-:S04]  /*2c70*/  IMAD.WIDE.U32 R30, R93, 0x10, R30 ;  /* 0x000000105d1e7825 */ /* 0x000fc800078e001e */
[----:B------:R-:W-:Y:S01]  /*2c80*/  FMUL.FTZ R93, R91, R20 ;  /* 0x000000145b5d7220 */ /* 0x000fe20000410000 */
[----:B------:R-:W-:Y:S01]  /*2c90*/  FFMA.FTZ R20, R21, R73, R46 ;  /* 0x0000004915147223 */ /* 0x000fe2000001002e */
[----:B------:R-:W-:Y:S01]  /*2ca0*/  FFMA.FTZ R27, R90, R72, R47 ;  /* 0x000000485a1b7223 */ /* 0x000fe2000001002f */
[----:B------:R-:W-:Y:S01]  /*2cb0*/  FFMA.FTZ R21, R23, R75, R44 ;  /* 0x0000004b17157223 */ /* 0x000fe2000001002c */
[----:B------:R-:W-:Y:S01]  /*2cc0*/  FFMA.FTZ R93, R93, R87, R48 ;  /* 0x000000575d5d7223 */ /* 0x000fe20000010030 */
[----:B------:R-:W-:Y:S01]  /*2cd0*/  FFMA.FTZ R0, R0, R86, R49 ;  /* 0x0000005600007223 */ /* 0x000fe20000010031 */
[----:B------:R-:W2:Y:S01]  /*2ce0*/  LDC.64 R32, c[0x0][0x380] ;  /* 0x0000e000ff207b82 */ /* 0x000ea20000000a00 */
[----:B------:R-:W-:Y:S01]  /*2cf0*/  FFMA.FTZ R23, R37, R79, R40 ;  /* 0x0000004f25177223 */ /* 0x000fe20000010028 */
[----:B------:R-:W-:Y:S01]  /*2d00*/  FMUL.FTZ R37, R91, R96 ;  /* 0x000000605b257220 */ /* 0x000fe20000410000 */
[----:B------:R-:W-:Y:S01]  /*2d10*/  F2FP.F16.F32.PACK_AB R20, R27, R20 ;  /* 0x000000141b14723e */ /* 0x000fe200000000ff */
[C---:B------:R-:W-:Y:S01]  /*2d20*/  FMUL.FTZ R112, R91.reuse, R112 ;  /* 0x000000705b707220 */ /* 0x040fe20000410000 */
[----:B------:R-:W-:Y:S01]  /*2d30*/  F2FP.F16.F32.PACK_AB R27, R0, R93 ;  /* 0x0000005d001b723e */ /* 0x000fe200000000ff */
[----:B------:R-:W-:Y:S01]  /*2d40*/  FMUL.FTZ R93, R91, R36 ;  /* 0x000000245b5d7220 */ /* 0x000fe20000410000 */
[----:B------:R-:W-:Y:S01]  /*2d50*/  FFMA.FTZ R0, R37, R81, R54 ;  /* 0x0000005125007223 */ /* 0x000fe20000010036 */
[----:B0-----:R-:W-:-:S04]  /*2d60*/  @!P2 IMAD.WIDE R36, R39, 0x4, R24 ;  /* 0x000000042724a825 */ /* 0x001fc800078e0218 */
[C---:B------:R-:W-:Y:S01]  /*2d70*/  FMUL.FTZ R98, R91.reuse, R98 ;  /* 0x000000625b627220 */ /* 0x040fe20000410000 */
[C---:B------:R-:W-:Y:S01]  /*2d80*/  FMUL.FTZ R108, R91.reuse, R108 ;  /* 0x0000006c5b6c7220 */ /* 0x040fe20000410000 */
[C---:B------:R-:W-:Y:S01]  /*2d90*/  FMUL.FTZ R95, R91.reuse, R94 ;  /* 0x0000005e5b5f7220 */ /* 0x040fe20000410000 */
[C---:B------:R-:W-:Y:S01]  /*2da0*/  FMUL.FTZ R26, R91.reuse, R26 ;  /* 0x0000001a5b1a7220 */ /* 0x040fe20000410000 */
[C---:B------:R-:W-:Y:S01]  /*2db0*/  FMUL.FTZ R92, R91.reuse, R92 ;  /* 0x0000005c5b5c7220 */ /* 0x040fe20000410000 */
[----:B------:R-:W-:Y:S01]  /*2dc0*/  FMUL.FTZ R104, R91, R104 ;  /* 0x000000685b687220 */ /* 0x000fe20000410000 */
[----:B------:R-:W-:Y:S01]  /*2dd0*/  FFMA.FTZ R112, R112, R66, R61 ;  /* 0x0000004270707223 */ /* 0x000fe2000001003d */
[----:B-1----:R-:W-:-:S04]  /*2de0*/  @!P2 IMAD.WIDE R34, R39, 0x4, R34 ;  /* 0x000000042722a825 */ /* 0x002fc800078e0222 */
[----:B------:R-:W-:Y:S01]  /*2df0*/  FFMA.FTZ R108, R108, R78, R41 ;  /* 0x0000004e6c6c7223 */ /* 0x000fe20000010029 */
[----:B------:R-:W-:Y:S01]  /*2e00*/  FFMA.FTZ R98, R98, R74, R45 ;  /* 0x0000004a62627223 */ /* 0x000fe2000001002d */
[----:B------:R-:W-:Y:S01]  /*2e10*/  FFMA.FTZ R90, R93, R83, R52 ;  /* 0x000000535d5a7223 */ /* 0x000fe20000010034 */
[----:B------:R-:W-:Y:S01]  /*2e20*/  FFMA.FTZ R94, R95, R85, R50 ;  /* 0x000000555f5e7223 */ /* 0x000fe20000010032 */
[----:B------:R0:W-:Y:S01]  /*2e30*/  @!P2 STG.E desc[UR6][R34.64], R103 ;  /* 0x000000672200a986 */ /* 0x0001e2000c101906 */
[----:B------:R-:W-:Y:S01]  /*2e40*/  FFMA.FTZ R97, R104, R84, R51 ;  /* 0x0000005468617223 */ /* 0x000fe20000010033 */
[----:B------:R-:W-:Y:S01]  /*2e50*/  FFMA.FTZ R95, R92, R82, R53 ;  /* 0x000000525c5f7223 */ /* 0x000fe20000010035 */
[----:B--2---:R-:W-:Y:S01]  /*2e60*/  IADD3 R39, PT, PT, R39, R32, RZ ;  /* 0x0000002027277210 */ /* 0x004fe20007ffe0ff */
[----:B------:R0:W-:Y:S01]  /*2e70*/  @!P2 STG.E desc[UR6][R36.64], R91 ;  /* 0x0000005b2400a986 */ /* 0x0001e2000c101906 */
[----:B------:R-:W-:Y:S01]  /*2e80*/  FFMA.FTZ R93, R26, R80, R55 ;  /* 0x000000501a5d7223 */ /* 0x000fe20000010037 */
[----:B------:R-:W-:-:S02]  /*2e90*/  F2FP.F16.F32.PACK_AB R17, R112, R17 ;  /* 0x000000117011723e */ /* 0x000fc400000000ff */
[----:B------:R-:W-:Y:S02]  /*2ea0*/  ISETP.GE.AND P2, PT, R39, R33, PT ;  /* 0x000000212700720c */ /* 0x000fe40003f46270 */
[----:B------:R-:W-:Y:S01]  /*2eb0*/  F2FP.F16.F32.PACK_AB R23, R108, R23 ;  /* 0x000000176c17723e */ /* 0x000fe200000000ff */
[----:B------:R0:W-:Y:S01]  /*2ec0*/  STG.E.128 desc[UR6][R2.64], R16 ;  /* 0x0000001002007986 */ /* 0x0001e2000c101d06 */
[----:B------:R-:W-:Y:S02]  /*2ed0*/  F2FP.F16.F32.PACK_AB R21, R98, R21 ;  /* 0x000000156215723e */ /* 0x000fe400000000ff */
[----:B------:R-:W-:Y:S02]  /*2ee0*/  F2FP.F16.F32.PACK_AB R26, R97, R94 ;  /* 0x0000005e611a723e */ /* 0x000fe400000000ff */
[----:B------:R-:W-:Y:S01]  /*2ef0*/  F2FP.F16.F32.PACK_AB R25, R95, R90 ;  /* 0x0000005a5f19723e */ /* 0x000fe200000000ff */
[----:B------:R0:W-:Y:S01]  /*2f00*/  STG.E.128 desc[UR6][R28.64], R20 ;  /* 0x000000141c007986 */ /* 0x0001e2000c101d06 */
[----:B------:R-:W-:-:S05]  /*2f10*/  F2FP.F16.F32.PACK_AB R24, R93, R0 ;  /* 0x000000005d18723e */ /* 0x000fca00000000ff */
[----:B------:R0:W-:Y:S01]  /*2f20*/  STG.E.128 desc[UR6][R30.64], R24 ;  /* 0x000000181e007986 */ /* 0x0001e2000c101d06 */
[----:B------:R-:W-:Y:S05]  /*2f30*/  @!P2 BRA `(.L_x_1425) ;  /* 0xffffffd400f8a947 */ /* 0x000fea000383ffff */
[----:B------:R-:W-:Y:S05]  /*2f40*/  EXIT ;  /* 0x000000000000794d */ /* 0x000fea0003800000 */
.L_x_1426:
        /* <DEDUP_REMOVED lines=11> */
.L_x_13575:


//--------------------- .text._ZN10layer_norm31ln_parallel_residual_fwd_kernelINS_13Kernel_traitsI6__halfS2_S2_S2_fjLj3072ELj1ELj1ELj4ELj16ENS_18Kernel_traits_baseILj3072ES2_S2_S2_S2_fjLj128EEEEELb1ELb0ELb0EEEvNS_9FwdParamsE --------------------------
	.section	.text._ZN10layer_norm31ln_parallel_residual_fwd_kernelINS_13Kernel_traitsI6__halfS2_S2_S2_fjLj3072ELj1ELj1ELj4ELj16ENS_18Kernel_traits_baseILj3072ES2_S2_S2_S2_fjLj128EEEEELb1ELb0ELb0EEEvNS_9FwdParamsE,"ax",@progbits
	.align	128
        .global         _ZN10layer_norm31ln_parallel_residual_fwd_kernelINS_13Kernel_traitsI6__halfS2_S2_S2_fjLj3072ELj1ELj1ELj4ELj16ENS_18Kernel_traits_baseILj3072ES2_S2_S2_S2_fjLj128EEEEELb1ELb0ELb0EEEvNS_9FwdParamsE
        .type           _ZN10layer_norm31ln_parallel_residual_fwd_kernelINS_13Kernel_traitsI6__halfS2_S2_S2_fjLj3072ELj1ELj1ELj4ELj16ENS_18Kernel_traits_baseILj3072ES2_S2_S2_S2_fjLj128EEEEELb1ELb0ELb0EEEvNS_9FwdParamsE,@function
        .size           _ZN10layer_norm31ln_parallel_residual_fwd_kernelINS_13Kernel_traitsI6__halfS2_S2_S2_fjLj3072ELj1ELj1ELj4ELj16ENS_18Kernel_traits_baseILj3072ES2_S2_S2_S2_fjLj128EEEEELb1ELb0ELb0EEEvNS_9FwdParamsE,(.L_x_13576 - _ZN10layer_norm31ln_parallel_residual_fwd_kernelINS_13Kernel_traitsI6__halfS2_S2_S2_fjLj3072ELj1ELj1ELj4ELj16ENS_18Kernel_traits_baseILj3072ES2_S2_S2_S2_fjLj128EEEEELb1ELb0ELb0EEEvNS_9FwdParamsE)
        .other          _ZN10layer_norm31ln_parallel_residual_fwd_kernelINS_13Kernel_traitsI6__halfS2_S2_S2_fjLj3072ELj1ELj1ELj4ELj16ENS_18Kernel_traits_baseILj3072ES2_S2_S2_S2_fjLj128EEEEELb1ELb0ELb0EEEvNS_9FwdParamsE,@"STO_CUDA_ENTRY STV_DEFAULT"
_ZN10layer_norm31ln_parallel_residual_fwd_kernelINS_13Kernel_traitsI6__halfS2_S2_S2_fjLj3072ELj1ELj1ELj4ELj16ENS_18Kernel_traits_baseILj3072ES2_S2_S2_S2_fjLj128EEEEELb1ELb0ELb0EEEvNS_9FwdParamsE:
.text._ZN10layer_norm31ln_parallel_residual_fwd_kernelINS_13Kernel_traitsI6__halfS2_S2_S2_fjLj3072ELj1ELj1ELj4ELj16ENS_18Kernel_traits_baseILj3072ES2_S2_S2_S2_fjLj128EEEEELb1ELb0ELb0EEEvNS_9FwdParamsE:
        /* <DEDUP_REMOVED lines=24> */
[----:B------:R-:W-:Y:S01]  /*0180*/  @P0 IADD3.X R9, PT, PT, RZ, R5, RZ, P1, !PT ;  /* 0x00000005ff090210 */ /* 0x000fe20000ffe4ff */
[----:B----4-:R-:W-:Y:S01]  /*0190*/  IMAD.MOV.U32 R5, RZ, RZ, R111 ;  /* 0x000000ffff057224 */ /* 0x010fe200078e006f */
[----:B------:R-:W-:-:S02]  /*01a0*/  LEA.HI R3, R3, R0, RZ, 0x3 ;  /* 0x0000000003037211 */ /* 0x000fc400078f18ff */
[----:B------:R-:W-:Y:S01]  /*01b0*/  LOP3.LUT R4, R111, 0x60, RZ, 0xc0, !PT ;  /* 0x000000606f047812 */ /* 0x000fe200078ec0ff */
[----:B0-----:R-:W-:Y:S01]  /*01c0*/  IMAD R87, R6, UR16, R5 ;  /* 0x0000001006577c24 */ /* 0x001fe2000f8e0205 */
[----:B------:R-:W-:Y:S01]  /*01d0*/  LOP3.LUT R0, R5, 0x7f, RZ, 0x3c, !PT ;  /* 0x0000007f05007812 */ /* 0x000fe200078e3cff */
[----:B------:R-:W-:Y:S01]  /*01e0*/  UIADD3 UR20, UPT, UPT, UR9, -0x4498517b, URZ ;  /* 0xbb67ae8509147890 */ /* 0x000fe2000fffe0ff */
[--C-:B------:R-:W-:Y:S01]  /*01f0*/  SHF.R.U64 R86, R8, 0x2, R9.reuse ;  /* 0x0000000208567819 */ /* 0x100fe20000001209 */
[----:B------:R-:W-:Y:S01]  /*0200*/  UIADD3 UR21, UPT, UPT, UR8, 0x3c6ef372, URZ ;  /* 0x3c6ef37208157890 */ /* 0x000fe2000fffe0ff */
[----:B------:R-:W-:Y:S01]  /*0210*/  LEA.HI.SX32 R0, R3, R0, 0x1d ;  /* 0x0000000003007211 */ /* 0x000fe200078feaff */
        /* <DEDUP_REMOVED lines=35> */
[----:B------:R-:W-:Y:S02]  /*0450*/  CS2R R44, SRZ ;  /* 0x00000000002c7805 */ /* 0x000fe4000001ff00 */
[----:B------:R-:W-:Y:S02]  /*0460*/  CS2R R40, SRZ ;  /* 0x0000000000287805 */ /* 0x000fe4000001ff00 */
[----:B------:R-:W-:Y:S02]  /*0470*/  CS2R R34, SRZ ;  /* 0x0000000000227805 */ /* 0x000fe4000001ff00 */
[----:B------:R-:W-:Y:S02]  /*0480*/  CS2R R32, SRZ ;  /* 0x0000000000207805 */ /* 0x000fe4000001ff00 */
[----:B------:R-:W-:-:S02]  /*0490*/  CS2R R38, SRZ ;  /* 0x0000000000267805 */ /* 0x000fc4000001ff00 */
[----:B------:R-:W-:Y:S01]  /*04a0*/  CS2R R36, SRZ ;  /* 0x0000000000247805 */ /* 0x000fe2000001ff00 */
[----:B------:R-:W-:Y:S01]  /*04b0*/  @P2 IMAD.MOV.U32 R43, RZ, RZ, RZ ;  /* 0x000000ffff2b2224 */ /* 0x000fe200078e00ff */
[----:B------:R-:W-:Y:S01]  /*04c0*/  @P0 IADD3 R5, PT, PT, R5, 0x80, RZ ;  /* 0x0000008005050810 */ /* 0x000fe20007ffe0ff */
[----:B------:R-:W-:Y:S01]  /*04d0*/  @P0 IMAD.MOV.U32 R47, RZ, RZ, RZ ;  /* 0x000000ffff2f0224 */ /* 0x000fe200078e00ff */
        /* <DEDUP_REMOVED lines=20> */
.L_x_1429:
[C---:B------:R-:W-:Y:S01]  /*0620*/  ISETP.GE.U32.AND P2, PT, R0.reuse, 0x80, PT ;  /* 0x000000800000780c */ /* 0x040fe20003f46070 */
[----:B------:R-:W0:Y:S01]  /*0630*/  LDC.64 R10, c[0x0][0x3d0] ;  /* 0x0000f400ff0a7b82 */ /* 0x000e220000000a00 */
[----:B------:R-:W-:-:S07]  /*0640*/  ISETP.GE.U32.AND P0, PT, R0, 0x100, PT ;  /* 0x000001000000780c */ /* 0x000fce0003f06070 */
[----:B------:R-:W1:Y:S08]  /*0650*/  LDC.64 R12, c[0x0][0x3d8] ;  /* 0x0000f600ff0c7b82 */ /* 0x000e700000000a00 */
[----:B------:R-:W2:Y:S08]  /*0660*/  LDC.64 R14, c[0x0][0x3d0] ;  /* 0x0000f400ff0e7b82 */ /* 0x000eb00000000a00 */
[----:B------:R-:W3:Y:S01]  /*0670*/  LDC.64 R40, c[0x0][0x3d8] ;  /* 0x0000f600ff287b82 */ /* 0x000ee20000000a00 */
[----:B0-----:R-:W-:Y:S01]  /*0680*/  @P2 IMAD.WIDE.U32 R10, R5, 0x10, R10 ;  /* 0x00000010050a2825 */ /* 0x001fe200078e000a */
[----:B------:R-:W-:-:S02]  /*0690*/  ISETP.GE.U32.AND P1, PT, R0, 0x180, PT ;  /* 0x000001800000780c */ /* 0x000fc40003f26070 */
[----:B------:R-:W-:Y:S02]  /*06a0*/  P2R R88, PR, RZ, 0x4 ;  /* 0x00000004ff587803 */ /* 0x000fe40000000000 */
[----:B------:R0:W5:Y:S02]  /*06b0*/  @P2 LDG.E.128 R16, desc[UR6][R10.64] ;  /* 0x000000060a102981 */ /* 0x000164000c1e1d00 */
        /* <DEDUP_REMOVED lines=10> */
[----:B-1----:R-:W-:Y:S01]  /*0760*/  @P0 IMAD.WIDE.U32 R50, R5, 0x10, R44 ;  /* 0x0000001005320825 */ /* 0x002fe200078e002c */
[----:B------:R0:W5:Y:S04]  /*0770*/  @P0 LDG.E.128 R28, desc[UR6][R48.64] ;  /* 0x00000006301c0981 */ /* 0x000168000c1e1d00 */
[----:B------:R0:W5:Y:S01]  /*0780*/  @P0 LD.E.128 R32, desc[UR6][R50.64] ;  /* 0x0000000632200980 */ /* 0x000162000c101d00 */
[----:B------:R-:W-:-:S02]  /*0790*/  MOV R46, RZ ;  /* 0x000000ff002e7202 */ /* 0x000fc40000000f00 */
[----:B------:R-:W-:Y:S01]  /*07a0*/  CS2R R44, SRZ ;  /* 0x00000000002c7805 */ /* 0x000fe2000001ff00 */
[----:B------:R-:W-:Y:S01]  /*07b0*/  IMAD.MOV.U32 R42, RZ, RZ, RZ ;  /* 0x000000ffff2a7224 */ /* 0x000fe200078e00ff */
[----:B------:R-:W-:Y:S01]  /*07c0*/  CS2R R40, SRZ ;  /* 0x0000000000287805 */ /* 0x000fe2000001ff00 */
[----:B------:R-:W-:Y:S01]  /*07d0*/  @P2 IMAD.MOV.U32 R43, RZ, RZ, RZ ;  /* 0x000000ffff2b2224 */ /* 0x000fe200078e00ff */
[----:B------:R-:W-:Y:S01]  /*07e0*/  @P0 MOV R47, RZ ;  /* 0x000000ff002f0202 */ /* 0x000fe20000000f00 */
[----:B------:R-:W-:Y:S01]  /*07f0*/  @P0 VIADD R5, R5, 0x80 ;  /* 0x0000008005050836 */ /* 0x000fe20000000000 */
[----:B------:R-:W-:Y:S06]  /*0800*/  @!P1 BRA `(.L_x_1430) ;  /* 0x0000000400a49947 */ /* 0x000fec0003800000 */
[----:B0-----:R-:W0:Y:S08]  /*0810*/  LDC.64 R48, c[0x0][0x3d0] ;  /* 0x0000f400ff307b82 */ /* 0x001e300000000a00 */
        /* <DEDUP_REMOVED lines=8> */
[----:B------:R-:W-:Y:S01]  /*08a0*/  HFMA2 R42, -RZ, RZ, 0, 0 ;  /* 0x00000000ff2a7431 */ /* 0x000fe200000001ff */
[----:B------:R-:W-:Y:S02]  /*08b0*/  CS2R R58, SRZ ;  /* 0x00000000003a7805 */ /* 0x000fe4000001ff00 */
[----:B------:R-:W-:Y:S01]  /*08c0*/  CS2R R56, SRZ ;  /* 0x0000000000387805 */ /* 0x000fe2000001ff00 */
[----:B------:R-:W-:Y:S01]  /*08d0*/  IMAD.MOV.U32 R46, RZ, RZ, RZ ;  /* 0x000000ffff2e7224 */ /* 0x000fe200078e00ff */
[----:B------:R-:W-:Y:S02]  /*08e0*/  CS2R R44, SRZ ;  /* 0x00000000002c7805 */ /* 0x000fe4000001ff00 */
[----:B------:R-:W-:Y:S01]  /*08f0*/  CS2R R40, SRZ ;  /* 0x0000000000287805 */ /* 0x000fe2000001ff00 */
[----:B------:R-:W-:Y:S06]  /*0900*/  BRA `(.L_x_1430) ;  /* 0x0000000400647947 */ /* 0x000fec0003800000 */
.L_x_1428:
        /* <DEDUP_REMOVED lines=48> */
.L_x_1431:
        /* <DEDUP_REMOVED lines=9> */
[----:B------:R-:W5:Y:S02]  /*0ca0*/  @P2 LDG.E.128 R16, desc[UR6][R14.64] ;  /* 0x000000060e102981 */ /* 0x000f64000c1e1d00 */
[----:B------:R-:W0:Y:S01]  /*0cb0*/  @P0 LDC.64 R68, c[0x0][0x438] ;  /* 0x00010e00ff440b82 */ /* 0x000e220000000a00 */
[----:B-1----:R-:W-:-:S05]  /*0cc0*/  @P2 IMAD.WIDE.U32 R64, R5, 0x10, R12 ;  /* 0x0000001005402825 */ /* 0x002fca00078e000c */
[----:B------:R-:W5:Y:S02]  /*0cd0*/  @P2 LDG.E.128 R20, desc[UR6][R64.64] ;  /* 0x0000000640142981 */ /* 0x000f64000c1e1d00 */
[----:B------:R-:W1:Y:S01]  /*0ce0*/  LDC.64 R70, c[0x0][0x3d8] ;  /* 0x0000f600ff467b82 */ /* 0x000e620000000a00 */
[C---:B--2---:R-:W-:Y:S01]  /*0cf0*/  @P2 IMAD.WIDE.U32 R36, R5.reuse, 0x10, R10 ;  /* 0x0000001005242825 */ /* 0x044fe200078e000a */
[----:B------:R-:W-:-:S06]  /*0d00*/  @P2 LOP3.LUT R5, R5, 0x80, RZ, 0xfc, !PT ;  /* 0x0000008005052812 */ /* 0x000fcc00078efcff */
[----:B------:R-:W2:Y:S01]  /*0d10*/  LDC.64 R72, c[0x0][0x3d0] ;  /* 0x0000f400ff487b82 */ /* 0x000ea20000000a00 */
[C---:B---3--:R-:W-:Y:S01]  /*0d20*/  @P0 IMAD.WIDE.U32 R66, R5.reuse, 0x10, R32 ;  /* 0x0000001005420825 */ /* 0x048fe200078e0020 */
[----:B------:R3:W5:Y:S04]  /*0d30*/  @P2 LD.E.128 R40, desc[UR6][R36.64] ;  /* 0x0000000624282980 */ /* 0x000768000c101d00 */
[----:B------:R4:W5:Y:S02]  /*0d40*/  @P0 LDG.E.128 R24, desc[UR6][R66.64] ;  /* 0x0000000642180981 */ /* 0x000964000c1e1d00 */
[----:B------:R-:W3:Y:S01]  /*0d50*/  @P1 LDC.64 R74, c[0x0][0x438] ;  /* 0x00010e00ff4a1b82 */ /* 0x000ee20000000a00 */
[----:B0-----:R-:W-:-:S05]  /*0d60*/  @P0 IMAD.WIDE.U32 R68, R5, 0x10, R68 ;  /* 0x0000001005440825 */ /* 0x001fca00078e0044 */
[----:B------:R4:W5:Y:S02]  /*0d70*/  @P0 LD.E.128 R44, desc[UR6][R68.64] ;  /* 0x00000006442c0980 */ /* 0x000964000c101d00 */
[----:B------:R-:W0:Y:S01]  /*0d80*/  LDC.64 R76, c[0x0][0x3d8] ;  /* 0x0000f600ff4c7b82 */ /* 0x000e220000000a00 */
[----:B-1----:R-:W-:-:S04]  /*0d90*/  @P0 IMAD.WIDE.U32 R70, R5, 0x10, R70 ;  /* 0x0000001005460825 */ /* 0x002fc800078e0046 */
[----:B------:R-:W-:Y:S01]  /*0da0*/  @P0 VIADD R5, R5, 0x80 ;  /* 0x0000008005050836 */ /* 0x000fe20000000000 */
[----:B------:R4:W5:Y:S03]  /*0db0*/  @P0 LDG.E.128 R28, desc[UR6][R70.64] ;  /* 0x00000006461c0981 */ /* 0x000966000c1e1d00 */
[----:B--2---:R-:W-:-:S05]  /*0dc0*/  @P1 IMAD.WIDE.U32 R6, R5, 0x10, R72 ;  /* 0x0000001005061825 */ /* 0x004fca00078e0048 */
[----:B------:R4:W5:Y:S01]  /*0dd0*/  @P1 LDG.E.128 R48, desc[UR6][R6.64] ;  /* 0x0000000606301981 */ /* 0x000962000c1e1d00 */
[----:B---3--:R-:W-:-:S05]  /*0de0*/  @P1 IMAD.WIDE.U32 R10, R5, 0x10, R74 ;  /* 0x00000010050a1825 */ /* 0x008fca00078e004a */
[----:B------:R4:W5:Y:S01]  /*0df0*/  @P1 LD.E.128 R56, desc[UR6][R10.64] ;  /* 0x000000060a381980 */ /* 0x000962000c101d00 */
[----:B0-----:R-:W-:-:S05]  /*0e00*/  @P1 IMAD.WIDE.U32 R12, R5, 0x10, R76 ;  /* 0x00000010050c1825 */ /* 0x001fca00078e004c */
[----:B------:R4:W5:Y:S01]  /*0e10*/  @P1 LDG.E.128 R52, desc[UR6][R12.64] ;  /* 0x000000060c341981 */ /* 0x000962000c1e1d00 */
[----:B------:R-:W-:Y:S02]  /*0e20*/  MOV R34, RZ ;  /* 0x000000ff00227202 */ /* 0x000fe40000000f00 */
[----:B------:R-:W-:Y:S01]  /*0e30*/  CS2R R32, SRZ ;  /* 0x0000000000207805 */ /* 0x000fe2000001ff00 */
[----:B------:R-:W-:Y:S01]  /*0e40*/  IMAD.MOV.U32 R38, RZ, RZ, RZ ;  /* 0x000000ffff267224 */ /* 0x000fe200078e00ff */
[----:B------:R-:W-:Y:S01]  /*0e50*/  CS2R R36, SRZ ;  /* 0x0000000000247805 */ /* 0x000fe2000001ff00 */
[----:B------:R-:W-:Y:S01]  /*0e60*/  @P2 IMAD.MOV.U32 R39, RZ, RZ, RZ ;  /* 0x000000ffff272224 */ /* 0x000fe200078e00ff */
[----:B------:R-:W-:Y:S02]  /*0e70*/  @P1 CS2R R62, SRZ ;  /* 0x00000000003e1805 */ /* 0x000fe4000001ff00 */
[----:B------:R-:W-:Y:S02]  /*0e80*/  @P1 CS2R R60, SRZ ;  /* 0x00000000003c1805 */ /* 0x000fe4000001ff00 */
[----:B----4-:R-:W-:-:S07]  /*0e90*/  @P0 MOV R35, RZ ;  /* 0x000000ff00230202 */ /* 0x010fce0000000f00 */
.L_x_1430:
[----:B------:R-:W-:Y:S05]  /*0ea0*/  BSYNC.RECONVERGENT B0 ;  /* 0x0000000000007941 */ /* 0x000fea0003800200 */
.L_x_1427:
[----:B------:R-:W1:Y:S02]  /*0eb0*/  LDCU UR4, c[0x0][0x384] ;  /* 0x00007080ff0477ac */ /* 0x000e640008000800 */
[----:B-1----:R-:W-:-:S06]  /*0ec0*/  UISETP.GE.AND UP0, UPT, UR16, UR4, UPT ;  /* 0x000000041000728c */ /* 0x002fcc000bf06270 */
[----:B------:R-:W-:-:S13]  /*0ed0*/  PLOP3.LUT P0, PT, PT, PT, UP0, 0x80, 0x8 ;  /* 0x000000000008781c */ /* 0x000fda0003f0f008 */
[----:B------:R-:W-:Y:S05]  /*0ee0*/  @P0 EXIT ;  /* 0x000000000000094d */ /* 0x000fea0003800000 */
[----:B0-----:R-:W-:Y:S01]  /*0ef0*/  IMAD.HI.U32 R6, R86, -0x2daee0ad, RZ ;  /* 0xd2511f5356067827 */ /* 0x001fe200078e00ff */
[----:B------:R-:W-:Y:S02]  /*0f00*/  UIADD3 UR4, UPT, UPT, UR8, -0x61c88647, URZ ;  /* 0x9e3779b908047890 */ /* 0x000fe4000fffe0ff */
[----:B------:R-:W-:Y:S01]  /*0f10*/  UIADD3 UR5, UPT, UPT, UR9, 0x1fd5c5a3, URZ ;  /* 0x1fd5c5a309057890 */ /* 0x000fe2000fffe0ff */
[C---:B------:R-:W-:Y:S01]  /*0f20*/  IMAD.HI.U32 R5, R87.reuse, -0x326172a9, RZ ;  /* 0xcd9e8d5757057827 */ /* 0x040fe200078e00ff */
[----:B------:R-:W-:Y:S01]  /*0f30*/  LOP3.LUT R6, R6, UR9, RZ, 0x3c, !PT ;  /* 0x0000000906067c12 */ /* 0x000fe2000f8e3cff */
[----:B------:R-:W-:Y:S02]  /*0f40*/  UIADD3 UR10, UPT, UPT, UR8, -0xe443238, URZ ;  /* 0xf1bbcdc8080a7890 */ /* 0x000fe4000fffe0ff */
[----:B------:R-:W-:Y:S01]  /*0f50*/  IMAD R10, R87, -0x326172a9, RZ ;  /* 0xcd9e8d57570a7824 */ /* 0x000fe200078e02ff */
[----:B------:R-:W-:Y:S01]  /*0f60*/  LOP3.LUT R5, R2, UR8, R5, 0x96, !PT ;  /* 0x0000000802057c12 */ /* 0x000fe2000f8e9605 */
[----:B------:R-:W-:Y:S01]  /*0f70*/  IMAD.HI.U32 R7, R6, -0x326172a9, RZ ;  /* 0xcd9e8d5706077827 */ /* 0x000fe200078e00ff */
[----:B------:R-:W0:Y:S03]  /*0f80*/  LDCU UR17, c[0x0][0x388] ;  /* 0x00007100ff1177ac */ /* 0x000e260008000800 */
[----:B------:R-:W-:Y:S01]  /*0f90*/  IMAD R12, R86, -0x2daee0ad, RZ ;  /* 0xd2511f53560c7824 */ /* 0x000fe200078e02ff */
[----:B------:R-:W-:Y:S01]  /*0fa0*/  LOP3.LUT R7, R10, UR4, R7, 0x96, !PT ;  /* 0x000000040a077c12 */ /* 0x000fe2000f8e9607 */
[C---:B------:R-:W-:Y:S01]  /*0fb0*/  IMAD.HI.U32 R9, R5.reuse, -0x2daee0ad, RZ ;  /* 0xd2511f5305097827 */ /* 0x040fe200078e00ff */
[----:B------:R-:W-:Y:S01]  /*0fc0*/  UIADD3 UR4, UPT, UPT, UR8, 0x1715609d, URZ ;  /* 0x1715609d08047890 */ /* 0x000fe2000fffe0ff */
[----:B------:R-:W1:Y:S02]  /*0fd0*/  LDCU.U8 UR18, c[0x0][0x410] ;  /* 0x00008200ff1277ac */ /* 0x000e640008000000 */
[----:B------:R-:W-:Y:S01]  /*0fe0*/  IMAD R11, R5, -0x2daee0ad, RZ ;  /* 0xd2511f53050b7824 */ /* 0x000fe200078e02ff */
[----:B------:R-:W-:Y:S01]  /*0ff0*/  LOP3.LUT R9, R12, UR20, R9, 0x96, !PT ;  /* 0x000000140c097c12 */ /* 0x000fe2000f8e9609 */
[----:B------:R-:W-:Y:S01]  /*1000*/  IMAD.HI.U32 R10, R7, -0x2daee0ad, RZ ;  /* 0xd2511f53070a7827 */ /* 0x000fe200078e00ff */
[----:B------:R-:W2:Y:S03]  /*1010*/  LDCU UR19, c[0x0][0x400] ;  /* 0x00008000ff1377ac */ /* 0x000ea60008000800 */
[----:B------:R-:W-:Y:S01]  /*1020*/  IMAD R6, R6, -0x326172a9, RZ ;  /* 0xcd9e8d5706067824 */ /* 0x000fe200078e02ff */
[----:B------:R-:W-:Y:S01]  /*1030*/  LOP3.LUT R10, R11, UR22, R10, 0x96, !PT ;  /* 0x000000160b0a7c12 */ /* 0x000fe2000f8e960a */
[C---:B------:R-:W-:Y:S01]  /*1040*/  IMAD.HI.U32 R5, R9.reuse, -0x326172a9, RZ ;  /* 0xcd9e8d5709057827 */ /* 0x040fe200078e00ff */
[----:B------:R-:W3:Y:S03]  /*1050*/  LDCU.64 UR12, c[0x0][0x3a0] ;  /* 0x00007400ff0c77ac */ /* 0x000ee60008000a00 */
[----:B------:R-:W-:Y:S01]  /*1060*/  IMAD R9, R9, -0x326172a9, RZ ;  /* 0xcd9e8d5709097824 */ /* 0x000fe200078e02ff */
[----:B------:R-:W-:Y:S01]  /*1070*/  LOP3.LUT R5, R6, UR21, R5, 0x96, !PT ;  /* 0x0000001506057c12 */ /* 0x000fe2000f8e9605 */
[----:B------:R-:W-:Y:S01]  /*1080*/  IMAD.HI.U32 R6, R10, -0x326172a9, RZ ;  /* 0xcd9e8d570a067827 */ /* 0x000fe200078e00ff */
[----:B------:R-:W-:-:S03]  /*1090*/  UPLOP3.LUT UP1, UPT, UPT, UPT, UPT, 0x40, 0x4 ;  /* 0x000000000004789c */ /* 0x000fc60003f2e870 */
[----:B------:R-:W-:Y:S01]  /*10a0*/  IMAD R12, R7, -0x2daee0ad, RZ ;  /* 0xd2511f53070c7824 */ /* 0x000fe200078e02ff */
[----:B------:R-:W-:Y:S01]  /*10b0*/  LOP3.LUT R6, R9, UR23, R6, 0x96, !PT ;  /* 0x0000001709067c12 */ /* 0x000fe2000f8e9606 */
[----:B------:R-:W-:-:S04]  /*10c0*/  IMAD.HI.U32 R7, R5, -0x2daee0ad, RZ ;  /* 0xd2511f5305077827 */ /* 0x000fc800078e00ff */
[----:B------:R-:W-:Y:S01]  /*10d0*/  IMAD.HI.U32 R9, R6, -0x2daee0ad, RZ ;  /* 0xd2511f5306097827 */ /* 0x000fe200078e00ff */
[----:B------:R-:W-:-:S03]  /*10e0*/  LOP3.LUT R7, R12, UR24, R7, 0x96, !PT ;  /* 0x000000180c077c12 */ /* 0x000fc6000f8e9607 */
[----:B------:R-:W-:Y:S02]  /*10f0*/  IMAD R12, R5, -0x2daee0ad, RZ ;  /* 0xd2511f53050c7824 */ /* 0x000fe400078e02ff */
[----:B------:R-:W-:Y:S02]  /*1100*/  IMAD R10, R10, -0x326172a9, RZ ;  /* 0xcd9e8d570a0a7824 */ /* 0x000fe400078e02ff */
[----:B------:R-:W-:Y:S01]  /*1110*/  IMAD.HI.U32 R5, R7, -0x326172a9, RZ ;  /* 0xcd9e8d5707057827 */ /* 0x000fe200078e00ff */
[----:B------:R-:W-:-:S03]  /*1120*/  LOP3.LUT R9, R12, UR26, R9, 0x96, !PT ;  /* 0x0000001a0c097c12 */ /* 0x000fc6000f8e9609 */
[----:B------:R-:W-:Y:S01]  /*1130*/  IMAD R11, R6, -0x2daee0ad, RZ ;  /* 0xd2511f53060b7824 */ /* 0x000fe200078e02ff */
[----:B------:R-:W-:Y:S01]  /*1140*/  LOP3.LUT R5, R10, UR25, R5, 0x96, !PT ;  /* 0x000000190a057c12 */ /* 0x000fe2000f8e9605 */
[----:B------:R-:W-:Y:S02]  /*1150*/  IMAD R10, R7, -0x326172a9, RZ ;  /* 0xcd9e8d57070a7824 */ /* 0x000fe400078e02ff */
[----:B------:R-:W-:-:S04]  /*1160*/  IMAD.HI.U32 R7, R9, -0x326172a9, RZ ;  /* 0xcd9e8d5709077827 */ /* 0x000fc800078e00ff */
[C---:B------:R-:W-:Y:S01]  /*1170*/  IMAD.HI.U32 R6, R5.reuse, -0x2daee0ad, RZ ;  /* 0xd2511f5305067827 */ /* 0x040fe200078e00ff */
[----:B------:R-:W-:Y:S01]  /*1180*/  LOP3.LUT R7, R10, UR4, R7, 0x96, !PT ;  /* 0x000000040a077c12 */ /* 0x000fe2000f8e9607 */
[----:B------:R-:W-:Y:S02]  /*1190*/  UIADD3 UR4, UPT, UPT, UR8, 0x5384540f, URZ ;  /* 0x5384540f08047890 */ /* 0x000fe4000fffe0ff */
[----:B------:R-:W-:Y:S01]  /*11a0*/  IMAD R12, R5, -0x2daee0ad, RZ ;  /* 0xd2511f53050c7824 */ /* 0x000fe200078e02ff */
[----:B------:R-:W-:Y:S01]  /*11b0*/  LOP3.LUT R6, R11, UR27, R6, 0x96, !PT ;  /* 0x0000001b0b067c12 */ /* 0x000fe2000f8e9606 */
[----:B------:R-:W-:-:S04]  /*11c0*/  IMAD.HI.U32 R11, R7, -0x2daee0ad, RZ ;  /* 0xd2511f53070b7827 */ /* 0x000fc800078e00ff */
[----:B------:R-:W-:Y:S01]  /*11d0*/  IMAD R10, R9, -0x326172a9, RZ ;  /* 0xcd9e8d57090a7824 */ /* 0x000fe200078e02ff */
[----:B------:R-:W-:Y:S01]  /*11e0*/  LOP3.LUT R11, R12, UR29, R11, 0x96, !PT ;  /* 0x0000001d0c0b7c12 */ /* 0x000fe2000f8e960b */
[----:B------:R-:W-:Y:S01]  /*11f0*/  IMAD.HI.U32 R5, R6, -0x326172a9, RZ ;  /* 0xcd9e8d5706057827 */ /* 0x000fe200078e00ff */
[----:B------:R-:W-:-:S03]  /*1200*/  SHF.R.S32.HI R12, RZ, 0x3, R3 ;  /* 0x00000003ff0c7819 */ /* 0x000fc60000011403 */
[----:B------:R-:W-:Y:S01]  /*1210*/  IMAD R9, R6, -0x326172a9, RZ ;  /* 0xcd9e8d5706097824 */ /* 0x000fe200078e02ff */
[----:B------:R-:W-:Y:S01]  /*1220*/  LOP3.LUT R5, R10, UR28, R5, 0x96, !PT ;  /* 0x0000001c0a057c12 */ /* 0x000fe2000f8e9605 */
[----:B------:R-:W-:-:S04]  /*1230*/  IMAD.HI.U32 R6, R11, -0x326172a9, RZ ;  /* 0xcd9e8d570b067827 */ /* 0x000fc800078e00ff */
[----:B------:R-:W-:Y:S01]  /*1240*/  IMAD R10, R7, -0x2daee0ad, RZ ;  /* 0xd2511f53070a7824 */ /* 0x000fe200078e02ff */
[----:B------:R-:W-:Y:S01]  /*1250*/  LOP3.LUT R6, R9, UR4, R6, 0x96, !PT ;  /* 0x0000000409067c12 */ /* 0x000fe2000f8e9606 */
[----:B------:R-:W-:Y:S01]  /*1260*/  IMAD.HI.U32 R3, R5, -0x2daee0ad, RZ ;  /* 0xd2511f5305037827 */ /* 0x000fe200078e00ff */
[----:B------:R-:W-:Y:S01]  /*1270*/  LOP3.LUT R7, R12, 0x7f, RZ, 0xc0, !PT ;  /* 0x0000007f0c077812 */ /* 0x000fe200078ec0ff */
[----:B------:R-:W-:Y:S02]  /*1280*/  UIADD3 UR4, UPT, UPT, UR8, -0x700cb87f, URZ ;  /* 0x8ff3478108047890 */ /* 0x000fe4000fffe0ff */
[----:B------:R-:W-:Y:S01]  /*1290*/  IMAD.SHL.U32 R9, R111, 0x20, RZ ;  /* 0x000000206f097824 */ /* 0x000fe200078e00ff */
[----:B------:R-:W-:Y:S01]  /*12a0*/  LOP3.LUT R3, R10, UR5, R3, 0x96, !PT ;  /* 0x000000050a037c12 */ /* 0x000fe2000f8e9603 */
[----:B------:R-:W-:Y:S02]  /*12b0*/  IMAD R10, R5, -0x2daee0ad, RZ ;  /* 0xd2511f53050a7824 */ /* 0x000fe400078e02ff */
[----:B------:R-:W-:Y:S01]  /*12c0*/  IMAD.HI.U32 R5, R6, -0x2daee0ad, RZ ;  /* 0xd2511f5306057827 */ /* 0x000fe200078e00ff */
[----:B------:R-:W-:-:S02]  /*12d0*/  LOP3.LUT R14, R9, 0x3e0, RZ, 0xc0, !PT ;  /* 0x000003e0090e7812 */ /* 0x000fc400078ec0ff */
[C---:B------:R-:W-:Y:S01]  /*12e0*/  VIADDMNMX R9, R7.reuse, -R4, RZ, !PT ;  /* 0x8000000407097246 */ /* 0x040fe200078001ff */
[----:B------:R-:W-:Y:S01]  /*12f0*/  IMAD.SHL.U32 R12, R12, 0x2, RZ ;  /* 0x000000020c0c7824 */ /* 0x000fe200078e00ff */
[----:B------:R-:W-:Y:S01]  /*1300*/  VIADDMNMX R14, R7, -R14, RZ, !PT ;  /* 0x8000000e070e7246 */ /* 0x000fe200078001ff */
[----:B------:R-:W-:Y:S01]  /*1310*/  IMAD R7, R6, -0x2daee0ad, RZ ;  /* 0xd2511f5306077824 */ /* 0x000fe200078e02ff */
[----:B------:R-:W-:Y:S01]  /*1320*/  LOP3.LUT R10, R10, UR14, R5, 0x96, !PT ;  /* 0x0000000e0a0a7c12 */ /* 0x000fe2000f8e9605 */
[C---:B------:R-:W-:Y:S01]  /*1330*/  IMAD R13, R3.reuse, -0x326172a9, RZ ;  /* 0xcd9e8d57030d7824 */ /* 0x040fe200078e02ff */
[----:B------:R-:W-:Y:S01]  /*1340*/  LOP3.LUT R12, R12, 0xffffff00, RZ, 0xc0, !PT ;  /* 0xffffff000c0c7812 */ /* 0x000fe200078ec0ff */
[----:B------:R-:W-:Y:S01]  /*1350*/  IMAD.HI.U32 R4, R3, -0x326172a9, RZ ;  /* 0xcd9e8d5703047827 */ /* 0x000fe200078e00ff */
[----:B------:R-:W-:Y:S02]  /*1360*/  VIMNMX R9, PT, PT, R9, 0x20, PT ;  /* 0x0000002009097848 */ /* 0x000fe40003fe0100 */
[----:B------:R-:W-:Y:S01]  /*1370*/  VIMNMX R5, PT, PT, R14, 0x20, PT ;  /* 0x000000200e057848 */ /* 0x000fe20003fe0100 */
[----:B------:R-:W-:Y:S01]  /*1380*/  IMAD.HI.U32 R6, R10, -0x326172a9, RZ ;  /* 0xcd9e8d570a067827 */ /* 0x000fe200078e00ff */
[----:B------:R-:W-:-:S03]  /*1390*/  LEA R9, R9, R12, 0x3 ;  /* 0x0000000c09097211 */ /* 0x000fc600078e18ff */
[----:B------:R-:W-:Y:S01]  /*13a0*/  IMAD R3, R5, 0x8, R12 ;  /* 0x0000000805037824 */ /* 0x000fe200078e020c */
[----:B------:R-:W-:Y:S01]  /*13b0*/  LOP3.LUT R5, R13, UR4, R6, 0x96, !PT ;  /* 0x000000040d057c12 */ /* 0x000fe2000f8e9606 */
[----:B------:R-:W-:Y:S01]  /*13c0*/  IMAD R11, R11, -0x326172a9, RZ ;  /* 0xcd9e8d570b0b7824 */ /* 0x000fe200078e02ff */
[----:B------:R-:W-:Y:S01]  /*13d0*/  I2FP.F32.U32 R6, R9 ;  /* 0x0000000900067245 */ /* 0x000fe20000201000 */
[----:B------:R-:W-:-:S03]  /*13e0*/  IMAD R10, R10, -0x326172a9, RZ ;  /* 0xcd9e8d570a0a7824 */ /* 0x000fc600078e02ff */
[----:B------:R-:W-:Y:S01]  /*13f0*/  LOP3.LUT R11, R11, UR10, R4, 0x96, !PT ;  /* 0x0000000a0b0b7c12 */ /* 0x000fe2000f8e9604 */
[----:B------:R-:W4:Y:S01]  /*1400*/  LDCU.64 UR10, c[0x0][0x398] ;  /* 0x00007300ff0a77ac */ /* 0x000f220008000a00 */
[----:B------:R-:W0:Y:S03]  /*1410*/  MUFU.RCP R6, R6 ;  /* 0x0000000600067308 */ /* 0x000e260000001000 */
[----:B------:R-:W-:-:S04]  /*1420*/  IMAD.HI.U32 R4, R11, -0x2daee0ad, RZ ;  /* 0xd2511f530b047827 */ /* 0x000fc800078e00ff */
[----:B------:R-:W-:Y:S01]  /*1430*/  IMAD R110, R11, -0x2daee0ad, RZ ;  /* 0xd2511f530b6e7824 */ /* 0x000fe200078e02ff */
[----:B------:R-:W-:Y:S01]  /*1440*/  LOP3.LUT R4, R7, UR15, R4, 0x96, !PT ;  /* 0x0000000f07047c12 */ /* 0x000fe2000f8e9604 */
[----:B------:R-:W0:Y:S01]  /*1450*/  LDCU.64 UR14, c[0x0][0x380] ;  /* 0x00007000ff0e77ac */ /* 0x000e220008000a00 */
[----:B------:R-:W-:Y:S01]  /*1460*/  LOP3.LUT R7, R8, 0x3, RZ, 0xc0, !PT ;  /* 0x0000000308077812 */ /* 0x000fe200078ec0ff */
[----:B-123--:R-:W-:-:S07]  /*1470*/  IMAD.MOV.U32 R8, RZ, RZ, RZ ;  /* 0x000000ffff087224 */ /* 0x00efce00078e00ff */
.L_x_1816:
[----:B0-----:R-:W-:Y:S01]  /*1480*/  UIMAD UR4, UR16, UR17, URZ ;  /* 0x00000011100472a4 */ /* 0x001fe2000f8e02ff */
[----:B------:R-:W-:Y:S01]  /*1490*/  ISETP.NE.AND P0, PT, R88, RZ, PT ;  /* 0x000000ff5800720c */ /* 0x000fe20003f05270 */
[----:B------:R-:W-:Y:S02]  /*14a0*/  BSSY.RECONVERGENT B0, `(.L_x_1432) ;  /* 0x0000974000007945 */ /* 0x000fe40003800200 */
[----:B------:R-:W-:-:S04]  /*14b0*/  USHF.R.S32.HI UR5, URZ, 0x1f, UR4 ;  /* 0x0000001fff057899 */ /* 0x000fc80008011404 */
[----:B------:R-:W-:-:S06]  /*14c0*/  ULEA.HI UR5, UR5, UR4, URZ, 0x3 ;  /* 0x0000000405057291 */ /* 0x000fcc000f8f18ff */
[----:B-123--:R-:W-:-:S04]  /*14d0*/  MOV R72, UR5 ;  /* 0x0000000500487c02 */ /* 0x00efc80008000f00 */
[----:B------:R-:W-:-:S05]  /*14e0*/  LEA.HI.SX32 R9, R72, R111, 0x1d ;  /* 0x0000006f48097211 */ /* 0x000fca00078feaff */
[----:B------:R-:W-:Y:S01]  /*14f0*/  IMAD.MOV.U32 R77, RZ, RZ, R9 ;  /* 0x000000ffff4d7224 */ /* 0x000fe200078e0009 */
[----:B------:R-:W-:Y:S06]  /*1500*/  @!P0 BRA `(.L_x_1433) ;  /* 0x0000009400b48947 */ /* 0x000fec0003800000 */
[----:B----4-:R-:W-:Y:S01]  /*1510*/  ISETP.NE.U32.AND P0, PT, RZ, UR10, PT ;  /* 0x0000000aff007c0c */ /* 0x010fe2000bf05070 */
        /* <DEDUP_REMOVED lines=31> */
.L_x_1437:
        /* <DEDUP_REMOVED lines=13> */
.L_x_1439:
[----:B------:R-:W-:Y:S05]  /*17e0*/  BSYNC.RECONVERGENT B2 ;  /* 0x0000000000027941 */ /* 0x000fea0003800200 */
.L_x_1438:
        /* <DEDUP_REMOVED lines=57> */
[----:B------:R-:W-:Y:S01]  /*1b80*/  IMAD.MOV.U32 R79, RZ, RZ, RZ ;  /* 0x000000ffff4f7224 */ /* 0x000fe200078e00ff */
[----:B------:R-:W-:-:S07]  /*1b90*/  LOP3.LUT R4, R4, UR5, R77, 0x96, !PT ;  /* 0x0000000504047c12 */ /* 0x000fce000f8e964d */
.L_x_1436:
[----:B------:R-:W-:Y:S05]  /*1ba0*/  BSYNC.RECONVERGENT B1 ;  /* 0x0000000000017941 */ /* 0x000fea0003800200 */
.L_x_1435:
[----:B------:R-:W0:Y:S01]  /*1bb0*/  LDC R121, c[0x0][0x408] ;  /* 0x00010200ff797b82 */ /* 0x000e220000000800 */
[----:B------:R-:W-:Y:S01]  /*1bc0*/  I2FP.F32.U32 R78, R11 ;  /* 0x0000000b004e7245 */ /* 0x000fe20000201000 */
[----:B------:R-:W-:Y:S01]  /*1bd0*/  IMAD.MOV.U32 R107, RZ, RZ, 0x2f800000 ;  /* 0x2f800000ff6b7424 */ /* 0x000fe200078e00ff */
[----:B------:R-:W-:Y:S01]  /*1be0*/  ISETP.NE.AND P3, PT, R79, 0x1, PT ;  /* 0x000000014f00780c */ /* 0x000fe20003f65270 */
[----:B-----5:R-:W-:Y:S01]  /*1bf0*/  HADD2.F32 R90, -RZ, R72.H0_H0 ;  /* 0x20000048ff5a7230 */ /* 0x020fe20000004100 */
[----:B------:R-:W-:Y:S01]  /*1c00*/  BSSY.RECONVERGENT B1, `(.L_x_1440) ;  /* 0x0000061000017945 */ /* 0x000fe20003800200 */
[----:B------:R-:W-:Y:S01]  /*1c10*/  FFMA.FTZ R7, R78, R107, 1.1641532182693481445e-10 ;  /* 0x2f0000004e077423 */ /* 0x000fe2000001006b */
[----:B------:R-:W-:Y:S01]  /*1c20*/  @P1 HADD2.F32 R78, -RZ, R64.H0_H0 ;  /* 0x20000040ff4e1230 */ /* 0x000fe20000004100 */
[----:B------:R-:W1:Y:S01]  /*1c30*/  LDC R120, c[0x0][0x404] ;  /* 0x00010100ff787b82 */ /* 0x000e620000000800 */
[----:B0-----:R-:W-:Y:S02]  /*1c40*/  FMUL.FTZ R90, R90, R121 ;  /* 0x000000795a5a7220 */ /* 0x001fe40000410000 */
[----:B-1----:R-:W-:Y:S01]  /*1c50*/  FSETP.GTU.FTZ.AND P2, PT, R7, R120, PT ;  /* 0x000000780700720b */ /* 0x002fe20003f5c000 */
[----:B------:R-:W-:-:S03]  /*1c60*/  IMAD.MOV.U32 R7, RZ, RZ, R10 ;  /* 0x000000ffff077224 */ /* 0x000fc600078e000a */
[----:B------:R-:W-:Y:S01]  /*1c70*/  FSEL R11, R90, RZ, !P2 ;  /* 0x000000ff5a0b7208 */ /* 0x000fe20005000000 */
[----:B------:R-:W-:Y:S01]  /*1c80*/  HFMA2 R90, -RZ, RZ, 0, 1.1920928955078125e-07 ;  /* 0x00000002ff5a7431 */ /* 0x000fe200000001ff */
[----:B------:R-:W-:-:S03]  /*1c90*/  PLOP3.LUT P2, PT, P2, PT, PT, 0x8, 0x80 ;  /* 0x000000000080781c */ /* 0x000fc6000174e170 */
[----:B------:R-:W-:Y:S01]  /*1ca0*/  @P1 FADD.FTZ R11, R78, R11 ;  /* 0x0000000b4e0b1221 */ /* 0x000fe20000010000 */
[----:B------:R-:W-:-:S04]  /*1cb0*/  P2R R77, PR, RZ, 0x4 ;  /* 0x00000004ff4d7803 */ /* 0x000fc80000000000 */
[----:B------:R-:W-:Y:S01]  /*1cc0*/  F2FP.F16.F32.PACK_AB R111, RZ, R11 ;  /* 0x0000000bff6f723e */ /* 0x000fe200000000ff */
        /* <DEDUP_REMOVED lines=9> */
.L_x_1442:
        /* <DEDUP_REMOVED lines=13> */
.L_x_1444:
[----:B------:R-:W-:Y:S05]  /*1e30*/  BSYNC.RECONVERGENT B2 ;  /* 0x0000000000027941 */ /* 0x000fea0003800200 */
.L_x_1443:
        /* <DEDUP_REMOVED lines=15> */
[----:B------:R-:W-:Y:S02]  /*1f30*/  UIADD3 UR5, UPT, UPT, UR9, 0x32370b8f, URZ ;  /* 0x32370b8f09057890 */ /* 0x000fe4000fffe0ff */
[----:B------:R-:W-:Y:S01]  /*1f40*/  IMAD.MOV.U32 R90, RZ, RZ, RZ ;  /* 0x000000ffff5a7224 */ /* 0x000fe200078e00ff */
        /* <DEDUP_REMOVED lines=43> */
[----:B------:R-:W-:-:S07]  /*2200*/  MOV R76, R78 ;  /* 0x0000004e004c7202 */ /* 0x000fce0000000f00 */
.L_x_1441:
[----:B------:R-:W-:Y:S05]  /*2210*/  BSYNC.RECONVERGENT B1 ;  /* 0x0000000000017941 */ /* 0x000fea0003800200 */
.L_x_1440:
[----:B------:R-:W-:Y:S01]  /*2220*/  I2FP.F32.U32 R78, R7 ;  /* 0x00000007004e7245 */ /* 0x000fe20000201000 */
[----:B------:R-:W-:Y:S01]  /*2230*/  HADD2.F32 R72, -RZ, R72.H1_H1 ;  /* 0x30000048ff487230 */ /* 0x000fe20000004100 */
[----:B------:R-:W-:Y:S01]  /*2240*/  ISETP.NE.AND P3, PT, R90, 0x1, PT ;  /* 0x000000015a00780c */ /* 0x000fe20003f65270 */
[----:B------:R-:W-:Y:S01]  /*2250*/  BSSY.RECONVERGENT B1, `(.L_x_1445) ;  /* 0x0000060000017945 */ /* 0x000fe20003800200 */
[----:B------:R-:W-:Y:S02]  /*2260*/  IMAD.MOV.U32 R95, RZ, RZ, 0x2 ;  /* 0x00000002ff5f7424 */ /* 0x000fe400078e00ff */
[----:B------:R-:W-:Y:S01]  /*2270*/  FFMA.FTZ R7, R78, R107, 1.1641532182693481445e-10 ;  /* 0x2f0000004e077423 */ /* 0x000fe2000001006b */
[----:B------:R-:W-:Y:S01]  /*2280*/  FMUL.FTZ R72, R72, R121 ;  /* 0x0000007948487220 */ /* 0x000fe20000410000 */
[----:B------:R-:W-:-:S03]  /*2290*/  @P1 HADD2.F32 R78, -RZ, R64.H1_H1 ;  /* 0x30000040ff4e1230 */ /* 0x000fc60000004100 */
[----:B------:R-:W-:Y:S02]  /*22a0*/  FSETP.GTU.FTZ.AND P2, PT, R7, R120, PT ;  /* 0x000000780700720b */ /* 0x000fe40003f5c000 */
[----:B------:R-:W-:Y:S02]  /*22b0*/  MOV R7, R10 ;  /* 0x0000000a00077202 */ /* 0x000fe40000000f00 */
[----:B------:R-:W-:Y:S02]  /*22c0*/  FSEL R89, R72, RZ, !P2 ;  /* 0x000000ff48597208 */ /* 0x000fe40005000000 */
        /* <DEDUP_REMOVED lines=13> */
.L_x_1447:
        /* <DEDUP_REMOVED lines=13> */
.L_x_1449:
[----:B------:R-:W-:Y:S05]  /*2470*/  BSYNC.RECONVERGENT B2 ;  /* 0x0000000000027941 */ /* 0x000fea0003800200 */
.L_x_1448:
        /* <DEDUP_REMOVED lines=60> */
[----:B------:R-:W-:-:S07]  /*2840*/  LOP3.LUT R4, R4, UR5, R113, 0x96, !PT ;  /* 0x0000000504047c12 */ /* 0x000fce000f8e9671 */
.L_x_1446:
[----:B------:R-:W-:Y:S05]  /*2850*/  BSYNC.RECONVERGENT B1 ;  /* 0x0000000000017941 */ /* 0x000fea0003800200 */
.L_x_1445:
[----:B------:R-:W-:Y:S01]  /*2860*/  I2FP.F32.U32 R72, R7 ;  /* 0x0000000700487245 */ /* 0x000fe20000201000 */
[----:B------:R-:W-:Y:S01]  /*2870*/  HADD2.F32 R90, -RZ, R73.H0_H0 ;  /* 0x20000049ff5a7230 */ /* 0x000fe20000004100 */
[----:B------:R-:W-:Y:S01]  /*2880*/  ISETP.NE.AND P2, PT, R95, 0x1, PT ;  /* 0x000000015f00780c */ /* 0x000fe20003f45270 */
[----:B------:R-:W-:Y:S01]  /*2890*/  BSSY.RECONVERGENT B1, `(.L_x_1450) ;  /* 0x0000060000017945 */ /* 0x000fe20003800200 */
[----:B------:R-:W-:Y:S02]  /*28a0*/  IMAD.MOV.U32 R101, RZ, RZ, 0x2 ;  /* 0x00000002ff657424 */ /* 0x000fe400078e00ff */
[----:B------:R-:W-:Y:S01]  /*28b0*/  FFMA.FTZ R7, R72, R107, 1.1641532182693481445e-10 ;  /* 0x2f00000048077423 */ /* 0x000fe2000001006b */
[----:B------:R-:W-:-:S04]  /*28c0*/  FMUL.FTZ R90, R90, R121 ;  /* 0x000000795a5a7220 */ /* 0x000fc80000410000 */
[----:B------:R-:W-:Y:S01]  /*28d0*/  FSETP.GTU.FTZ.AND P3, PT, R7, R120, PT ;  /* 0x000000780700720b */ /* 0x000fe20003f7c000 */
[----:B------:R-:W-:-:S03]  /*28e0*/  @P1 HADD2.F32 R7, -RZ, R65.H0_H0 ;  /* 0x20000041ff071230 */ /* 0x000fc60000004100 */
[----:B------:R-:W-:Y:S02]  /*28f0*/  FSEL R90, R90, RZ, !P3 ;  /* 0x000000ff5a5a7208 */ /* 0x000fe40005800000 */
[----:B------:R-:W-:-:S03]  /*2900*/  PLOP3.LUT P3, PT, P3, PT, PT, 0x8, 0x80 ;  /* 0x000000000080781c */ /* 0x000fc60001f6e170 */
[----:B------:R-:W-:Y:S01]  /*2910*/  @P1 FADD.FTZ R90, R7, R90 ;  /* 0x0000005a075a1221 */ /* 0x000fe20000010000 */
[----:B------:R-:W-:Y:S01]  /*2920*/  P2R R79, PR, RZ, 0x8 ;  /* 0x00000008ff4f7803 */ /* 0x000fe20000000000 */
[----:B------:R-:W-:-:S03]  /*2930*/  IMAD.MOV.U32 R7, RZ, RZ, R10 ;  /* 0x000000ffff077224 */ /* 0x000fc600078e000a */
[----:B------:R-:W-:Y:S01]  /*2940*/  F2FP.F16.F32.PACK_AB R117, RZ, R90 ;  /* 0x0000005aff75723e */ /* 0x000fe200000000ff */
        /* <DEDUP_REMOVED lines=9> */
.L_x_1452:
        /* <DEDUP_REMOVED lines=13> */
.L_x_1454:
[----:B------:R-:W-:Y:S05]  /*2ab0*/  BSYNC.RECONVERGENT B2 ;  /* 0x0000000000027941 */ /* 0x000fea0003800200 */
.L_x_1453:
[----:B------:R-:W-:Y:S01]  /*2ac0*/  IMAD.WIDE.U32 R4, R87, -0x326172a9, RZ ;  /* 0xcd9e8d5757047825 */ /* 0x000fe200078e00ff */
[----:B------:R-:W-:Y:S01]  /*2ad0*/  LOP3.LUT R112, R8, UR9, R119, 0x96, !PT ;  /* 0x0000000908707c12 */ /* 0x000fe2000f8e9677 */
[----:B------:R-:W-:Y:S01]  /*2ae0*/  UIADD3 UR4, UPT, UPT, UR8, -0x61c88647, URZ ;  /* 0x9e3779b908047890 */ /* 0x000fe2000fffe0ff */
[----:B------:R-:W-:Y:S01]  /*2af0*/  MOV R7, R76 ;  /* 0x0000004c00077202 */ /* 0x000fe20000000f00 */
        /* <DEDUP_REMOVED lines=56> */
[----:B------:R-:W-:-:S07]  /*2e80*/  IMAD.MOV.U32 R76, RZ, RZ, R112 ;  /* 0x000000ffff4c7224 */ /* 0x000fce00078e0070 */
.L_x_1451:
[----:B------:R-:W-:Y:S05]  /*2e90*/  BSYNC.RECONVERGENT B1 ;  /* 0x0000000000017941 */ /* 0x000fea0003800200 */
.L_x_1450:
[----:B------:R-:W-:Y:S01]  /*2ea0*/  I2FP.F32.U32 R72, R7 ;  /* 0x0000000700487245 */ /* 0x000fe20000201000 */
[----:B------:R-:W-:Y:S01]  /*2eb0*/  HADD2.F32 R96, -RZ, R73.H1_H1 ;  /* 0x30000049ff607230 */ /* 0x000fe20000004100 */
[----:B------:R-:W-:Y:S01]  /*2ec0*/  BSSY.RECONVERGENT B1, `(.L_x_1455) ;  /* 0x0000061000017945 */ /* 0x000fe20003800200 */
[----:B------:R-:W-:Y:S02]  /*2ed0*/  HFMA2 R102, -RZ, RZ, 0, 1.1920928955078125e-07 ;  /* 0x00000002ff667431 */ /* 0x000fe400000001ff */
[----:B------:R-:W-:Y:S01]  /*2ee0*/  FFMA.FTZ R7, R72, R107, 1.1641532182693481445e-10 ;  /* 0x2f00000048077423 */ /* 0x000fe2000001006b */
[----:B------:R-:W-:Y:S01]  /*2ef0*/  FMUL.FTZ R96, R96, R121 ;  /* 0x0000007960607220 */ /* 0x000fe20000410000 */
[----:B------:R-:W-:-:S03]  /*2f00*/  @P1 HADD2.F32 R72, -RZ, R65.H1_H1 ;  /* 0x30000041ff481230 */ /* 0x000fc60000004100 */
[----:B------:R-:W-:Y:S01]  /*2f10*/  FSETP.GTU.FTZ.AND P2, PT, R7, R120, PT ;  /* 0x000000780700720b */ /* 0x000fe20003f5c000 */
[----:B------:R-:W-:-:S03]  /*2f20*/  IMAD.MOV.U32 R7, RZ, RZ, R10 ;  /* 0x000000ffff077224 */ /* 0x000fc600078e000a */
[----:B------:R-:W-:Y:S02]  /*2f30*/  FSEL R95, R96, RZ, !P2 ;  /* 0x000000ff605f7208 */ /* 0x000fe40005000000 */
[----:B------:R-:W-:Y:S02]  /*2f40*/  PLOP3.LUT P3, PT, P2, PT, PT, 0x8, 0x80 ;  /* 0x000000000080781c */ /* 0x000fe4000176e170 */
[----:B------:R-:W-:Y:S01]  /*2f50*/  ISETP.NE.AND P2, PT, R101, 0x1, PT ;  /* 0x000000016500780c */ /* 0x000fe20003f45270 */
[----:B------:R-:W-:Y:S01]  /*2f60*/  @P1 FADD.FTZ R95, R72, R95 ;  /* 0x0000005f485f1221 */ /* 0x000fe20000010000 */
[----:B------:R-:W-:-:S04]  /*2f70*/  P2R R110, PR, RZ, 0x8 ;  /* 0x00000008ff6e7803 */ /* 0x000fc80000000000 */
[----:B------:R-:W-:-:S07]  /*2f80*/  F2FP.F16.F32.PACK_AB R119, RZ, R95 ;  /* 0x0000005fff77723e */ /* 0x000fce00000000ff */
        /* <DEDUP_REMOVED lines=9> */
.L_x_1457:
        /* <DEDUP_REMOVED lines=13> */
.L_x_1459:
[----:B------:R-:W-:Y:S05]  /*30f0*/  BSYNC.RECONVERGENT B2 ;  /* 0x0000000000027941 */ /* 0x000fea0003800200 */
.L_x_1458:
        /* <DEDUP_REMOVED lines=61> */
.L_x_1456:
[----:B------:R-:W-:Y:S05]  /*34d0*/  BSYNC.RECONVERGENT B1 ;  /* 0x0000000000017941 */ /* 0x000fea0003800200 */
.L_x_1455:
[----:B------:R-:W-:Y:S01]  /*34e0*/  I2FP.F32.U32 R72, R7 ;  /* 0x0000000700487245 */ /* 0x000fe20000201000 */
[----:B------:R-:W-:Y:S01]  /*34f0*/  HADD2.F32 R96, -RZ, R74.H0_H0 ;  /* 0x2000004aff607230 */ /* 0x000fe20000004100 */
[----:B------:R-:W-:Y:S01]  /*3500*/  ISETP.NE.AND P3, PT, R102, 0x1, PT ;  /* 0x000000016600780c */ /* 0x000fe20003f65270 */
[----:B------:R-:W-:Y:S01]  /*3510*/  @P1 HADD2.F32 R73, -RZ, R66.H0_H0 ;  /* 0x20000042ff491230 */ /* 0x000fe20000004100 */
[----:B------:R-:W-:Y:S01]  /*3520*/  BSSY.RECONVERGENT B1, `(.L_x_1460) ;  /* 0x000005e000017945 */ /* 0x000fe20003800200 */
[----:B------:R-:W-:Y:S01]  /*3530*/  FFMA.FTZ R7, R72, R107, 1.1641532182693481445e-10 ;  /* 0x2f00000048077423 */ /* 0x000fe2000001006b */
[----:B------:R-:W-:-:S04]  /*3540*/  FMUL.FTZ R96, R96, R121 ;  /* 0x0000007960607220 */ /* 0x000fc80000410000 */
[----:B------:R-:W-:Y:S02]  /*3550*/  FSETP.GTU.FTZ.AND P2, PT, R7, R120, PT ;  /* 0x000000780700720b */ /* 0x000fe40003f5c000 */
[----:B------:R-:W-:Y:S02]  /*3560*/  MOV R7, R10 ;  /* 0x0000000a00077202 */ /* 0x000fe40000000f00 */
[----:B------:R-:W-:Y:S02]  /*3570*/  FSEL R96, R96, RZ, !P2 ;  /* 0x000000ff60607208 */ /* 0x000fe40005000000 */
[----:B------:R-:W-:-:S03]  /*3580*/  PLOP3.LUT P2, PT, P2, PT, PT, 0x8, 0x80 ;  /* 0x000000000080781c */ /* 0x000fc6000174e170 */
[----:B------:R-:W-:Y:S01]  /*3590*/  @P1 FADD.FTZ R96, R73, R96 ;  /* 0x0000006049601221 */ /* 0x000fe20000010000 */
[----:B------:R-:W-:-:S04]  /*35a0*/  IMAD.MOV.U32 R73, RZ, RZ, 0x2 ;  /* 0x00000002ff497424 */ /* 0x000fc800078e00ff */
        /* <DEDUP_REMOVED lines=10> */
.L_x_1462:
        /* <DEDUP_REMOVED lines=13> */
.L_x_1464:
[----:B------:R-:W-:Y:S05]  /*3720*/  BSYNC.RECONVERGENT B2 ;  /* 0x0000000000027941 */ /* 0x000fea0003800200 */
.L_x_1463:
        /* <DEDUP_REMOVED lines=61> */
.L_x_1461:
[----:B------:R-:W-:Y:S05]  /*3b00*/  BSYNC.RECONVERGENT B1 ;  /* 0x0000000000017941 */ /* 0x000fea0003800200 */
.L_x_1460:
        /* <DEDUP_REMOVED lines=8> */
[----:B------:R-:W-:Y:S01]  /*3b90*/  FSETP.GTU.FTZ.AND P3, PT, R7, R120, PT ;  /* 0x000000780700720b */ /* 0x000fe20003f7c000 */
[----:B------:R-:W-:-:S03]  /*3ba0*/  IMAD.MOV.U32 R7, RZ, RZ, R10 ;  /* 0x000000ffff077224 */ /* 0x000fc600078e000a */
[----:B------:R-:W-:Y:S02]  /*3bb0*/  FSEL R101, R74, RZ, !P3 ;  /* 0x000000ff4a657208 */ /* 0x000fe40005800000 */
[----:B------:R-:W-:-:S03]  /*3bc0*/  PLOP3.LUT P3, PT, P3, PT, PT, 0x8, 0x80 ;  /* 0x000000000080781c */ /* 0x000fc60001f6e170 */
[----:B------:R-:W-:-:S05]  /*3bd0*/  @P1 FADD.FTZ R101, R72, R101 ;  /* 0x0000006548651221 */ /* 0x000fca0000010000 */
        /* <DEDUP_REMOVED lines=10> */
.L_x_1467:
        /* <DEDUP_REMOVED lines=13> */
.L_x_1469:
[----:B------:R-:W-:Y:S05]  /*3d50*/  BSYNC.RECONVERGENT B2 ;  /* 0x0000000000027941 */ /* 0x000fea0003800200 */
.L_x_1468:
        /* <DEDUP_REMOVED lines=60> */
[----:B------:R-:W-:-:S07]  /*4120*/  IMAD.MOV.U32 R112, RZ, RZ, RZ ;  /* 0x000000ffff707224 */ /* 0x000fce00078e00ff */
.L_x_1466:
[----:B------:R-:W-:Y:S05]  /*4130*/  BSYNC.RECONVERGENT B1 ;  /* 0x0000000000017941 */ /* 0x000fea0003800200 */
.L_x_1465:
[----:B------:R-:W-:Y:S01]  /*4140*/  I2FP.F32.U32 R72, R7 ;  /* 0x0000000700487245 */ /* 0x000fe20000201000 */
[----:B------:R-:W-:Y:S01]  /*4150*/  HADD2.F32 R102, -RZ, R75.H0_H0 ;  /* 0x2000004bff667230 */ /* 0x000fe20000004100 */
[----:B------:R-:W-:Y:S01]  /*4160*/  ISETP.NE.AND P5, PT, R112, 0x1, PT ;  /* 0x000000017000780c */ /* 0x000fe20003fa5270 */
[----:B------:R-:W-:Y:S01]  /*4170*/  @P1 HADD2.F32 R73, -RZ, R67.H0_H0 ;  /* 0x20000043ff491230 */ /* 0x000fe20000004100 */
[----:B------:R-:W-:Y:S01]  /*4180*/  BSSY.RECONVERGENT B1, `(.L_x_1470) ;  /* 0x000005e000017945 */ /* 0x000fe20003800200 */
[----:B------:R-:W-:Y:S01]  /*4190*/  FFMA.FTZ R7, R72, R107, 1.1641532182693481445e-10 ;  /* 0x2f00000048077423 */ /* 0x000fe2000001006b */
[----:B------:R-:W-:-:S04]  /*41a0*/  FMUL.FTZ R102, R102, R121 ;  /* 0x0000007966667220 */ /* 0x000fc80000410000 */
[----:B------:R-:W-:Y:S01]  /*41b0*/  FSETP.GTU.FTZ.AND P4, PT, R7, R120, PT ;  /* 0x000000780700720b */ /* 0x000fe20003f9c000 */
[----:B------:R-:W-:-:S03]  /*41c0*/  HFMA2 R7, -RZ, RZ, 0, 1.1920928955078125e-07 ;  /* 0x00000002ff077431 */ /* 0x000fc600000001ff */
[----:B------:R-:W-:Y:S02]  /*41d0*/  FSEL R102, R102, RZ, !P4 ;  /* 0x000000ff66667208 */ /* 0x000fe40006000000 */
[----:B------:R-:W-:-:S03]  /*41e0*/  PLOP3.LUT P4, PT, P4, PT, PT, 0x8, 0x80 ;  /* 0x000000000080781c */ /* 0x000fc6000278e170 */
[----:B------:R-:W-:Y:S01]  /*41f0*/  @P1 FADD.FTZ R102, R73, R102 ;  /* 0x0000006649661221 */ /* 0x000fe20000010000 */
[----:B------:R-:W-:-:S04]  /*4200*/  IMAD.MOV.U32 R73, RZ, RZ, R10 ;  /* 0x000000ffff497224 */ /* 0x000fc800078e000a */
        /* <DEDUP_REMOVED lines=10> */
.L_x_1472:
        /* <DEDUP_REMOVED lines=13> */
.L_x_1474:
[----:B------:R-:W-:Y:S05]  /*4380*/  BSYNC.RECONVERGENT B2 ;  /* 0x0000000000027941 */ /* 0x000fea0003800200 */
.L_x_1473:
        /* <DEDUP_REMOVED lines=61> */
.L_x_1471:
[----:B------:R-:W-:Y:S05]  /*4760*/  BSYNC.RECONVERGENT B1 ;  /* 0x0000000000017941 */ /* 0x000fea0003800200 */
.L_x_1470:
[----:B------:R-:W-:Y:S01]  /*4770*/  I2FP.F32.U32 R72, R73 ;  /* 0x0000004900487245 */ /* 0x000fe20000201000 */
[----:B------:R-:W-:Y:S01]  /*4780*/  HADD2.F32 R112, -RZ, R75.H1_H1 ;  /* 0x3000004bff707230 */ /* 0x000fe20000004100 */
[----:B------:R-:W-:Y:S02]  /*4790*/  PRMT R74, R122, 0x5410, R74 ;  /* 0x000054107a4a7816 */ /* 0x000fe4000000004a */
[----:B------:R-:W-:Y:S01]  /*47a0*/  PRMT R73, R117, 0x5410, R119 ;  /* 0x0000541075497816 */ /* 0x000fe20000000077 */
[----:B------:R-:W-:Y:S01]  /*47b0*/  FFMA.FTZ R107, R72, R107, 1.1641532182693481445e-10 ;  /* 0x2f000000486b7423 */ /* 0x000fe2000001006b */
[----:B------:R-:W-:Y:S01]  /*47c0*/  FMUL.FTZ R112, R112, R121 ;  /* 0x0000007970707220 */ /* 0x000fe20000410000 */
[----:B------:R-:W-:-:S03]  /*47d0*/  @P1 HADD2.F32 R72, -RZ, R67.H1_H1 ;  /* 0x30000043ff481230 */ /* 0x000fc60000004100 */
[----:B------:R-:W-:-:S04]  /*47e0*/  FSETP.GTU.FTZ.AND P5, PT, R107, R120, PT ;  /* 0x000000786b00720b */ /* 0x000fc80003fbc000 */
[----:B------:R-:W-:Y:S02]  /*47f0*/  FSEL R107, R112, RZ, !P5 ;  /* 0x000000ff706b7208 */ /* 0x000fe40006800000 */
[----:B------:R-:W-:-:S03]  /*4800*/  PLOP3.LUT P5, PT, P5, PT, PT, 0x8, 0x80 ;  /* 0x000000000080781c */ /* 0x000fc60002fae170 */
[----:B------:R-:W-:Y:S01]  /*4810*/  @P1 FADD.FTZ R107, R72, R107 ;  /* 0x0000006b486b1221 */ /* 0x000fe20000010000 */
[----:B------:R-:W-:-:S04]  /*4820*/  PRMT R72, R111, 0x5410, R116 ;  /* 0x000054106f487816 */ /* 0x000fc80000000074 */
[----:B------:R-:W-:-:S04]  /*4830*/  F2FP.F16.F32.PACK_AB R75, RZ, R107 ;  /* 0x0000006bff4b723e */ /* 0x000fc800000000ff */
[----:B------:R-:W-:Y:S01]  /*4840*/  PRMT R75, R118, 0x5410, R75 ;  /* 0x00005410764b7816 */ /* 0x000fe2000000004b */
[----:B------:R-:W-:Y:S06]  /*4850*/  BRA `(.L_x_1475) ;  /* 0x00000060002c7947 */ /* 0x000fec0003800000 */
.L_x_1434:
[----:B------:R-:W-:Y:S01]  /*4860*/  ISETP.NE.AND P2, PT, R7, 0x1, PT ;  /* 0x000000010700780c */ /* 0x000fe20003f45270 */
[----:B------:R-:W-:Y:S01]  /*4870*/  IMAD.U32 R120, RZ, RZ, UR9 ;  /* 0x00000009ff787e24 */ /* 0x000fe2000f8e00ff */
[----:B------:R-:W-:Y:S01]  /*4880*/  MOV R83, UR9 ;  /* 0x0000000900537c02 */ /* 0x000fe20008000f00 */
[----:B------:R-:W-:Y:S01]  /*4890*/  IMAD.U32 R122, RZ, RZ, UR9 ;  /* 0x00000009ff7a7e24 */ /* 0x000fe2000f8e00ff */
[----:B------:R-:W-:Y:S01]  /*48a0*/  BSSY.RECONVERGENT B1, `(.L_x_1476) ;  /* 0x0000058000017945 */ /* 0x000fe20003800200 */
[----:B------:R-:W-:Y:S01]  /*48b0*/  IMAD.MOV.U32 R13, RZ, RZ, 0x2 ;  /* 0x00000002ff0d7424 */ /* 0x000fe200078e00ff */
[----:B------:R-:W-:Y:S01]  /*48c0*/  MOV R11, R10 ;  /* 0x0000000a000b7202 */ /* 0x000fe20000000f00 */
[----:B------:R-:W-:Y:S01]  /*48d0*/  IMAD.MOV.U32 R76, RZ, RZ, R110 ;  /* 0x000000ffff4c7224 */ /* 0x000fe200078e006e */
[----:B------:R-:W-:Y:S01]  /*48e0*/  IADD3 R83, PT, PT, R83, -0x695add53, RZ ;  /* 0x96a522ad53537810 */ /* 0x000fe20007ffe0ff */
[----:B------:R-:W-:Y:S02]  /*48f0*/  VIADD R120, R120, 0xdb3d7428 ;  /* 0xdb3d742878787836 */ /* 0x000fe40000000000 */
[----:B------:R-:W-:-:S02]  /*4900*/  VIADD R122, R122, 0xa9066899 ;  /* 0xa90668997a7a7836 */ /* 0x000fc40000000000 */
        /* <DEDUP_REMOVED lines=11> */
.L_x_1478:
        /* <DEDUP_REMOVED lines=13> */
.L_x_1480:
[----:B------:R-:W-:Y:S05]  /*4a90*/  BSYNC.RECONVERGENT B2 ;  /* 0x0000000000027941 */ /* 0x000fea0003800200 */
.L_x_1479:
        /* <DEDUP_REMOVED lines=55> */
[----:B------:R-:W-:-:S07]  /*4e10*/  LOP3.LUT R4, R83, R4, R77, 0x96, !PT ;  /* 0x0000000453047212 */ /* 0x000fce00078e964d */
.L_x_1477:
[----:B------:R-:W-:Y:S05]  /*4e20*/  BSYNC.RECONVERGENT B1 ;  /* 0x0000000000017941 */ /* 0x000fea0003800200 */
.L_x_1476:
[----:B------:R-:W0:Y:S01]  /*4e30*/  LDC R107, c[0x0][0x404] ;  /* 0x00010100ff6b7b82 */ /* 0x000e220000000800 */
[----:B------:R-:W-:Y:S01]  /*4e40*/  I2FP.F32.U32 R12, R11 ;  /* 0x0000000b000c7245 */ /* 0x000fe20000201000 */
[----:B------:R-:W-:Y:S01]  /*4e50*/  IMAD.MOV.U32 R117, RZ, RZ, 0x2f800000 ;  /* 0x2f800000ff757424 */ /* 0x000fe200078e00ff */
[----:B------:R-:W-:Y:S01]  /*4e60*/  ISETP.NE.AND P3, PT, R13, 0x1, PT ;  /* 0x000000010d00780c */ /* 0x000fe20003f65270 */
[----:B-----5:R-:W-:Y:S01]  /*4e70*/  HADD2.F32 R7, -RZ, R72.H0_H0 ;  /* 0x20000048ff077230 */ /* 0x020fe20000004100 */
[----:B------:R-:W-:Y:S01]  /*4e80*/  BSSY.RECONVERGENT B1, `(.L_x_1481) ;  /* 0x000005a000017945 */ /* 0x000fe20003800200 */
[----:B------:R-:W-:Y:S01]  /*4e90*/  FFMA.FTZ R12, R12, R117, 1.1641532182693481445e-10 ;  /* 0x2f0000000c0c7423 */ /* 0x000fe20000010075 */
[----:B------:R-:W-:Y:S01]  /*4ea0*/  HFMA2 R15, -RZ, RZ, 0, 1.1920928955078125e-07 ;  /* 0x00000002ff0f7431 */ /* 0x000fe200000001ff */
[----:B------:R-:W1:Y:S01]  /*4eb0*/  LDC R116, c[0x0][0x408] ;  /* 0x00010200ff747b82 */ /* 0x000e620000000800 */
[----:B------:R-:W-:Y:S02]  /*4ec0*/  IMAD.MOV.U32 R11, RZ, RZ, R10 ;  /* 0x000000ffff0b7224 */ /* 0x000fe400078e000a */
        /* <DEDUP_REMOVED lines=14> */
.L_x_1483:
        /* <DEDUP_REMOVED lines=13> */
.L_x_1485:
[----:B------:R-:W-:Y:S05]  /*5080*/  BSYNC.RECONVERGENT B2 ;  /* 0x0000000000027941 */ /* 0x000fea0003800200 */
.L_x_1484:
        /* <DEDUP_REMOVED lines=51> */
[----:B------:R-:W-:Y:S02]  /*53c0*/  HFMA2 R15, -RZ, RZ, 0, 0 ;  /* 0x00000000ff0f7431 */ /* 0x000fe400000001ff */
[----:B------:R-:W-:Y:S01]  /*53d0*/  IMAD.WIDE.U32 R12, R12, -0x2daee0ad, RZ ;  /* 0xd2511f530c0c7825 */ /* 0x000fe200078e00ff */
[----:B------:R-:W-:-:S03]  /*53e0*/  LOP3.LUT R5, R14, UR4, R11, 0x96, !PT ;  /* 0x000000040e057c12 */ /* 0x000fc6000f8e960b */
[----:B------:R-:W-:Y:S01]  /*53f0*/  IMAD.MOV.U32 R11, RZ, RZ, R76 ;  /* 0x000000ffff0b7224 */ /* 0x000fe200078e004c */
[----:B------:R-:W-:Y:S01]  /*5400*/  LOP3.LUT R4, R83, R4, R13, 0x96, !PT ;  /* 0x0000000453047212 */ /* 0x000fe200078e960d */
[----:B------:R-:W-:-:S07]  /*5410*/  IMAD.MOV.U32 R76, RZ, RZ, R12 ;  /* 0x000000ffff4c7224 */ /* 0x000fce00078e000c */
.L_x_1482:
[----:B------:R-:W-:Y:S05]  /*5420*/  BSYNC.RECONVERGENT B1 ;  /* 0x0000000000017941 */ /* 0x000fea0003800200 */
.L_x_1481:
[----:B------:R-:W-:Y:S01]  /*5430*/  I2FP.F32.U32 R12, R11 ;  /* 0x0000000b000c7245 */ /* 0x000fe20000201000 */
[----:B------:R-:W-:Y:S01]  /*5440*/  HADD2.F32 R11, -RZ, R68.H0_H0 ;  /* 0x20000044ff0b7230 */ /* 0x000fe20000004100 */
[----:B------:R-:W-:Y:S01]  /*5450*/  ISETP.NE.AND P3, PT, R15, 0x1, PT ;  /* 0x000000010f00780c */ /* 0x000fe20003f65270 */
[----:B------:R-:W-:Y:S01]  /*5460*/  @P1 HADD2.F32 R14, -RZ, R64.H0_H0 ;  /* 0x20000040ff0e1230 */ /* 0x000fe20000004100 */
[----:B------:R-:W-:Y:S01]  /*5470*/  BSSY.RECONVERGENT B1, `(.L_x_1486) ;  /* 0x000005d000017945 */ /* 0x000fe20003800200 */
[----:B------:R-:W-:Y:S01]  /*5480*/  FFMA.FTZ R12, R12, R117, 1.1641532182693481445e-10 ;  /* 0x2f0000000c0c7423 */ /* 0x000fe20000010075 */
[----:B------:R-:W-:Y:S01]  /*5490*/  FMUL.FTZ R11, R11, R116 ;  /* 0x000000740b0b7220 */ /* 0x000fe20000410000 */
[----:B------:R-:W-:-:S03]  /*54a0*/  IMAD.MOV.U32 R79, RZ, RZ, 0x2 ;  /* 0x00000002ff4f7424 */ /* 0x000fc600078e00ff */
[----:B------:R-:W-:-:S04]  /*54b0*/  FSETP.GTU.FTZ.AND P2, PT, R12, R107, PT ;  /* 0x0000006b0c00720b */ /* 0x000fc80003f5c000 */
[----:B------:R-:W-:-:S05]  /*54c0*/  FSEL R12, R11, RZ, !P2 ;  /* 0x000000ff0b0c7208 */ /* 0x000fca0005000000 */
[----:B------:R-:W-:Y:S01]  /*54d0*/  FADD.FTZ R7, R7, R12 ;  /* 0x0000000c07077221 */ /* 0x000fe20000010000 */
[----:B------:R-:W-:-:S03]  /*54e0*/  SEL R12, RZ, 0x1, P2 ;  /* 0x00000001ff0c7807 */ /* 0x000fc60001000000 */
[--C-:B------:R-:W-:Y:S01]  /*54f0*/  @P1 FADD.FTZ R11, R14, R7.reuse ;  /* 0x000000070e0b1221 */ /* 0x100fe20000010000 */
[----:B------:R-:W-:Y:S01]  /*5500*/  @!P1 IMAD.MOV.U32 R11, RZ, RZ, R7 ;  /* 0x000000ffff0b9224 */ /* 0x000fe200078e0007 */
[----:B------:R-:W-:-:S04]  /*5510*/  MOV R7, R10 ;  /* 0x0000000a00077202 */ /* 0x000fc80000000f00 */
        /* <DEDUP_REMOVED lines=10> */
.L_x_1488:
        /* <DEDUP_REMOVED lines=13> */
.L_x_1490:
[----:B------:R-:W-:Y:S05]  /*5690*/  BSYNC.RECONVERGENT B2 ;  /* 0x0000000000027941 */ /* 0x000fea0003800200 */
.L_x_1489:
        /* <DEDUP_REMOVED lines=55> */
[----:B------:R-:W-:Y:S01]  /*5a10*/  MOV R10, R78 ;  /* 0x0000004e000a7202 */ /* 0x000fe20000000f00 */
[----:B------:R-:W-:Y:S01]  /*5a20*/  IMAD.MOV.U32 R76, RZ, RZ, R14 ;  /* 0x000000ffff4c7224 */ /* 0x000fe200078e000e */
[----:B------:R-:W-:-:S07]  /*5a30*/  LOP3.LUT R4, R83, R4, R15, 0x96, !PT ;  /* 0x0000000453047212 */ /* 0x000fce00078e960f */
.L_x_1487:
[----:B------:R-:W-:Y:S05]  /*5a40*/  BSYNC.RECONVERGENT B1 ;  /* 0x0000000000017941 */ /* 0x000fea0003800200 */
.L_x_1486:
[----:B------:R-:W-:Y:S01]  /*5a50*/  I2FP.F32.U32 R14, R7 ;  /* 0x00000007000e7245 */ /* 0x000fe20000201000 */
[----:B------:R-:W-:Y:S01]  /*5a60*/  HADD2.F32 R7, -RZ, R72.H1_H1 ;  /* 0x30000048ff077230 */ /* 0x000fe20000004100 */
[----:B------:R-:W-:Y:S01]  /*5a70*/  ISETP.NE.AND P3, PT, R79, 0x1, PT ;  /* 0x000000014f00780c */ /* 0x000fe20003f65270 */
[----:B------:R-:W-:Y:S01]  /*5a80*/  BSSY.RECONVERGENT B1, `(.L_x_1491) ;  /* 0x000005a000017945 */ /* 0x000fe20003800200 */
[----:B------:R-:W-:Y:S02]  /*5a90*/  IMAD.MOV.U32 R15, RZ, RZ, 0x2 ;  /* 0x00000002ff0f7424 */ /* 0x000fe400078e00ff */
[----:B------:R-:W-:Y:S01]  /*5aa0*/  FFMA.FTZ R14, R14, R117, 1.1641532182693481445e-10 ;  /* 0x2f0000000e0e7423 */ /* 0x000fe20000010075 */
[----:B------:R-:W-:Y:S01]  /*5ab0*/  FMUL.FTZ R7, R7, R116 ;  /* 0x0000007407077220 */ /* 0x000fe20000410000 */
[----:B------:R-:W-:-:S03]  /*5ac0*/  IMAD.MOV.U32 R13, RZ, RZ, R10 ;  /* 0x000000ffff0d7224 */ /* 0x000fc600078e000a */
[----:B------:R-:W-:-:S04]  /*5ad0*/  FSETP.GTU.FTZ.AND P2, PT, R14, R107, PT ;  /* 0x0000006b0e00720b */ /* 0x000fc80003f5c000 */
        /* <DEDUP_REMOVED lines=12> */
.L_x_1493:
        /* <DEDUP_REMOVED lines=13> */
.L_x_1495:
[----:B------:R-:W-:Y:S05]  /*5c70*/  BSYNC.RECONVERGENT B2 ;  /* 0x0000000000027941 */ /* 0x000fea0003800200 */
.L_x_1494:
        /* <DEDUP_REMOVED lines=58> */
.L_x_1492:
[----:B------:R-:W-:Y:S05]  /*6020*/  BSYNC.RECONVERGENT B1 ;  /* 0x0000000000017941 */ /* 0x000fea0003800200 */
.L_x_1491:
[----:B------:R-:W-:Y:S01]  /*6030*/  I2FP.F32.U32 R14, R13 ;  /* 0x0000000d000e7245 */ /* 0x000fe20000201000 */
[----:B------:R-:W-:Y:S01]  /*6040*/  HADD2.F32 R13, -RZ, R68.H1_H1 ;  /* 0x30000044ff0d7230 */ /* 0x000fe20000004100 */
[----:B------:R-:W-:Y:S01]  /*6050*/  ISETP.NE.AND P3, PT, R15, 0x1, PT ;  /* 0x000000010f00780c */ /* 0x000fe20003f65270 */
[----:B------:R-:W-:Y:S01]  /*6060*/  @P1 HADD2.F32 R72, -RZ, R64.H1_H1 ;  /* 0x30000040ff481230 */ /* 0x000fe20000004100 */
[----:B------:R-:W-:Y:S01]  /*6070*/  BSSY.RECONVERGENT B1, `(.L_x_1496) ;  /* 0x000005d000017945 */ /* 0x000fe20003800200 */
[----:B------:R-:W-:Y:S01]  /*6080*/  FFMA.FTZ R14, R14, R117, 1.1641532182693481445e-10 ;  /* 0x2f0000000e0e7423 */ /* 0x000fe20000010075 */
[----:B------:R-:W-:-:S04]  /*6090*/  FMUL.FTZ R13, R13, R116 ;  /* 0x000000740d0d7220 */ /* 0x000fc80000410000 */
[----:B------:R-:W-:-:S04]  /*60a0*/  FSETP.GTU.FTZ.AND P2, PT, R14, R107, PT ;  /* 0x0000006b0e00720b */ /* 0x000fc80003f5c000 */
[----:B------:R-:W-:Y:S02]  /*60b0*/  FSEL R14, R13, RZ, !P2 ;  /* 0x000000ff0d0e7208 */ /* 0x000fe40005000000 */
[----:B------:R-:W-:-:S03]  /*60c0*/  SEL R13, RZ, 0x1, P2 ;  /* 0x00000001ff0d7807 */ /* 0x000fc60001000000 */
[----:B------:R-:W-:-:S04]  /*60d0*/  FADD.FTZ R7, R7, R14 ;  /* 0x0000000e07077221 */ /* 0x000fc80000010000 */
[----:B------:R-:W-:Y:S01]  /*60e0*/  @P1 FADD.FTZ R89, R72, R7 ;  /* 0x0000000748591221 */ /* 0x000fe20000010000 */
[----:B------:R-:W-:Y:S01]  /*60f0*/  @!P1 MOV R89, R7 ;  /* 0x0000000700599202 */ /* 0x000fe20000000f00 */
[----:B------:R-:W-:Y:S02]  /*6100*/  IMAD.MOV.U32 R72, RZ, RZ, 0x2 ;  /* 0x00000002ff487424 */ /* 0x000fe400078e00ff */
[----:B------:R-:W-:Y:S01]  /*6110*/  IMAD.MOV.U32 R7, RZ, RZ, R10 ;  /* 0x000000ffff077224 */ /* 0x000fe200078e000a */
        /* <DEDUP_REMOVED lines=10> */
.L_x_1498:
        /* <DEDUP_REMOVED lines=13> */
.L_x_1500:
[----:B------:R-:W-:Y:S05]  /*6290*/  BSYNC.RECONVERGENT B2 ;  /* 0x0000000000027941 */ /* 0x000fea0003800200 */
.L_x_1499:
        /* <DEDUP_REMOVED lines=57> */
[----:B------:R-:W-:-:S07]  /*6630*/  IMAD.MOV.U32 R76, RZ, RZ, R14 ;  /* 0x000000ffff4c7224 */ /* 0x000fce00078e000e */
.L_x_1497:
[----:B------:R-:W-:Y:S05]  /*6640*/  BSYNC.RECONVERGENT B1 ;  /* 0x0000000000017941 */ /* 0x000fea0003800200 */
.L_x_1496:
[----:B------:R-:W-:Y:S01]  /*6650*/  I2FP.F32.U32 R14, R7 ;  /* 0x00000007000e7245 */ /* 0x000fe20000201000 */
[----:B------:R-:W-:Y:S01]  /*6660*/  HADD2.F32 R7, -RZ, R73.H0_H0 ;  /* 0x20000049ff077230 */ /* 0x000fe20000004100 */
        /* <DEDUP_REMOVED lines=19> */
.L_x_1503:
        /* <DEDUP_REMOVED lines=13> */
.L_x_1505:
[----:B------:R-:W-:Y:S05]  /*6870*/  BSYNC.RECONVERGENT B2 ;  /* 0x0000000000027941 */ /* 0x000fea0003800200 */
.L_x_1504:
        /* <DEDUP_REMOVED lines=58> */
.L_x_1502:
[----:B------:R-:W-:Y:S05]  /*6c20*/  BSYNC.RECONVERGENT B1 ;  /* 0x0000000000017941 */ /* 0x000fea0003800200 */
.L_x_1501:
[----:B------:R-:W-:Y:S01]  /*6c30*/  I2FP.F32.U32 R14, R15 ;  /* 0x0000000f000e7245 */ /* 0x000fe20000201000 */
[----:B------:R-:W-:Y:S01]  /*6c40*/  HADD2.F32 R15, -RZ, R69.H0_H0 ;  /* 0x20000045ff0f7230 */ /* 0x000fe20000004100 */
[----:B------:R-:W-:Y:S01]  /*6c50*/  BSSY.RECONVERGENT B1, `(.L_x_1506) ;  /* 0x000005f000017945 */ /* 0x000fe20003800200 */
[----:B------:R-:W-:Y:S02]  /*6c60*/  @P1 HADD2.F32 R90, -RZ, R65.H0_H0 ;  /* 0x20000041ff5a1230 */ /* 0x000fe40000004100 */
[----:B------:R-:W-:Y:S02]  /*6c70*/  HFMA2 R81, -RZ, RZ, 0, 1.1920928955078125e-07 ;  /* 0x00000002ff517431 */ /* 0x000fe400000001ff */
[----:B------:R-:W-:Y:S01]  /*6c80*/  FFMA.FTZ R14, R14, R117, 1.1641532182693481445e-10 ;  /* 0x2f0000000e0e7423 */ /* 0x000fe20000010075 */
[----:B------:R-:W-:-:S04]  /*6c90*/  FMUL.FTZ R15, R15, R116 ;  /* 0x000000740f0f7220 */ /* 0x000fc80000410000 */
[----:B------:R-:W-:-:S04]  /*6ca0*/  FSETP.GTU.FTZ.AND P2, PT, R14, R107, PT ;  /* 0x0000006b0e00720b */ /* 0x000fc80003f5c000 */
[----:B------:R-:W-:-:S05]  /*6cb0*/  FSEL R14, R15, RZ, !P2 ;  /* 0x000000ff0f0e7208 */ /* 0x000fca0005000000 */
[----:B------:R-:W-:Y:S01]  /*6cc0*/  FADD.FTZ R7, R7, R14 ;  /* 0x0000000e07077221 */ /* 0x000fe20000010000 */
[----:B------:R-:W-:Y:S02]  /*6cd0*/  SEL R14, RZ, 0x1, P2 ;  /* 0x00000001ff0e7807 */ /* 0x000fe40001000000 */
[----:B------:R-:W-:Y:S01]  /*6ce0*/  ISETP.NE.AND P2, PT, R80, 0x1, PT ;  /* 0x000000015000780c */ /* 0x000fe20003f45270 */
[--C-:B------:R-:W-:Y:S01]  /*6cf0*/  @P1 FADD.FTZ R90, R90, R7.reuse ;  /* 0x000000075a5a1221 */ /* 0x100fe20000010000 */
[----:B------:R-:W-:Y:S02]  /*6d00*/  @!P1 IMAD.MOV.U32 R90, RZ, RZ, R7 ;  /* 0x000000ffff5a9224 */ /* 0x000fe400078e0007 */
[----:B------:R-:W-:-:S03]  /*6d10*/  IMAD.MOV.U32 R7, RZ, RZ, R10 ;  /* 0x000000ffff077224 */ /* 0x000fc600078e000a */
[----:B------:R-:W-:-:S06]  /*6d20*/  F2FP.F16.F32.PACK_AB R113, RZ, R90 ;  /* 0x0000005aff71723e */ /* 0x000fcc00000000ff */
        /* <DEDUP_REMOVED lines=9> */
.L_x_1508:
        /* <DEDUP_REMOVED lines=13> */
.L_x_1510:
[----:B------:R-:W-:Y:S05]  /*6e90*/  BSYNC.RECONVERGENT B2 ;  /* 0x0000000000027941 */ /* 0x000fea0003800200 */
.L_x_1509:
        /* <DEDUP_REMOVED lines=58> */
.L_x_1507:
[----:B------:R-:W-:Y:S05]  /*7240*/  BSYNC.RECONVERGENT B1 ;  /* 0x0000000000017941 */ /* 0x000fea0003800200 */
.L_x_1506:
[----:B------:R-:W-:Y:S01]  /*7250*/  I2FP.F32.U32 R72, R7 ;  /* 0x0000000700487245 */ /* 0x000fe20000201000 */
[----:B------:R-:W-:Y:S01]  /*7260*/  HADD2.F32 R73, -RZ, R73.H1_H1 ;  /* 0x30000049ff497230 */ /* 0x000fe20000004100 */
[----:B------:R-:W-:Y:S01]  /*7270*/  BSSY.RECONVERGENT B1, `(.L_x_1511) ;  /* 0x000005b000017945 */ /* 0x000fe20003800200 */
[----:B------:R-:W-:Y:S02]  /*7280*/  MOV R15, R10 ;  /* 0x0000000a000f7202 */ /* 0x000fe40000000f00 */
[----:B------:R-:W-:Y:S01]  /*7290*/  FFMA.FTZ R72, R72, R117, 1.1641532182693481445e-10 ;  /* 0x2f00000048487423 */ /* 0x000fe20000010075 */
[----:B------:R-:W-:Y:S01]  /*72a0*/  FMUL.FTZ R7, R73, R116 ;  /* 0x0000007449077220 */ /* 0x000fe20000410000 */
[----:B------:R-:W-:-:S03]  /*72b0*/  IMAD.MOV.U32 R73, RZ, RZ, 0x2 ;  /* 0x00000002ff497424 */ /* 0x000fc600078e00ff */
        /* <DEDUP_REMOVED lines=14> */
.L_x_1513:
        /* <DEDUP_REMOVED lines=13> */
.L_x_1515:
[----:B------:R-:W-:Y:S05]  /*7470*/  BSYNC.RECONVERGENT B2 ;  /* 0x0000000000027941 */ /* 0x000fea0003800200 */
.L_x_1514:
        /* <DEDUP_REMOVED lines=57> */
[----:B------:R-:W-:-:S07]  /*7810*/  HFMA2 R73, -RZ, RZ, 0, 0 ;  /* 0x00000000ff497431 */ /* 0x000fce00000001ff */
.L_x_1512:
[----:B------:R-:W-:Y:S05]  /*7820*/  BSYNC.RECONVERGENT B1 ;  /* 0x0000000000017941 */ /* 0x000fea0003800200 */
.L_x_1511:
[----:B------:R-:W-:Y:S01]  /*7830*/  I2FP.F32.U32 R72, R15 ;  /* 0x0000000f00487245 */ /* 0x000fe20000201000 */
[----:B------:R-:W-:Y:S01]  /*7840*/  HADD2.F32 R15, -RZ, R69.H1_H1 ;  /* 0x30000045ff0f7230 */ /* 0x000fe20000004100 */
[----:B------:R-:W-:Y:S01]  /*7850*/  BSSY.RECONVERGENT B1, `(.L_x_1516) ;  /* 0x000005f000017945 */ /* 0x000fe20003800200 */
[----:B------:R-:W-:Y:S02]  /*7860*/  @P1 HADD2.F32 R80, -RZ, R65.H1_H1 ;  /* 0x30000041ff501230 */ /* 0x000fe40000004100 */
[----:B------:R-:W-:Y:S01]  /*7870*/  FFMA.FTZ R72, R72, R117, 1.1641532182693481445e-10 ;  /* 0x2f00000048487423 */ /* 0x000fe20000010075 */
[----:B------:R-:W-:-:S04]  /*7880*/  FMUL.FTZ R15, R15, R116 ;  /* 0x000000740f0f7220 */ /* 0x000fc80000410000 */
[----:B------:R-:W-:-:S04]  /*7890*/  FSETP.GTU.FTZ.AND P2, PT, R72, R107, PT ;  /* 0x0000006b4800720b */ /* 0x000fc80003f5c000 */
[----:B------:R-:W-:Y:S02]  /*78a0*/  FSEL R72, R15, RZ, !P2 ;  /* 0x000000ff0f487208 */ /* 0x000fe40005000000 */
[----:B------:R-:W-:Y:S02]  /*78b0*/  SEL R15, RZ, 0x1, P2 ;  /* 0x00000001ff0f7807 */ /* 0x000fe40001000000 */
[----:B------:R-:W-:Y:S01]  /*78c0*/  ISETP.NE.AND P2, PT, R73, 0x1, PT ;  /* 0x000000014900780c */ /* 0x000fe20003f45270 */
[----:B------:R-:W-:-:S04]  /*78d0*/  FADD.FTZ R7, R7, R72 ;  /* 0x0000004807077221 */ /* 0x000fc80000010000 */
[--C-:B------:R-:W-:Y:S01]  /*78e0*/  @P1 FADD.FTZ R95, R80, R7.reuse ;  /* 0x00000007505f1221 */ /* 0x100fe20000010000 */
[----:B------:R-:W-:Y:S01]  /*78f0*/  @!P1 IMAD.MOV.U32 R95, RZ, RZ, R7 ;  /* 0x000000ffff5f9224 */ /* 0x000fe200078e0007 */
[----:B------:R-:W-:Y:S01]  /*7900*/  MOV R7, R10 ;  /* 0x0000000a00077202 */ /* 0x000fe20000000f00 */
[----:B------:R-:W-:-:S03]  /*7910*/  IMAD.MOV.U32 R80, RZ, RZ, 0x2 ;  /* 0x00000002ff507424 */ /* 0x000fc600078e00ff */
[----:B------:R-:W-:Y:S02]  /*7920*/  F2FP.F16.F32.PACK_AB R115, RZ, R95 ;  /* 0x0000005fff73723e */ /* 0x000fe400000000ff */
        /* <DEDUP_REMOVED lines=9> */
.L_x_1518:
        /* <DEDUP_REMOVED lines=13> */
.L_x_1520:
[----:B------:R-:W-:Y:S05]  /*7a90*/  BSYNC.RECONVERGENT B2 ;  /* 0x0000000000027941 */ /* 0x000fea0003800200 */
.L_x_1519:
        /* <DEDUP_REMOVED lines=55> */
[----:B------:R-:W-:Y:S01]  /*7e10*/  LOP3.LUT R5, R118, UR4, R81, 0x96, !PT ;  /* 0x0000000476057c12 */ /* 0x000fe2000f8e9651 */
[----:B------:R-:W-:Y:S01]  /*7e20*/  IMAD.MOV.U32 R76, RZ, RZ, R72 ;  /* 0x000000ffff4c7224 */ /* 0x000fe200078e0048 */
[----:B------:R-:W-:-:S07]  /*7e30*/  LOP3.LUT R4, R83, R4, R73, 0x96, !PT ;  /* 0x0000000453047212 */ /* 0x000fce00078e9649 */
.L_x_1517:
[----:B------:R-:W-:Y:S05]  /*7e40*/  BSYNC.RECONVERGENT B1 ;  /* 0x0000000000017941 */ /* 0x000fea0003800200 */
.L_x_1516:
[----:B------:R-:W-:Y:S01]  /*7e50*/  I2FP.F32.U32 R72, R7 ;  /* 0x0000000700487245 */ /* 0x000fe20000201000 */
[----:B------:R-:W-:Y:S01]  /*7e60*/  HADD2.F32 R7, -RZ, R74.H0_H0 ;  /* 0x2000004aff077230 */ /* 0x000fe20000004100 */
[----:B------:R-:W-:Y:S01]  /*7e70*/  ISETP.NE.AND P3, PT, R80, 0x1, PT ;  /* 0x000000015000780c */ /* 0x000fe20003f65270 */
[----:B------:R-:W-:Y:S01]  /*7e80*/  BSSY.RECONVERGENT B1, `(.L_x_1521) ;  /* 0x0000059000017945 */ /* 0x000fe20003800200 */
[----:B------:R-:W-:Y:S02]  /*7e90*/  IMAD.MOV.U32 R81, RZ, RZ, 0x2 ;  /* 0x00000002ff517424 */ /* 0x000fe400078e00ff */
        /* <DEDUP_REMOVED lines=15> */
.L_x_1523:
        /* <DEDUP_REMOVED lines=13> */
.L_x_1525:
[----:B------:R-:W-:Y:S05]  /*8060*/  BSYNC.RECONVERGENT B2 ;  /* 0x0000000000027941 */ /* 0x000fea0003800200 */
.L_x_1524:
        /* <DEDUP_REMOVED lines=58> */
.L_x_1522:
[----:B------:R-:W-:Y:S05]  /*8410*/  BSYNC.RECONVERGENT B1 ;  /* 0x0000000000017941 */ /* 0x000fea0003800200 */
.L_x_1521:
[----:B------:R-:W-:Y:S01]  /*8420*/  I2FP.F32.U32 R72, R73 ;  /* 0x0000004900487245 */ /* 0x000fe20000201000 */
[----:B------:R-:W-:Y:S01]  /*8430*/  HADD2.F32 R73, -RZ, R70.H0_H0 ;  /* 0x20000046ff497230 */ /* 0x000fe20000004100 */
[----:B------:R-:W-:Y:S01]  /*8440*/  BSSY.RECONVERGENT B1, `(.L_x_1526) ;  /* 0x000005f000017945 */ /* 0x000fe20003800200 */
[----:B------:R-:W-:Y:S02]  /*8450*/  @P1 HADD2.F32 R96, -RZ, R66.H0_H0 ;  /* 0x20000042ff601230 */ /* 0x000fe40000004100 */
[----:B------:R-:W-:Y:S01]  /*8460*/  FFMA.FTZ R72, R72, R117, 1.1641532182693481445e-10 ;  /* 0x2f00000048487423 */ /* 0x000fe20000010075 */
[----:B------:R-:W-:Y:S01]  /*8470*/  FMUL.FTZ R73, R73, R116 ;  /* 0x0000007449497220 */ /* 0x000fe20000410000 */
[----:B------:R-:W-:-:S03]  /*8480*/  IMAD.MOV.U32 R82, RZ, RZ, 0x2 ;  /* 0x00000002ff527424 */ /* 0x000fc600078e00ff */
        /* <DEDUP_REMOVED lines=8> */
[----:B------:R-:W-:-:S03]  /*8510*/  F2FP.F16.F32.PACK_AB R118, RZ, R96 ;  /* 0x00000060ff76723e */ /* 0x000fc600000000ff */
        /* <DEDUP_REMOVED lines=9> */
.L_x_1528:
        /* <DEDUP_REMOVED lines=13> */
.L_x_1530:
[----:B------:R-:W-:Y:S05]  /*8680*/  BSYNC.RECONVERGENT B2 ;  /* 0x0000000000027941 */ /* 0x000fea0003800200 */
.L_x_1529:
        /* <DEDUP_REMOVED lines=58> */
.L_x_1527:
[----:B------:R-:W-:Y:S05]  /*8a30*/  BSYNC.RECONVERGENT B1 ;  /* 0x0000000000017941 */ /* 0x000fea0003800200 */
.L_x_1526:
[----:B------:R-:W-:Y:S01]  /*8a40*/  I2FP.F32.U32 R72, R7 ;  /* 0x0000000700487245 */ /* 0x000fe20000201000 */
[----:B------:R-:W-:Y:S01]  /*8a50*/  HADD2.F32 R7, -RZ, R74.H1_H1 ;  /* 0x3000004aff077230 */ /* 0x000fe20000004100 */
        /* <DEDUP_REMOVED lines=18> */
.L_x_1533:
        /* <DEDUP_REMOVED lines=13> */
.L_x_1535:
[----:B------:R-:W-:Y:S05]  /*8c50*/  BSYNC.RECONVERGENT B2 ;  /* 0x0000000000027941 */ /* 0x000fea0003800200 */
.L_x_1534:
        /* <DEDUP_REMOVED lines=58> */
.L_x_1532:
[----:B------:R-:W-:Y:S05]  /*9000*/  BSYNC.RECONVERGENT B1 ;  /* 0x0000000000017941 */ /* 0x000fea0003800200 */
.L_x_1531:
        /* <DEDUP_REMOVED lines=12> */
[----:B------:R-:W-:Y:S02]  /*90d0*/  @!P1 IMAD.MOV.U32 R101, RZ, RZ, R7 ;  /* 0x000000ffff659224 */ /* 0x000fe400078e0007 */
[----:B------:R-:W-:Y:S02]  /*90e0*/  HFMA2 R82, -RZ, RZ, 0, 1.1920928955078125e-07 ;  /* 0x00000002ff527431 */ /* 0x000fe400000001ff */
[----:B------:R-:W-:Y:S01]  /*90f0*/  IMAD.MOV.U32 R7, RZ, RZ, R10 ;  /* 0x000000ffff077224 */ /* 0x000fe200078e000a */
[----:B------:R-:W-:Y:S02]  /*9100*/  F2FP.F16.F32.PACK_AB R119, RZ, R101 ;  /* 0x00000065ff77723e */ /* 0x000fe400000000ff */
        /* <DEDUP_REMOVED lines=9> */
.L_x_1538:
        /* <DEDUP_REMOVED lines=13> */
.L_x_1540:
[----:B------:R-:W-:Y:S05]  /*9270*/  BSYNC.RECONVERGENT B2 ;  /* 0x0000000000027941 */ /* 0x000fea0003800200 */
.L_x_1539:
        /* <DEDUP_REMOVED lines=57> */
[----:B------:R-:W-:-:S07]  /*9610*/  MOV R76, R72 ;  /* 0x00000048004c7202 */ /* 0x000fce0000000f00 */
.L_x_1537:
[----:B------:R-:W-:Y:S05]  /*9620*/  BSYNC.RECONVERGENT B1 ;  /* 0x0000000000017941 */ /* 0x000fea0003800200 */
.L_x_1536:
[----:B------:R-:W-:Y:S01]  /*9630*/  I2FP.F32.U32 R72, R7 ;  /* 0x0000000700487245 */ /* 0x000fe20000201000 */
[----:B------:R-:W-:Y:S01]  /*9640*/  HADD2.F32 R7, -RZ, R75.H0_H0 ;  /* 0x2000004bff077230 */ /* 0x000fe20000004100 */
        /* <DEDUP_REMOVED lines=18> */
.L_x_1543:
        /* <DEDUP_REMOVED lines=13> */
.L_x_1545:
[----:B------:R-:W-:Y:S05]  /*9840*/  BSYNC.RECONVERGENT B2 ;  /* 0x0000000000027941 */ /* 0x000fea0003800200 */
.L_x_1544:
        /* <DEDUP_REMOVED lines=58> */
.L_x_1542:
[----:B------:R-:W-:Y:S05]  /*9bf0*/  BSYNC.RECONVERGENT B1 ;  /* 0x0000000000017941 */ /* 0x000fea0003800200 */
.L_x_1541:
[----:B------:R-:W-:Y:S01]  /*9c00*/  I2FP.F32.U32 R72, R73 ;  /* 0x0000004900487245 */ /* 0x000fe20000201000 */
[----:B------:R-:W-:Y:S01]  /*9c10*/  HADD2.F32 R73, -RZ, R71.H0_H0 ;  /* 0x20000047ff497230 */ /* 0x000fe20000004100 */
[----:B------:R-:W-:Y:S01]  /*9c20*/  BSSY.RECONVERGENT B1, `(.L_x_1546) ;  /* 0x000005f000017945 */ /* 0x000fe20003800200 */
[----:B------:R-:W-:Y:S02]  /*9c30*/  @P1 HADD2.F32 R102, -RZ, R67.H0_H0 ;  /* 0x20000043ff661230 */ /* 0x000fe40000004100 */
[----:B------:R-:W-:Y:S01]  /*9c40*/  FFMA.FTZ R72, R72, R117, 1.1641532182693481445e-10 ;  /* 0x2f00000048487423 */ /* 0x000fe20000010075 */
[----:B------:R-:W-:-:S04]  /*9c50*/  FMUL.FTZ R73, R73, R116 ;  /* 0x0000007449497220 */ /* 0x000fc80000410000 */
[----:B------:R-:W-:-:S04]  /*9c60*/  FSETP.GTU.FTZ.AND P5, PT, R72, R107, PT ;  /* 0x0000006b4800720b */ /* 0x000fc80003fbc000 */
[----:B------:R-:W-:Y:S01]  /*9c70*/  FSEL R72, R73, RZ, !P5 ;  /* 0x000000ff49487208 */ /* 0x000fe20006800000 */
[----:B------:R-:W-:Y:S01]  /*9c80*/  IMAD.MOV.U32 R73, RZ, RZ, 0x2 ;  /* 0x00000002ff497424 */ /* 0x000fe200078e00ff */
[----:B------:R-:W-:Y:S02]  /*9c90*/  SEL R82, RZ, 0x1, P5 ;  /* 0x00000001ff527807 */ /* 0x000fe40002800000 */
[----:B------:R-:W-:Y:S01]  /*9ca0*/  ISETP.NE.AND P5, PT, R74, 0x1, PT ;  /* 0x000000014a00780c */ /* 0x000fe20003fa5270 */
[----:B------:R-:W-:-:S04]  /*9cb0*/  FADD.FTZ R7, R7, R72 ;  /* 0x0000004807077221 */ /* 0x000fc80000010000 */
[--C-:B------:R-:W-:Y:S01]  /*9cc0*/  @P1 FADD.FTZ R102, R102, R7.reuse ;  /* 0x0000000766661221 */ /* 0x100fe20000010000 */
[----:B------:R-:W-:Y:S01]  /*9cd0*/  @!P1 IMAD.MOV.U32 R102, RZ, RZ, R7 ;  /* 0x000000ffff669224 */ /* 0x000fe200078e0007 */
[----:B------:R-:W-:-:S04]  /*9ce0*/  MOV R7, R10 ;  /* 0x0000000a00077202 */ /* 0x000fc80000000f00 */
        /* <DEDUP_REMOVED lines=10> */
.L_x_1548:
        /* <DEDUP_REMOVED lines=13> */
.L_x_1550:
[----:B------:R-:W-:Y:S05]  /*9e60*/  BSYNC.RECONVERGENT B2 ;  /* 0x0000000000027941 */ /* 0x000fea0003800200 */
.L_x_1549:
        /* <DEDUP_REMOVED lines=58> */
.L_x_1547:
[----:B------:R-:W-:Y:S05]  /*a210*/  BSYNC.RECONVERGENT B1 ;  /* 0x0000000000017941 */ /* 0x000fea0003800200 */
.L_x_1546:
        /* <DEDUP_REMOVED lines=20> */
.L_x_1553:
        /* <DEDUP_REMOVED lines=15> */
.L_x_1555:
[----:B------:R-:W-:Y:S05]  /*a450*/  BSYNC.RECONVERGENT B2 ;  /* 0x0000000000027941 */ /* 0x000fea0003800200 */
.L_x_1554:
        /* <DEDUP_REMOVED lines=57> */
[----:B------:R-:W-:-:S07]  /*a7f0*/  IMAD.MOV.U32 R76, RZ, RZ, R72 ;  /* 0x000000ffff4c7224 */ /* 0x000fce00078e0048 */
.L_x_1552:
[----:B------:R-:W-:Y:S05]  /*a800*/  BSYNC.RECONVERGENT B1 ;  /* 0x0000000000017941 */ /* 0x000fea0003800200 */
.L_x_1551:
[----:B------:R-:W-:Y:S01]  /*a810*/  I2FP.F32.U32 R72, R74 ;  /* 0x0000004a00487245 */ /* 0x000fe20000201000 */
[----:B------:R-:W-:Y:S02]  /*a820*/  HADD2.F32 R73, -RZ, R71.H1_H1 ;  /* 0x30000047ff497230 */ /* 0x000fe40000004100 */
[----:B------:R-:W-:Y:S02]  /*a830*/  @P1 HADD2.F32 R74, -RZ, R67.H1_H1 ;  /* 0x30000043ff4a1230 */ /* 0x000fe40000004100 */
[----:B------:R-:W-:Y:S01]  /*a840*/  FFMA.FTZ R72, R72, R117, 1.1641532182693481445e-10 ;  /* 0x2f00000048487423 */ /* 0x000fe20000010075 */
[----:B------:R-:W-:-:S04]  /*a850*/  FMUL.FTZ R73, R73, R116 ;  /* 0x0000007449497220 */ /* 0x000fc80000410000 */
[----:B------:R-:W-:-:S04]  /*a860*/  FSETP.GTU.FTZ.AND P6, PT, R72, R107, PT ;  /* 0x0000006b4800720b */ /* 0x000fc80003fdc000 */
[----:B------:R-:W-:Y:S02]  /*a870*/  FSEL R72, R73, RZ, !P6 ;  /* 0x000000ff49487208 */ /* 0x000fe40007000000 */
[----:B------:R-:W-:Y:S02]  /*a880*/  SEL R83, RZ, 0x1, P6 ;  /* 0x00000001ff537807 */ /* 0x000fe40003000000 */
[----:B------:R-:W-:Y:S01]  /*a890*/  PRMT R73, R113, 0x5410, R115 ;  /* 0x0000541071497816 */ /* 0x000fe20000000073 */
[----:B------:R-:W-:Y:S01]  /*a8a0*/  FADD.FTZ R121, R121, R72 ;  /* 0x0000004879797221 */ /* 0x000fe20000010000 */
[----:B------:R-:W-:-:S03]  /*a8b0*/  PRMT R72, R111, 0x5410, R112 ;  /* 0x000054106f487816 */ /* 0x000fc60000000070 */
[----:B------:R-:W-:Y:S01]  /*a8c0*/  @P1 FADD.FTZ R107, R74, R121 ;  /* 0x000000794a6b1221 */ /* 0x000fe20000010000 */
[----:B------:R-:W-:Y:S02]  /*a8d0*/  @!P1 MOV R107, R121 ;  /* 0x00000079006b9202 */ /* 0x000fe40000000f00 */
[----:B------:R-:W-:Y:S02]  /*a8e0*/  PRMT R74, R118, 0x5410, R119 ;  /* 0x00005410764a7816 */ /* 0x000fe40000000077 */
[----:B------:R-:W-:-:S04]  /*a8f0*/  F2FP.F16.F32.PACK_AB R75, RZ, R107 ;  /* 0x0000006bff4b723e */ /* 0x000fc800000000ff */
[----:B------:R-:W-:-:S07]  /*a900*/  PRMT R75, R114, 0x5410, R75 ;  /* 0x00005410724b7816 */ /* 0x000fce000000004b */
.L_x_1475:
[----:B------:R-:W-:Y:S02]  /*a910*/  ISETP.NE.AND P1, PT, R77, RZ, PT ;  /* 0x000000ff4d00720c */ /* 0x000fe40003f25270 */
[----:B------:R-:W-:Y:S02]  /*a920*/  SEL R112, RZ, 0x10000, !P4 ;  /* 0x00010000ff707807 */ /* 0x000fe40006000000 */
[----:B------:R-:W-:Y:S02]  /*a930*/  SEL R77, RZ, 0x1000000, !P5 ;  /* 0x01000000ff4d7807 */ /* 0x000fe40006800000 */
[----:B------:R-:W-:Y:S02]  /*a940*/  ISETP.NE.AND P4, PT, R110, RZ, PT ;  /* 0x000000ff6e00720c */ /* 0x000fe40003f85270 */
[----:B------:R-:W-:Y:S01]  /*a950*/  ISETP.NE.AND P6, PT, R78, RZ, PT ;  /* 0x000000ff4e00720c */ /* 0x000fe20003fc5270 */
[----:B------:R-:W0:Y:S01]  /*a960*/  LDC.64 R110, c[0x0][0x3a8] ;  /* 0x0000ea00ff6e7b82 */ /* 0x000e220000000a00 */
[----:B------:R-:W-:-:S02]  /*a970*/  ISETP.NE.AND P5, PT, R79, RZ, PT ;  /* 0x000000ff4f00720c */ /* 0x000fc40003fa5270 */
[----:B------:R-:W-:Y:S02]  /*a980*/  SEL R115, RZ, 0x100, !P3 ;  /* 0x00000100ff737807 */ /* 0x000fe40005800000 */
[----:B------:R-:W-:Y:S02]  /*a990*/  SEL R113, RZ, 0x1000000, !P4 ;  /* 0x01000000ff717807 */ /* 0x000fe40006000000 */
[----:B------:R-:W-:Y:S01]  /*a9a0*/  LOP3.LUT R115, R115, R77, R112, 0xfe, !PT ;  /* 0x0000004d73737212 */ /* 0x000fe200078efe70 */
[----:B------:R-:W1:Y:S01]  /*a9b0*/  LDC.64 R78, c[0x0][0x3b0] ;  /* 0x0000ec00ff4e7b82 */ /* 0x000e620000000a00 */
[----:B------:R-:W-:Y:S02]  /*a9c0*/  SEL R112, RZ, 0x10000, !P5 ;  /* 0x00010000ff707807 */ /* 0x000fe40006800000 */
[----:B------:R-:W-:Y:S02]  /*a9d0*/  SEL R77, RZ, 0x100, !P6 ;  /* 0x00000100ff4d7807 */ /* 0x000fe40007000000 */
[----:B------:R-:W-:-:S02]  /*a9e0*/  SEL R114, RZ, 0x1, !P2 ;  /* 0x00000001ff727807 */ /* 0x000fc40005000000 */
[----:B------:R-:W-:Y:S02]  /*a9f0*/  LOP3.LUT R77, R77, R113, R112, 0xfe, !PT ;  /* 0x000000714d4d7212 */ /* 0x000fe400078efe70 */
[----:B------:R-:W-:Y:S02]  /*aa00*/  SEL R112, RZ, 0x1, !P1 ;  /* 0x00000001ff707807 */ /* 0x000fe40004800000 */
[----:B------:R-:W-:Y:S02]  /*aa10*/  LOP3.LUT R113, R115, R114, RZ, 0xfc, !PT ;  /* 0x0000007273717212 */ /* 0x000fe400078efcff */
[----:B------:R-:W-:Y:S01]  /*aa20*/  LOP3.LUT R112, R77, R112, RZ, 0xfc, !PT ;  /* 0x000000704d707212 */ /* 0x000fe200078efcff */
[----:B0-----:R-:W-:-:S05]  /*aa30*/  IMAD.WIDE.U32 R110, R9, 0x10, R110 ;  /* 0x00000010096e7825 */ /* 0x001fca00078e006e */
[----:B------:R0:W-:Y:S01]  /*aa40*/  STG.E.128 desc[UR6][R110.64], R72 ;  /* 0x000000486e007986 */ /* 0x0001e2000c101d06 */
        /* <DEDUP_REMOVED lines=23> */
.L_x_1556:
[----:B0-----:R-:W-:Y:S01]  /*abc0*/  IMAD.MOV.U32 R110, RZ, RZ, R76 ;  /* 0x000000ffff6e7224 */ /* 0x001fe200078e004c */
[----:B------:R-:W-:-:S07]  /*abd0*/  IADD3 R77, PT, PT, R9, 0x80, RZ ;  /* 0x00000080094d7810 */ /* 0x000fce0007ffe0ff */
.L_x_1433:
[----:B----4-:R-:W-:Y:S05]  /*abe0*/  BSYNC.RECONVERGENT B0 ;  /* 0x0000000000007941 */ /* 0x010fea0003800200 */
.L_x_1432:
        /* <DEDUP_REMOVED lines=22> */
[----:B------:R-:W-:Y:S02]  /*ad50*/  HFMA2 R14, -RZ, RZ, 0, 1.1920928955078125e-07 ;  /* 0x00000002ff0e7431 */ /* 0x000fe400000001ff */
[----:B------:R-:W-:Y:S01]  /*ad60*/  IMAD.MOV.U32 R12, RZ, RZ, R10 ;  /* 0x000000ffff0c7224 */ /* 0x000fe200078e000a */
[----:B------:R-:W-:Y:S01]  /*ad70*/  IADD3 R122, PT, PT, R122, -0x24c28bd8, RZ ;  /* 0xdb3d74287a7a7810 */ /* 0x000fe20007ffe0ff */
[----:B0-----:R-:W-:Y:S02]  /*ad80*/  IMAD.MOV.U32 R78, RZ, RZ, R110 ;  /* 0x000000ffff4e7224 */ /* 0x001fe400078e006e */
        /* <DEDUP_REMOVED lines=12> */
.L_x_1562:
        /* <DEDUP_REMOVED lines=13> */
.L_x_1564:
[----:B------:R-:W-:Y:S05]  /*af20*/  BSYNC.RECONVERGENT B2 ;  /* 0x0000000000027941 */ /* 0x000fea0003800200 */
.L_x_1563:
        /* <DEDUP_REMOVED lines=58> */
.L_x_1561:
[----:B------:R-:W-:Y:S05]  /*b2d0*/  BSYNC.RECONVERGENT B1 ;  /* 0x0000000000017941 */ /* 0x000fea0003800200 */
.L_x_1560:
[----:B------:R-:W0:Y:S01]  /*b2e0*/  LDC R119, c[0x0][0x404] ;  /* 0x00010100ff777b82 */ /* 0x000e220000000800 */
[----:B------:R-:W-:Y:S01]  /*b2f0*/  I2FP.F32.U32 R7, R12 ;  /* 0x0000000c00077245 */ /* 0x000fe20000201000 */
[----:B------:R-:W-:Y:S01]  /*b300*/  HFMA2 R108, -RZ, RZ, 0.1171875, 0 ;  /* 0x2f800000ff6c7431 */ /* 0x000fe200000001ff */
[----:B------:R-:W-:Y:S01]  /*b310*/  ISETP.NE.AND P3, PT, R14, 0x1, PT ;  /* 0x000000010e00780c */ /* 0x000fe20003f65270 */
[----:B------:R-:W-:Y:S01]  /*b320*/  BSSY.RECONVERGENT B1, `(.L_x_1565) ;  /* 0x000005d000017945 */ /* 0x000fe20003800200 */
[----:B------:R-:W-:Y:S02]  /*b330*/  IMAD.MOV.U32 R80, RZ, RZ, 0x2 ;  /* 0x00000002ff507424 */ /* 0x000fe400078e00ff */
[----:B------:R-:W-:Y:S01]  /*b340*/  FFMA.FTZ R12, R7, R108, 1.1641532182693481445e-10 ;  /* 0x2f000000070c7423 */ /* 0x000fe2000001006c */
[----:B------:R-:W1:Y:S01]  /*b350*/  LDC R118, c[0x0][0x408] ;  /* 0x00010200ff767b82 */ /* 0x000e620000000800 */
[----:B-----5:R-:W-:Y:S02]  /*b360*/  HADD2.F32 R7, -RZ, R72.H0_H0 ;  /* 0x20000048ff077230 */ /* 0x020fe40000004100 */
        /* <DEDUP_REMOVED lines=15> */
.L_x_1567:
        /* <DEDUP_REMOVED lines=13> */
.L_x_1569:
[----:B------:R-:W-:Y:S05]  /*b530*/  BSYNC.RECONVERGENT B2 ;  /* 0x0000000000027941 */ /* 0x000fea0003800200 */
.L_x_1568:
        /* <DEDUP_REMOVED lines=59> */
.L_x_1566:
[----:B------:R-:W-:Y:S05]  /*b8f0*/  BSYNC.RECONVERGENT B1 ;  /* 0x0000000000017941 */ /* 0x000fea0003800200 */
.L_x_1565:
[----:B------:R-:W-:Y:S01]  /*b900*/  I2FP.F32.U32 R13, R13 ;  /* 0x0000000d000d7245 */ /* 0x000fe20000201000 */
[----:B------:R-:W-:Y:S01]  /*b910*/  HADD2.F32 R15, -RZ, R68.H0_H0 ;  /* 0x20000044ff0f7230 */ /* 0x000fe20000004100 */
[----:B------:R-:W-:Y:S01]  /*b920*/  ISETP.NE.AND P3, PT, R80, 0x1, PT ;  /* 0x000000015000780c */ /* 0x000fe20003f65270 */
[----:B------:R-:W-:Y:S01]  /*b930*/  @P1 HADD2.F32 R84, -RZ, R64.H0_H0 ;  /* 0x20000040ff541230 */ /* 0x000fe20000004100 */
[----:B------:R-:W-:Y:S01]  /*b940*/  BSSY.RECONVERGENT B1, `(.L_x_1570) ;  /* 0x000005e000017945 */ /* 0x000fe20003800200 */
[----:B------:R-:W-:Y:S01]  /*b950*/  FFMA.FTZ R12, R13, R108, 1.1641532182693481445e-10 ;  /* 0x2f0000000d0c7423 */ /* 0x000fe2000001006c */
[----:B------:R-:W-:-:S04]  /*b960*/  FMUL.FTZ R15, R15, R118 ;  /* 0x000000760f0f7220 */ /* 0x000fc80000410000 */
[----:B------:R-:W-:-:S04]  /*b970*/  FSETP.GTU.FTZ.AND P2, PT, R12, R119, PT ;  /* 0x000000770c00720b */ /* 0x000fc80003f5c000 */
[----:B------:R-:W-:Y:S01]  /*b980*/  FSEL R12, R15, RZ, !P2 ;  /* 0x000000ff0f0c7208 */ /* 0x000fe20005000000 */
[----:B------:R-:W-:-:S04]  /*b990*/  IMAD.MOV.U32 R15, RZ, RZ, 0x2 ;  /* 0x00000002ff0f7424 */ /* 0x000fc800078e00ff */
[----:B------:R-:W-:Y:S01]  /*b9a0*/  FADD.FTZ R7, R7, R12 ;  /* 0x0000000c07077221 */ /* 0x000fe20000010000 */
[----:B------:R-:W-:-:S03]  /*b9b0*/  SEL R12, RZ, 0x1, P2 ;  /* 0x00000001ff0c7807 */ /* 0x000fc60001000000 */
[----:B------:R-:W-:Y:S01]  /*b9c0*/  @P1 FADD.FTZ R84, R84, R7 ;  /* 0x0000000754541221 */ /* 0x000fe20000010000 */
[----:B------:R-:W-:Y:S01]  /*b9d0*/  @!P1 MOV R84, R7 ;  /* 0x0000000700549202 */ /* 0x000fe20000000f00 */
        /* <DEDUP_REMOVED lines=11> */
.L_x_1572:
        /* <DEDUP_REMOVED lines=13> */
.L_x_1574:
[----:B------:R-:W-:Y:S05]  /*bb60*/  BSYNC.RECONVERGENT B2 ;  /* 0x0000000000027941 */ /* 0x000fea0003800200 */
.L_x_1573:
        /* <DEDUP_REMOVED lines=59> */
.L_x_1571:
[----:B------:R-:W-:Y:S05]  /*bf20*/  BSYNC.RECONVERGENT B1 ;  /* 0x0000000000017941 */ /* 0x000fea0003800200 */
.L_x_1570:
        /* <DEDUP_REMOVED lines=21> */
.L_x_1577:
        /* <DEDUP_REMOVED lines=13> */
.L_x_1579:
[----:B------:R-:W-:Y:S05]  /*c150*/  BSYNC.RECONVERGENT B2 ;  /* 0x0000000000027941 */ /* 0x000fea0003800200 */
.L_x_1578:
        /* <DEDUP_REMOVED lines=59> */
.L_x_1576:
[----:B------:R-:W-:Y:S05]  /*c510*/  BSYNC.RECONVERGENT B1 ;  /* 0x0000000000017941 */ /* 0x000fea0003800200 */
.L_x_1575:
        /* <DEDUP_REMOVED lines=25> */
.L_x_1582:
        /* <DEDUP_REMOVED lines=13> */
.L_x_1584:
[----:B------:R-:W-:Y:S05]  /*c780*/  BSYNC.RECONVERGENT B2 ;  /* 0x0000000000027941 */ /* 0x000fea0003800200 */
.L_x_1583:
        /* <DEDUP_REMOVED lines=59> */
.L_x_1581:
[----:B------:R-:W-:Y:S05]  /*cb40*/  BSYNC.RECONVERGENT B1 ;  /* 0x0000000000017941 */ /* 0x000fea0003800200 */
.L_x_1580:
[----:B------:R-:W-:Y:S01]  /*cb50*/  I2FP.F32.U32 R7, R7 ;  /* 0x0000000700077245 */ /* 0x000fe20000201000 */
[----:B------:R-:W-:Y:S01]  /*cb60*/  HADD2.F32 R15, -RZ, R73.H0_H0 ;  /* 0x20000049ff0f7230 */ /* 0x000fe20000004100 */
[----:B------:R-:W-:Y:S01]  /*cb70*/  BSSY.RECONVERGENT B1, `(.L_x_1585) ;  /* 0x000005c000017945 */ /* 0x000fe20003800200 */
        /* <DEDUP_REMOVED lines=18> */
.L_x_1587:
        /* <DEDUP_REMOVED lines=13> */
.L_x_1589:
[----:B------:R-:W-:Y:S05]  /*cd70*/  BSYNC.RECONVERGENT B2 ;  /* 0x0000000000027941 */ /* 0x000fea0003800200 */
.L_x_1588:
        /* <DEDUP_REMOVED lines=59> */
.L_x_1586:
[----:B------:R-:W-:Y:S05]  /*d130*/  BSYNC.RECONVERGENT B1 ;  /* 0x0000000000017941 */ /* 0x000fea0003800200 */
.L_x_1585:
        /* <DEDUP_REMOVED lines=25> */
.L_x_1592:
        /* <DEDUP_REMOVED lines=13> */
.L_x_1594:
[----:B------:R-:W-:Y:S05]  /*d3a0*/  BSYNC.RECONVERGENT B2 ;  /* 0x0000000000027941 */ /* 0x000fea0003800200 */
.L_x_1593:
        /* <DEDUP_REMOVED lines=58> */
[----:B------:R-:W-:-:S07]  /*d750*/  LOP3.LUT R4, R83, R4, R81, 0x96, !PT ;  /* 0x0000000453047212 */ /* 0x000fce00078e9651 */
.L_x_1591:
[----:B------:R-:W-:Y:S05]  /*d760*/  BSYNC.RECONVERGENT B1 ;  /* 0x0000000000017941 */ /* 0x000fea0003800200 */
.L_x_1590:
[----:B------:R-:W-:Y:S01]  /*d770*/  I2FP.F32.U32 R7, R7 ;  /* 0x0000000700077245 */ /* 0x000fe20000201000 */
[----:B------:R-:W-:Y:S01]  /*d780*/  HADD2.F32 R73, -RZ, R73.H1_H1 ;  /* 0x30000049ff497230 */ /* 0x000fe20000004100 */
[----:B------:R-:W-:Y:S01]  /*d790*/  BSSY.RECONVERGENT B1, `(.L_x_1595) ;  /* 0x000005c000017945 */ /* 0x000fe20003800200 */
[----:B------:R-:W-:Y:S02]  /*d7a0*/  IMAD.MOV.U32 R81, RZ, RZ, 0x2 ;  /* 0x00000002ff517424 */ /* 0x000fe400078e00ff */
        /* <DEDUP_REMOVED lines=17> */
.L_x_1597:
        /* <DEDUP_REMOVED lines=13> */
.L_x_1599:
[----:B------:R-:W-:Y:S05]  /*d990*/  BSYNC.RECONVERGENT B2 ;  /* 0x0000000000027941 */ /* 0x000fea0003800200 */
.L_x_1598:
        /* <DEDUP_REMOVED lines=59> */
.L_x_1596:
[----:B------:R-:W-:Y:S05]  /*dd50*/  BSYNC.RECONVERGENT B1 ;  /* 0x0000000000017941 */ /* 0x000fea0003800200 */
.L_x_1595:
[----:B------:R-:W-:Y:S01]  /*dd60*/  I2FP.F32.U32 R15, R15 ;  /* 0x0000000f000f7245 */ /* 0x000fe20000201000 */
[----:B------:R-:W-:Y:S01]  /*dd70*/  HADD2.F32 R73, -RZ, R69.H1_H1 ;  /* 0x30000045ff497230 */ /* 0x000fe20000004100 */
[----:B------:R-:W-:Y:S01]  /*dd80*/  BSSY.RECONVERGENT B1, `(.L_x_1600) ;  /* 0x0000060000017945 */ /* 0x000fe20003800200 */
[----:B------:R-:W-:Y:S02]  /*dd90*/  @P1 HADD2.F32 R80, -RZ, R65.H1_H1 ;  /* 0x30000041ff501230 */ /* 0x000fe40000004100 */
        /* <DEDUP_REMOVED lines=21> */
.L_x_1602:
        /* <DEDUP_REMOVED lines=13> */
.L_x_1604:
[----:B------:R-:W-:Y:S05]  /*dfc0*/  BSYNC.RECONVERGENT B2 ;  /* 0x0000000000027941 */ /* 0x000fea0003800200 */
.L_x_1603:
        /* <DEDUP_REMOVED lines=59> */
.L_x_1601:
[----:B------:R-:W-:Y:S05]  /*e380*/  BSYNC.RECONVERGENT B1 ;  /* 0x0000000000017941 */ /* 0x000fea0003800200 */
.L_x_1600:
        /* <DEDUP_REMOVED lines=20> */
.L_x_1607:
        /* <DEDUP_REMOVED lines=13> */
.L_x_1609:
[----:B------:R-:W-:Y:S05]  /*e5a0*/  BSYNC.RECONVERGENT B2 ;  /* 0x0000000000027941 */ /* 0x000fea0003800200 */
.L_x_1608:
        /* <DEDUP_REMOVED lines=59> */
.L_x_1606:
[----:B------:R-:W-:Y:S05]  /*e960*/  BSYNC.RECONVERGENT B1 ;  /* 0x0000000000017941 */ /* 0x000fea0003800200 */
.L_x_1605:
        /* <DEDUP_REMOVED lines=8> */
[----:B------:R-:W-:Y:S01]  /*e9f0*/  HFMA2 R103, -RZ, RZ, 0, 1.1920928955078125e-07 ;  /* 0x00000002ff677431 */ /* 0x000fe200000001ff */
[----:B------:R-:W-:Y:S02]  /*ea00*/  SEL R80, RZ, 0x1, P3 ;  /* 0x00000001ff507807 */ /* 0x000fe40001800000 */
[----:B------:R-:W-:Y:S01]  /*ea10*/  ISETP.NE.AND P3, PT, R81, 0x1, PT ;  /* 0x000000015100780c */ /* 0x000fe20003f65270 */
[----:B------:R-:W-:-:S04]  /*ea20*/  FADD.FTZ R7, R7, R72 ;  /* 0x0000004807077221 */ /* 0x000fc80000010000 */
[--C-:B------:R-:W-:Y:S01]  /*ea30*/  @P1 FADD.FTZ R98, R98, R7.reuse ;  /* 0x0000000762621221 */ /* 0x100fe20000010000 */
[----:B------:R-:W-:Y:S02]  /*ea40*/  @!P1 IMAD.MOV.U32 R98, RZ, RZ, R7 ;  /* 0x000000ffff629224 */ /* 0x000fe400078e0007 */
[----:B------:R-:W-:-:S03]  /*ea50*/  IMAD.MOV.U32 R7, RZ, RZ, R10 ;  /* 0x000000ffff077224 */ /* 0x000fc600078e000a */
        /* <DEDUP_REMOVED lines=10> */
.L_x_1612:
        /* <DEDUP_REMOVED lines=13> */
.L_x_1614:
[----:B------:R-:W-:Y:S05]  /*ebd0*/  BSYNC.RECONVERGENT B2 ;  /* 0x0000000000027941 */ /* 0x000fea0003800200 */
.L_x_1613:
        /* <DEDUP_REMOVED lines=59> */
.L_x_1611:
[----:B------:R-:W-:Y:S05]  /*ef90*/  BSYNC.RECONVERGENT B1 ;  /* 0x0000000000017941 */ /* 0x000fea0003800200 */
.L_x_1610:
[----:B------:R-:W-:Y:S01]  /*efa0*/  I2FP.F32.U32 R7, R7 ;  /* 0x0000000700077245 */ /* 0x000fe20000201000 */
[----:B------:R-:W-:Y:S01]  /*efb0*/  HADD2.F32 R73, -RZ, R74.H1_H1 ;  /* 0x3000004aff497230 */ /* 0x000fe20000004100 */
        /* <DEDUP_REMOVED lines=18> */
.L_x_1617:
        /* <DEDUP_REMOVED lines=13> */
.L_x_1619:
[----:B------:R-:W-:Y:S05]  /*f1b0*/  BSYNC.RECONVERGENT B2 ;  /* 0x0000000000027941 */ /* 0x000fea0003800200 */
.L_x_1618:
        /* <DEDUP_REMOVED lines=59> */
.L_x_1616:
[----:B------:R-:W-:Y:S05]  /*f570*/  BSYNC.RECONVERGENT B1 ;  /* 0x0000000000017941 */ /* 0x000fea0003800200 */
.L_x_1615:
        /* <DEDUP_REMOVED lines=25> */
.L_x_1622:
        /* <DEDUP_REMOVED lines=13> */
.L_x_1624:
[----:B------:R-:W-:Y:S05]  /*f7e0*/  BSYNC.RECONVERGENT B2 ;  /* 0x0000000000027941 */ /* 0x000fea0003800200 */
.L_x_1623:
        /* <DEDUP_REMOVED lines=59> */
.L_x_1621:
[----:B------:R-:W-:Y:S05]  /*fba0*/  BSYNC.RECONVERGENT B1 ;  /* 0x0000000000017941 */ /* 0x000fea0003800200 */
.L_x_1620:
        /* <DEDUP_REMOVED lines=20> */
.L_x_1627:
        /* <DEDUP_REMOVED lines=13> */
.L_x_1629:
[----:B------:R-:W-:Y:S05]  /*fdc0*/  BSYNC.RECONVERGENT B2 ;  /* 0x0000000000027941 */ /* 0x000fea0003800200 */
.L_x_1628:
        /* <DEDUP_REMOVED lines=59> */
.L_x_1626:
[----:B------:R-:W-:Y:S05]  /*10180*/  BSYNC.RECONVERGENT B1 ;  /* 0x0000000000017941 */ /* 0x000fea0003800200 */
.L_x_1625:
[----:B------:R-:W-:Y:S01]  /*10190*/  I2FP.F32.U32 R73, R74 ;  /* 0x0000004a00497245 */ /* 0x000fe20000201000 */
[----:B------:R-:W-:Y:S01]  /*101a0*/  HADD2.F32 R115, -RZ, R71.H0_H0 ;  /* 0x20000047ff737230 */ /* 0x000fe20000004100 */
[----:B------:R-:W-:Y:S01]  /*101b0*/  BSSY.RECONVERGENT B1, `(.L_x_1630) ;  /* 0x0000060000017945 */ /* 0x000fe20003800200 */
[----:B------:R-:W-:Y:S02]  /*101c0*/  @P1 HADD2.F32 R104, -RZ, R67.H0_H0 ;  /* 0x20000043ff681230 */ /* 0x000fe40000004100 */
        /* <DEDUP_REMOVED lines=21> */
.L_x_1632:
        /* <DEDUP_REMOVED lines=13> */
.L_x_1634:
[----:B------:R-:W-:Y:S05]  /*103f0*/  BSYNC.RECONVERGENT B2 ;  /* 0x0000000000027941 */ /* 0x000fea0003800200 */
.L_x_1633:
        /* <DEDUP_REMOVED lines=59> */
.L_x_1631:
[----:B------:R-:W-:Y:S05]  /*107b0*/  BSYNC.RECONVERGENT B1 ;  /* 0x0000000000017941 */ /* 0x000fea0003800200 */
.L_x_1630:
[----:B------:R-:W-:Y:S01]  /*107c0*/  I2FP.F32.U32 R7, R7 ;  /* 0x0000000700077245 */ /* 0x000fe20000201000 */
[----:B------:R-:W-:Y:S01]  /*107d0*/  HADD2.F32 R75, -RZ, R75.H1_H1 ;  /* 0x3000004bff4b7230 */ /* 0x000fe20000004100 */
        /* <DEDUP_REMOVED lines=18> */
.L_x_1637:
        /* <DEDUP_REMOVED lines=15> */
.L_x_1639:
[----:B------:R-:W-:Y:S05]  /*109f0*/  BSYNC.RECONVERGENT B2 ;  /* 0x0000000000027941 */ /* 0x000fea0003800200 */
.L_x_1638:
        /* <DEDUP_REMOVED lines=59> */
.L_x_1636:
[----:B------:R-:W-:Y:S05]  /*10db0*/  BSYNC.RECONVERGENT B1 ;  /* 0x0000000000017941 */ /* 0x000fea0003800200 */
.L_x_1635:
[----:B------:R-:W-:Y:S01]  /*10dc0*/  I2FP.F32.U32 R73, R73 ;  /* 0x0000004900497245 */ /* 0x000fe20000201000 */
[----:B------:R-:W-:Y:S01]  /*10dd0*/  HADD2.F32 R75, -RZ, R71.H1_H1 ;  /* 0x30000047ff4b7230 */ /* 0x000fe20000004100 */
[----:B------:R-:W-:-:S03]  /*10de0*/  PRMT R74, R120, 0x5410, R121 ;  /* 0x00005410784a7816 */ /* 0x000fc60000000079 */
[----:B------:R-:W-:Y:S01]  /*10df0*/  FFMA.FTZ R108, R73, R108, 1.1641532182693481445e-10 ;  /* 0x2f000000496c7423 */ /* 0x000fe2000001006c */
[----:B------:R-:W-:Y:S01]  /*10e00*/  FMUL.FTZ R72, R75, R118 ;  /* 0x000000764b487220 */ /* 0x000fe20000410000 */
[----:B------:R-:W-:-:S03]  /*10e10*/  PRMT R73, R116, 0x5410, R117 ;  /* 0x0000541074497816 */ /* 0x000fc60000000075 */
[----:B------:R-:W-:Y:S01]  /*10e20*/  FSETP.GTU.FTZ.AND P6, PT, R108, R119, PT ;  /* 0x000000776c00720b */ /* 0x000fe20003fdc000 */
[----:B------:R-:W-:-:S03]  /*10e30*/  @P1 HADD2.F32 R108, -RZ, R67.H1_H1 ;  /* 0x30000043ff6c1230 */ /* 0x000fc60000004100 */
[----:B------:R-:W-:Y:S02]  /*10e40*/  FSEL R72, R72, RZ, !P6 ;  /* 0x000000ff48487208 */ /* 0x000fe40007000000 */
[----:B------:R-:W-:-:S03]  /*10e50*/  SEL R83, RZ, 0x1, P6 ;  /* 0x00000001ff537807 */ /* 0x000fc60003000000 */
[----:B------:R-:W-:Y:S01]  /*10e60*/  FADD.FTZ R123, R123, R72 ;  /* 0x000000487b7b7221 */ /* 0x000fe20000010000 */
[----:B------:R-:W-:-:S03]  /*10e70*/  PRMT R72, R112, 0x5410, R114 ;  /* 0x0000541070487816 */ /* 0x000fc60000000072 */
[--C-:B------:R-:W-:Y:S01]  /*10e80*/  @P1 FADD.FTZ R108, R108, R123.reuse ;  /* 0x0000007b6c6c1221 */ /* 0x100fe20000010000 */
[----:B------:R-:W-:-:S05]  /*10e90*/  @!P1 IMAD.MOV.U32 R108, RZ, RZ, R123 ;  /* 0x000000ffff6c9224 */ /* 0x000fca00078e007b */
[----:B------:R-:W-:-:S04]  /*10ea0*/  F2FP.F16.F32.PACK_AB R75, RZ, R108 ;  /* 0x0000006cff4b723e */ /* 0x000fc800000000ff */
[----:B------:R-:W-:Y:S01]  /*10eb0*/  PRMT R75, R115, 0x5410, R75 ;  /* 0x00005410734b7816 */ /* 0x000fe2000000004b */
[----:B------:R-:W-:Y:S06]  /*10ec0*/  BRA `(.L_x_1640) ;  /* 0x0000003000947947 */ /* 0x000fec0003800000 */
.L_x_1559:
[----:B------:R-:W-:Y:S01]  /*10ed0*/  ISETP.NE.AND P2, PT, R7, 0x1, PT ;  /* 0x000000010700780c */ /* 0x000fe20003f45270 */
[----:B------:R-:W-:Y:S01]  /*10ee0*/  BSSY.RECONVERGENT B1, `(.L_x_1641) ;  /* 0x0000059000017945 */ /* 0x000fe20003800200 */
[----:B------:R-:W-:Y:S02]  /*10ef0*/  HFMA2 R91, -RZ, RZ, 0, 1.1920928955078125e-07 ;  /* 0x00000002ff5b7431 */ /* 0x000fe400000001ff */
[----:B0-----:R-:W-:Y:S02]  /*10f00*/  IMAD.MOV.U32 R79, RZ, RZ, R10 ;  /* 0x000000ffff4f7224 */ /* 0x001fe400078e000a */
        /* <DEDUP_REMOVED lines=12> */
.L_x_1643:
        /* <DEDUP_REMOVED lines=13> */
.L_x_1645:
[----:B------:R-:W-:Y:S05]  /*110a0*/  BSYNC.RECONVERGENT B2 ;  /* 0x0000000000027941 */ /* 0x000fea0003800200 */
.L_x_1644:
        /* <DEDUP_REMOVED lines=60> */
.L_x_1642:
[----:B------:R-:W-:Y:S05]  /*11470*/  BSYNC.RECONVERGENT B1 ;  /* 0x0000000000017941 */ /* 0x000fea0003800200 */
.L_x_1641:
[----:B------:R-:W0:Y:S01]  /*11480*/  LDC R121, c[0x0][0x408] ;  /* 0x00010200ff797b82 */ /* 0x000e220000000800 */
[----:B------:R-:W-:Y:S01]  /*11490*/  I2FP.F32.U32 R7, R79 ;  /* 0x0000004f00077245 */ /* 0x000fe20000201000 */
[----:B------:R-:W-:Y:S01]  /*114a0*/  IMAD.MOV.U32 R108, RZ, RZ, 0x2f800000 ;  /* 0x2f800000ff6c7424 */ /* 0x000fe200078e00ff */
[----:B------:R-:W-:Y:S01]  /*114b0*/  ISETP.NE.AND P3, PT, R91, 0x1, PT ;  /* 0x000000015b00780c */ /* 0x000fe20003f65270 */
[----:B-----5:R-:W-:Y:S01]  /*114c0*/  HADD2.F32 R84, -RZ, R72.H0_H0 ;  /* 0x20000048ff547230 */ /* 0x020fe20000004100 */
[----:B------:R-:W-:Y:S01]  /*114d0*/  BSSY.RECONVERGENT B1, `(.L_x_1646) ;  /* 0x0000061000017945 */ /* 0x000fe20003800200 */
[----:B------:R-:W-:Y:S01]  /*114e0*/  FFMA.FTZ R7, R7, R108, 1.1641532182693481445e-10 ;  /* 0x2f00000007077423 */ /* 0x000fe2000001006c */
[----:B------:R-:W-:Y:S01]  /*114f0*/  IMAD.MOV.U32 R97, RZ, RZ, 0x2 ;  /* 0x00000002ff617424 */ /* 0x000fe200078e00ff */
[----:B------:R-:W1:Y:S01]  /*11500*/  LDC R120, c[0x0][0x404] ;  /* 0x00010100ff787b82 */ /* 0x000e620000000800 */
[----:B0-----:R-:W-:Y:S02]  /*11510*/  FMUL.FTZ R84, R84, R121 ;  /* 0x0000007954547220 */ /* 0x001fe40000410000 */
[----:B-1----:R-:W-:Y:S01]  /*11520*/  FSETP.GTU.FTZ.AND P2, PT, R7, R120, PT ;  /* 0x000000780700720b */ /* 0x002fe20003f5c000 */
[----:B------:R-:W-:-:S03]  /*11530*/  @P1 HADD2.F32 R7, -RZ, R64.H0_H0 ;  /* 0x20000040ff071230 */ /* 0x000fc60000004100 */
[----:B------:R-:W-:Y:S02]  /*11540*/  FSEL R84, R84, RZ, !P2 ;  /* 0x000000ff54547208 */ /* 0x000fe40005000000 */
[----:B------:R-:W-:-:S03]  /*11550*/  PLOP3.LUT P2, PT, P2, PT, PT, 0x8, 0x80 ;  /* 0x000000000080781c */ /* 0x000fc6000174e170 */
[----:B------:R-:W-:Y:S01]  /*11560*/  @P1 FADD.FTZ R84, R7, R84 ;  /* 0x0000005407541221 */ /* 0x000fe20000010000 */
[----:B------:R-:W-:Y:S02]  /*11570*/  P2R R79, PR, RZ, 0x4 ;  /* 0x00000004ff4f7803 */ /* 0x000fe40000000000 */
[----:B------:R-:W-:Y:S02]  /*11580*/  MOV R7, R10 ;  /* 0x0000000a00077202 */ /* 0x000fe40000000f00 */
        /* <DEDUP_REMOVED lines=10> */
.L_x_1648:
        /* <DEDUP_REMOVED lines=13> */
.L_x_1650:
[----:B------:R-:W-:Y:S05]  /*11700*/  BSYNC.RECONVERGENT B2 ;  /* 0x0000000000027941 */ /* 0x000fea0003800200 */
.L_x_1649:
        /* <DEDUP_REMOVED lines=61> */
.L_x_1647:
[----:B------:R-:W-:Y:S05]  /*11ae0*/  BSYNC.RECONVERGENT B1 ;  /* 0x0000000000017941 */ /* 0x000fea0003800200 */
.L_x_1646:
[----:B------:R-:W-:Y:S01]  /*11af0*/  I2FP.F32.U32 R7, R7 ;  /* 0x0000000700077245 */ /* 0x000fe20000201000 */
[----:B------:R-:W-:Y:S01]  /*11b00*/  HADD2.F32 R72, -RZ, R72.H1_H1 ;  /* 0x30000048ff487230 */ /* 0x000fe20000004100 */
[----:B------:R-:W-:Y:S01]  /*11b10*/  ISETP.NE.AND P2, PT, R97, 0x1, PT ;  /* 0x000000016100780c */ /* 0x000fe20003f45270 */
[----:B------:R-:W-:Y:S01]  /*11b20*/  @P1 HADD2.F32 R92, -RZ, R64.H1_H1 ;  /* 0x30000040ff5c1230 */ /* 0x000fe20000004100 */
[----:B------:R-:W-:Y:S01]  /*11b30*/  BSSY.RECONVERGENT B1, `(.L_x_1651) ;  /* 0x000005f000017945 */ /* 0x000fe20003800200 */
[----:B------:R-:W-:Y:S01]  /*11b40*/  FFMA.FTZ R7, R7, R108, 1.1641532182693481445e-10 ;  /* 0x2f00000007077423 */ /* 0x000fe2000001006c */
[----:B------:R-:W-:Y:S01]  /*11b50*/  FMUL.FTZ R72, R72, R121 ;  /* 0x0000007948487220 */ /* 0x000fe20000410000 */
[----:B------:R-:W-:-:S03]  /*11b60*/  IMAD.MOV.U32 R98, RZ, RZ, 0x2 ;  /* 0x00000002ff627424 */ /* 0x000fc600078e00ff */
[----:B------:R-:W-:Y:S01]  /*11b70*/  FSETP.GTU.FTZ.AND P3, PT, R7, R120, PT ;  /* 0x000000780700720b */ /* 0x000fe20003f7c000 */
[----:B------:R-:W-:-:S03]  /*11b80*/  IMAD.MOV.U32 R7, RZ, RZ, R10 ;  /* 0x000000ffff077224 */ /* 0x000fc600078e000a */
        /* <DEDUP_REMOVED lines=14> */
.L_x_1653:
        /* <DEDUP_REMOVED lines=13> */
.L_x_1655:
[----:B------:R-:W-:Y:S05]  /*11d40*/  BSYNC.RECONVERGENT B2 ;  /* 0x0000000000027941 */ /* 0x000fea0003800200 */
.L_x_1654:
        /* <DEDUP_REMOVED lines=61> */
.L_x_1652:
[----:B------:R-:W-:Y:S05]  /*12120*/  BSYNC.RECONVERGENT B1 ;  /* 0x0000000000017941 */ /* 0x000fea0003800200 */
.L_x_1651:
[----:B------:R-:W-:Y:S01]  /*12130*/  I2FP.F32.U32 R7, R7 ;  /* 0x0000000700077245 */ /* 0x000fe20000201000 */
[----:B------:R-:W-:Y:S01]  /*12140*/  HADD2.F32 R72, -RZ, R73.H0_H0 ;  /* 0x20000049ff487230 */ /* 0x000fe20000004100 */
[----:B------:R-:W-:Y:S01]  /*12150*/  BSSY.RECONVERGENT B1, `(.L_x_1656) ;  /* 0x0000061000017945 */ /* 0x000fe20003800200 */
[----:B------:R-:W-:Y:S02]  /*12160*/  HFMA2 R103, -RZ, RZ, 0, 1.1920928955078125e-07 ;  /* 0x00000002ff677431 */ /* 0x000fe400000001ff */
[----:B------:R-:W-:Y:S01]  /*12170*/  FFMA.FTZ R7, R7, R108, 1.1641532182693481445e-10 ;  /* 0x2f00000007077423 */ /* 0x000fe2000001006c */
[----:B------:R-:W-:-:S04]  /*12180*/  FMUL.FTZ R72, R72, R121 ;  /* 0x0000007948487220 */ /* 0x000fc80000410000 */
[----:B------:R-:W-:Y:S01]  /*12190*/  FSETP.GTU.FTZ.AND P2, PT, R7, R120, PT ;  /* 0x000000780700720b */ /* 0x000fe20003f5c000 */
[----:B------:R-:W-:-:S03]  /*121a0*/  @P1 HADD2.F32 R7, -RZ, R65.H0_H0 ;  /* 0x20000041ff071230 */ /* 0x000fc60000004100 */
[----:B------:R-:W-:Y:S02]  /*121b0*/  FSEL R92, R72, RZ, !P2 ;  /* 0x000000ff485c7208 */ /* 0x000fe40005000000 */
[----:B------:R-:W-:Y:S02]  /*121c0*/  PLOP3.LUT P3, PT, P2, PT, PT, 0x8, 0x80 ;  /* 0x000000000080781c */ /* 0x000fe4000176e170 */
[----:B------:R-:W-:Y:S01]  /*121d0*/  ISETP.NE.AND P2, PT, R98, 0x1, PT ;  /* 0x000000016200780c */ /* 0x000fe20003f45270 */
[----:B------:R-:W-:Y:S01]  /*121e0*/  @P1 FADD.FTZ R92, R7, R92 ;  /* 0x0000005c075c1221 */ /* 0x000fe20000010000 */
[----:B------:R-:W-:Y:S01]  /*121f0*/  IMAD.MOV.U32 R7, RZ, RZ, R10 ;  /* 0x000000ffff077224 */ /* 0x000fe200078e000a */
[----:B------:R-:W-:-:S03]  /*12200*/  P2R R111, PR, RZ, 0x8 ;  /* 0x00000008ff6f7803 */ /* 0x000fc60000000000 */
        /* <DEDUP_REMOVED lines=10> */
.L_x_1658:
        /* <DEDUP_REMOVED lines=13> */
.L_x_1660:
[----:B------:R-:W-:Y:S05]  /*12380*/  BSYNC.RECONVERGENT B2 ;  /* 0x0000000000027941 */ /* 0x000fea0003800200 */
.L_x_1659:
        /* <DEDUP_REMOVED lines=61> */
.L_x_1657:
[----:B------:R-:W-:Y:S05]  /*12760*/  BSYNC.RECONVERGENT B1 ;  /* 0x0000000000017941 */ /* 0x000fea0003800200 */
.L_x_1656:
[----:B------:R-:W-:Y:S01]  /*12770*/  I2FP.F32.U32 R7, R7 ;  /* 0x0000000700077245 */ /* 0x000fe20000201000 */
[----:B------:R-:W-:Y:S01]  /*12780*/  HADD2.F32 R72, -RZ, R73.H1_H1 ;  /* 0x30000049ff487230 */ /* 0x000fe20000004100 */
[----:B------:R-:W-:Y:S01]  /*12790*/  BSSY.RECONVERGENT B1, `(.L_x_1661) ;  /* 0x0000061000017945 */ /* 0x000fe20003800200 */
[----:B------:R-:W-:Y:S02]  /*127a0*/  @P1 HADD2.F32 R98, -RZ, R65.H1_H1 ;  /* 0x30000041ff621230 */ /* 0x000fe40000004100 */
[----:B------:R-:W-:Y:S01]  /*127b0*/  FFMA.FTZ R7, R7, R108, 1.1641532182693481445e-10 ;  /* 0x2f00000007077423 */ /* 0x000fe2000001006c */
[----:B------:R-:W-:Y:S01]  /*127c0*/  FMUL.FTZ R72, R72, R121 ;  /* 0x0000007948487220 */ /* 0x000fe20000410000 */
[----:B------:R-:W-:-:S03]  /*127d0*/  IMAD.MOV.U32 R104, RZ, RZ, 0x2 ;  /* 0x00000002ff687424 */ /* 0x000fc600078e00ff */
[----:B------:R-:W-:Y:S02]  /*127e0*/  FSETP.GTU.FTZ.AND P2, PT, R7, R120, PT ;  /* 0x000000780700720b */ /* 0x000fe40003f5c000 */
[----:B------:R-:W-:Y:S02]  /*127f0*/  MOV R7, R10 ;  /* 0x0000000a00077202 */ /* 0x000fe40000000f00 */
        /* <DEDUP_REMOVED lines=15> */
.L_x_1663:
        /* <DEDUP_REMOVED lines=13> */
.L_x_1665:
[----:B------:R-:W-:Y:S05]  /*129c0*/  BSYNC.RECONVERGENT B2 ;  /* 0x0000000000027941 */ /* 0x000fea0003800200 */
.L_x_1664:
        /* <DEDUP_REMOVED lines=61> */
.L_x_1662:
[----:B------:R-:W-:Y:S05]  /*12da0*/  BSYNC.RECONVERGENT B1 ;  /* 0x0000000000017941 */ /* 0x000fea0003800200 */
.L_x_1661:
        /* <DEDUP_REMOVED lines=8> */
[----:B------:R-:W-:-:S03]  /*12e30*/  IMAD.MOV.U32 R7, RZ, RZ, R10 ;  /* 0x000000ffff077224 */ /* 0x000fc600078e000a */
        /* <DEDUP_REMOVED lines=14> */
.L_x_1668:
        /* <DEDUP_REMOVED lines=13> */
.L_x_1670:
[----:B------:R-:W-:Y:S05]  /*12ff0*/  BSYNC.RECONVERGENT B2 ;  /* 0x0000000000027941 */ /* 0x000fea0003800200 */
.L_x_1669:
        /* <DEDUP_REMOVED lines=61> */
.L_x_1667:
[----:B------:R-:W-:Y:S05]  /*133d0*/  BSYNC.RECONVERGENT B1 ;  /* 0x0000000000017941 */ /* 0x000fea0003800200 */
.L_x_1666:
[----:B------:R-:W-:Y:S01]  /*133e0*/  I2FP.F32.U32 R7, R7 ;  /* 0x0000000700077245 */ /* 0x000fe20000201000 */
[----:B------:R-:W-:Y:S01]  /*133f0*/  HADD2.F32 R74, -RZ, R74.H1_H1 ;  /* 0x3000004aff4a7230 */ /* 0x000fe20000004100 */
[----:B------:R-:W-:Y:S01]  /*13400*/  ISETP.NE.AND P4, PT, R73, 0x1, PT ;  /* 0x000000014900780c */ /* 0x000fe20003f85270 */
[----:B------:R-:W-:Y:S01]  /*13410*/  @P1 HADD2.F32 R72, -RZ, R66.H1_H1 ;  /* 0x30000042ff481230 */ /* 0x000fe20000004100 */
        /* <DEDUP_REMOVED lines=19> */
.L_x_1673:
        /* <DEDUP_REMOVED lines=13> */
.L_x_1675:
[----:B------:R-:W-:Y:S05]  /*13620*/  BSYNC.RECONVERGENT B2 ;  /* 0x0000000000027941 */ /* 0x000fea0003800200 */
.L_x_1674:
        /* <DEDUP_REMOVED lines=61> */
.L_x_1672:
[----:B------:R-:W-:Y:S05]  /*13a00*/  BSYNC.RECONVERGENT B1 ;  /* 0x0000000000017941 */ /* 0x000fea0003800200 */
.L_x_1671:
        /* <DEDUP_REMOVED lines=8> */
[----:B------:R-:W-:-:S03]  /*13a90*/  IMAD.MOV.U32 R7, RZ, RZ, 0x2 ;  /* 0x00000002ff077424 */ /* 0x000fc600078e00ff */
[----:B------:R-:W-:Y:S02]  /*13aa0*/  FSEL R104, R72, RZ, !P4 ;  /* 0x000000ff48687208 */ /* 0x000fe40006000000 */
[----:B------:R-:W-:-:S03]  /*13ab0*/  PLOP3.LUT P4, PT, P4, PT, PT, 0x8, 0x80 ;  /* 0x000000000080781c */ /* 0x000fc6000278e170 */
[----:B------:R-:W-:Y:S01]  /*13ac0*/  @P1 FADD.FTZ R104, R73, R104 ;  /* 0x0000006849681221 */ /* 0x000fe20000010000 */
        /* <DEDUP_REMOVED lines=11> */
.L_x_1678:
        /* <DEDUP_REMOVED lines=13> */
.L_x_1680:
[----:B------:R-:W-:Y:S05]  /*13c50*/  BSYNC.RECONVERGENT B2 ;  /* 0x0000000000027941 */ /* 0x000fea0003800200 */
.L_x_1679:
        /* <DEDUP_REMOVED lines=61> */
.L_x_1677:
[----:B------:R-:W-:Y:S05]  /*14030*/  BSYNC.RECONVERGENT B1 ;  /* 0x0000000000017941 */ /* 0x000fea0003800200 */
.L_x_1676:
[----:B------:R-:W-:Y:S01]  /*14040*/  I2FP.F32.U32 R73, R73 ;  /* 0x0000004900497245 */ /* 0x000fe20000201000 */
[----:B------:R-:W-:Y:S01]  /*14050*/  HADD2.F32 R72, -RZ, R75.H1_H1 ;  /* 0x3000004bff487230 */ /* 0x000fe20000004100 */
[----:B------:R-:W-:Y:S01]  /*14060*/  PRMT R74, R122, 0x5410, R74 ;  /* 0x000054107a4a7816 */ /* 0x000fe2000000004a */
[----:B------:R-:W-:Y:S02]  /*14070*/  @P1 HADD2.F32 R75, -RZ, R67.H1_H1 ;  /* 0x30000043ff4b1230 */ /* 0x000fe40000004100 */
[----:B------:R-:W-:Y:S01]  /*14080*/  FFMA.FTZ R73, R73, R108, 1.1641532182693481445e-10 ;  /* 0x2f00000049497423 */ /* 0x000fe2000001006c */
[----:B------:R-:W-:-:S04]  /*14090*/  FMUL.FTZ R72, R72, R121 ;  /* 0x0000007948487220 */ /* 0x000fc80000410000 */
[----:B------:R-:W-:Y:S02]  /*140a0*/  FSETP.GTU.FTZ.AND P5, PT, R73, R120, PT ;  /* 0x000000784900720b */ /* 0x000fe40003fbc000 */
[----:B------:R-:W-:Y:S02]  /*140b0*/  PRMT R73, R117, 0x5410, R119 ;  /* 0x0000541075497816 */ /* 0x000fe40000000077 */
[----:B------:R-:W-:Y:S02]  /*140c0*/  FSEL R108, R72, RZ, !P5 ;  /* 0x000000ff486c7208 */ /* 0x000fe40006800000 */
[----:B------:R-:W-:Y:S02]  /*140d0*/  PLOP3.LUT P5, PT, P5, PT, PT, 0x8, 0x80 ;  /* 0x000000000080781c */ /* 0x000fe40002fae170 */
[----:B------:R-:W-:Y:S01]  /*140e0*/  PRMT R72, R112, 0x5410, R116 ;  /* 0x0000541070487816 */ /* 0x000fe20000000074 */
[----:B------:R-:W-:-:S05]  /*140f0*/  @P1 FADD.FTZ R108, R75, R108 ;  /* 0x0000006c4b6c1221 */ /* 0x000fca0000010000 */
[----:B------:R-:W-:-:S04]  /*14100*/  F2FP.F16.F32.PACK_AB R75, RZ, R108 ;  /* 0x0000006cff4b723e */ /* 0x000fc800000000ff */
[----:B------:R-:W-:-:S07]  /*14110*/  PRMT R75, R118, 0x5410, R75 ;  /* 0x00005410764b7816 */ /* 0x000fce000000004b */
.L_x_1640:
        /* <DEDUP_REMOVED lines=12> */
[----:B------:R-:W-:-:S04]  /*141e0*/  SEL R79, RZ, 0x100, !P6 ;  /* 0x00000100ff4f7807 */ /* 0x000fc80007000000 */
[----:B------:R-:W-:Y:S02]  /*141f0*/  LOP3.LUT R79, R79, R115, R114, 0xfe, !PT ;  /* 0x000000734f4f7212 */ /* 0x000fe400078efe72 */
[----:B------:R-:W-:Y:S02]  /*14200*/  SEL R115, RZ, 0x1, !P2 ;  /* 0x00000001ff737807 */ /* 0x000fe40005000000 */
        /* <DEDUP_REMOVED lines=28> */
.L_x_1681:
[----:B0-----:R-:W-:Y:S01]  /*143d0*/  IMAD.MOV.U32 R110, RZ, RZ, R78 ;  /* 0x000000ffff6e7224 */ /* 0x001fe200078e004e */
[----:B------:R-:W-:-:S07]  /*143e0*/  IADD3 R77, PT, PT, R77, 0x80, RZ ;  /* 0x000000804d4d7810 */ /* 0x000fce0007ffe0ff */
.L_x_1558:
[----:B------:R-:W-:Y:S05]  /*143f0*/  BSYNC.RECONVERGENT B0 ;  /* 0x0000000000007941 */ /* 0x000fea0003800200 */
.L_x_1557:
[----:B------:R-:W-:Y:S01]  /*14400*/  ISETP.GE.U32.AND P0, PT, R0, 0x180, PT ;  /* 0x000001800000780c */ /* 0x000fe20003f06070 */
[----:B------:R-:W-:-:S12]  /*14410*/  BSSY.RECONVERGENT B0, `(.L_x_1682) ;  /* 0x0000983000007945 */ /* 0x000fd80003800200 */
        /* <DEDUP_REMOVED lines=35> */
.L_x_1687:
[----:B------:R-:W-:Y:S01]  /*14650*/  VIADD R86, R86, 0x1 ;  /* 0x0000000156567836 */ /* 0x000fe20000000000 */
[----:B------:R-:W-:Y:S03]  /*14660*/  BSSY.RECONVERGENT B2, `(.L_x_1688) ;  /* 0x000000c000027945 */ /* 0x000fe60003800200 */
[C---:B0-----:R-:W-:Y:S01]  /*14670*/  IMAD.WIDE.U32 R78, R86.reuse, -0x2daee0ad, RZ ;  /* 0xd2511f53564e7825 */ /* 0x041fe200078e00ff */
        /* <DEDUP_REMOVED lines=10> */
.L_x_1689:
[----:B------:R-:W-:Y:S05]  /*14720*/  BSYNC.RECONVERGENT B2 ;  /* 0x0000000000027941 */ /* 0x000fea0003800200 */
.L_x_1688:
        /* <DEDUP_REMOVED lines=57> */
[----:B------:R-:W-:Y:S01]  /*14ac0*/  LOP3.LUT R4, R109, R4, R13, 0x96, !PT ;  /* 0x000000046d047212 */ /* 0x000fe200078e960d */
[----:B------:R-:W-:-:S07]  /*14ad0*/  IMAD.MOV.U32 R12, RZ, RZ, R110 ;  /* 0x000000ffff0c7224 */ /* 0x000fce00078e006e */
.L_x_1686:
[----:B------:R-:W-:Y:S05]  /*14ae0*/  BSYNC.RECONVERGENT B1 ;  /* 0x0000000000017941 */ /* 0x000fea0003800200 */
.L_x_1685:
[----:B------:R-:W1:Y:S01]  /*14af0*/  LDC R117, c[0x0][0x408] ;  /* 0x00010200ff757b82 */ /* 0x000e620000000800 */
[----:B------:R-:W-:Y:S01]  /*14b00*/  I2FP.F32.U32 R12, R12 ;  /* 0x0000000c000c7245 */ /* 0x000fe20000201000 */
[----:B------:R-:W-:Y:S01]  /*14b10*/  IMAD.MOV.U32 R119, RZ, RZ, 0x2f800000 ;  /* 0x2f800000ff777424 */ /* 0x000fe200078e00ff */
[----:B------:R-:W-:Y:S01]  /*14b20*/  ISETP.NE.AND P3, PT, R15, 0x1, PT ;  /* 0x000000010f00780c */ /* 0x000fe20003f65270 */
[----:B-----5:R-:W-:Y:S01]  /*14b30*/  HADD2.F32 R14, -RZ, R72.H0_H0 ;  /* 0x20000048ff0e7230 */ /* 0x020fe20000004100 */
[----:B------:R-:W-:Y:S01]  /*14b40*/  BSSY.RECONVERGENT B1, `(.L_x_1690) ;  /* 0x000005c000017945 */ /* 0x000fe20003800200 */
[----:B------:R-:W-:Y:S01]  /*14b50*/  FFMA.FTZ R7, R12, R119, 1.1641532182693481445e-10 ;  /* 0x2f0000000c077423 */ /* 0x000fe20000010077 */
[----:B0-----:R-:W-:Y:S01]  /*14b60*/  IMAD.MOV.U32 R79, RZ, RZ, 0x2 ;  /* 0x00000002ff4f7424 */ /* 0x001fe200078e00ff */
[----:B------:R-:W0:Y:S01]  /*14b70*/  LDC R118, c[0x0][0x404] ;  /* 0x00010100ff767b82 */ /* 0x000e220000000800 */
[----:B------:R-:W-:Y:S01]  /*14b80*/  MOV R13, R10 ;  /* 0x0000000a000d7202 */ /* 0x000fe20000000f00 */
[----:B-1----:R-:W-:Y:S01]  /*14b90*/  FMUL.FTZ R14, R14, R117 ;  /* 0x000000750e0e7220 */ /* 0x002fe20000410000 */
[----:B0-----:R-:W-:-:S04]  /*14ba0*/  FSETP.GTU.FTZ.AND P4, PT, R7, R118, PT ;  /* 0x000000760700720b */ /* 0x001fc80003f9c000 */
        /* <DEDUP_REMOVED lines=12> */
.L_x_1692:
        /* <DEDUP_REMOVED lines=13> */
.L_x_1694:
[----:B------:R-:W-:Y:S05]  /*14d40*/  BSYNC.RECONVERGENT B2 ;  /* 0x0000000000027941 */ /* 0x000fea0003800200 */
.L_x_1693:
        /* <DEDUP_REMOVED lines=59> */
.L_x_1691:
[----:B------:R-:W-:Y:S05]  /*15100*/  BSYNC.RECONVERGENT B1 ;  /* 0x0000000000017941 */ /* 0x000fea0003800200 */
.L_x_1690:
[----:B------:R-:W-:Y:S01]  /*15110*/  I2FP.F32.U32 R12, R13 ;  /* 0x0000000d000c7245 */ /* 0x000fe20000201000 */
[----:B------:R-:W-:Y:S01]  /*15120*/  HADD2.F32 R14, -RZ, R68.H0_H0 ;  /* 0x20000044ff0e7230 */ /* 0x000fe20000004100 */
[----:B------:R-:W-:Y:S01]  /*15130*/  BSSY.RECONVERGENT B1, `(.L_x_1695) ;  /* 0x0000060000017945 */ /* 0x000fe20003800200 */
[----:B------:R-:W-:Y:S02]  /*15140*/  IMAD.MOV.U32 R15, RZ, RZ, 0x2 ;  /* 0x00000002ff0f7424 */ /* 0x000fe400078e00ff */
[----:B------:R-:W-:Y:S01]  /*15150*/  FFMA.FTZ R13, R12, R119, 1.1641532182693481445e-10 ;  /* 0x2f0000000c0d7423 */ /* 0x000fe20000010077 */
[----:B------:R-:W-:Y:S01]  /*15160*/  FMUL.FTZ R12, R14, R117 ;  /* 0x000000750e0c7220 */ /* 0x000fe20000410000 */
[----:B------:R-:W-:-:S03]  /*15170*/  @P2 HADD2.F32 R14, -RZ, R64.H0_H0 ;  /* 0x20000040ff0e2230 */ /* 0x000fc60000004100 */
[----:B------:R-:W-:-:S04]  /*15180*/  FSETP.GTU.FTZ.AND P3, PT, R13, R118, PT ;  /* 0x000000760d00720b */ /* 0x000fc80003f7c000 */
[----:B------:R-:W-:-:S05]  /*15190*/  FSEL R12, R12, RZ, !P3 ;  /* 0x000000ff0c0c7208 */ /* 0x000fca0005800000 */
[----:B------:R-:W-:Y:S01]  /*151a0*/  FADD.FTZ R7, R7, R12 ;  /* 0x0000000c07077221 */ /* 0x000fe20000010000 */
[----:B------:R-:W-:Y:S02]  /*151b0*/  SEL R12, RZ, 0x1, P3 ;  /* 0x00000001ff0c7807 */ /* 0x000fe40001800000 */
[----:B------:R-:W-:Y:S01]  /*151c0*/  ISETP.NE.AND P3, PT, R79, 0x1, PT ;  /* 0x000000014f00780c */ /* 0x000fe20003f65270 */
[--C-:B------:R-:W-:Y:S01]  /*151d0*/  @P2 FADD.FTZ R85, R14, R7.reuse ;  /* 0x000000070e552221 */ /* 0x100fe20000010000 */
[----:B------:R-:W-:Y:S01]  /*151e0*/  @!P2 IMAD.MOV.U32 R85, RZ, RZ, R7 ;  /* 0x000000ffff55a224 */ /* 0x000fe200078e0007 */
[----:B------:R-:W-:-:S04]  /*151f0*/  MOV R7, R10 ;  /* 0x0000000a00077202 */ /* 0x000fc80000000f00 */
[----:B------:R-:W-:-:S06]  /*15200*/  F2FP.F16.F32.PACK_AB R114, RZ, R85 ;  /* 0x00000055ff72723e */ /* 0x000fcc00000000ff */
        /* <DEDUP_REMOVED lines=9> */
.L_x_1697:
        /* <DEDUP_REMOVED lines=13> */
.L_x_1699:
[----:B------:R-:W-:Y:S05]  /*15370*/  BSYNC.RECONVERGENT B2 ;  /* 0x0000000000027941 */ /* 0x000fea0003800200 */
.L_x_1698:
        /* <DEDUP_REMOVED lines=59> */
.L_x_1696:
[----:B------:R-:W-:Y:S05]  /*15730*/  BSYNC.RECONVERGENT B1 ;  /* 0x0000000000017941 */ /* 0x000fea0003800200 */
.L_x_1695:
        /* <DEDUP_REMOVED lines=18> */
[----:B------:R-:W-:Y:S01]  /*15860*/  @P3 IADD3 R80, PT, PT, R15, 0x1, RZ ;  /* 0x000000010f503810 */ /* 0x000fe20007ffe0ff */
[----:B------:R-:W-:Y:S01]  /*15870*/  @P3 IMAD.MOV.U32 R13, RZ, RZ, R5 ;  /* 0x000000ffff0d3224 */ /* 0x000fe200078e0005 */
[----:B------:R-:W-:Y:S06]  /*15880*/  BRA `(.L_x_1701) ;  /* 0x0000000400247947 */ /* 0x000fec0003800000 */
.L_x_1702:
[----:B------:R-:W-:Y:S01]  /*15890*/  IADD3 R86, PT, PT, R86, 0x1, RZ ;  /* 0x0000000156567810 */ /* 0x000fe20007ffe0ff */
[----:B------:R-:W-:Y:S03]  /*158a0*/  BSSY.RECONVERGENT B2, `(.L_x_1703) ;  /* 0x000000c000027945 */ /* 0x000fe60003800200 */
[C---:B------:R-:W-:Y:S01]  /*158b0*/  ISETP.NE.AND P3, PT, R86.reuse, RZ, PT ;  /* 0x000000ff5600720c */ /* 0x040fe20003f65270 */
[----:B------:R-:W-:-:S12]  /*158c0*/  IMAD.WIDE.U32 R110, R86, -0x2daee0ad, RZ ;  /* 0xd2511f53566e7825 */ /* 0x000fd800078e00ff */
[----:B------:R-:W-:Y:S05]  /*158d0*/  @P3 BRA `(.L_x_1704) ;  /* 0x0000000000203947 */ /* 0x000fea0003800000 */
[----:B------:R-:W-:-:S05]  /*158e0*/  VIADD R2, R2, 0x1 ;  /* 0x0000000102027836 */ /* 0x000fca0000000000 */
[----:B------:R-:W-:-:S13]  /*158f0*/  ISETP.NE.AND P3, PT, R2, RZ, PT ;  /* 0x000000ff0200720c */ /* 0x000fda0003f65270 */
[----:B------:R-:W-:Y:S01]  /*15900*/  @!P3 IADD3 R87, PT, PT, R87, 0x1, RZ ;  /* 0x000000015757b810 */ /* 0x000fe20007ffe0ff */
[----:B------:R-:W-:Y:S02]  /*15910*/  @!P3 VIADD R4, R8, 0x1 ;  /* 0x000000010804b836 */ /* 0x000fe40000000000 */
[----:B------:R-:W-:Y:S01]  /*15920*/  @!P3 IMAD.MOV.U32 R2, RZ, RZ, RZ ;  /* 0x000000ffff02b224 */ /* 0x000fe200078e00ff */
[----:B------:R-:W-:-:S13]  /*15930*/  ISETP.NE.AND P4, PT, R87, RZ, !P3 ;  /* 0x000000ff5700720c */ /* 0x000fda0005f85270 */
[----:B------:R-:W-:-:S04]  /*15940*/  @P4 IADD3 R4, PT, PT, R8, RZ, RZ ;  /* 0x000000ff08044210 */ /* 0x000fc80007ffe0ff */
[----:B------:R-:W-:-:S07]  /*15950*/  @!P3 MOV R8, R4 ;  /* 0x000000040008b202 */ /* 0x000fce0000000f00 */
.L_x_1704:
[----:B------:R-:W-:Y:S05]  /*15960*/  BSYNC.RECONVERGENT B2 ;  /* 0x0000000000027941 */ /* 0x000fea0003800200 */
.L_x_1703:
        /* <DEDUP_REMOVED lines=59> */
.L_x_1701:
[----:B------:R-:W-:Y:S05]  /*15d20*/  BSYNC.RECONVERGENT B1 ;  /* 0x0000000000017941 */ /* 0x000fea0003800200 */
.L_x_1700:
[----:B------:R-:W-:Y:S01]  /*15d30*/  I2FP.F32.U32 R14, R13 ;  /* 0x0000000d000e7245 */ /* 0x000fe20000201000 */
[----:B------:R-:W-:Y:S01]  /*15d40*/  HADD2.F32 R72, -RZ, R68.H1_H1 ;  /* 0x30000044ff487230 */ /* 0x000fe20000004100 */
[----:B------:R-:W-:Y:S01]  /*15d50*/  BSSY.RECONVERGENT B1, `(.L_x_1705) ;  /* 0x0000060000017945 */ /* 0x000fe20003800200 */
[----:B------:R-:W-:Y:S02]  /*15d60*/  MOV R81, 0x2 ;  /* 0x0000000200517802 */ /* 0x000fe40000000f00 */
[----:B------:R-:W-:Y:S01]  /*15d70*/  FFMA.FTZ R13, R14, R119, 1.1641532182693481445e-10 ;  /* 0x2f0000000e0d7423 */ /* 0x000fe20000010077 */
[----:B------:R-:W-:Y:S01]  /*15d80*/  FMUL.FTZ R14, R72, R117 ;  /* 0x00000075480e7220 */ /* 0x000fe20000410000 */
[----:B------:R-:W-:-:S03]  /*15d90*/  @P2 HADD2.F32 R72, -RZ, R64.H1_H1 ;  /* 0x30000040ff482230 */ /* 0x000fc60000004100 */
[----:B------:R-:W-:-:S04]  /*15da0*/  FSETP.GTU.FTZ.AND P3, PT, R13, R118, PT ;  /* 0x000000760d00720b */ /* 0x000fc80003f7c000 */
[----:B------:R-:W-:Y:S02]  /*15db0*/  FSEL R14, R14, RZ, !P3 ;  /* 0x000000ff0e0e7208 */ /* 0x000fe40005800000 */
        /* <DEDUP_REMOVED lines=16> */
.L_x_1707:
        /* <DEDUP_REMOVED lines=13> */
.L_x_1709:
[----:B------:R-:W-:Y:S05]  /*15f90*/  BSYNC.RECONVERGENT B2 ;  /* 0x0000000000027941 */ /* 0x000fea0003800200 */
.L_x_1708:
        /* <DEDUP_REMOVED lines=55> */
[----:B------:R-:W-:Y:S02]  /*16310*/  HFMA2 R81, -RZ, RZ, 0, 0 ;  /* 0x00000000ff517431 */ /* 0x000fe400000001ff */
[----:B------:R-:W-:Y:S01]  /*16320*/  IMAD.MOV.U32 R10, RZ, RZ, R80 ;  /* 0x000000ffff0a7224 */ /* 0x000fe200078e0050 */
[----:B------:R-:W-:Y:S01]  /*16330*/  LOP3.LUT R4, R109, R4, R15, 0x96, !PT ;  /* 0x000000046d047212 */ /* 0x000fe200078e960f */
[----:B------:R-:W-:-:S07]  /*16340*/  IMAD.MOV.U32 R83, RZ, RZ, R14 ;  /* 0x000000ffff537224 */ /* 0x000fce00078e000e */
.L_x_1706:
[----:B------:R-:W-:Y:S05]  /*16350*/  BSYNC.RECONVERGENT B1 ;  /* 0x0000000000017941 */ /* 0x000fea0003800200 */
.L_x_1705:
[----:B------:R-:W-:Y:S01]  /*16360*/  I2FP.F32.U32 R14, R7 ;  /* 0x00000007000e7245 */ /* 0x000fe20000201000 */
[----:B------:R-:W-:Y:S01]  /*16370*/  HADD2.F32 R72, -RZ, R73.H0_H0 ;  /* 0x20000049ff487230 */ /* 0x000fe20000004100 */
        /* <DEDUP_REMOVED lines=16> */
[----:B------:R-:W-:Y:S01]  /*16480*/  @P3 VIADD R80, R81, 0x1 ;  /* 0x0000000151503836 */ /* 0x000fe20000000000 */
[----:B------:R-:W-:Y:S01]  /*16490*/  @P3 MOV R15, R5 ;  /* 0x00000005000f3202 */ /* 0x000fe20000000f00 */
[----:B------:R-:W-:Y:S06]  /*164a0*/  BRA `(.L_x_1711) ;  /* 0x0000000400247947 */ /* 0x000fec0003800000 */
.L_x_1712:
        /* <DEDUP_REMOVED lines=8> */
[----:B------:R-:W-:Y:S02]  /*16530*/  @!P3 IADD3 R4, PT, PT, R8, 0x1, RZ ;  /* 0x000000010804b810 */ /* 0x000fe40007ffe0ff */
[----:B------:R-:W-:Y:S02]  /*16540*/  @!P3 MOV R2, RZ ;  /* 0x000000ff0002b202 */ /* 0x000fe40000000f00 */
[----:B------:R-:W-:-:S13]  /*16550*/  ISETP.NE.AND P4, PT, R87, RZ, !P3 ;  /* 0x000000ff5700720c */ /* 0x000fda0005f85270 */
[----:B------:R-:W-:-:S04]  /*16560*/  @P4 IMAD.MOV R4, RZ, RZ, R8 ;  /* 0x000000ffff044224 */ /* 0x000fc800078e0208 */
[----:B------:R-:W-:-:S07]  /*16570*/  @!P3 IMAD.MOV.U32 R8, RZ, RZ, R4 ;  /* 0x000000ffff08b224 */ /* 0x000fce00078e0004 */
.L_x_1714:
[----:B------:R-:W-:Y:S05]  /*16580*/  BSYNC.RECONVERGENT B2 ;  /* 0x0000000000027941 */ /* 0x000fea0003800200 */
.L_x_1713:
        /* <DEDUP_REMOVED lines=57> */
[----:B------:R-:W-:Y:S01]  /*16920*/  IMAD.MOV.U32 R15, RZ, RZ, R83 ;  /* 0x000000ffff0f7224 */ /* 0x000fe200078e0053 */
[----:B------:R-:W-:-:S07]  /*16930*/  MOV R83, R14 ;  /* 0x0000000e00537202 */ /* 0x000fce0000000f00 */
.L_x_1711:
[----:B------:R-:W-:Y:S05]  /*16940*/  BSYNC.RECONVERGENT B1 ;  /* 0x0000000000017941 */ /* 0x000fea0003800200 */
.L_x_1710:
        /* <DEDUP_REMOVED lines=13> */
[----:B------:R-:W-:Y:S02]  /*16a20*/  @!P2 MOV R94, R7 ;  /* 0x00000007005ea202 */ /* 0x000fe40000000f00 */
[----:B------:R-:W-:Y:S02]  /*16a30*/  MOV R7, R10 ;  /* 0x0000000a00077202 */ /* 0x000fe40000000f00 */
[----:B------:R-:W-:-:S03]  /*16a40*/  F2FP.F16.F32.PACK_AB R110, RZ, R94 ;  /* 0x0000005eff6e723e */ /* 0x000fc600000000ff */
        /* <DEDUP_REMOVED lines=9> */
.L_x_1717:
        /* <DEDUP_REMOVED lines=13> */
.L_x_1719:
[----:B------:R-:W-:Y:S05]  /*16bb0*/  BSYNC.RECONVERGENT B2 ;  /* 0x0000000000027941 */ /* 0x000fea0003800200 */
.L_x_1718:
        /* <DEDUP_REMOVED lines=57> */
[----:B------:R-:W-:Y:S01]  /*16f50*/  IMAD.MOV.U32 R81, RZ, RZ, RZ ;  /* 0x000000ffff517224 */ /* 0x000fe200078e00ff */
[----:B------:R-:W-:-:S07]  /*16f60*/  MOV R83, R80 ;  /* 0x0000005000537202 */ /* 0x000fce0000000f00 */
.L_x_1716:
[----:B------:R-:W-:Y:S05]  /*16f70*/  BSYNC.RECONVERGENT B1 ;  /* 0x0000000000017941 */ /* 0x000fea0003800200 */
.L_x_1715:
[----:B------:R-:W-:Y:S01]  /*16f80*/  I2FP.F32.U32 R72, R7 ;  /* 0x0000000700487245 */ /* 0x000fe20000201000 */
[----:B------:R-:W-:Y:S01]  /*16f90*/  HADD2.F32 R80, -RZ, R73.H1_H1 ;  /* 0x30000049ff507230 */ /* 0x000fe20000004100 */
[----:B------:R-:W-:Y:S01]  /*16fa0*/  BSSY.RECONVERGENT B1, `(.L_x_1720) ;  /* 0x000005c000017945 */ /* 0x000fe20003800200 */
[----:B------:R-:W-:Y:S02]  /*16fb0*/  HFMA2 R73, -RZ, RZ, 0, 1.1920928955078125e-07 ;  /* 0x00000002ff497431 */ /* 0x000fe400000001ff */
[----:B------:R-:W-:Y:S02]  /*16fc0*/  IMAD.MOV.U32 R15, RZ, RZ, R10 ;  /* 0x000000ffff0f7224 */ /* 0x000fe400078e000a */
        /* <DEDUP_REMOVED lines=16> */
.L_x_1722:
        /* <DEDUP_REMOVED lines=13> */
.L_x_1724:
[----:B------:R-:W-:Y:S05]  /*171a0*/  BSYNC.RECONVERGENT B2 ;  /* 0x0000000000027941 */ /* 0x000fea0003800200 */
.L_x_1723:
        /* <DEDUP_REMOVED lines=57> */
[----:B------:R-:W-:Y:S02]  /*17540*/  HFMA2 R73, -RZ, RZ, 0, 0 ;  /* 0x00000000ff497431 */ /* 0x000fe400000001ff */
[----:B------:R-:W-:-:S07]  /*17550*/  IMAD.MOV.U32 R83, RZ, RZ, R72 ;  /* 0x000000ffff537224 */ /* 0x000fce00078e0048 */
.L_x_1721:
[----:B------:R-:W-:Y:S05]  /*17560*/  BSYNC.RECONVERGENT B1 ;  /* 0x0000000000017941 */ /* 0x000fea0003800200 */
.L_x_1720:
        /* <DEDUP_REMOVED lines=25> */
.L_x_1727:
        /* <DEDUP_REMOVED lines=13> */
.L_x_1729:
[----:B------:R-:W-:Y:S05]  /*177d0*/  BSYNC.RECONVERGENT B2 ;  /* 0x0000000000027941 */ /* 0x000fea0003800200 */
.L_x_1728:
[----:B------:R-:W-:Y:S01]  /*177e0*/  IMAD.WIDE.U32 R4, R87, -0x326172a9, RZ ;  /* 0xcd9e8d5757047825 */ /* 0x000fe200078e00ff */
[----:B------:R-:W-:Y:S01]  /*177f0*/  LOP3.LUT R72, R8, UR9, R125, 0x96, !PT ;  /* 0x0000000908487c12 */ /* 0x000fe2000f8e967d */
[----:B------:R-:W-:Y:S02]  /*17800*/  UIADD3 UR4, UPT, UPT, UR8, -0x61c88647, URZ ;  /* 0x9e3779b908047890 */ /* 0x000fe4000fffe0ff */
[----:B------:R-:W-:Y:S01]  /*17810*/  HFMA2 R82, -RZ, RZ, 0, 0 ;  /* 0x00000000ff527431 */ /* 0x000fe200000001ff */
[----:B------:R-:W-:Y:S01]  /*17820*/  UIADD3 UR5, UPT, UPT, UR9, -0x4498517b, URZ ;  /* 0xbb67ae8509057890 */ /* 0x000fe2000fffe0ff */
[----:B------:R-:W-:Y:S01]  /*17830*/  LOP3.LUT R80, R2, UR8, R5, 0x96, !PT ;  /* 0x0000000802507c12 */ /* 0x000fe2000f8e9605 */
[----:B------:R-:W-:Y:S01]  /*17840*/  IMAD.WIDE.U32 R72, R72, -0x326172a9, RZ ;  /* 0xcd9e8d5748487825 */ /* 0x000fe200078e00ff */
[----:B------:R-:W-:-:S03]  /*17850*/  MOV R7, R83 ;  /* 0x0000005300077202 */ /* 0x000fc60000000f00 */
        /* <DEDUP_REMOVED lines=51> */
.L_x_1726:
[----:B------:R-:W-:Y:S05]  /*17b90*/  BSYNC.RECONVERGENT B1 ;  /* 0x0000000000017941 */ /* 0x000fea0003800200 */
.L_x_1725:
        /* <DEDUP_REMOVED lines=21> */
.L_x_1732:
        /* <DEDUP_REMOVED lines=13> */
.L_x_1734:
[----:B------:R-:W-:Y:S05]  /*17dc0*/  BSYNC.RECONVERGENT B2 ;  /* 0x0000000000027941 */ /* 0x000fea0003800200 */
.L_x_1733:
        /* <DEDUP_REMOVED lines=57> */
[----:B------:R-:W-:Y:S01]  /*18160*/  IMAD.MOV.U32 R73, RZ, RZ, R83 ;  /* 0x000000ffff497224 */ /* 0x000fe200078e0053 */
[----:B------:R-:W-:-:S07]  /*18170*/  MOV R83, R72 ;  /* 0x0000004800537202 */ /* 0x000fce0000000f00 */
.L_x_1731:
[----:B------:R-:W-:Y:S05]  /*18180*/  BSYNC.RECONVERGENT B1 ;  /* 0x0000000000017941 */ /* 0x000fea0003800200 */
.L_x_1730:
        /* <DEDUP_REMOVED lines=25> */
.L_x_1737:
        /* <DEDUP_REMOVED lines=13> */
.L_x_1739:
[----:B------:R-:W-:Y:S05]  /*183f0*/  BSYNC.RECONVERGENT B2 ;  /* 0x0000000000027941 */ /* 0x000fea0003800200 */
.L_x_1738:
        /* <DEDUP_REMOVED lines=57> */
[----:B------:R-:W-:Y:S02]  /*18790*/  LOP3.LUT R4, R109, R4, R73, 0x96, !PT ;  /* 0x000000046d047212 */ /* 0x000fe400078e9649 */
[----:B------:R-:W-:-:S07]  /*187a0*/  MOV R83, R72 ;  /* 0x0000004800537202 */ /* 0x000fce0000000f00 */
.L_x_1736:
[----:B------:R-:W-:Y:S05]  /*187b0*/  BSYNC.RECONVERGENT B1 ;  /* 0x0000000000017941 */ /* 0x000fea0003800200 */
.L_x_1735:
        /* <DEDUP_REMOVED lines=20> */
.L_x_1742:
        /* <DEDUP_REMOVED lines=13> */
.L_x_1744:
[----:B------:R-:W-:Y:S05]  /*189d0*/  BSYNC.RECONVERGENT B2 ;  /* 0x0000000000027941 */ /* 0x000fea0003800200 */
.L_x_1743:
        /* <DEDUP_REMOVED lines=59> */
.L_x_1741:
[----:B------:R-:W-:Y:S05]  /*18d90*/  BSYNC.RECONVERGENT B1 ;  /* 0x0000000000017941 */ /* 0x000fea0003800200 */
.L_x_1740:
[----:B------:R-:W-:Y:S01]  /*18da0*/  I2FP.F32.U32 R72, R73 ;  /* 0x0000004900487245 */ /* 0x000fe20000201000 */
[----:B------:R-:W-:Y:S01]  /*18db0*/  HADD2.F32 R74, -RZ, R70.H1_H1 ;  /* 0x30000046ff4a7230 */ /* 0x000fe20000004100 */
[----:B------:R-:W-:Y:S03]  /*18dc0*/  BSSY.RECONVERGENT B1, `(.L_x_1745) ;  /* 0x0000060000017945 */ /* 0x000fe60003800200 */
[----:B------:R-:W-:Y:S01]  /*18dd0*/  FFMA.FTZ R73, R72, R119, 1.1641532182693481445e-10 ;  /* 0x2f00000048497423 */ /* 0x000fe20000010077 */
[----:B------:R-:W-:Y:S01]  /*18de0*/  FMUL.FTZ R72, R74, R117 ;  /* 0x000000754a487220 */ /* 0x000fe20000410000 */
[----:B------:R-:W-:-:S03]  /*18df0*/  @P2 HADD2.F32 R74, -RZ, R66.H1_H1 ;  /* 0x30000042ff4a2230 */ /* 0x000fc60000004100 */
[----:B------:R-:W-:Y:S02]  /*18e00*/  FSETP.GTU.FTZ.AND P4, PT, R73, R118, PT ;  /* 0x000000764900720b */ /* 0x000fe40003f9c000 */
        /* <DEDUP_REMOVED lines=18> */
.L_x_1747:
        /* <DEDUP_REMOVED lines=13> */
.L_x_1749:
[----:B------:R-:W-:Y:S05]  /*19000*/  BSYNC.RECONVERGENT B2 ;  /* 0x0000000000027941 */ /* 0x000fea0003800200 */
.L_x_1748:
        /* <DEDUP_REMOVED lines=59> */
.L_x_1746:
[----:B------:R-:W-:Y:S05]  /*193c0*/  BSYNC.RECONVERGENT B1 ;  /* 0x0000000000017941 */ /* 0x000fea0003800200 */
.L_x_1745:
[----:B------:R-:W-:Y:S01]  /*193d0*/  I2FP.F32.U32 R72, R7 ;  /* 0x0000000700487245 */ /* 0x000fe20000201000 */
[----:B------:R-:W-:Y:S01]  /*193e0*/  HADD2.F32 R82, -RZ, R75.H0_H0 ;  /* 0x2000004bff527230 */ /* 0x000fe20000004100 */
[----:B------:R-:W-:Y:S01]  /*193f0*/  ISETP.NE.AND P5, PT, R73, 0x1, PT ;  /* 0x000000014900780c */ /* 0x000fe20003fa5270 */
[----:B------:R-:W-:Y:S01]  /*19400*/  BSSY.RECONVERGENT B1, `(.L_x_1750) ;  /* 0x000005a000017945 */ /* 0x000fe20003800200 */
[----:B------:R-:W-:Y:S01]  /*19410*/  MOV R106, R10 ;  /* 0x0000000a006a7202 */ /* 0x000fe20000000f00 */
[----:B------:R-:W-:Y:S01]  /*19420*/  FFMA.FTZ R7, R72, R119, 1.1641532182693481445e-10 ;  /* 0x2f00000048077423 */ /* 0x000fe20000010077 */
[----:B------:R-:W-:Y:S01]  /*19430*/  FMUL.FTZ R82, R82, R117 ;  /* 0x0000007552527220 */ /* 0x000fe20000410000 */
[----:B------:R-:W-:-:S03]  /*19440*/  IMAD.MOV.U32 R72, RZ, RZ, 0x2 ;  /* 0x00000002ff487424 */ /* 0x000fc600078e00ff */
        /* <DEDUP_REMOVED lines=12> */
.L_x_1752:
        /* <DEDUP_REMOVED lines=13> */
.L_x_1754:
[----:B------:R-:W-:Y:S05]  /*195e0*/  BSYNC.RECONVERGENT B2 ;  /* 0x0000000000027941 */ /* 0x000fea0003800200 */
.L_x_1753:
        /* <DEDUP_REMOVED lines=56> */
[----:B------:R-:W-:Y:S01]  /*19970*/  MOV R83, R72 ;  /* 0x0000004800537202 */ /* 0x000fe20000000f00 */
[----:B------:R-:W-:Y:S01]  /*19980*/  IMAD.MOV.U32 R72, RZ, RZ, RZ ;  /* 0x000000ffff487224 */ /* 0x000fe200078e00ff */
[----:B------:R-:W-:-:S07]  /*19990*/  LOP3.LUT R4, R109, R4, R73, 0x96, !PT ;  /* 0x000000046d047212 */ /* 0x000fce00078e9649 */
.L_x_1751:
[----:B------:R-:W-:Y:S05]  /*199a0*/  BSYNC.RECONVERGENT B1 ;  /* 0x0000000000017941 */ /* 0x000fea0003800200 */
.L_x_1750:
        /* <DEDUP_REMOVED lines=25> */
.L_x_1757:
        /* <DEDUP_REMOVED lines=13> */
.L_x_1759:
[----:B------:R-:W-:Y:S05]  /*19c10*/  BSYNC.RECONVERGENT B2 ;  /* 0x0000000000027941 */ /* 0x000fea0003800200 */
.L_x_1758:
        /* <DEDUP_REMOVED lines=59> */
.L_x_1756:
[----:B------:R-:W-:Y:S05]  /*19fd0*/  BSYNC.RECONVERGENT B1 ;  /* 0x0000000000017941 */ /* 0x000fea0003800200 */
.L_x_1755:
        /* <DEDUP_REMOVED lines=20> */
.L_x_1762:
        /* <DEDUP_REMOVED lines=12> */
[----:B------:R-:W-:Y:S02]  /*1a1e0*/  @P0 IADD3 R5, PT, PT, R8, RZ, RZ ;  /* 0x000000ff08050210 */ /* 0x000fe40007ffe0ff */
[----:B------:R-:W-:Y:S02]  /*1a1f0*/  ISETP.NE.AND P0, PT, R4, RZ, PT ;  /* 0x000000ff0400720c */ /* 0x000fe40003f05270 */
[----:B------:R-:W-:-:S11]  /*1a200*/  @!P6 MOV R8, R5 ;  /* 0x000000050008e202 */ /* 0x000fd60000000f00 */
.L_x_1764:
[----:B------:R-:W-:Y:S05]  /*1a210*/  BSYNC.RECONVERGENT B2 ;  /* 0x0000000000027941 */ /* 0x000fea0003800200 */
.L_x_1763:
        /* <DEDUP_REMOVED lines=59> */
.L_x_1761:
[----:B------:R-:W-:Y:S05]  /*1a5d0*/  BSYNC.RECONVERGENT B1 ;  /* 0x0000000000017941 */ /* 0x000fea0003800200 */
.L_x_1760:
[----:B------:R-:W-:Y:S01]  /*1a5e0*/  I2FP.F32.U32 R72, R73 ;  /* 0x0000004900487245 */ /* 0x000fe20000201000 */
[----:B------:R-:W-:Y:S01]  /*1a5f0*/  HADD2.F32 R122, -RZ, R71.H1_H1 ;  /* 0x30000047ff7a7230 */ /* 0x000fe20000004100 */
[----:B------:R-:W-:Y:S02]  /*1a600*/  PRMT R73, R110, 0x5410, R120 ;  /* 0x000054106e497816 */ /* 0x000fe40000000078 */
[----:B------:R-:W-:Y:S01]  /*1a610*/  MOV R110, R83 ;  /* 0x00000053006e7202 */ /* 0x000fe20000000f00 */
[----:B------:R-:W-:Y:S01]  /*1a620*/  FFMA.FTZ R119, R72, R119, 1.1641532182693481445e-10 ;  /* 0x2f00000048777423 */ /* 0x000fe20000010077 */
[----:B------:R-:W-:Y:S01]  /*1a630*/  FMUL.FTZ R72, R122, R117 ;  /* 0x000000757a487220 */ /* 0x000fe20000410000 */
[----:B------:R-:W-:-:S03]  /*1a640*/  PRMT R74, R121, 0x5410, R74 ;  /* 0x00005410794a7816 */ /* 0x000fc6000000004a */
[----:B------:R-:W-:Y:S01]  /*1a650*/  FSETP.GTU.FTZ.AND P6, PT, R119, R118, PT ;  /* 0x000000767700720b */ /* 0x000fe20003fdc000 */
[----:B------:R-:W-:-:S03]  /*1a660*/  @P2 HADD2.F32 R118, -RZ, R67.H1_H1 ;  /* 0x30000043ff762230 */ /* 0x000fc60000004100 */
[----:B------:R-:W-:-:S05]  /*1a670*/  FSEL R72, R72, RZ, !P6 ;  /* 0x000000ff48487208 */ /* 0x000fca0007000000 */
[----:B------:R-:W-:Y:S01]  /*1a680*/  FADD.FTZ R75, R75, R72 ;  /* 0x000000484b4b7221 */ /* 0x000fe20000010000 */
[----:B------:R-:W-:-:S03]  /*1a690*/  SEL R72, RZ, 0x1, P6 ;  /* 0x00000001ff487807 */ /* 0x000fc60003000000 */
[--C-:B------:R-:W-:Y:S01]  /*1a6a0*/  @P2 FADD.FTZ R109, R118, R75.reuse ;  /* 0x0000004b766d2221 */ /* 0x100fe20000010000 */
[----:B------:R-:W-:Y:S01]  /*1a6b0*/  @!P2 IMAD.MOV.U32 R109, RZ, RZ, R75 ;  /* 0x000000ffff6da224 */ /* 0x000fe200078e004b */
[----:B------:R-:W-:Y:S02]  /*1a6c0*/  PRMT R83, R72, 0x7610, R83 ;  /* 0x0000761048537816 */ /* 0x000fe40000000053 */
[----:B------:R-:W-:Y:S02]  /*1a6d0*/  PRMT R72, R114, 0x5410, R115 ;  /* 0x0000541072487816 */ /* 0x000fe40000000073 */
[----:B------:R-:W-:-:S04]  /*1a6e0*/  F2FP.F16.F32.PACK_AB R75, RZ, R109 ;  /* 0x0000006dff4b723e */ /* 0x000fc800000000ff */
[----:B------:R-:W-:Y:S01]  /*1a6f0*/  PRMT R75, R116, 0x5410, R75 ;  /* 0x00005410744b7816 */ /* 0x000fe2000000004b */
[----:B------:R-:W-:Y:S06]  /*1a700*/  BRA `(.L_x_1765) ;  /* 0x00000030009c7947 */ /* 0x000fec0003800000 */
.L_x_1684:
[----:B------:R-:W-:Y:S01]  /*1a710*/  ISETP.NE.AND P3, PT, R7, 0x1, PT ;  /* 0x000000010700780c */ /* 0x000fe20003f65270 */
[----:B------:R-:W-:Y:S01]  /*1a720*/  BSSY.RECONVERGENT B1, `(.L_x_1766) ;  /* 0x0000059000017945 */ /* 0x000fe20003800200 */
[----:B0-----:R-:W-:Y:S01]  /*1a730*/  IMAD.MOV.U32 R79, RZ, RZ, 0x2 ;  /* 0x00000002ff4f7424 */ /* 0x001fe200078e00ff */
[----:B------:R-:W-:Y:S01]  /*1a740*/  MOV R78, R10 ;  /* 0x0000000a004e7202 */ /* 0x000fe20000000f00 */
[----:B------:R-:W-:-:S09]  /*1a750*/  IMAD.MOV.U32 R116, RZ, RZ, R110 ;  /* 0x000000ffff747224 */ /* 0x000fd200078e006e */
[----:B------:R-:W-:Y:S05]  /*1a760*/  @!P3 BRA `(.L_x_1767) ;  /* 0x000000040050b947 */ /* 0x000fea0003800000 */
[----:B------:R-:W-:-:S13]  /*1a770*/  ISETP.NE.AND P3, PT, R7, 0x3, PT ;  /* 0x000000030700780c */ /* 0x000fda0003f65270 */
[----:B------:R-:W-:Y:S05]  /*1a780*/  @!P3 BRA `(.L_x_1768) ;  /* 0x000000000020b947 */ /* 0x000fea0003800000 */
[----:B------:R-:W-:-:S13]  /*1a790*/  ISETP.NE.AND P3, PT, R7, 0x2, PT ;  /* 0x000000020700780c */ /* 0x000fda0003f65270 */
[----:B------:R-:W-:Y:S01]  /*1a7a0*/  @!P3 MOV R79, 0x3 ;  /* 0x00000003004fb802 */ /* 0x000fe20000000f00 */
[----:B------:R-:W-:Y:S01]  /*1a7b0*/  @!P3 IMAD.MOV.U32 R116, RZ, RZ, R110 ;  /* 0x000000ffff74b224 */ /* 0x000fe200078e006e */
[----:B------:R-:W-:Y:S01]  /*1a7c0*/  @!P3 MOV R78, R4 ;  /* 0x00000004004eb202 */ /* 0x000fe20000000f00 */
[----:B------:R-:W-:Y:S01]  /*1a7d0*/  @P3 VIADD R79, R7, 0x1 ;  /* 0x00000001074f3836 */ /* 0x000fe20000000000 */
[----:B------:R-:W-:Y:S01]  /*1a7e0*/  @P3 MOV R116, R110 ;  /* 0x0000006e00743202 */ /* 0x000fe20000000f00 */
[----:B------:R-:W-:Y:S01]  /*1a7f0*/  @P3 IMAD.MOV.U32 R78, RZ, RZ, R5 ;  /* 0x000000ffff4e3224 */ /* 0x000fe200078e0005 */
[----:B------:R-:W-:Y:S06]  /*1a800*/  BRA `(.L_x_1767) ;  /* 0x0000000400287947 */ /* 0x000fec0003800000 */
.L_x_1768:
        /* <DEDUP_REMOVED lines=13> */
.L_x_1770:
[----:B------:R-:W-:Y:S05]  /*1a8e0*/  BSYNC.RECONVERGENT B2 ;  /* 0x0000000000027941 */ /* 0x000fea0003800200 */
.L_x_1769:
        /* <DEDUP_REMOVED lines=60> */
.L_x_1767:
[----:B------:R-:W-:Y:S05]  /*1acb0*/  BSYNC.RECONVERGENT B1 ;  /* 0x0000000000017941 */ /* 0x000fea0003800200 */
.L_x_1766:
[----:B------:R-:W0:Y:S01]  /*1acc0*/  LDC R121, c[0x0][0x408] ;  /* 0x00010200ff797b82 */ /* 0x000e220000000800 */
[----:B------:R-:W-:Y:S01]  /*1acd0*/  I2FP.F32.U32 R78, R78 ;  /* 0x0000004e004e7245 */ /* 0x000fe20000201000 */
[----:B------:R-:W-:Y:S02]  /*1ace0*/  HFMA2 R109, -RZ, RZ, 0.1171875, 0 ;  /* 0x2f800000ff6d7431 */ /* 0x000fe400000001ff */
[----:B-----5:R-:W-:Y:S01]  /*1acf0*/  HADD2.F32 R94, -RZ, R72.H0_H0 ;  /* 0x20000048ff5e7230 */ /* 0x020fe20000004100 */
[----:B------:R-:W-:Y:S01]  /*1ad00*/  ISETP.NE.AND P3, PT, R79, 0x1, PT ;  /* 0x000000014f00780c */ /* 0x000fe20003f65270 */
[----:B------:R-:W-:Y:S01]  /*1ad10*/  BSSY.RECONVERGENT B1, `(.L_x_1771) ;  /* 0x0000061000017945 */ /* 0x000fe20003800200 */
[----:B------:R-:W-:Y:S02]  /*1ad20*/  IMAD.MOV.U32 R99, RZ, RZ, 0x2 ;  /* 0x00000002ff637424 */ /* 0x000fe400078e00ff */
[----:B------:R-:W-:Y:S01]  /*1ad30*/  FFMA.FTZ R7, R78, R109, 1.1641532182693481445e-10 ;  /* 0x2f0000004e077423 */ /* 0x000fe2000001006d */
[----:B------:R-:W1:Y:S01]  /*1ad40*/  LDC R110, c[0x0][0x404] ;  /* 0x00010100ff6e7b82 */ /* 0x000e620000000800 */
[----:B------:R-:W-:-:S02]  /*1ad50*/  @P2 HADD2.F32 R78, -RZ, R64.H0_H0 ;  /* 0x20000040ff4e2230 */ /* 0x000fc40000004100 */
[----:B0-----:R-:W-:Y:S01]  /*1ad60*/  FMUL.FTZ R94, R94, R121 ;  /* 0x000000795e5e7220 */ /* 0x001fe20000410000 */
[----:B-1----:R-:W-:Y:S02]  /*1ad70*/  FSETP.GTU.FTZ.AND P4, PT, R7, R110, PT ;  /* 0x0000006e0700720b */ /* 0x002fe40003f9c000 */
        /* <DEDUP_REMOVED lines=15> */
.L_x_1773:
        /* <DEDUP_REMOVED lines=8> */
[----:B------:R-:W-:Y:S01]  /*1aef0*/  @!P3 IADD3 R4, PT, PT, R8, 0x1, RZ ;  /* 0x000000010804b810 */ /* 0x000fe20007ffe0ff */
[----:B------:R-:W-:-:S03]  /*1af00*/  @!P3 IMAD.MOV.U32 R2, RZ, RZ, RZ ;  /* 0x000000ffff02b224 */ /* 0x000fc600078e00ff */
[----:B------:R-:W-:-:S13]  /*1af10*/  ISETP.NE.AND P4, PT, R87, RZ, !P3 ;  /* 0x000000ff5700720c */ /* 0x000fda0005f85270 */
[----:B------:R-:W-:-:S05]  /*1af20*/  @P4 IMAD.MOV R4, RZ, RZ, R8 ;  /* 0x000000ffff044224 */ /* 0x000fca00078e0208 */
[----:B------:R-:W-:-:S07]  /*1af30*/  @!P3 MOV R8, R4 ;  /* 0x000000040008b202 */ /* 0x000fce0000000f00 */
.L_x_1775:
[----:B------:R-:W-:Y:S05]  /*1af40*/  BSYNC.RECONVERGENT B2 ;  /* 0x0000000000027941 */ /* 0x000fea0003800200 */
.L_x_1774:
        /* <DEDUP_REMOVED lines=59> */
[----:B------:R-:W-:Y:S02]  /*1b300*/  LOP3.LUT R4, R4, UR5, R113, 0x96, !PT ;  /* 0x0000000504047c12 */ /* 0x000fe4000f8e9671 */
[----:B------:R-:W-:-:S07]  /*1b310*/  MOV R116, R112 ;  /* 0x0000007000747202 */ /* 0x000fce0000000f00 */
.L_x_1772:
[----:B------:R-:W-:Y:S05]  /*1b320*/  BSYNC.RECONVERGENT B1 ;  /* 0x0000000000017941 */ /* 0x000fea0003800200 */
.L_x_1771:
        /* <DEDUP_REMOVED lines=24> */
.L_x_1778:
        /* <DEDUP_REMOVED lines=13> */
.L_x_1780:
[----:B------:R-:W-:Y:S05]  /*1b580*/  BSYNC.RECONVERGENT B2 ;  /* 0x0000000000027941 */ /* 0x000fea0003800200 */
.L_x_1779:
        /* <DEDUP_REMOVED lines=61> */
.L_x_1777:
[----:B------:R-:W-:Y:S05]  /*1b960*/  BSYNC.RECONVERGENT B1 ;  /* 0x0000000000017941 */ /* 0x000fea0003800200 */
.L_x_1776:
[----:B------:R-:W-:Y:S01]  /*1b970*/  I2FP.F32.U32 R72, R7 ;  /* 0x0000000700487245 */ /* 0x000fe20000201000 */
[----:B------:R-:W-:Y:S01]  /*1b980*/  HADD2.F32 R94, -RZ, R73.H0_H0 ;  /* 0x20000049ff5e7230 */ /* 0x000fe20000004100 */
[----:B------:R-:W-:Y:S01]  /*1b990*/  BSSY.RECONVERGENT B1, `(.L_x_1781) ;  /* 0x0000061000017945 */ /* 0x000fe20003800200 */
[----:B------:R-:W-:Y:S02]  /*1b9a0*/  @P2 HADD2.F32 R99, -RZ, R65.H0_H0 ;  /* 0x20000041ff632230 */ /* 0x000fe40000004100 */
        /* <DEDUP_REMOVED lines=20> */
.L_x_1783:
        /* <DEDUP_REMOVED lines=13> */
.L_x_1785:
[----:B------:R-:W-:Y:S05]  /*1bbc0*/  BSYNC.RECONVERGENT B2 ;  /* 0x0000000000027941 */ /* 0x000fea0003800200 */
.L_x_1784:
        /* <DEDUP_REMOVED lines=61> */
.L_x_1782:
[----:B------:R-:W-:Y:S05]  /*1bfa0*/  BSYNC.RECONVERGENT B1 ;  /* 0x0000000000017941 */ /* 0x000fea0003800200 */
.L_x_1781:
        /* <DEDUP_REMOVED lines=24> */
.L_x_1788:
        /* <DEDUP_REMOVED lines=13> */
.L_x_1790:
[----:B------:R-:W-:Y:S05]  /*1c200*/  BSYNC.RECONVERGENT B2 ;  /* 0x0000000000027941 */ /* 0x000fea0003800200 */
.L_x_1789:
        /* <DEDUP_REMOVED lines=61> */
.L_x_1787:
[----:B------:R-:W-:Y:S05]  /*1c5e0*/  BSYNC.RECONVERGENT B1 ;  /* 0x0000000000017941 */ /* 0x000fea0003800200 */
.L_x_1786:
[----:B------:R-:W-:Y:S01]  /*1c5f0*/  I2FP.F32.U32 R72, R7 ;  /* 0x0000000700487245 */ /* 0x000fe20000201000 */
[----:B------:R-:W-:Y:S01]  /*1c600*/  HADD2.F32 R100, -RZ, R74.H0_H0 ;  /* 0x2000004aff647230 */ /* 0x000fe20000004100 */
[----:B------:R-:W-:Y:S01]  /*1c610*/  BSSY.RECONVERGENT B1, `(.L_x_1791) ;  /* 0x0000061000017945 */ /* 0x000fe20003800200 */
[----:B------:R-:W-:Y:S02]  /*1c620*/  @P2 HADD2.F32 R73, -RZ, R66.H0_H0 ;  /* 0x20000042ff492230 */ /* 0x000fe40000004100 */
[----:B------:R-:W-:Y:S01]  /*1c630*/  FFMA.FTZ R7, R72, R109, 1.1641532182693481445e-10 ;  /* 0x2f00000048077423 */ /* 0x000fe2000001006d */
[----:B------:R-:W-:-:S04]  /*1c640*/  FMUL.FTZ R100, R100, R121 ;  /* 0x0000007964647220 */ /* 0x000fc80000410000 */
[----:B------:R-:W-:Y:S02]  /*1c650*/  FSETP.GTU.FTZ.AND P3, PT, R7, R110, PT ;  /* 0x0000006e0700720b */ /* 0x000fe40003f7c000 */
[----:B------:R-:W-:Y:S02]  /*1c660*/  MOV R7, R10 ;  /* 0x0000000a00077202 */ /* 0x000fe40000000f00 */
[----:B------:R-:W-:Y:S02]  /*1c670*/  FSEL R100, R100, RZ, !P3 ;  /* 0x000000ff64647208 */ /* 0x000fe40005800000 */
[----:B------:R-:W-:Y:S02]  /*1c680*/  PLOP3.LUT P4, PT, P3, PT, PT, 0x8, 0x80 ;  /* 0x000000000080781c */ /* 0x000fe40001f8e170 */
[----:B------:R-:W-:Y:S01]  /*1c690*/  ISETP.NE.AND P3, PT, R106, 0x1, PT ;  /* 0x000000016a00780c */ /* 0x000fe20003f65270 */
[----:B------:R-:W-:Y:S01]  /*1c6a0*/  @P2 FADD.FTZ R100, R73, R100 ;  /* 0x0000006449642221 */ /* 0x000fe20000010000 */
[----:B------:R-:W-:Y:S01]  /*1c6b0*/  IMAD.MOV.U32 R73, RZ, RZ, 0x2 ;  /* 0x00000002ff497424 */ /* 0x000fe200078e00ff */
        /* <DEDUP_REMOVED lines=11> */
.L_x_1793:
        /* <DEDUP_REMOVED lines=13> */
.L_x_1795:
[----:B------:R-:W-:Y:S05]  /*1c840*/  BSYNC.RECONVERGENT B2 ;  /* 0x0000000000027941 */ /* 0x000fea0003800200 */
.L_x_1794:
        /* <DEDUP_REMOVED lines=59> */
[----:B------:R-:W-:Y:S01]  /*1cc00*/  IMAD.MOV.U32 R73, RZ, RZ, RZ ;  /* 0x000000ffff497224 */ /* 0x000fe200078e00ff */
[----:B------:R-:W-:-:S07]  /*1cc10*/  MOV R116, R72 ;  /* 0x0000004800747202 */ /* 0x000fce0000000f00 */
.L_x_1792:
[----:B------:R-:W-:Y:S05]  /*1cc20*/  BSYNC.RECONVERGENT B1 ;  /* 0x0000000000017941 */ /* 0x000fea0003800200 */
.L_x_1791:
[----:B------:R-:W-:Y:S01]  /*1cc30*/  I2FP.F32.U32 R72, R7 ;  /* 0x0000000700487245 */ /* 0x000fe20000201000 */
[----:B------:R-:W-:Y:S01]  /*1cc40*/  HADD2.F32 R74, -RZ, R74.H1_H1 ;  /* 0x3000004aff4a7230 */ /* 0x000fe20000004100 */
[----:B------:R-:W-:Y:S01]  /*1cc50*/  ISETP.NE.AND P4, PT, R73, 0x1, PT ;  /* 0x000000014900780c */ /* 0x000fe20003f85270 */
        /* <DEDUP_REMOVED lines=20> */
.L_x_1798:
        /* <DEDUP_REMOVED lines=13> */
.L_x_1800:
[----:B------:R-:W-:Y:S05]  /*1ce70*/  BSYNC.RECONVERGENT B2 ;  /* 0x0000000000027941 */ /* 0x000fea0003800200 */
.L_x_1799:
        /* <DEDUP_REMOVED lines=61> */
.L_x_1797:
[----:B------:R-:W-:Y:S05]  /*1d250*/  BSYNC.RECONVERGENT B1 ;  /* 0x0000000000017941 */ /* 0x000fea0003800200 */
.L_x_1796:
        /* <DEDUP_REMOVED lines=23> */
.L_x_1803:
        /* <DEDUP_REMOVED lines=13> */
.L_x_1805:
[----:B------:R-:W-:Y:S05]  /*1d4a0*/  BSYNC.RECONVERGENT B2 ;  /* 0x0000000000027941 */ /* 0x000fea0003800200 */
.L_x_1804:
        /* <DEDUP_REMOVED lines=59> */
[----:B------:R-:W-:Y:S01]  /*1d860*/  IMAD.MOV.U32 R73, RZ, RZ, R116 ;  /* 0x000000ffff497224 */ /* 0x000fe200078e0074 */
[----:B------:R-:W-:-:S07]  /*1d870*/  MOV R116, R72 ;  /* 0x0000004800747202 */ /* 0x000fce0000000f00 */
.L_x_1802:
[----:B------:R-:W-:Y:S05]  /*1d880*/  BSYNC.RECONVERGENT B1 ;  /* 0x0000000000017941 */ /* 0x000fea0003800200 */
.L_x_1801:
[----:B------:R-:W-:Y:S01]  /*1d890*/  I2FP.F32.U32 R72, R73 ;  /* 0x0000004900487245 */ /* 0x000fe20000201000 */
[----:B------:R-:W-:Y:S01]  /*1d8a0*/  HADD2.F32 R122, -RZ, R75.H1_H1 ;  /* 0x3000004bff7a7230 */ /* 0x000fe20000004100 */
[----:B------:R-:W-:Y:S02]  /*1d8b0*/  PRMT R74, R120, 0x5410, R74 ;  /* 0x00005410784a7816 */ /* 0x000fe4000000004a */
[----:B------:R-:W-:Y:S01]  /*1d8c0*/  PRMT R73, R117, 0x5410, R119 ;  /* 0x0000541075497816 */ /* 0x000fe20000000077 */
        /* <DEDUP_REMOVED lines=8> */
[----:B------:R-:W-:-:S04]  /*1d950*/  PRMT R72, R114, 0x5410, R115 ;  /* 0x0000541072487816 */ /* 0x000fc80000000073 */
[----:B------:R-:W-:-:S04]  /*1d960*/  F2FP.F16.F32.PACK_AB R75, RZ, R109 ;  /* 0x0000006dff4b723e */ /* 0x000fc800000000ff */
[----:B------:R-:W-:-:S07]  /*1d970*/  PRMT R75, R118, 0x5410, R75 ;  /* 0x00005410764b7816 */ /* 0x000fce000000004b */
.L_x_1765:
[----:B------:R-:W-:Y:S02]  /*1d980*/  SEL R116, RZ, 0x100, !P3 ;  /* 0x00000100ff747807 */ /* 0x000fe40005800000 */
[----:B------:R-:W-:Y:S02]  /*1d990*/  ISETP.NE.AND P6, PT, R112, RZ, PT ;  /* 0x000000ff7000720c */ /* 0x000fe40003fc5270 */
[----:B------:R-:W-:Y:S02]  /*1d9a0*/  SEL R118, RZ, 0x1000000, !P5 ;  /* 0x01000000ff767807 */ /* 0x000fe40006800000 */
[----:B------:R-:W-:Y:S02]  /*1d9b0*/  ISETP.NE.AND P3, PT, R113, RZ, PT ;  /* 0x000000ff7100720c */ /* 0x000fe40003f65270 */
[----:B------:R-:W-:Y:S01]  /*1d9c0*/  ISETP.NE.AND P2, PT, R78, RZ, PT ;  /* 0x000000ff4e00720c */ /* 0x000fe20003f45270 */
[----:B------:R-:W0:Y:S01]  /*1d9d0*/  LDC.64 R112, c[0x0][0x3a8] ;  /* 0x0000ea00ff707b82 */ /* 0x000e220000000a00 */
[----:B------:R-:W-:-:S02]  /*1d9e0*/  ISETP.NE.AND P5, PT, R79, RZ, PT ;  /* 0x000000ff4f00720c */ /* 0x000fc40003fa5270 */
[----:B------:R-:W-:Y:S02]  /*1d9f0*/  SEL R117, RZ, 0x10000, !P4 ;  /* 0x00010000ff757807 */ /* 0x000fe40006000000 */
[----:B------:R-:W-:Y:S02]  /*1da00*/  ISETP.NE.AND P4, PT, R111, RZ, PT ;  /* 0x000000ff6f00720c */ /* 0x000fe40003f85270 */
[----:B------:R-:W-:Y:S01]  /*1da10*/  SEL R115, RZ, 0x1000000, !P3 ;  /* 0x01000000ff737807 */ /* 0x000fe20005800000 */
[----:B------:R-:W1:Y:S01]  /*1da20*/  LDC.64 R78, c[0x0][0x3b0] ;  /* 0x0000ec00ff4e7b82 */ /* 0x000e620000000a00 */
[----:B------:R-:W-:Y:S02]  /*1da30*/  SEL R114, RZ, 0x10000, !P4 ;  /* 0x00010000ff727807 */ /* 0x000fe40006000000 */
[----:B------:R-:W-:Y:S02]  /*1da40*/  SEL R111, RZ, 0x100, !P5 ;  /* 0x00000100ff6f7807 */ /* 0x000fe40006800000 */
[----:B------:R-:W-:-:S02]  /*1da50*/  LOP3.LUT R116, R116, R118, R117, 0xfe, !PT ;  /* 0x0000007674747212 */ /* 0x000fc400078efe75 */
        /* <DEDUP_REMOVED lines=30> */
.L_x_1683:
[----:B------:R-:W-:Y:S05]  /*1dc40*/  BSYNC.RECONVERGENT B0 ;  /* 0x0000000000007941 */ /* 0x000fea0003800200 */
.L_x_1682:
[----:B012---:R-:W-:Y:S01]  /*1dc50*/  FADD.FTZ R72, RZ, R11 ;  /* 0x0000000bff487221 */ /* 0x007fe20000010000 */
[C---:B------:R-:W-:Y:S01]  /*1dc60*/  ISETP.GE.U32.AND P1, PT, R0.reuse, 0x80, PT ;  /* 0x000000800000780c */ /* 0x040fe20003f26070 */
[----:B------:R-:W0:Y:S01]  /*1dc70*/  S2R R111, SR_TID.X ;  /* 0x00000000006f7919 */ /* 0x000e220000002100 */
[C---:B------:R-:W-:Y:S01]  /*1dc80*/  ISETP.GT.U32.AND P3, PT, R0.reuse, 0xff, PT ;  /* 0x000000ff0000780c */ /* 0x040fe20003f64070 */
[----:B------:R-:W-:Y:S01]  /*1dc90*/  FADD.FTZ R73, R89, R72 ;  /* 0x0000004859497221 */ /* 0x000fe20000010000 */
[----:B------:R-:W-:Y:S01]  /*1dca0*/  ISETP.GT.U32.AND P2, PT, R0, 0x17f, PT ;  /* 0x0000017f0000780c */ /* 0x000fe20003f44070 */
[----:B------:R-:W-:Y:S02]  /*1dcb0*/  BSSY.RECONVERGENT B0, `(.L_x_1806) ;  /* 0x000006a000007945 */ /* 0x000fe40003800200 */
        /* <DEDUP_REMOVED lines=33> */
[----:B------:R-:W-:Y:S01]  /*1ded0*/  FMUL.FTZ R72, R6, R79 ;  /* 0x0000004f06487220 */ /* 0x000fe20000410000 */
[----:B0-----:R-:W-:-:S03]  /*1dee0*/  LOP3.LUT R79, R111, 0x1f, RZ, 0xc0, !PT ;  /* 0x0000001f6f4f7812 */ /* 0x001fc600078ec0ff */
        /* <DEDUP_REMOVED lines=37> */
[----:B------:R-:W-:Y:S02]  /*1e140*/  HFMA2 R79, -RZ, RZ, 0, 0 ;  /* 0x00000000ff4f7431 */ /* 0x000fe400000001ff */
        /* <DEDUP_REMOVED lines=32> */
.L_x_1807:
[----:B------:R-:W-:Y:S05]  /*1e350*/  BSYNC.RECONVERGENT B0 ;  /* 0x0000000000007941 */ /* 0x000fea0003800200 */
.L_x_1806:
[----:B------:R-:W-:Y:S01]  /*1e360*/  BAR.SYNC.DEFER_BLOCKING 0x0 ;  /* 0x0000000000007b1d */ /* 0x000fe20000010000 */
[----:B0-----:R-:W-:-:S05]  /*1e370*/  CS2R R72, SRZ ;  /* 0x0000000000487805 */ /* 0x001fca000001ff00 */
[----:B------:R-:W-:Y:S04]  /*1e380*/  BSSY.RECONVERGENT B0, `(.L_x_1808) ;  /* 0x000000a000007945 */ /* 0x000fe80003800200 */
[----:B------:R-:W-:Y:S05]  /*1e390*/  @P3 BRA `(.L_x_1809) ;  /* 0x0000000000203947 */ /* 0x000fea0003800000 */
[----:B------:R-:W0:Y:S01]  /*1e3a0*/  S2UR UR5, SR_CgaCtaId ;  /* 0x00000000000579c3 */ /* 0x000e220000008800 */
[----:B------:R-:W-:Y:S01]  /*1e3b0*/  UMOV UR4, 0x400 ;  /* 0x0000040000047882 */ /* 0x000fe20000000000 */
[----:B------:R-:W-:Y:S01]  /*1e3c0*/  IMAD.SHL.U32 R72, R111, 0x8, RZ ;  /* 0x000000086f487824 */ /* 0x000fe200078e00ff */
[----:B------:R-:W-:-:S04]  /*1e3d0*/  MOV R79, R3 ;  /* 0x00000003004f7202 */ /* 0x000fc80000000f00 */
[----:B------:R-:W-:Y:S01]  /*1e3e0*/  LOP3.LUT R72, R72, 0xf8, RZ, 0xc0, !PT ;  /* 0x000000f848487812 */ /* 0x000fe200078ec0ff */
[----:B0-----:R-:W-:-:S04]  /*1e3f0*/  ULEA UR4, UR5, UR4, 0x18 ;  /* 0x0000000405047291 */ /* 0x001fc8000f8ec0ff */
[----:B------:R-:W-:-:S09]  /*1e400*/  @UP1 UIADD3 UR4, UPT, UPT, UR4, 0x20, URZ ;  /* 0x0000002004041890 */ /* 0x000fd2000fffe0ff */
[----:B------:R-:W0:Y:S03]  /*1e410*/  LDS.64 R72, [R72+UR4] ;  /* 0x0000000448487984 */ /* 0x000e260008000a00 */
.L_x_1809:
[----:B------:R-:W-:Y:S05]  /*1e420*/  BSYNC.RECONVERGENT B0 ;  /* 0x0000000000007941 */ /* 0x000fea0003800200 */
.L_x_1808:
[----:B------:R-:W1:Y:S01]  /*1e430*/  SHFL.DOWN PT, R78, R79, 0x2, 0x1f ;  /* 0x08401f004f4e7f89 */ /* 0x000e6200000e0000 */
[----:B------:R-:W-:Y:S01]  /*1e440*/  I2FP.F32.S32 R115, R79 ;  /* 0x0000004f00737245 */ /* 0x000fe20000201400 */
[----:B------:R-:W-:Y:S01]  /*1e450*/  BSSY.RECONVERGENT B0, `(.L_x_1810) ;  /* 0x0000083000007945 */ /* 0x000fe20003800200 */
[----:B------:R-:W-:Y:S01]  /*1e460*/  ISETP.NE.AND P2, PT, R111, RZ, PT ;  /* 0x000000ff6f00720c */ /* 0x000fe20003f45270 */
[----:B0-----:R-:W0:Y:S01]  /*1e470*/  SHFL.DOWN PT, R77, R72, 0x2, 0x1f ;  /* 0x08401f00484d7f89 */ /* 0x001e2200000e0000 */
[----:B------:R-:W-:-:S03]  /*1e480*/  ISETP.NE.AND P3, PT, RZ, UR18, PT ;  /* 0x00000012ff007c0c */ /* 0x000fc6000bf65270 */
[----:B------:R-:W2:Y:S01]  /*1e490*/  SHFL.DOWN PT, R112, R73, 0x2, 0x1f ;  /* 0x08401f0049707f89 */ /* 0x000ea200000e0000 */
[----:B-1----:R-:W-:Y:S01]  /*1e4a0*/  IMAD.IADD R75, R78, 0x1, R79 ;  /* 0x000000014e4b7824 */ /* 0x002fe200078e024f */
[----:B------:R-:W-:-:S04]  /*1e4b0*/  I2FP.F32.S32 R114, R78 ;  /* 0x0000004e00727245 */ /* 0x000fc80000201400 */
        /* <DEDUP_REMOVED lines=8> */
[----:B------:R-:W-:Y:S01]  /*1e540*/  FMUL.FTZ R72, R72, R115 ;  /* 0x0000007348487220 */ /* 0x000fe20000410000 */
[----:B------:R-:W-:-:S03]  /*1e550*/  MOV R115, UR16 ;  /* 0x0000001000737c02 */ /* 0x000fc60008000f00 */
[----:B------:R-:W-:Y:S01]  /*1e560*/  FMUL.FTZ R72, R72, R114 ;  /* 0x0000007248487220 */ /* 0x000fe20000410000 */
[----:B0-----:R-:W-:-:S03]  /*1e570*/  FMUL.FTZ R77, R113, R116 ;  /* 0x00000074714d7220 */ /* 0x001fc60000410000 */
[----:B------:R-:W-:Y:S01]  /*1e580*/  FFMA.FTZ R72, R113, R72, R112 ;  /* 0x0000004871487223 */ /* 0x000fe20000010070 */
[-C--:B-1----:R-:W-:Y:S01]  /*1e590*/  IADD3 R75, PT, PT, R75, R78.reuse, RZ ;  /* 0x0000004e4b4b7210 */ /* 0x082fe20007ffe0ff */
[----:B------:R-:W0:Y:S01]  /*1e5a0*/  SHFL.DOWN PT, R116, R77, 0x1, 0x1f ;  /* 0x08201f004d747f89 */ /* 0x000e2200000e0000 */
[----:B------:R-:W-:Y:S02]  /*1e5b0*/  I2FP.F32.S32 R112, R78 ;  /* 0x0000004e00707245 */ /* 0x000fe40000201400 */
[----:B------:R-:W-:Y:S01]  /*1e5c0*/  I2FP.F32.S32 R75, R75 ;  /* 0x0000004b004b7245 */ /* 0x000fe20000201400 */
[----:B------:R-:W1:Y:S05]  /*1e5d0*/  SHFL.DOWN PT, R73, R72, 0x1, 0x1f ;  /* 0x08201f0048497f89 */ /* 0x000e6a00000e0000 */
[----:B------:R-:W2:Y:S01]  /*1e5e0*/  MUFU.RCP R75, R75 ;  /* 0x0000004b004b7308 */ /* 0x000ea20000001000 */
        /* <DEDUP_REMOVED lines=8> */
[----:B------:R-:W-:Y:S02]  /*1e670*/  FMUL.FTZ R112, R79, R112 ;  /* 0x000000704f707220 */ /* 0x000fe40000410000 */
[----:B------:R-:W1:Y:S01]  /*1e680*/  SHFL.IDX PT, R79, R78, RZ, 0x1f ;  /* 0x00001fff4e4f7589 */ /* 0x000e6200000e0000 */
[----:B------:R-:W2:Y:S01]  /*1e690*/  @!P2 LDC.64 R72, c[0x0][0x3c8] ;  /* 0x0000f200ff48ab82 */ /* 0x000ea20000000a00 */
[----:B------:R-:W-:-:S06]  /*1e6a0*/  FFMA.FTZ R112, R75, R112, R74 ;  /* 0x000000704b707223 */ /* 0x000fcc000001004a */
[----:B------:R-:W0:Y:S01]  /*1e6b0*/  SHFL.IDX PT, R112, R112, RZ, 0x1f ;  /* 0x00001fff70707589 */ /* 0x000e2200000e0000 */
[----:B------:R-:W3:Y:S01]  /*1e6c0*/  @!P2 LDC.64 R74, c[0x0][0x3c0] ;  /* 0x0000f000ff4aab82 */ /* 0x000ee20000000a00 */
[----:B-1----:R-:W-:Y:S01]  /*1e6d0*/  FMUL.FTZ R77, R79, R79 ;  /* 0x0000004f4f4d7220 */ /* 0x002fe20000410000 */
[----:B--2---:R-:W-:-:S04]  /*1e6e0*/  @!P2 IMAD.WIDE R72, R115, 0x4, R72 ;  /* 0x000000047348a825 */ /* 0x004fc800078e0248 */
[----:B------:R-:W-:Y:S01]  /*1e6f0*/  FSEL R114, R77, RZ, P3 ;  /* 0x000000ff4d727208 */ /* 0x000fe20001800000 */
[----:B0-----:R-:W-:Y:S01]  /*1e700*/  FFMA.FTZ R77, R112, UR19, R113 ;  /* 0x00000013704d7c23 */ /* 0x001fe20008010071 */
[----:B------:R-:W-:Y:S01]  /*1e710*/  IMAD.U32 R113, RZ, RZ, UR16 ;  /* 0x00000010ff717e24 */ /* 0x000fe2000f8e00ff */
[----:B------:R-:W-:Y:S02]  /*1e720*/  FSEL R112, R79, RZ, !P3 ;  /* 0x000000ff4f707208 */ /* 0x000fe40005800000 */
[----:B------:R-:W-:Y:S01]  /*1e730*/  FADD.FTZ R77, R77, R114 ;  /* 0x000000724d4d7221 */ /* 0x000fe20000010000 */
[----:B---3--:R-:W-:-:S05]  /*1e740*/  @!P2 IMAD.WIDE R74, R113, 0x4, R74 ;  /* 0x00000004714aa825 */ /* 0x008fca00078e024a */
[----:B------:R-:W0:Y:S01]  /*1e750*/  MUFU.RSQ R77, R77 ;  /* 0x0000004d004d7308 */ /* 0x000e220000001400 */
[----:B------:R1:W-:Y:S04]  /*1e760*/  @!P2 STG.E desc[UR6][R74.64], R79 ;  /* 0x0000004f4a00a986 */ /* 0x0003e8000c101906 */
[----:B0-----:R1:W-:Y:S01]  /*1e770*/  @!P2 STG.E desc[UR6][R72.64], R77 ;  /* 0x0000004d4800a986 */ /* 0x0013e2000c101906 */
[----:B------:R-:W-:Y:S05]  /*1e780*/  @!P1 BRA `(.L_x_1811) ;  /* 0x00000004003c9947 */ /* 0x000fea0003800000 */
[--C-:B-1----:R-:W-:Y:S01]  /*1e790*/  FADD.FTZ R72, R102, -R112.reuse ;  /* 0x8000007066487221 */ /* 0x102fe20000010000 */
[----:B-----5:R-:W-:Y:S02]  /*1e7a0*/  HADD2.F32 R74, -RZ, R19.H0_H0 ;  /* 0x20000013ff4a7230 */ /* 0x020fe40000004100 */
[--C-:B------:R-:W-:Y:S01]  /*1e7b0*/  FADD.FTZ R116, R96, -R112.reuse ;  /* 0x8000007060747221 */ /* 0x100fe20000010000 */
[----:B------:R-:W-:Y:S02]  /*1e7c0*/  HADD2.F32 R78, -RZ, R43.H0_H0 ;  /* 0x2000002bff4e7230 */ /* 0x000fe40000004100 */
[----:B------:R-:W-:Y:S01]  /*1e7d0*/  FMUL.FTZ R115, R77, R72 ;  /* 0x000000484d737220 */ /* 0x000fe20000410000 */
[----:B------:R-:W-:Y:S01]  /*1e7e0*/  FADD.FTZ R72, R107, -R112 ;  /* 0x800000706b487221 */ /* 0x000fe20000010000 */
[----:B------:R-:W-:Y:S02]  /*1e7f0*/  HADD2.F32 R114, -RZ, R19.H1_H1 ;  /* 0x30000013ff727230 */ /* 0x000fe40000004100 */
[----:B------:R-:W-:Y:S01]  /*1e800*/  FMUL.FTZ R116, R77, R116 ;  /* 0x000000744d747220 */ /* 0x000fe20000410000 */
[----:B------:R-:W-:Y:S01]  /*1e810*/  FFMA.FTZ R74, R115, R74, R78 ;  /* 0x0000004a734a7223 */ /* 0x000fe2000001004e */
[----:B------:R-:W-:-:S02]  /*1e820*/  HADD2.F32 R78, -RZ, R43.H1_H1 ;  /* 0x3000002bff4e7230 */ /* 0x000fc40000004100 */
[----:B------:R-:W-:Y:S01]  /*1e830*/  FMUL.FTZ R117, R77, R72 ;  /* 0x000000484d757220 */ /* 0x000fe20000410000 */
[----:B------:R-:W-:Y:S02]  /*1e840*/  HADD2.F32 R121, -RZ, R18.H0_H0 ;  /* 0x20000012ff797230 */ /* 0x000fe40000004100 */
[--C-:B------:R-:W-:Y:S01]  /*1e850*/  FADD.FTZ R72, R90, -R112.reuse ;  /* 0x800000705a487221 */ /* 0x100fe20000010000 */
[--C-:B------:R-:W-:Y:S02]  /*1e860*/  HADD2.F32 R73, -RZ, R42.reuse.H0_H0 ;  /* 0x2000002aff497230 */ /* 0x100fe40000004100 */
[----:B------:R-:W-:Y:S01]  /*1e870*/  FADD.FTZ R118, R101, -R112 ;  /* 0x8000007065767221 */ /* 0x000fe20000010000 */
[----:B------:R-:W-:Y:S01]  /*1e880*/  FFMA.FTZ R75, R117, R114, R78 ;  /* 0x00000072754b7223 */ /* 0x000fe2000001004e */
[----:B------:R-:W-:Y:S02]  /*1e890*/  HADD2.F32 R79, -RZ, R42.H1_H1 ;  /* 0x3000002aff4f7230 */ /* 0x000fe40000004100 */
[----:B------:R-:W-:Y:S01]  /*1e8a0*/  FMUL.FTZ R119, R77, R72 ;  /* 0x000000484d777220 */ /* 0x000fe20000410000 */
[----:B------:R-:W-:Y:S01]  /*1e8b0*/  FFMA.FTZ R121, R116, R121, R73 ;  /* 0x0000007974797223 */ /* 0x000fe20000010049 */
[----:B------:R-:W-:-:S02]  /*1e8c0*/  HADD2.F32 R73, -RZ, R18.H1_H1 ;  /* 0x30000012ff497230 */ /* 0x000fc40000004100 */
[----:B------:R-:W-:Y:S01]  /*1e8d0*/  FMUL.FTZ R118, R77, R118 ;  /* 0x000000764d767220 */ /* 0x000fe20000410000 */
[----:B------:R-:W-:Y:S02]  /*1e8e0*/  HADD2.F32 R72, -RZ, R17.H0_H0 ;  /* 0x20000011ff487230 */ /* 0x000fe40000004100 */
[----:B------:R-:W-:Y:S01]  /*1e8f0*/  FADD.FTZ R120, R95, -R112 ;  /* 0x800000705f787221 */ /* 0x000fe20000010000 */
[----:B------:R-:W-:Y:S01]  /*1e900*/  HADD2.F32 R78, -RZ, R41.H0_H0 ;  /* 0x20000029ff4e7230 */ /* 0x000fe20000004100 */
[----:B------:R-:W-:Y:S01]  /*1e910*/  F2FP.F16.F32.PACK_AB R75, R75, R74 ;  /* 0x0000004a4b4b723e */ /* 0x000fe200000000ff */
[----:B------:R-:W-:Y:S01]  /*1e920*/  FFMA.FTZ R74, R118, R73, R79 ;  /* 0x00000049764a7223 */ /* 0x000fe2000001004f */
[----:B------:R-:W-:Y:S02]  /*1e930*/  HADD2.F32 R73, -RZ, R17.H1_H1 ;  /* 0x30000011ff497230 */ /* 0x000fe40000004100 */
[----:B------:R-:W-:Y:S01]  /*1e940*/  FMUL.FTZ R120, R77, R120 ;  /* 0x000000784d787220 */ /* 0x000fe20000410000 */
[----:B------:R-:W-:-:S02]  /*1e950*/  HADD2.F32 R79, -RZ, R41.H1_H1 ;  /* 0x30000029ff4f7230 */ /* 0x000fc40000004100 */
[----:B------:R-:W-:Y:S01]  /*1e960*/  FFMA.FTZ R72, R119, R72, R78 ;  /* 0x0000004877487223 */ /* 0x000fe2000001004e */
[--C-:B------:R-:W-:Y:S01]  /*1e970*/  FADD.FTZ R78, R11, -R112.reuse ;  /* 0x800000700b4e7221 */ /* 0x100fe20000010000 */
[----:B------:R-:W-:Y:S01]  /*1e980*/  FADD.FTZ R114, R89, -R112 ;  /* 0x8000007059727221 */ /* 0x000fe20000010000 */
[----:B------:R-:W-:Y:S02]  /*1e990*/  HADD2.F32 R122, -RZ, R16.H0_H0 ;  /* 0x20000010ff7a7230 */ /* 0x000fe40000004100 */
[----:B------:R-:W-:Y:S01]  /*1e9a0*/  FFMA.FTZ R73, R120, R73, R79 ;  /* 0x0000004978497223 */ /* 0x000fe2000001004f */
[C---:B------:R-:W-:Y:S01]  /*1e9b0*/  FMUL.FTZ R113, R77.reuse, R78 ;  /* 0x0000004e4d717220 */ /* 0x040fe20000410000 */
[----:B------:R-:W-:Y:S02]  /*1e9c0*/  HADD2.F32 R78, -RZ, R40.H0_H0 ;  /* 0x20000028ff4e7230 */ /* 0x000fe40000004100 */
[----:B------:R-:W-:Y:S01]  /*1e9d0*/  FMUL.FTZ R114, R77, R114 ;  /* 0x000000724d727220 */ /* 0x000fe20000410000 */
[----:B------:R-:W-:Y:S01]  /*1e9e0*/  HADD2.F32 R79, -RZ, R16.H1_H1 ;  /* 0x30000010ff4f7230 */ /* 0x000fe20000004100 */
[----:B------:R-:W-:Y:S01]  /*1e9f0*/  F2FP.F16.F32.PACK_AB R73, R73, R72 ;  /* 0x000000484949723e */ /* 0x000fe200000000ff */
[----:B------:R-:W-:-:S02]  /*1ea00*/  HADD2.F32 R123, -RZ, R40.H1_H1 ;  /* 0x30000028ff7b7230 */ /* 0x000fc40000004100 */
[----:B------:R-:W-:Y:S01]  /*1ea10*/  FFMA.FTZ R122, R113, R122, R78 ;  /* 0x0000007a717a7223 */ /* 0x000fe2000001004e */
[----:B------:R-:W-:Y:S01]  /*1ea20*/  F2FP.F16.F32.PACK_AB R74, R74, R121 ;  /* 0x000000794a4a723e */ /* 0x000fe200000000ff */
[----:B------:R-:W-:Y:S02]  /*1ea30*/  HADD2.F32 R124, -RZ, R39.H0_H0 ;  /* 0x20000027ff7c7230 */ /* 0x000fe40000004100 */
[----:B------:R-:W-:Y:S01]  /*1ea40*/  FFMA.FTZ R123, R114, R79, R123 ;  /* 0x0000004f727b7223 */ /* 0x000fe2000001007b */
[----:B------:R-:W-:Y:S01]  /*1ea50*/  HADD2.F32 R121, -RZ, R38.H0_H0 ;  /* 0x20000026ff797230 */ /* 0x000fe20000004100 */
[----:B------:R-:W0:Y:S03]  /*1ea60*/  LDC.64 R78, c[0x0][0x428] ;  /* 0x00010a00ff4e7b82 */ /* 0x000e260000000a00 */
[----:B------:R-:W-:Y:S01]  /*1ea70*/  F2FP.F16.F32.PACK_AB R72, R123, R122 ;  /* 0x0000007a7b48723e */ /* 0x000fe200000000ff */
[----:B------:R-:W-:-:S05]  /*1ea80*/  HADD2.F32 R122, -RZ, R23.H0_H0 ;  /* 0x20000017ff7a7230 */ /* 0x000fca0000004100 */
[----:B------:R-:W-:Y:S01]  /*1ea90*/  FFMA.FTZ R115, R115, R122, R124 ;  /* 0x0000007a73737223 */ /* 0x000fe2000001007c */
[----:B------:R-:W-:Y:S02]  /*1eaa0*/  HADD2.F32 R122, -RZ, R23.H1_H1 ;  /* 0x30000017ff7a7230 */ /* 0x000fe40000004100 */
[----:B------:R-:W-:-:S05]  /*1eab0*/  HADD2.F32 R124, -RZ, R39.H1_H1 ;  /* 0x30000027ff7c7230 */ /* 0x000fca0000004100 */
[----:B------:R-:W-:Y:S01]  /*1eac0*/  FFMA.FTZ R122, R117, R122, R124 ;  /* 0x0000007a757a7223 */ /* 0x000fe2000001007c */
[----:B------:R-:W-:-:S05]  /*1ead0*/  HADD2.F32 R117, -RZ, R22.H0_H0 ;  /* 0x20000016ff757230 */ /* 0x000fca0000004100 */
[----:B------:R-:W-:Y:S01]  /*1eae0*/  FFMA.FTZ R116, R116, R117, R121 ;  /* 0x0000007574747223 */ /* 0x000fe20000010079 */
[----:B0-----:R-:W-:-:S04]  /*1eaf0*/  IMAD.WIDE.U32 R78, R9, 0x10, R78 ;  /* 0x00000010094e7825 */ /* 0x001fc800078e004e */
[----:B------:R-:W-:Y:S01]  /*1eb00*/  HADD2.F32 R117, -RZ, R22.H1_H1 ;  /* 0x30000016ff757230 */ /* 0x000fe20000004100 */
[----:B------:R0:W-:Y:S02]  /*1eb10*/  STG.E.128 desc[UR6][R78.64], R72 ;  /* 0x000000484e007986 */ /* 0x0001e4000c101d06 */
[----:B0-----:R-:W-:Y:S02]  /*1eb20*/  HADD2.F32 R75, -RZ, R21.H1_H1 ;  /* 0x30000015ff4b7230 */ /* 0x001fe40000004100 */
[----:B------:R-:W-:Y:S02]  /*1eb30*/  HADD2.F32 R79, -RZ, R37.H1_H1 ;  /* 0x30000025ff4f7230 */ /* 0x000fe40000004100 */
[----:B------:R-:W-:Y:S02]  /*1eb40*/  HADD2.F32 R72, -RZ, R21.H0_H0 ;  /* 0x20000015ff487230 */ /* 0x000fe40000004100 */
[----:B------:R-:W-:Y:S02]  /*1eb50*/  HADD2.F32 R74, -RZ, R37.H0_H0 ;  /* 0x20000025ff4a7230 */ /* 0x000fe40000004100 */
[----:B------:R-:W-:Y:S01]  /*1eb60*/  FFMA.FTZ R120, R120, R75, R79 ;  /* 0x0000004b78787223 */ /* 0x000fe2000001004f */
[----:B------:R-:W-:Y:S01]  /*1eb70*/  HADD2.F32 R73, -RZ, R38.H1_H1 ;  /* 0x30000026ff497230 */ /* 0x000fe20000004100 */
[----:B------:R-:W0:Y:S01]  /*1eb80*/  LDC.64 R78, c[0x0][0x430] ;  /* 0x00010c00ff4e7b82 */ /* 0x000e220000000a00 */
[----:B------:R-:W-:-:S02]  /*1eb90*/  HADD2.F32 R75, -RZ, R20.H1_H1 ;  /* 0x30000014ff4b7230 */ /* 0x000fc40000004100 */
[----:B------:R-:W-:Y:S01]  /*1eba0*/  FFMA.FTZ R119, R119, R72, R74 ;  /* 0x0000004877777223 */ /* 0x000fe2000001004a */
[----:B------:R-:W-:Y:S02]  /*1ebb0*/  HADD2.F32 R72, -RZ, R20.H0_H0 ;  /* 0x20000014ff487230 */ /* 0x000fe40000004100 */
[----:B------:R-:W-:Y:S01]  /*1ebc0*/  FFMA.FTZ R73, R118, R117, R73 ;  /* 0x0000007576497223 */ /* 0x000fe20000010049 */
[----:B------:R-:W-:-:S05]  /*1ebd0*/  HADD2.F32 R74, -RZ, R36.H0_H0 ;  /* 0x20000024ff4a7230 */ /* 0x000fca0000004100 */
[----:B------:R-:W-:Y:S01]  /*1ebe0*/  FFMA.FTZ R72, R113, R72, R74 ;  /* 0x0000004871487223 */ /* 0x000fe2000001004a */
[----:B------:R-:W-:Y:S01]  /*1ebf0*/  HADD2.F32 R113, -RZ, R36.H1_H1 ;  /* 0x30000024ff717230 */ /* 0x000fe20000004100 */
[----:B------:R-:W-:Y:S02]  /*1ec00*/  F2FP.F16.F32.PACK_AB R74, R73, R116 ;  /* 0x00000074494a723e */ /* 0x000fe400000000ff */
[----:B------:R-:W-:Y:S02]  /*1ec10*/  F2FP.F16.F32.PACK_AB R73, R120, R119 ;  /* 0x000000777849723e */ /* 0x000fe400000000ff */
[----:B------:R-:W-:Y:S01]  /*1ec20*/  FFMA.FTZ R113, R114, R75, R113 ;  /* 0x0000004b72717223 */ /* 0x000fe20000010071 */
[----:B------:R-:W-:-:S04]  /*1ec30*/  F2FP.F16.F32.PACK_AB R75, R122, R115 ;  /* 0x000000737a4b723e */ /* 0x000fc800000000ff */
[----:B------:R-:W-:Y:S01]  /*1ec40*/  F2FP.F16.F32.PACK_AB R72, R113, R72 ;  /* 0x000000487148723e */ /* 0x000fe200000000ff */
[----:B0-----:R-:W-:-:S04]  /*1ec50*/  IMAD.WIDE.U32 R78, R9, 0x10, R78 ;  /* 0x00000010094e7825 */ /* 0x001fc800078e004e */
[----:B------:R-:W-:Y:S01]  /*1ec60*/  VIADD R9, R9, 0x80 ;  /* 0x0000008009097836 */ /* 0x000fe20000000000 */
[----:B------:R0:W-:Y:S06]  /*1ec70*/  STG.E.128 desc[UR6][R78.64], R72 ;  /* 0x000000484e007986 */ /* 0x0001ec000c101d06 */
.L_x_1811:
[----:B------:R-:W-:Y:S05]  /*1ec80*/  BSYNC.RECONVERGENT B0 ;  /* 0x0000000000007941 */ /* 0x000fea0003800200 */
.L_x_1810:
[----:B------:R-:W-:Y:S01]  /*1ec90*/  ISETP.NE.AND P1, PT, R76, RZ, PT ;  /* 0x000000ff4c00720c */ /* 0x000fe20003f25270 */
[----:B------:R-:W-:-:S12]  /*1eca0*/  BSSY.RECONVERGENT B0, `(.L_x_1812) ;  /* 0x0000051000007945 */ /* 0x000fd80003800200 */
[----:B------:R-:W-:Y:S05]  /*1ecb0*/  @!P1 BRA `(.L_x_1813) ;  /* 0x00000004003c9947 */ /* 0x000fea0003800000 */
[--C-:B01----:R-:W-:Y:S01]  /*1ecc0*/  FADD.FTZ R72, R104, -R112.reuse ;  /* 0x8000007068487221 */ /* 0x103fe20000010000 */
[----:B-----5:R-:W-:Y:S02]  /*1ecd0*/  HADD2.F32 R74, -RZ, R27.H0_H0 ;  /* 0x2000001bff4a7230 */ /* 0x020fe40000004100 */
[--C-:B------:R-:W-:Y:S01]  /*1ece0*/  FADD.FTZ R114, R98, -R112.reuse ;  /* 0x8000007062727221 */ /* 0x100fe20000010000 */
[----:B------:R-:W-:Y:S02]  /*1ecf0*/  HADD2.F32 R76, -RZ, R47.H0_H0 ;  /* 0x2000002fff4c7230 */ /* 0x000fe40000004100 */
[C---:B------:R-:W-:Y:S01]  /*1ed00*/  FMUL.FTZ R119, R77.reuse, R72 ;  /* 0x000000484d777220 */ /* 0x040fe20000410000 */
        /* <DEDUP_REMOVED lines=16> */
[----:B------:R-:W-:Y:S01]  /*1ee10*/  FADD.FTZ R116, R92, -R112 ;  /* 0x800000705c747221 */ /* 0x000fe20000010000 */
[----:B------:R-:W-:Y:S01]  /*1ee20*/  HADD2.F32 R72, -RZ, R25.H1_H1 ;  /* 0x30000019ff487230 */ /* 0x000fe20000004100 */
[----:B------:R-:W-:Y:S01]  /*1ee30*/  F2FP.F16.F32.PACK_AB R75, R75, R74 ;  /* 0x0000004a4b4b723e */ /* 0x000fe200000000ff */
[----:B------:R-:W-:Y:S02]  /*1ee40*/  HADD2.F32 R76, -RZ, R45.H1_H1 ;  /* 0x3000002dff4c7230 */ /* 0x000fe40000004100 */
[----:B------:R-:W-:Y:S01]  /*1ee50*/  FFMA.FTZ R74, R118, R73, R79 ;  /* 0x00000049764a7223 */ /* 0x000fe2000001004f */
[----:B------:R-:W-:Y:S02]  /*1ee60*/  HADD2.F32 R73, -RZ, R25.H0_H0 ;  /* 0x20000019ff497230 */ /* 0x000fe40000004100 */
[----:B------:R-:W-:Y:S01]  /*1ee70*/  FMUL.FTZ R116, R77, R116 ;  /* 0x000000744d747220 */ /* 0x000fe20000410000 */
[----:B------:R-:W-:-:S02]  /*1ee80*/  HADD2.F32 R79, -RZ, R45.H0_H0 ;  /* 0x2000002dff4f7230 */ /* 0x000fc40000004100 */
[----:B------:R-:W-:Y:S01]  /*1ee90*/  FFMA.FTZ R72, R117, R72, R76 ;  /* 0x0000004875487223 */ /* 0x000fe2000001004c */
[--C-:B------:R-:W-:Y:S01]  /*1eea0*/  FADD.FTZ R78, R91, -R112.reuse ;  /* 0x800000705b4e7221 */ /* 0x100fe20000010000 */
[----:B------:R-:W-:Y:S01]  /*1eeb0*/  FADD.FTZ R76, R84, -R112 ;  /* 0x80000070544c7221 */ /* 0x000fe20000010000 */
[----:B------:R-:W-:Y:S02]  /*1eec0*/  HADD2.F32 R123, -RZ, R44.H0_H0 ;  /* 0x2000002cff7b7230 */ /* 0x000fe40000004100 */
[----:B------:R-:W-:Y:S01]  /*1eed0*/  FFMA.FTZ R73, R116, R73, R79 ;  /* 0x0000004974497223 */ /* 0x000fe2000001004f */
[C---:B------:R-:W-:Y:S01]  /*1eee0*/  FMUL.FTZ R113, R77.reuse, R78 ;  /* 0x0000004e4d717220 */ /* 0x040fe20000410000 */
[--C-:B------:R-:W-:Y:S02]  /*1eef0*/  HADD2.F32 R79, -RZ, R24.reuse.H0_H0 ;  /* 0x20000018ff4f7230 */ /* 0x100fe40000004100 */
        /* <DEDUP_REMOVED lines=21> */
[----:B0-----:R-:W-:Y:S02]  /*1f050*/  HADD2.F32 R75, -RZ, R29.H0_H0 ;  /* 0x2000001dff4b7230 */ /* 0x001fe40000004100 */
[----:B------:R-:W-:Y:S02]  /*1f060*/  HADD2.F32 R79, -RZ, R33.H0_H0 ;  /* 0x20000021ff4f7230 */ /* 0x000fe40000004100 */
[----:B------:R-:W-:Y:S02]  /*1f070*/  HADD2.F32 R73, -RZ, R34.H1_H1 ;  /* 0x30000022ff497230 */ /* 0x000fe40000004100 */
[----:B------:R-:W-:Y:S02]  /*1f080*/  HADD2.F32 R72, -RZ, R29.H1_H1 ;  /* 0x3000001dff487230 */ /* 0x000fe40000004100 */
[----:B------:R-:W-:Y:S01]  /*1f090*/  FFMA.FTZ R116, R116, R75, R79 ;  /* 0x0000004b74747223 */ /* 0x000fe2000001004f */
[----:B------:R-:W-:Y:S01]  /*1f0a0*/  HADD2.F32 R74, -RZ, R33.H1_H1 ;  /* 0x30000021ff4a7230 */ /* 0x000fe20000004100 */
[----:B------:R-:W0:Y:S01]  /*1f0b0*/  LDC.64 R78, c[0x0][0x430] ;  /* 0x00010c00ff4e7b82 */ /* 0x000e220000000a00 */
[----:B------:R-:W-:Y:S01]  /*1f0c0*/  FFMA.FTZ R73, R118, R115, R73 ;  /* 0x0000007376497223 */ /* 0x000fe20000010049 */
[----:B------:R-:W-:-:S02]  /*1f0d0*/  HADD2.F32 R75, -RZ, R28.H0_H0 ;  /* 0x2000001cff4b7230 */ /* 0x000fc40000004100 */
[----:B------:R-:W-:Y:S02]  /*1f0e0*/  HADD2.F32 R115, -RZ, R32.H0_H0 ;  /* 0x20000020ff737230 */ /* 0x000fe40000004100 */
[----:B------:R-:W-:Y:S01]  /*1f0f0*/  FFMA.FTZ R117, R117, R72, R74 ;  /* 0x0000004875757223 */ /* 0x000fe2000001004a */
[----:B------:R-:W-:Y:S02]  /*1f100*/  HADD2.F32 R74, -RZ, R28.H1_H1 ;  /* 0x3000001cff4a7230 */ /* 0x000fe40000004100 */
[----:B------:R-:W-:Y:S01]  /*1f110*/  FFMA.FTZ R72, R76, R75, R115 ;  /* 0x0000004b4c487223 */ /* 0x000fe20000010073 */
[----:B------:R-:W-:Y:S01]  /*1f120*/  HADD2.F32 R76, -RZ, R32.H1_H1 ;  /* 0x30000020ff4c7230 */ /* 0x000fe20000004100 */
[----:B------:R-:W-:-:S04]  /*1f130*/  F2FP.F16.F32.PACK_AB R75, R120, R119 ;  /* 0x00000077784b723e */ /* 0x000fc800000000ff */
[----:B------:R-:W-:Y:S01]  /*1f140*/  FFMA.FTZ R113, R113, R74, R76 ;  /* 0x0000004a71717223 */ /* 0x000fe2000001004c */
[----:B------:R-:W-:Y:S02]  /*1f150*/  F2FP.F16.F32.PACK_AB R74, R73, R114 ;  /* 0x00000072494a723e */ /* 0x000fe400000000ff */
[----:B------:R-:W-:Y:S02]  /*1f160*/  F2FP.F16.F32.PACK_AB R73, R117, R116 ;  /* 0x000000747549723e */ /* 0x000fe400000000ff */
[----:B------:R-:W-:Y:S01]  /*1f170*/  F2FP.F16.F32.PACK_AB R72, R113, R72 ;  /* 0x000000487148723e */ /* 0x000fe200000000ff */
[C---:B0-----:R-:W-:Y:S01]  /*1f180*/  IMAD.WIDE.U32 R78, R9.reuse, 0x10, R78 ;  /* 0x00000010094e7825 */ /* 0x041fe200078e004e */
[----:B------:R-:W-:-:S04]  /*1f190*/  IADD3 R9, PT, PT, R9, 0x80, RZ ;  /* 0x0000008009097810 */ /* 0x000fc80007ffe0ff */
[----:B------:R2:W-:Y:S03]  /*1f1a0*/  STG.E.128 desc[UR6][R78.64], R72 ;  /* 0x000000484e007986 */ /* 0x0005e6000c101d06 */
.L_x_1813:
[----:B------:R-:W-:Y:S05]  /*1f1b0*/  BSYNC.RECONVERGENT B0 ;  /* 0x0000000000007941 */ /* 0x000fea0003800200 */
.L_x_1812:
        /* <DEDUP_REMOVED lines=10> */
[C---:B------:R-:W-:Y:S01]  /*1f260*/  FFMA.FTZ R123, R72.reuse, R123, R73 ;  /* 0x0000007b487b7223 */ /* 0x040fe20000010049 */
[----:B------:R-:W-:Y:S02]  /*1f270*/  HADD2.F32 R73, -RZ, R48.H1_H1 ;  /* 0x30000030ff497230 */ /* 0x000fe40000004100 */
[----:B------:R-:W-:Y:S01]  /*1f280*/  FADD.FTZ R118, R99, -R112 ;  /* 0x8000007063767221 */ /* 0x000fe20000010000 */
[----:B------:R-:W-:Y:S02]  /*1f290*/  HADD2.F32 R117, -RZ, R52.H1_H1 ;  /* 0x30000034ff757230 */ /* 0x000fe40000004100 */
[----:B------:R-:W-:Y:S01]  /*1f2a0*/  FFMA.FTZ R76, R72, R75, R76 ;  /* 0x0000004b484c7223 */ /* 0x000fe2000001004c */
[----:B------:R-:W-:Y:S02]  /*1f2b0*/  HADD2.F32 R75, -RZ, R56.H1_H1 ;  /* 0x30000038ff4b7230 */ /* 0x000fe40000004100 */
[----:B------:R-:W-:Y:S01]  /*1f2c0*/  FADD.FTZ R72, R94, -R112 ;  /* 0x800000705e487221 */ /* 0x000fe20000010000 */
[----:B------:R-:W-:-:S02]  /*1f2d0*/  HADD2.F32 R78, -RZ, R60.H1_H1 ;  /* 0x3000003cff4e7230 */ /* 0x000fc40000004100 */
[C---:B------:R-:W-:Y:S01]  /*1f2e0*/  FMUL.FTZ R118, R77.reuse, R118 ;  /* 0x000000764d767220 */ /* 0x040fe20000410000 */
[----:B------:R-:W-:Y:S02]  /*1f2f0*/  HADD2.F32 R79, -RZ, R57.H1_H1 ;  /* 0x30000039ff4f7230 */ /* 0x000fe40000004100 */
[----:B------:R-:W-:Y:S01]  /*1f300*/  FMUL.FTZ R119, R77, R72 ;  /* 0x000000484d777220 */ /* 0x000fe20000410000 */
[C---:B------:R-:W-:Y:S01]  /*1f310*/  FFMA.FTZ R72, R74.reuse, R73, R75 ;  /* 0x000000494a487223 */ /* 0x040fe2000001004b */
[--C-:B------:R-:W-:Y:S02]  /*1f320*/  HADD2.F32 R75, -RZ, R49.reuse.H1_H1 ;  /* 0x30000031ff4b7230 */ /* 0x100fe40000004100 */
[----:B------:R-:W-:Y:S01]  /*1f330*/  FFMA.FTZ R117, R74, R117, R78 ;  /* 0x000000754a757223 */ /* 0x000fe2000001004e */
[----:B------:R-:W-:Y:S02]  /*1f340*/  HADD2.F32 R114, -RZ, R49.H0_H0 ;  /* 0x20000031ff727230 */ /* 0x000fe40000004100 */
[----:B------:R-:W-:-:S02]  /*1f350*/  HADD2.F32 R116, -RZ, R57.H0_H0 ;  /* 0x20000039ff747230 */ /* 0x000fc40000004100 */
[----:B------:R-:W-:Y:S01]  /*1f360*/  FFMA.FTZ R120, R118, R75, R79 ;  /* 0x0000004b76787223 */ /* 0x000fe2000001004f */
[----:B------:R-:W-:Y:S01]  /*1f370*/  HADD2.F32 R74, -RZ, R53.H0_H0 ;  /* 0x20000035ff4a7230 */ /* 0x000fe20000004100 */
[----:B------:R-:W-:Y:S01]  /*1f380*/  F2FP.F16.F32.PACK_AB R72, R72, R123 ;  /* 0x0000007b4848723e */ /* 0x000fe200000000ff */
[----:B------:R-:W-:Y:S02]  /*1f390*/  HADD2.F32 R78, -RZ, R61.H0_H0 ;  /* 0x2000003dff4e7230 */ /* 0x000fe40000004100 */
[----:B------:R-:W-:Y:S01]  /*1f3a0*/  FFMA.FTZ R73, R119, R114, R116 ;  /* 0x0000007277497223 */ /* 0x000fe20000010074 */
[----:B------:R-:W-:Y:S01]  /*1f3b0*/  HADD2.F32 R75, -RZ, R53.H1_H1 ;  /* 0x30000035ff4b7230 */ /* 0x000fe20000004100 */
[----:B------:R-:W-:Y:S01]  /*1f3c0*/  F2FP.F16.F32.PACK_AB R76, R117, R76 ;  /* 0x0000004c754c723e */ /* 0x000fe200000000ff */
[----:B------:R-:W-:Y:S02]  /*1f3d0*/  HADD2.F32 R79, -RZ, R61.H1_H1 ;  /* 0x3000003dff4f7230 */ /* 0x000fe40000004100 */
[----:B------:R-:W-:Y:S01]  /*1f3e0*/  FFMA.FTZ R119, R119, R74, R78 ;  /* 0x0000004a77777223 */ /* 0x000fe2000001004e */
[----:B------:R-:W-:Y:S01]  /*1f3f0*/  FADD.FTZ R74, R100, -R112 ;  /* 0x80000070644a7221 */ /* 0x000fe20000010000 */
[----:B------:R-:W-:Y:S01]  /*1f400*/  HADD2.F32 R113, -RZ, R54.H0_H0 ;  /* 0x20000036ff717230 */ /* 0x000fe20000004100 */
[----:B------:R-:W-:Y:S01]  /*1f410*/  F2FP.F16.F32.PACK_AB R73, R120, R73 ;  /* 0x000000497849723e */ /* 0x000fe200000000ff */
[----:B------:R-:W-:Y:S01]  /*1f420*/  FFMA.FTZ R116, R118, R75, R79 ;  /* 0x0000004b76747223 */ /* 0x000fe2000001004f */
[----:B------:R-:W-:-:S02]  /*1f430*/  HADD2.F32 R75, -RZ, R50.H0_H0 ;  /* 0x20000032ff4b7230 */ /* 0x000fc40000004100 */
[----:B------:R-:W-:Y:S01]  /*1f440*/  FMUL.FTZ R78, R77, R74 ;  /* 0x0000004a4d4e7220 */ /* 0x000fe20000410000 */
[----:B------:R-:W-:Y:S02]  /*1f450*/  HADD2.F32 R79, -RZ, R58.H0_H0 ;  /* 0x2000003aff4f7230 */ /* 0x000fe40000004100 */
[----:B------:R-:W-:Y:S02]  /*1f460*/  HADD2.F32 R114, -RZ, R62.H0_H0 ;  /* 0x2000003eff727230 */ /* 0x000fe40000004100 */
[----:B------:R-:W-:Y:S02]  /*1f470*/  HADD2.F32 R121, -RZ, R54.H1_H1 ;  /* 0x30000036ff797230 */ /* 0x000fe40000004100 */
[C---:B------:R-:W-:Y:S01]  /*1f480*/  FFMA.FTZ R74, R78.reuse, R75, R79 ;  /* 0x0000004b4e4a7223 */ /* 0x040fe2000001004f */
[----:B------:R-:W-:Y:S02]  /*1f490*/  HADD2.F32 R75, -RZ, R58.H1_H1 ;  /* 0x3000003aff4b7230 */ /* 0x000fe40000004100 */
[----:B------:R-:W-:Y:S01]  /*1f4a0*/  FFMA.FTZ R78, R78, R113, R114 ;  /* 0x000000714e4e7223 */ /* 0x000fe20000010072 */
[----:B------:R-:W-:Y:S01]  /*1f4b0*/  FADD.FTZ R114, R105, -R112 ;  /* 0x8000007069727221 */ /* 0x000fe20000010000 */
[----:B------:R-:W-:-:S02]  /*1f4c0*/  HADD2.F32 R113, -RZ, R50.H1_H1 ;  /* 0x30000032ff717230 */ /* 0x000fc40000004100 */
[----:B------:R-:W-:Y:S02]  /*1f4d0*/  HADD2.F32 R118, -RZ, R62.H1_H1 ;  /* 0x3000003eff767230 */ /* 0x000fe40000004100 */
[----:B------:R-:W-:Y:S01]  /*1f4e0*/  FMUL.FTZ R114, R77, R114 ;  /* 0x000000724d727220 */ /* 0x000fe20000410000 */
[----:B------:R-:W-:Y:S02]  /*1f4f0*/  HADD2.F32 R79, -RZ, R59.H0_H0 ;  /* 0x2000003bff4f7230 */ /* 0x000fe40000004100 */
[----:B------:R-:W-:Y:S02]  /*1f500*/  HADD2.F32 R115, -RZ, R55.H0_H0 ;  /* 0x20000037ff737230 */ /* 0x000fe40000004100 */
[C---:B------:R-:W-:Y:S01]  /*1f510*/  FFMA.FTZ R113, R114.reuse, R113, R75 ;  /* 0x0000007172717223 */ /* 0x040fe2000001004b */
[----:B------:R-:W-:Y:S01]  /*1f520*/  FFMA.FTZ R121, R114, R121, R118 ;  /* 0x0000007972797223 */ /* 0x000fe20000010076 */
[----:B------:R-:W-:Y:S01]  /*1f530*/  FADD.FTZ R114, R106, -R112 ;  /* 0x800000706a727221 */ /* 0x000fe20000010000 */
[----:B------:R-:W-:-:S02]  /*1f540*/  HADD2.F32 R75, -RZ, R51.H0_H0 ;  /* 0x20000033ff4b7230 */ /* 0x000fc40000004100 */
[----:B------:R-:W-:Y:S01]  /*1f550*/  FADD.FTZ R112, R109, -R112 ;  /* 0x800000706d707221 */ /* 0x000fe20000010000 */
[----:B------:R-:W-:Y:S02]  /*1f560*/  HADD2.F32 R118, -RZ, R63.H0_H0 ;  /* 0x2000003fff767230 */ /* 0x000fe40000004100 */
[C---:B------:R-:W-:Y:S01]  /*1f570*/  FMUL.FTZ R114, R77.reuse, R114 ;  /* 0x000000724d727220 */ /* 0x040fe20000410000 */
[----:B------:R-:W-:Y:S02]  /*1f580*/  HADD2.F32 R125, -RZ, R55.H1_H1 ;  /* 0x30000037ff7d7230 */ /* 0x000fe40000004100 */
[----:B------:R-:W-:Y:S01]  /*1f590*/  FMUL.FTZ R112, R77, R112 ;  /* 0x000000704d707220 */ /* 0x000fe20000410000 */
[----:B------:R-:W-:Y:S02]  /*1f5a0*/  HADD2.F32 R77, -RZ, R51.H1_H1 ;  /* 0x30000033ff4d7230 */ /* 0x000fe40000004100 */
[C---:B------:R-:W-:Y:S01]  /*1f5b0*/  FFMA.FTZ R75, R114.reuse, R75, R79 ;  /* 0x0000004b724b7223 */ /* 0x040fe2000001004f */
[----:B------:R-:W-:Y:S01]  /*1f5c0*/  FFMA.FTZ R79, R114, R115, R118 ;  /* 0x00000073724f7223 */ /* 0x000fe20000010076 */
[----:B------:R-:W-:Y:S01]  /*1f5d0*/  HADD2.F32 R115, -RZ, R59.H1_H1 ;  /* 0x3000003bff737230 */ /* 0x000fe20000004100 */
[----:B------:R-:W-:Y:S01]  /*1f5e0*/  F2FP.F16.F32.PACK_AB R74, R113, R74 ;  /* 0x0000004a714a723e */ /* 0x000fe200000000ff */
[----:B------:R-:W-:Y:S01]  /*1f5f0*/  HADD2.F32 R118, -RZ, R63.H1_H1 ;  /* 0x3000003fff767230 */ /* 0x000fe20000004100 */
[----:B------:R-:W-:-:S02]  /*1f600*/  F2FP.F16.F32.PACK_AB R78, R121, R78 ;  /* 0x0000004e794e723e */ /* 0x000fc400000000ff */
[----:B------:R-:W-:Y:S01]  /*1f610*/  FFMA.FTZ R122, R112, R77, R115 ;  /* 0x0000004d707a7223 */ /* 0x000fe20000010073 */
[----:B------:R-:W-:Y:S01]  /*1f620*/  F2FP.F16.F32.PACK_AB R77, R116, R119 ;  /* 0x00000077744d723e */ /* 0x000fe200000000ff */
[----:B------:R-:W-:Y:S01]  /*1f630*/  FFMA.FTZ R118, R112, R125, R118 ;  /* 0x0000007d70767223 */ /* 0x000fe20000010076 */
[----:B------:R-:W0:Y:S02]  /*1f640*/  LDC.64 R114, c[0x0][0x428] ;  /* 0x00010a00ff727b82 */ /* 0x000e240000000a00 */
[----:B------:R-:W-:Y:S02]  /*1f650*/  F2FP.F16.F32.PACK_AB R75, R122, R75 ;  /* 0x0000004b7a4b723e */ /* 0x000fe400000000ff */
[----:B------:R-:W-:-:S04]  /*1f660*/  F2FP.F16.F32.PACK_AB R79, R118, R79 ;  /* 0x0000004f764f723e */ /* 0x000fc800000000ff */
[----:B------:R-:W1:Y:S01]  /*1f670*/  LDC.64 R112, c[0x0][0x430] ;  /* 0x00010c00ff707b82 */ /* 0x000e620000000a00 */
[----:B0-----:R-:W-:-:S05]  /*1f680*/  IMAD.WIDE.U32 R114, R9, 0x10, R114 ;  /* 0x0000001009727825 */ /* 0x001fca00078e0072 */
[----:B------:R3:W-:Y:S01]  /*1f690*/  STG.E.128 desc[UR6][R114.64], R72 ;  /* 0x0000004872007986 */ /* 0x0007e2000c101d06 */
[----:B-1----:R-:W-:-:S05]  /*1f6a0*/  IMAD.WIDE.U32 R112, R9, 0x10, R112 ;  /* 0x0000001009707825 */ /* 0x002fca00078e0070 */
[----:B------:R3:W-:Y:S02]  /*1f6b0*/  STG.E.128 desc[UR6][R112.64], R76 ;  /* 0x0000004c70007986 */ /* 0x0007e4000c101d06 */
.L_x_1815:
[----:B------:R-:W-:Y:S05]  /*1f6c0*/  BSYNC.RECONVERGENT B0 ;  /* 0x0000000000007941 */ /* 0x000fea0003800200 */
.L_x_1814:
[----:B------:R-:W-:Y:S02]  /*1f6d0*/  UIADD3 UR16, UPT, UPT, UR16, UR14, URZ ;  /* 0x0000000e10107290 */ /* 0x000fe4000fffe0ff */
[----:B------:R-:W-:Y:S02]  /*1f6e0*/  UPLOP3.LUT UP1, UPT, UPT, UPT, UP1, 0x40, 0x4 ;  /* 0x000000000004789c */ /* 0x000fe40003f2e810 */
[----:B------:R-:W-:-:S09]  /*1f6f0*/  UISETP.GE.AND UP0, UPT, UR16, UR15, UPT ;  /* 0x0000000f1000728c */ /* 0x000fd2000bf06270 */
[----:B------:R-:W-:Y:S05]  /*1f700*/  BRA.U !UP0, `(.L_x_1816) ;  /* 0xfffffe1d085c7547 */ /* 0x000fea000b83ffff */
[----:B------:R-:W-:Y:S05]  /*1f710*/  EXIT ;  /* 0x000000000000794d */ /* 0x000fea0003800000 */
.L_x_1817:
        /* <DEDUP_REMOVED lines=14> */
.L_x_13576:


//--------------------- .text._ZN10layer_norm31ln_parallel_residual_fwd_kernelINS_13Kernel_traitsI6__halfS2_S2_S2_fjLj3072ELj1ELj1ELj4ELj16ENS_18Kernel_traits_baseILj3072ES2_S2_S2_S2_fjLj128EEEEELb1ELb0ELb1EEEvNS_9FwdParamsE --------------------------
	.section	.text._ZN10layer_norm31ln_parallel_residual_fwd_kernelINS_13Kernel_traitsI6__halfS2_S2_S2_fjLj3072ELj1ELj1ELj4ELj16ENS_18Kernel_traits_baseILj3072ES2_S2_S2_S2_fjLj128EEEEELb1ELb0ELb1EEEvNS_9FwdParamsE,"ax",@progbits
	.align	128
        .global         _ZN10layer_norm31ln_parallel_residual_fwd_kernelINS_13Kernel_traitsI6__halfS2_S2_S2_fjLj3072ELj1ELj1ELj4ELj16ENS_18Kernel_traits_baseILj3072ES2_S2_S2_S2_fjLj128EEEEELb1ELb0ELb1EEEvNS_9FwdParamsE
        .type           _ZN10layer_norm31ln_parallel_residual_fwd_kernelINS_13Kernel_traitsI6__halfS2_S2_S2_fjLj3072ELj1ELj1ELj4ELj16ENS_18Kernel_traits_baseILj3072ES2_S2_S2_S2_fjLj128EEEEELb1ELb0ELb1EEEvNS_9FwdParamsE,@function
        .size           _ZN10layer_norm31ln_parallel_residual_fwd_kernelINS_13Kernel_traitsI6__halfS2_S2_S2_fjLj3072ELj1ELj1ELj4ELj16ENS_18Kernel_traits_baseILj3072ES2_S2_S2_S2_fjLj128EEEEELb1ELb0ELb1EEEvNS_9FwdParamsE,(.L_x_13577 - _ZN10layer_norm31ln_parallel_residual_fwd_kernelINS_13Kernel_traitsI6__halfS2_S2_S2_fjLj3072ELj1ELj1ELj4ELj16ENS_18Kernel_traits_baseILj3072ES2_S2_S2_S2_fjLj128EEEEELb1ELb0ELb1EEEvNS_9FwdParamsE)
        .other          _ZN10layer_norm31ln_parallel_residual_fwd_kernelINS_13Kernel_traitsI6__halfS2_S2_S2_fjLj3072ELj1ELj1ELj4ELj16ENS_18Kernel_traits_baseILj3072ES2_S2_S2_S2_fjLj128EEEEELb1ELb0ELb1EEEvNS_9FwdParamsE,@"STO_CUDA_ENTRY STV_DEFAULT"
_ZN10layer_norm31ln_parallel_residual_fwd_kernelINS_13Kernel_traitsI6__halfS2_S2_S2_fjLj3072ELj1ELj1ELj4ELj16ENS_18Kernel_traits_baseILj3072ES2_S2_S2_S2_fjLj128EEEEELb1ELb0ELb1EEEvNS_9FwdParamsE:
.text._ZN10layer_norm31ln_parallel_residual_fwd_kernelINS_13Kernel_traitsI6__halfS2_S2_S2_fjLj3072ELj1ELj1ELj4ELj16ENS_18Kernel_traits_baseILj3072ES2_S2_S2_S2_fjLj128EEEEELb1ELb0ELb1EEEvNS_9FwdParamsE:
        /* <DEDUP_REMOVED lines=10> */
[----:B-1----:R-:W-:Y:S01]  /*00a0*/  @P0 MOV R4, R0 ;  /* 0x0000000000040202 */ /* 0x002fe20000000f00 */
[----:B---3--:R-:W2:Y:S01]  /*00b0*/  @P0 LDG.E.64 R2, desc[UR10][R2.64] ;  /* 0x0000000a02020981 */ /* 0x008ea2000c1e1b00 */
[----:B----4-:R-:W-:Y:S01]  /*00c0*/  @P0 IMAD.MOV.U32 R5, RZ, RZ, R81 ;  /* 0x000000ffff050224 */ /* 0x010fe200078e0051 */
        /* <DEDUP_REMOVED lines=37> */
[----:B------:R-:W5:Y:S01]  /*0320*/  LDG.E.128 R36, desc[UR10][R2.64] ;  /* 0x0000000a02247981 */ /* 0x000f62000c1e1d00 */
[----:B-1----:R-:W-:-:S03]  /*0330*/  IMAD.WIDE.U32 R4, R94, 0x10, R4 ;  /* 0x000000105e047825 */ /* 0x002fc600078e0004 */
[----:B------:R-:W5:Y:S04]  /*0340*/  LDG.E.128 R32, desc[UR10][R2.64+0x800] ;  /* 0x0008000a02207981 */ /* 0x000f68000c1e1d00 */
[----:B------:R-:W5:Y:S01]  /*0350*/  LDG.E.128 R28, desc[UR10][R2.64+0x1000] ;  /* 0x0010000a021c7981 */ /* 0x000f62000c1e1d00 */
[----:B------:R-:W-:Y:S01]  /*0360*/  HFMA2 R80, -RZ, RZ, 0, 0 ;  /* 0x00000000ff507431 */ /* 0x000fe200000001ff */
[----:B------:R-:W-:Y:S02]  /*0370*/  CS2R R14, SRZ ;  /* 0x00000000000e7805 */ /* 0x000fe4000001ff00 */
[----:B------:R-:W-:Y:S01]  /*0380*/  CS2R R12, SRZ ;  /* 0x00000000000c7805 */ /* 0x000fe2000001ff00 */
[----:B------:R-:W5:Y:S01]  /*0390*/  LDG.E.128 R24, desc[UR10][R4.64] ;  /* 0x0000000a04187981 */ /* 0x000f62000c1e1d00 */
[----:B------:R-:W-:-:S02]  /*03a0*/  CS2R R10, SRZ ;  /* 0x00000000000a7805 */ /* 0x000fc4000001ff00 */
[----:B------:R-:W-:Y:S02]  /*03b0*/  CS2R R8, SRZ ;  /* 0x0000000000087805 */ /* 0x000fe4000001ff00 */
[----:B------:R-:W-:Y:S01]  /*03c0*/  CS2R R6, SRZ ;  /* 0x0000000000067805 */ /* 0x000fe2000001ff00 */
[----:B------:R-:W5:Y:S01]  /*03d0*/  LDG.E.128 R20, desc[UR10][R4.64+0x800] ;  /* 0x0008000a04147981 */ /* 0x000f62000c1e1d00 */
[----:B------:R-:W-:Y:S02]  /*03e0*/  CS2R R42, SRZ ;  /* 0x00000000002a7805 */ /* 0x000fe4000001ff00 */
[----:B------:R-:W-:Y:S02]  /*03f0*/  CS2R R40, SRZ ;  /* 0x0000000000287805 */ /* 0x000fe4000001ff00 */
[----:B------:R-:W-:Y:S01]  /*0400*/  CS2R R46, SRZ ;  /* 0x00000000002e7805 */ /* 0x000fe2000001ff00 */
[----:B------:R0:W5:Y:S01]  /*0410*/  LDG.E.128 R16, desc[UR10][R4.64+0x1000] ;  /* 0x0010000a04107981 */ /* 0x000162000c1e1d00 */
[----:B------:R-:W-:-:S02]  /*0420*/  CS2R R44, SRZ ;  /* 0x00000000002c7805 */ /* 0x000fc4000001ff00 */
[----:B------:R-:W-:Y:S02]  /*0430*/  CS2R R50, SRZ ;  /* 0x0000000000327805 */ /* 0x000fe4000001ff00 */
[----:B------:R-:W-:Y:S01]  /*0440*/  CS2R R48, SRZ ;  /* 0x0000000000307805 */ /* 0x000fe2000001ff00 */
[----:B0-----:R-:W-:Y:S01]  /*0450*/  IMAD.MOV.U32 R5, RZ, RZ, RZ ;  /* 0x000000ffff057224 */ /* 0x001fe200078e00ff */
[----:B------:R-:W-:Y:S06]  /*0460*/  BRA `(.L_x_1820) ;  /* 0x0000000400907947 */ /* 0x000fec0003800000 */
.L_x_1819:
        /* <DEDUP_REMOVED lines=8> */
[----:B--2---:R-:W-:-:S03]  /*04f0*/  IMAD.WIDE.U32 R6, R94, 0x10, R6 ;  /* 0x000000105e067825 */ /* 0x004fc600078e0006 */
[----:B------:R-:W5:Y:S01]  /*0500*/  LDG.E.128 R36, desc[UR10][R4.64] ;  /* 0x0000000a04247981 */ /* 0x000f62000c1e1d00 */
[----:B------:R-:W-:Y:S02]  /*0510*/  CS2R R14, SRZ ;  /* 0x00000000000e7805 */ /* 0x000fe4000001ff00 */
[----:B------:R-:W-:Y:S01]  /*0520*/  CS2R R12, SRZ ;  /* 0x00000000000c7805 */ /* 0x000fe2000001ff00 */
[----:B------:R-:W-:Y:S01]  /*0530*/  IMAD.MOV.U32 R80, RZ, RZ, RZ ;  /* 0x000000ffff507224 */ /* 0x000fe200078e00ff */
[----:B------:R-:W5:Y:S01]  /*0540*/  LDG.E.128 R32, desc[UR10][R4.64+0x800] ;  /* 0x0008000a04207981 */ /* 0x000f62000c1e1d00 */
[----:B------:R-:W-:Y:S02]  /*0550*/  CS2R R10, SRZ ;  /* 0x00000000000a7805 */ /* 0x000fe4000001ff00 */
[----:B------:R-:W-:Y:S01]  /*0560*/  CS2R R8, SRZ ;  /* 0x0000000000087805 */ /* 0x000fe2000001ff00 */
[----:B------:R0:W5:Y:S04]  /*0570*/  LDG.E.128 R28, desc[UR10][R4.64+0x1000] ;  /* 0x0010000a041c7981 */ /* 0x000168000c1e1d00 */
[----:B------:R-:W5:Y:S04]  /*0580*/  LDG.E.128 R24, desc[UR10][R6.64] ;  /* 0x0000000a06187981 */ /* 0x000f68000c1e1d00 */
[----:B------:R-:W5:Y:S01]  /*0590*/  LDG.E.128 R20, desc[UR10][R6.64+0x800] ;  /* 0x0008000a06147981 */ /* 0x000f62000c1e1d00 */
[----:B0-----:R-:W-:-:S03]  /*05a0*/  MOV R5, RZ ;  /* 0x000000ff00057202 */ /* 0x001fc60000000f00 */
[----:B------:R0:W5:Y:S02]  /*05b0*/  LDG.E.128 R16, desc[UR10][R6.64+0x1000] ;  /* 0x0010000a06107981 */ /* 0x000164000c1e1d00 */
[----:B0-----:R-:W-:Y:S01]  /*05c0*/  CS2R R6, SRZ ;  /* 0x0000000000067805 */ /* 0x001fe2000001ff00 */
[----:B------:R-:W-:Y:S06]  /*05d0*/  BRA `(.L_x_1820) ;  /* 0x0000000400347947 */ /* 0x000fec0003800000 */
.L_x_1818:
        /* <DEDUP_REMOVED lines=14> */
[----:B------:R-:W4:Y:S01]  /*06c0*/  LDG.E.128 R56, desc[UR10][R4.64+0x1000] ;  /* 0x0010000a04387981 */ /* 0x000f22000c1e1d00 */
[----:B0-----:R-:W-:-:S03]  /*06d0*/  @P0 IMAD.WIDE.U32 R8, R94, 0x10, R8 ;  /* 0x000000105e080825 */ /* 0x001fc600078e0008 */
[----:B------:R-:W4:Y:S04]  /*06e0*/  LDG.E.128 R52, desc[UR10][R6.64+0x1000] ;  /* 0x0010000a06347981 */ /* 0x000f28000c1e1d00 */
[----:B------:R-:W5:Y:S04]  /*06f0*/  @P0 LDG.E.128 R48, desc[UR10][R8.64] ;  /* 0x0000000a08300981 */ /* 0x000f68000c1e1d00 */
[----:B------:R-:W5:Y:S04]  /*0700*/  @P0 LDG.E.128 R44, desc[UR10][R8.64+0x800] ;  /* 0x0008000a082c0981 */ /* 0x000f68000c1e1d00 */
[----:B------:R-:W5:Y:S04]  /*0710*/  @P0 LDG.E.128 R40, desc[UR10][R8.64+0x1000] ;  /* 0x0010000a08280981 */ /* 0x000f68000c1e1d00 */
[----:B------:R-:W5:Y:S04]  /*0720*/  LDG.E.128 R36, desc[UR10][R4.64] ;  /* 0x0000000a04247981 */ /* 0x000f68000c1e1d00 */
[----:B------:R2:W5:Y:S04]  /*0730*/  LDG.E.128 R32, desc[UR10][R4.64+0x800] ;  /* 0x0008000a04207981 */ /* 0x000568000c1e1d00 */
[----:B------:R0:W5:Y:S01]  /*0740*/  LDG.E.128 R24, desc[UR10][R6.64] ;  /* 0x0000000a06187981 */ /* 0x000162000c1e1d00 */
[--C-:B--2---:R-:W-:Y:S01]  /*0750*/  @P0 IMAD.MOV.U32 R5, RZ, RZ, R12.reuse ;  /* 0x000000ffff050224 */ /* 0x104fe200078e000c */
[----:B0-----:R-:W-:Y:S01]  /*0760*/  @P0 MOV R7, R14 ;  /* 0x0000000e00070202 */ /* 0x001fe20000000f00 */
[----:B------:R-:W-:-:S02]  /*0770*/  @!P0 IMAD.MOV.U32 R5, RZ, RZ, R12 ;  /* 0x000000ffff058224 */ /* 0x000fc400078e000c */
[----:B------:R-:W-:Y:S01]  /*0780*/  @P0 IMAD.MOV.U32 R6, RZ, RZ, R13 ;  /* 0x000000ffff060224 */ /* 0x000fe200078e000d */
[----:B---3--:R-:W-:Y:S01]  /*0790*/  @P0 MOV R9, R20 ;  /* 0x0000001400090202 */ /* 0x008fe20000000f00 */
[----:B------:R-:W-:Y:S01]  /*07a0*/  @P0 IMAD.MOV.U32 R8, RZ, RZ, R15 ;  /* 0x000000ffff080224 */ /* 0x000fe200078e000f */
[----:B------:R-:W-:Y:S01]  /*07b0*/  @P0 MOV R12, R23 ;  /* 0x00000017000c0202 */ /* 0x000fe20000000f00 */
[----:B------:R-:W-:Y:S01]  /*07c0*/  @P0 IMAD.MOV.U32 R10, RZ, RZ, R21 ;  /* 0x000000ffff0a0224 */ /* 0x000fe200078e0015 */
[----:B------:R-:W-:Y:S01]  /*07d0*/  @!P0 MOV R6, R13 ;  /* 0x0000000d00068202 */ /* 0x000fe20000000f00 */
[----:B------:R-:W-:Y:S01]  /*07e0*/  @P0 IMAD.MOV.U32 R11, RZ, RZ, R22 ;  /* 0x000000ffff0b0224 */ /* 0x000fe200078e0016 */
[----:B------:R-:W-:Y:S01]  /*07f0*/  @!P0 MOV R11, R22 ;  /* 0x00000016000b8202 */ /* 0x000fe20000000f00 */
[----:B------:R-:W-:Y:S01]  /*0800*/  @!P0 IMAD.MOV.U32 R7, RZ, RZ, R14 ;  /* 0x000000ffff078224 */ /* 0x000fe200078e000e */
[----:B----4-:R-:W-:Y:S01]  /*0810*/  @P0 MOV R13, R16 ;  /* 0x00000010000d0202 */ /* 0x010fe20000000f00 */
[----:B------:R-:W-:Y:S01]  /*0820*/  @!P0 IMAD.MOV.U32 R8, RZ, RZ, R15 ;  /* 0x000000ffff088224 */ /* 0x000fe200078e000f */
[----:B------:R-:W-:Y:S01]  /*0830*/  @P0 MOV R80, R19 ;  /* 0x0000001300500202 */ /* 0x000fe20000000f00 */
[----:B------:R-:W-:-:S02]  /*0840*/  @!P0 IMAD.MOV.U32 R9, RZ, RZ, R20 ;  /* 0x000000ffff098224 */ /* 0x000fc400078e0014 */
[----:B------:R-:W-:Y:S01]  /*0850*/  @!P0 IMAD.MOV.U32 R10, RZ, RZ, R21 ;  /* 0x000000ffff0a8224 */ /* 0x000fe200078e0015 */
[----:B------:R-:W-:Y:S01]  /*0860*/  @P0 MOV R21, R29 ;  /* 0x0000001d00150202 */ /* 0x000fe20000000f00 */
[----:B------:R-:W-:Y:S02]  /*0870*/  @!P0 IMAD.MOV.U32 R12, RZ, RZ, R23 ;  /* 0x000000ffff0c8224 */ /* 0x000fe400078e0017 */
[----:B------:R-:W-:Y:S01]  /*0880*/  @P0 IMAD.MOV.U32 R20, RZ, RZ, R28 ;  /* 0x000000ffff140224 */ /* 0x000fe200078e001c */
[----:B------:R-:W-:Y:S01]  /*0890*/  @!P0 MOV R20, R28 ;  /* 0x0000001c00148202 */ /* 0x000fe20000000f00 */
[----:B------:R-:W-:Y:S02]  /*08a0*/  @P0 IMAD.MOV.U32 R22, RZ, RZ, R30 ;  /* 0x000000ffff160224 */ /* 0x000fe400078e001e */
[----:B------:R-:W-:Y:S01]  /*08b0*/  @P0 IMAD.MOV.U32 R23, RZ, RZ, R31 ;  /* 0x000000ffff170224 */ /* 0x000fe200078e001f */
[----:B------:R-:W-:Y:S01]  /*08c0*/  @!P0 MOV R23, R31 ;  /* 0x0000001f00178202 */ /* 0x000fe20000000f00 */
[----:B------:R-:W-:-:S02]  /*08d0*/  @P0 IMAD.MOV.U32 R14, RZ, RZ, R17 ;  /* 0x000000ffff0e0224 */ /* 0x000fc400078e0011 */
[----:B------:R-:W-:Y:S01]  /*08e0*/  @P0 IMAD.MOV.U32 R15, RZ, RZ, R18 ;  /* 0x000000ffff0f0224 */ /* 0x000fe200078e0012 */
[----:B------:R-:W-:Y:S01]  /*08f0*/  @!P0 MOV R15, R18 ;  /* 0x00000012000f8202 */ /* 0x000fe20000000f00 */
[----:B------:R-:W-:Y:S02]  /*0900*/  @!P0 IMAD.MOV.U32 R21, RZ, RZ, R29 ;  /* 0x000000ffff158224 */ /* 0x000fe400078e001d */
[----:B------:R-:W-:Y:S01]  /*0910*/  @!P0 IMAD.MOV.U32 R22, RZ, RZ, R30 ;  /* 0x000000ffff168224 */ /* 0x000fe200078e001e */
[----:B------:R-:W-:Y:S01]  /*0920*/  @P0 MOV R30, R58 ;  /* 0x0000003a001e0202 */ /* 0x000fe20000000f00 */
[----:B------:R-:W-:Y:S02]  /*0930*/  @!P0 IMAD.MOV.U32 R13, RZ, RZ, R16 ;  /* 0x000000ffff0d8224 */ /* 0x000fe400078e0010 */
[----:B------:R-:W-:Y:S01]  /*0940*/  @!P0 IMAD.MOV.U32 R14, RZ, RZ, R17 ;  /* 0x000000ffff0e8224 */ /* 0x000fe200078e0011 */
[----:B------:R-:W-:Y:S01]  /*0950*/  @P0 MOV R17, R53 ;  /* 0x0000003500110202 */ /* 0x000fe20000000f00 */
[----:B------:R-:W-:Y:S01]  /*0960*/  @!P0 IMAD.MOV.U32 R80, RZ, RZ, R19 ;  /* 0x000000ffff508224 */ /* 0x000fe200078e0013 */
[----:B------:R-:W-:Y:S01]  /*0970*/  @!P0 CS2R R50, SRZ ;  /* 0x0000000000328805 */ /* 0x000fe2000001ff00 */
[----:B------:R-:W-:Y:S01]  /*0980*/  @P0 IMAD.MOV.U32 R28, RZ, RZ, R56 ;  /* 0x000000ffff1c0224 */ /* 0x000fe200078e0038 */
[----:B------:R-:W-:Y:S01]  /*0990*/  @!P0 CS2R R48, SRZ ;  /* 0x0000000000308805 */ /* 0x000fe2000001ff00 */
[----:B------:R-:W-:Y:S01]  /*09a0*/  @P0 IMAD.MOV.U32 R29, RZ, RZ, R57 ;  /* 0x000000ffff1d0224 */ /* 0x000fe200078e0039 */
[----:B------:R-:W-:Y:S01]  /*09b0*/  @!P0 MOV R29, R57 ;  /* 0x00000039001d8202 */ /* 0x000fe20000000f00 */
        /* <DEDUP_REMOVED lines=8> */
[----:B------:R-:W-:Y:S01]  /*0a40*/  @!P0 IMAD.MOV.U32 R28, RZ, RZ, R56 ;  /* 0x000000ffff1c8224 */ /* 0x000fe200078e0038 */
[----:B------:R-:W-:Y:S01]  /*0a50*/  @!P0 CS2R R42, SRZ ;  /* 0x00000000002a8805 */ /* 0x000fe2000001ff00 */
[----:B------:R-:W-:Y:S01]  /*0a60*/  @!P0 IMAD.MOV.U32 R30, RZ, RZ, R58 ;  /* 0x000000ffff1e8224 */ /* 0x000fe200078e003a */
[----:B------:R-:W-:Y:S01]  /*0a70*/  @!P0 CS2R R40, SRZ ;  /* 0x0000000000288805 */ /* 0x000fe2000001ff00 */
[----:B------:R-:W-:-:S02]  /*0a80*/  @!P0 IMAD.MOV.U32 R31, RZ, RZ, R59 ;  /* 0x000000ffff1f8224 */ /* 0x000fc400078e003b */
[----:B------:R-:W-:Y:S02]  /*0a90*/  @!P0 IMAD.MOV.U32 R17, RZ, RZ, R53 ;  /* 0x000000ffff118224 */ /* 0x000fe400078e0035 */
[----:B------:R-:W-:-:S07]  /*0aa0*/  @!P0 IMAD.MOV.U32 R18, RZ, RZ, R54 ;  /* 0x000000ffff128224 */ /* 0x000fce00078e0036 */
.L_x_1820:
[----:B------:R-:W0:Y:S02]  /*0ab0*/  LDCU UR4, c[0x0][0x384] ;  /* 0x00007080ff0477ac */ /* 0x000e240008000800 */
[----:B0-----:R-:W-:-:S06]  /*0ac0*/  UISETP.GE.AND UP0, UPT, UR18, UR4, UPT ;  /* 0x000000041200728c */ /* 0x001fcc000bf06270 */
[----:B------:R-:W-:-:S13]  /*0ad0*/  PLOP3.LUT P0, PT, PT, PT, UP0, 0x80, 0x8 ;  /* 0x000000000008781c */ /* 0x000fda0003f0f008 */
[----:B------:R-:W-:Y:S05]  /*0ae0*/  @P0 EXIT ;  /* 0x000000000000094d */ /* 0x000fea0003800000 */
[----:B------:R-:W-:Y:S01]  /*0af0*/  IMAD.HI.U32 R2, R83, -0x326172a9, RZ ;  /* 0xcd9e8d5753027827 */ /* 0x000fe200078e00ff */
[----:B------:R-:W-:Y:S01]  /*0b00*/  UIADD3 UR4, UPT, UPT, UR9, -0x4498517b, URZ ;  /* 0xbb67ae8509047890 */ /* 0x000fe2000fffe0ff */
[----:B------:R-:W-:Y:S01]  /*0b10*/  LOP3.LUT R93, R0, 0x3, RZ, 0xc0, !PT ;  /* 0x00000003005d7812 */ /* 0x000fe200078ec0ff */
[----:B------:R-:W0:Y:S01]  /*0b20*/  LDCU UR22, c[0x0][0x388] ;  /* 0x00007100ff1677ac */ /* 0x000e220008000800 */
[C---:B------:R-:W-:Y:S01]  /*0b30*/  IMAD.HI.U32 R3, R82.reuse, -0x2daee0ad, RZ ;  /* 0xd2511f5352037827 */ /* 0x040fe200078e00ff */
[----:B------:R-:W-:Y:S01]  /*0b40*/  LOP3.LUT R2, R81, UR8, R2, 0x96, !PT ;  /* 0x0000000851027c12 */ /* 0x000fe2000f8e9602 */
[----:B------:R-:W1:Y:S02]  /*0b50*/  LDCU.U8 UR24, c[0x0][0x410] ;  /* 0x00008200ff1877ac */ /* 0x000e640008000000 */
[----:B------:R-:W-:Y:S01]  /*0b60*/  IMAD R55, R82, -0x2daee0ad, RZ ;  /* 0xd2511f5352377824 */ /* 0x000fe200078e02ff */
[----:B------:R-:W-:Y:S01]  /*0b70*/  LOP3.LUT R3, R3, UR9, RZ, 0x3c, !PT ;  /* 0x0000000903037c12 */ /* 0x000fe2000f8e3cff */
        /* <DEDUP_REMOVED lines=9> */
[----:B------:R-:W-:-:S02]  /*0c10*/  UIADD3 UR6, UPT, UPT, UR8, -0xe443238, URZ ;  /* 0xf1bbcdc808067890 */ /* 0x000fc4000fffe0ff */
[----:B------:R-:W-:Y:S01]  /*0c20*/  UPLOP3.LUT UP1, UPT, UPT, UPT, UPT, 0x40, 0x4 ;  /* 0x000000000004789c */ /* 0x000fe20003f2e870 */
[----:B------:R-:W-:Y:S01]  /*0c30*/  IMAD R53, R2, -0x2daee0ad, RZ ;  /* 0xd2511f5302357824 */ /* 0x000fe200078e02ff */
[----:B------:R-:W-:Y:S01]  /*0c40*/  LOP3.LUT R3, R54, UR19, R3, 0x96, !PT ;  /* 0x0000001336037c12 */ /* 0x000fe2000f8e9603 */
[----:B------:R-:W-:-:S04]  /*0c50*/  IMAD.HI.U32 R2, R4, -0x2daee0ad, RZ ;  /* 0xd2511f5304027827 */ /* 0x000fc800078e00ff */
[----:B------:R-:W-:Y:S01]  /*0c60*/  IMAD R55, R4, -0x2daee0ad, RZ ;  /* 0xd2511f5304377824 */ /* 0x000fe200078e02ff */
[----:B------:R-:W-:Y:S01]  /*0c70*/  LOP3.LUT R2, R53, UR7, R2, 0x96, !PT ;  /* 0x0000000735027c12 */ /* 0x000fe2000f8e9602 */
[----:B------:R-:W-:Y:S01]  /*0c80*/  IMAD.HI.U32 R54, R3, -0x2daee0ad, RZ ;  /* 0xd2511f5303367827 */ /* 0x000fe200078e00ff */
[----:B---3--:R-:W-:Y:S01]  /*0c90*/  UISETP.NE.U32.AND UP0, UPT, UR4, URZ, UPT ;  /* 0x000000ff0400728c */ /* 0x008fe2000bf05070 */
[----:B------:R-:W3:Y:S02]  /*0ca0*/  LDCU UR4, c[0x0][0x404] ;  /* 0x00008080ff0477ac */ /* 0x000ee40008000800 */
[----:B------:R-:W-:Y:S01]  /*0cb0*/  IMAD R53, R52, -0x326172a9, RZ ;  /* 0xcd9e8d5734357824 */ /* 0x000fe200078e02ff */
[----:B------:R-:W-:Y:S01]  /*0cc0*/  LOP3.LUT R54, R55, UR13, R54, 0x96, !PT ;  /* 0x0000000d37367c12 */ /* 0x000fe2000f8e9636 */
[C---:B------:R-:W-:Y:S01]  /*0cd0*/  IMAD.HI.U32 R4, R2.reuse, -0x326172a9, RZ ;  /* 0xcd9e8d5702047827 */ /* 0x040fe200078e00ff */
[----:B------:R-:W-:Y:S02]  /*0ce0*/  UISETP.NE.AND.EX UP0, UPT, UR5, URZ, UPT, UP0 ;  /* 0x000000ff0500728c */ /* 0x000fe4000bf05300 */
[----:B------:R-:W-:Y:S01]  /*0cf0*/  UIADD3 UR5, UPT, UPT, UR8, 0x1715609d, URZ ;  /* 0x1715609d08057890 */ /* 0x000fe2000fffe0ff */
[----:B------:R-:W-:Y:S01]  /*0d00*/  IMAD R52, R3, -0x2daee0ad, RZ ;  /* 0xd2511f5303347824 */ /* 0x000fe200078e02ff */
[----:B------:R-:W-:Y:S01]  /*0d10*/  LOP3.LUT R4, R53, UR12, R4, 0x96, !PT ;  /* 0x0000000c35047c12 */ /* 0x000fe2000f8e9604 */
[----:B------:R-:W-:Y:S01]  /*0d20*/  IMAD R53, R2, -0x326172a9, RZ ;  /* 0xcd9e8d5702357824 */ /* 0x000fe200078e02ff */
[----:B------:R-:W-:Y:S01]  /*0d30*/  PLOP3.LUT P0, PT, PT, PT, UP0, 0x80, 0x8 ;  /* 0x000000000008781c */ /* 0x000fe20003f0f008 */
[----:B------:R-:W-:Y:S01]  /*0d40*/  IMAD.HI.U32 R2, R54, -0x326172a9, RZ ;  /* 0xcd9e8d5736027827 */ /* 0x000fe200078e00ff */
[----:B------:R-:W4:Y:S03]  /*0d50*/  LDCU.64 UR12, c[0x0][0x3a0] ;  /* 0x00007400ff0c77ac */ /* 0x000f260008000a00 */
[----:B------:R-:W-:Y:S01]  /*0d60*/  IMAD.HI.U32 R3, R4, -0x2daee0ad, RZ ;  /* 0xd2511f5304037827 */ /* 0x000fe200078e00ff */
[----:B------:R-:W-:-:S03]  /*0d70*/  LOP3.LUT R2, R53, UR14, R2, 0x96, !PT ;  /* 0x0000000e35027c12 */ /* 0x000fc6000f8e9602 */
[----:B------:R-:W-:Y:S01]  /*0d80*/  IMAD R55, R4, -0x2daee0ad, RZ ;  /* 0xd2511f5304377824 */ /* 0x000fe200078e02ff */
[----:B------:R-:W-:Y:S01]  /*0d90*/  LOP3.LUT R3, R52, UR20, R3, 0x96, !PT ;  /* 0x0000001434037c12 */ /* 0x000fe2000f8e9603 */
[----:B------:R-:W-:-:S04]  /*0da0*/  IMAD.HI.U32 R52, R2, -0x2daee0ad, RZ ;  /* 0xd2511f5302347827 */ /* 0x000fc800078e00ff */
[----:B------:R-:W-:Y:S01]  /*0db0*/  IMAD R53, R54, -0x326172a9, RZ ;  /* 0xcd9e8d5736357824 */ /* 0x000fe200078e02ff */
[----:B------:R-:W-:Y:S01]  /*0dc0*/  LOP3.LUT R52, R55, UR15, R52, 0x96, !PT ;  /* 0x0000000f37347c12 */ /* 0x000fe2000f8e9634 */
[C---:B------:R-:W-:Y:S01]  /*0dd0*/  IMAD.HI.U32 R4, R3.reuse, -0x326172a9, RZ ;  /* 0xcd9e8d5703047827 */ /* 0x040fe200078e00ff */
[----:B------:R-:W0:Y:S03]  /*0de0*/  LDCU.64 UR14, c[0x0][0x398] ;  /* 0x00007300ff0e77ac */ /* 0x000e260008000a00 */
[----:B------:R-:W-:Y:S01]  /*0df0*/  IMAD R54, R3, -0x326172a9, RZ ;  /* 0xcd9e8d5703367824 */ /* 0x000fe200078e02ff */
[----:B------:R-:W-:Y:S01]  /*0e00*/  LOP3.LUT R4, R53, UR5, R4, 0x96, !PT ;  /* 0x0000000535047c12 */ /* 0x000fe2000f8e9604 */
[----:B------:R-:W-:Y:S01]  /*0e10*/  IMAD.HI.U32 R3, R52, -0x326172a9, RZ ;  /* 0xcd9e8d5734037827 */ /* 0x000fe200078e00ff */
[----:B------:R-:W0:Y:S03]  /*0e20*/  LDCU UR5, c[0x0][0x408] ;  /* 0x00008100ff0577ac */ /* 0x000e260008000800 */
[----:B------:R-:W-:Y:S01]  /*0e30*/  IMAD R53, R2, -0x2daee0ad, RZ ;  /* 0xd2511f5302357824 */ /* 0x000fe200078e02ff */
[----:B------:R-:W-:Y:S01]  /*0e40*/  LOP3.LUT R3, R54, UR16, R3, 0x96, !PT ;  /* 0x0000001036037c12 */ /* 0x000fe2000f8e9603 */
[----:B------:R-:W-:-:S04]  /*0e50*/  IMAD.HI.U32 R2, R4, -0x2daee0ad, RZ ;  /* 0xd2511f5304027827 */ /* 0x000fc800078e00ff */
        /* <DEDUP_REMOVED lines=8> */
[----:B------:R-:W-:Y:S01]  /*0ee0*/  IMAD R53, R2, -0x326172a9, RZ ;  /* 0xcd9e8d5702357824 */ /* 0x000fe200078e02ff */
[----:B------:R-:W0:Y:S01]  /*0ef0*/  LDCU.64 UR16, c[0x0][0x380] ;  /* 0x00007000ff1077ac */ /* 0x000e220008000a00 */
[----:B------:R-:W-:-:S04]  /*0f00*/  IMAD.HI.U32 R2, R54, -0x326172a9, RZ ;  /* 0xcd9e8d5736027827 */ /* 0x000fc800078e00ff */
[----:B------:R-:W-:Y:S01]  /*0f10*/  IMAD.HI.U32 R3, R4, -0x2daee0ad, RZ ;  /* 0xd2511f5304037827 */ /* 0x000fe200078e00ff */
[----:B------:R-:W-:-:S03]  /*0f20*/  LOP3.LUT R53, R53, UR6, R2, 0x96, !PT ;  /* 0x0000000635357c12 */ /* 0x000fc6000f8e9602 */
[----:B------:R-:W-:Y:S01]  /*0f30*/  IMAD R55, R54, -0x326172a9, RZ ;  /* 0xcd9e8d5736377824 */ /* 0x000fe200078e02ff */
[----:B------:R-:W-:Y:S01]  /*0f40*/  LOP3.LUT R52, R52, UR26, R3, 0x96, !PT ;  /* 0x0000001a34347c12 */ /* 0x000fe2000f8e9603 */
[----:B------:R-:W-:Y:S02]  /*0f50*/  IMAD R3, R4, -0x2daee0ad, RZ ;  /* 0xd2511f5304037824 */ /* 0x000fe400078e02ff */
[----:B------:R-:W-:-:S04]  /*0f60*/  IMAD.HI.U32 R4, R53, -0x2daee0ad, RZ ;  /* 0xd2511f5335047827 */ /* 0x000fc800078e00ff */
[----:B------:R-:W-:Y:S01]  /*0f70*/  IMAD.HI.U32 R2, R52, -0x326172a9, RZ ;  /* 0xcd9e8d5734027827 */ /* 0x000fe200078e00ff */
[----:B------:R-:W-:-:S03]  /*0f80*/  LOP3.LUT R4, R3, UR28, R4, 0x96, !PT ;  /* 0x0000001c03047c12 */ /* 0x000fc6000f8e9604 */
[----:B------:R-:W-:Y:S01]  /*0f90*/  IMAD R92, R53, -0x2daee0ad, RZ ;  /* 0xd2511f53355c7824 */ /* 0x000fe200078e02ff */
[----:B------:R-:W-:Y:S01]  /*0fa0*/  LOP3.LUT R3, R55, UR27, R2, 0x96, !PT ;  /* 0x0000001b37037c12 */ /* 0x000fe2000f8e9602 */
[----:B------:R-:W-:Y:S02]  /*0fb0*/  IMAD.MOV.U32 R2, RZ, RZ, RZ ;  /* 0x000000ffff027224 */ /* 0x000fe400078e00ff */
[----:B01234-:R-:W-:-:S07]  /*0fc0*/  IMAD R0, R52, -0x326172a9, RZ ;  /* 0xcd9e8d5734007824 */ /* 0x01ffce00078e02ff */
.L_x_2050:
[----:B------:R-:W-:Y:S01]  /*0fd0*/  ISETP.NE.U32.AND P1, PT, RZ, UR12, PT ;  /* 0x0000000cff007c0c */ /* 0x000fe2000bf25070 */
[----:B------:R-:W-:Y:S01]  /*0fe0*/  UIMAD UR6, UR18, UR22, URZ ;  /* 0x00000016120672a4 */ /* 0x000fe2000f8e02ff */
[----:B0-----:R-:W0:Y:S02]  /*0ff0*/  LDC.64 R98, c[0x0][0x390] ;  /* 0x0000e400ff627b82 */ /* 0x001e240000000a00 */
[----:B------:R-:W-:Y:S01]  /*1000*/  ISETP.NE.AND.EX P1, PT, RZ, UR13, PT, P1 ;  /* 0x0000000dff007c0c */ /* 0x000fe2000bf25310 */
[----:B------:R-:W-:-:S04]  /*1010*/  USHF.R.S32.HI UR7, URZ, 0x1f, UR6 ;  /* 0x0000001fff077899 */ /* 0x000fc80008011406 */
[----:B------:R-:W-:Y:S01]  /*1020*/  ULEA.HI UR7, UR7, UR6, URZ, 0x3 ;  /* 0x0000000607077291 */ /* 0x000fe2000f8f18ff */
[----:B------:R-:W1:Y:S05]  /*1030*/  @P0 LDC.64 R66, c[0x0][0x398] ;  /* 0x0000e600ff420b82 */ /* 0x000e6a0000000a00 */
[----:B------:R-:W-:-:S03]  /*1040*/  IMAD.U32 R61, RZ, RZ, UR7 ;  /* 0x00000007ff3d7e24 */ /* 0x000fc6000f8e00ff */
[----:B------:R-:W2:Y:S02]  /*1050*/  @P1 LDC.64 R68, c[0x0][0x3a0] ;  /* 0x0000e800ff441b82 */ /* 0x000ea40000000a00 */
[----:B------:R-:W-:-:S05]  /*1060*/  LEA.HI.SX32 R64, R61, R94, 0x1d ;  /* 0x0000005e3d407211 */ /* 0x000fca00078feaff */
[----:B0-----:R-:W-:-:S06]  /*1070*/  IMAD.WIDE.U32 R60, R64, 0x10, R98 ;  /* 0x00000010403c7825 */ /* 0x001fcc00078e0062 */
[----:B-----5:R-:W5:Y:S01]  /*1080*/  LDG.E.128 R60, desc[UR10][R60.64] ;  /* 0x0000000a3c3c7981 */ /* 0x020f62000c1e1d00 */
[----:B-1----:R-:W-:-:S05]  /*1090*/  @P0 IMAD.WIDE.U32 R66, R64, 0x10, R66 ;  /* 0x0000001040420825 */ /* 0x002fca00078e0042 */
[----:B------:R0:W5:Y:S01]  /*10a0*/  @P0 LDG.E.128 R52, desc[UR10][R66.64] ;  /* 0x0000000a42340981 */ /* 0x000162000c1e1d00 */
[----:B--2---:R-:W-:-:S05]  /*10b0*/  @P1 IMAD.WIDE.U32 R68, R64, 0x10, R68 ;  /* 0x0000001040441825 */ /* 0x004fca00078e0044 */
[----:B------:R0:W5:Y:S01]  /*10c0*/  @P1 LDG.E.128 R56, desc[UR10][R68.64] ;  /* 0x0000000a44381981 */ /* 0x000162000c1e1d00 */
[----:B------:R-:W-:-:S04]  /*10d0*/  UISETP.NE.U32.AND UP0, UPT, UR14, URZ, UPT ;  /* 0x000000ff0e00728c */ /* 0x000fc8000bf05070 */
[----:B------:R-:W-:Y:S01]  /*10e0*/  UISETP.NE.AND.EX UP0, UPT, UR15, URZ, UPT, UP0 ;  /* 0x000000ff0f00728c */ /* 0x000fe2000bf05300 */
[----:B------:R-:W-:Y:S01]  /*10f0*/  HFMA2 R94, -RZ, RZ, 0.1171875, 0 ;  /* 0x2f800000ff5e7431 */ /* 0x000fe200000001ff */
        /* <DEDUP_REMOVED lines=12> */
[----:B0-----:R-:W-:Y:S11]  /*11c0*/  BRA.U UP0, `(.L_x_1821) ;  /* 0x0000002900287547 */ /* 0x001ff6000b800000 */
        /* <DEDUP_REMOVED lines=15> */
.L_x_1823:
        /* <DEDUP_REMOVED lines=12> */
.L_x_1824:
        /* <DEDUP_REMOVED lines=45> */
.L_x_1822:
[----:B------:R-:W-:Y:S01]  /*1650*/  I2FP.F32.U32 R65, R65 ;  /* 0x0000004100417245 */ /* 0x000fe20000201000 */
[----:B-----5:R-:W-:Y:S01]  /*1660*/  HADD2.F32 R66, -RZ, R60.H0_H0 ;  /* 0x2000003cff427230 */ /* 0x020fe20000004100 */
[----:B------:R-:W-:Y:S01]  /*1670*/  ISETP.NE.AND P2, PT, R68, 0x1, PT ;  /* 0x000000014400780c */ /* 0x000fe20003f45270 */
[----:B------:R-:W-:Y:S01]  /*1680*/  IMAD.MOV.U32 R69, RZ, RZ, 0x2 ;  /* 0x00000002ff457424 */ /* 0x000fe200078e00ff */
[----:B------:R-:W-:Y:S01]  /*1690*/  MOV R67, R0 ;  /* 0x0000000000437202 */ /* 0x000fe20000000f00 */
[----:B------:R-:W-:Y:S01]  /*16a0*/  FFMA.FTZ R65, R65, R94, 1.1641532182693481445e-10 ;  /* 0x2f00000041417423 */ /* 0x000fe2000001005e */
[----:B------:R-:W-:-:S04]  /*16b0*/  FMUL.FTZ R66, R66, UR5 ;  /* 0x0000000542427c20 */ /* 0x000fc80008410000 */
[----:B------:R-:W-:Y:S01]  /*16c0*/  FSETP.GTU.FTZ.AND P0, PT, R65, UR4, PT ;  /* 0x0000000441007c0b */ /* 0x000fe2000bf1c000 */
[----:B------:R-:W-:-:S03]  /*16d0*/  @P1 HADD2.F32 R65, -RZ, R56.H0_H0 ;  /* 0x20000038ff411230 */ /* 0x000fc60000004100 */
        /* <DEDUP_REMOVED lines=14> */
.L_x_1826:
        /* <DEDUP_REMOVED lines=12> */
.L_x_1827:
        /* <DEDUP_REMOVED lines=46> */
.L_x_1825:
[----:B------:R-:W-:Y:S01]  /*1b60*/  I2FP.F32.U32 R67, R67 ;  /* 0x0000004300437245 */ /* 0x000fe20000201000 */
[----:B------:R-:W-:Y:S01]  /*1b70*/  HADD2.F32 R60, -RZ, R60.H1_H1 ;  /* 0x3000003cff3c7230 */ /* 0x000fe20000004100 */
[----:B------:R-:W-:Y:S01]  /*1b80*/  ISETP.NE.AND P2, PT, R69, 0x1, PT ;  /* 0x000000014500780c */ /* 0x000fe20003f45270 */
[----:B------:R-:W-:Y:S02]  /*1b90*/  IMAD.MOV.U32 R71, RZ, RZ, 0x2 ;  /* 0x00000002ff477424 */ /* 0x000fe400078e00ff */
[----:B------:R-:W-:Y:S01]  /*1ba0*/  FFMA.FTZ R67, R67, R94, 1.1641532182693481445e-10 ;  /* 0x2f00000043437423 */ /* 0x000fe2000001005e */
[----:B------:R-:W-:-:S04]  /*1bb0*/  FMUL.FTZ R60, R60, UR5 ;  /* 0x000000053c3c7c20 */ /* 0x000fc80008410000 */
[----:B------:R-:W-:Y:S01]  /*1bc0*/  FSETP.GTU.FTZ.AND P0, PT, R67, UR4, PT ;  /* 0x0000000443007c0b */ /* 0x000fe2000bf1c000 */
[----:B------:R-:W-:-:S03]  /*1bd0*/  @P1 HADD2.F32 R67, -RZ, R56.H1_H1 ;  /* 0x30000038ff431230 */ /* 0x000fc60000004100 */
[----:B------:R-:W-:Y:S01]  /*1be0*/  FSEL R68, R60, RZ, !P0 ;  /* 0x000000ff3c447208 */ /* 0x000fe20004000000 */
[----:B------:R-:W-:Y:S01]  /*1bf0*/  IMAD.MOV.U32 R60, RZ, RZ, R0 ;  /* 0x000000ffff3c7224 */ /* 0x000fe200078e0000 */
        /* <DEDUP_REMOVED lines=13> */
.L_x_1829:
        /* <DEDUP_REMOVED lines=12> */
.L_x_1830:
        /* <DEDUP_REMOVED lines=46> */
.L_x_1828:
[----:B------:R-:W-:Y:S01]  /*2070*/  I2FP.F32.U32 R67, R60 ;  /* 0x0000003c00437245 */ /* 0x000fe20000201000 */
[----:B------:R-:W-:Y:S01]  /*2080*/  HADD2.F32 R60, -RZ, R61.H0_H0 ;  /* 0x2000003dff3c7230 */ /* 0x000fe20000004100 */
[----:B------:R-:W-:Y:S01]  /*2090*/  ISETP.NE.AND P2, PT, R71, 0x1, PT ;  /* 0x000000014700780c */ /* 0x000fe20003f45270 */
[----:B------:R-:W-:Y:S02]  /*20a0*/  @P1 HADD2.F32 R70, -RZ, R57.H0_H0 ;  /* 0x20000039ff461230 */ /* 0x000fe40000004100 */
[----:B------:R-:W-:Y:S02]  /*20b0*/  HFMA2 R72, -RZ, RZ, 0, 1.1920928955078125e-07 ;  /* 0x00000002ff487431 */ /* 0x000fe400000001ff */
[----:B------:R-:W-:Y:S01]  /*20c0*/  FFMA.FTZ R67, R67, R94, 1.1641532182693481445e-10 ;  /* 0x2f00000043437423 */ /* 0x000fe2000001005e */
[----:B------:R-:W-:-:S04]  /*20d0*/  FMUL.FTZ R60, R60, UR5 ;  /* 0x000000053c3c7c20 */ /* 0x000fc80008410000 */
[----:B------:R-:W-:-:S04]  /*20e0*/  FSETP.GTU.FTZ.AND P0, PT, R67, UR4, PT ;  /* 0x0000000443007c0b */ /* 0x000fc8000bf1c000 */
        /* <DEDUP_REMOVED lines=15> */
.L_x_1832:
        /* <DEDUP_REMOVED lines=12> */
.L_x_1833:
        /* <DEDUP_REMOVED lines=46> */
.L_x_1831:
        /* <DEDUP_REMOVED lines=8> */
[----:B------:R-:W-:Y:S02]  /*2600*/  FSEL R70, R61, RZ, !P2 ;  /* 0x000000ff3d467208 */ /* 0x000fe40005000000 */
[----:B------:R-:W-:Y:S02]  /*2610*/  PLOP3.LUT P2, PT, P2, PT, PT, 0x8, 0x80 ;  /* 0x000000000080781c */ /* 0x000fe4000174e170 */
[----:B------:R-:W-:Y:S01]  /*2620*/  MOV R61, R0 ;  /* 0x00000000003d7202 */ /* 0x000fe20000000f00 */
[----:B------:R-:W-:-:S05]  /*2630*/  @P1 FADD.FTZ R70, R70, R69 ;  /* 0x0000004546461221 */ /* 0x000fca0000010000 */
        /* <DEDUP_REMOVED lines=10> */
.L_x_1835:
        /* <DEDUP_REMOVED lines=12> */
.L_x_1836:
        /* <DEDUP_REMOVED lines=46> */
.L_x_1834:
[----:B------:R-:W-:Y:S01]  /*2a80*/  I2FP.F32.U32 R61, R61 ;  /* 0x0000003d003d7245 */ /* 0x000fe20000201000 */
[----:B------:R-:W-:Y:S01]  /*2a90*/  HADD2.F32 R60, -RZ, R62.H0_H0 ;  /* 0x2000003eff3c7230 */ /* 0x000fe20000004100 */
[----:B------:R-:W-:Y:S01]  /*2aa0*/  ISETP.NE.AND P0, PT, R71, 0x1, PT ;  /* 0x000000014700780c */ /* 0x000fe20003f05270 */
[----:B------:R-:W-:Y:S02]  /*2ab0*/  @P1 HADD2.F32 R72, -RZ, R58.H0_H0 ;  /* 0x2000003aff481230 */ /* 0x000fe40000004100 */
[----:B------:R-:W-:Y:S01]  /*2ac0*/  FFMA.FTZ R61, R61, R94, 1.1641532182693481445e-10 ;  /* 0x2f0000003d3d7423 */ /* 0x000fe2000001005e */
[----:B------:R-:W-:-:S04]  /*2ad0*/  FMUL.FTZ R60, R60, UR5 ;  /* 0x000000053c3c7c20 */ /* 0x000fc80008410000 */
[----:B------:R-:W-:Y:S01]  /*2ae0*/  FSETP.GTU.FTZ.AND P3, PT, R61, UR4, PT ;  /* 0x000000043d007c0b */ /* 0x000fe2000bf7c000 */
[----:B------:R-:W-:-:S03]  /*2af0*/  IMAD.MOV.U32 R61, RZ, RZ, R0 ;  /* 0x000000ffff3d7224 */ /* 0x000fc600078e0000 */
[----:B------:R-:W-:Y:S01]  /*2b00*/  FSEL R69, R60, RZ, !P3 ;  /* 0x000000ff3c457208 */ /* 0x000fe20005800000 */
[----:B------:R-:W-:Y:S01]  /*2b10*/  IMAD.MOV.U32 R60, RZ, RZ, 0x2 ;  /* 0x00000002ff3c7424 */ /* 0x000fe200078e00ff */
        /* <DEDUP_REMOVED lines=12> */
.L_x_1838:
        /* <DEDUP_REMOVED lines=12> */
.L_x_1839:
        /* <DEDUP_REMOVED lines=46> */
.L_x_1837:
[----:B------:R-:W-:Y:S01]  /*2f80*/  I2FP.F32.U32 R61, R61 ;  /* 0x0000003d003d7245 */ /* 0x000fe20000201000 */
[----:B------:R-:W-:Y:S01]  /*2f90*/  HADD2.F32 R62, -RZ, R62.H1_H1 ;  /* 0x3000003eff3e7230 */ /* 0x000fe20000004100 */
[----:B------:R-:W-:Y:S01]  /*2fa0*/  ISETP.NE.AND P4, PT, R60, 0x1, PT ;  /* 0x000000013c00780c */ /* 0x000fe20003f85270 */
[----:B------:R-:W-:Y:S02]  /*2fb0*/  HFMA2 R73, -RZ, RZ, 0, 1.1920928955078125e-07 ;  /* 0x00000002ff497431 */ /* 0x000fe400000001ff */
[----:B------:R-:W-:Y:S01]  /*2fc0*/  FFMA.FTZ R61, R61, R94, 1.1641532182693481445e-10 ;  /* 0x2f0000003d3d7423 */ /* 0x000fe2000001005e */
[----:B------:R-:W-:-:S04]  /*2fd0*/  FMUL.FTZ R62, R62, UR5 ;  /* 0x000000053e3e7c20 */ /* 0x000fc80008410000 */
[----:B------:R-:W-:Y:S01]  /*2fe0*/  FSETP.GTU.FTZ.AND P0, PT, R61, UR4, PT ;  /* 0x000000043d007c0b */ /* 0x000fe2000bf1c000 */
[----:B------:R-:W-:-:S03]  /*2ff0*/  @P1 HADD2.F32 R61, -RZ, R58.H1_H1 ;  /* 0x3000003aff3d1230 */ /* 0x000fc60000004100 */
        /* <DEDUP_REMOVED lines=14> */
.L_x_1841:
        /* <DEDUP_REMOVED lines=12> */
.L_x_1842:
        /* <DEDUP_REMOVED lines=46> */
.L_x_1840:
[----:B------:R-:W-:Y:S01]  /*3480*/  I2FP.F32.U32 R61, R61 ;  /* 0x0000003d003d7245 */ /* 0x000fe20000201000 */
[----:B------:R-:W-:Y:S01]  /*3490*/  HADD2.F32 R60, -RZ, R63.H0_H0 ;  /* 0x2000003fff3c7230 */ /* 0x000fe20000004100 */
[----:B------:R-:W-:Y:S01]  /*34a0*/  ISETP.NE.AND P5, PT, R73, 0x1, PT ;  /* 0x000000014900780c */ /* 0x000fe20003fa5270 */
[----:B------:R-:W-:Y:S02]  /*34b0*/  @P1 HADD2.F32 R76, -RZ, R59.H0_H0 ;  /* 0x2000003bff4c1230 */ /* 0x000fe40000004100 */
[----:B------:R-:W-:Y:S01]  /*34c0*/  FFMA.FTZ R61, R61, R94, 1.1641532182693481445e-10 ;  /* 0x2f0000003d3d7423 */ /* 0x000fe2000001005e */
[----:B------:R-:W-:Y:S01]  /*34d0*/  FMUL.FTZ R60, R60, UR5 ;  /* 0x000000053c3c7c20 */ /* 0x000fe20008410000 */
[----:B------:R-:W-:-:S03]  /*34e0*/  IMAD.MOV.U32 R105, RZ, RZ, 0x2 ;  /* 0x00000002ff697424 */ /* 0x000fc600078e00ff */
[----:B------:R-:W-:Y:S02]  /*34f0*/  FSETP.GTU.FTZ.AND P4, PT, R61, UR4, PT ;  /* 0x000000043d007c0b */ /* 0x000fe4000bf9c000 */
[----:B------:R-:W-:Y:S02]  /*3500*/  MOV R61, R0 ;  /* 0x00000000003d7202 */ /* 0x000fe40000000f00 */
        /* <DEDUP_REMOVED lines=13> */
.L_x_1844:
        /* <DEDUP_REMOVED lines=12> */
.L_x_1845:
        /* <DEDUP_REMOVED lines=46> */
.L_x_1843:
[----:B------:R-:W-:Y:S01]  /*3980*/  I2FP.F32.U32 R61, R61 ;  /* 0x0000003d003d7245 */ /* 0x000fe20000201000 */
[----:B------:R-:W-:Y:S01]  /*3990*/  HADD2.F32 R63, -RZ, R63.H1_H1 ;  /* 0x3000003fff3f7230 */ /* 0x000fe20000004100 */
[----:B------:R-:W-:Y:S01]  /*39a0*/  PRMT R62, R103, 0x5410, R62 ;  /* 0x00005410673e7816 */ /* 0x000fe2000000003e */
[----:B------:R-:W-:Y:S02]  /*39b0*/  @P1 HADD2.F32 R60, -RZ, R59.H1_H1 ;  /* 0x3000003bff3c1230 */ /* 0x000fe40000004100 */
[----:B------:R-:W-:Y:S01]  /*39c0*/  FFMA.FTZ R61, R61, R94, 1.1641532182693481445e-10 ;  /* 0x2f0000003d3d7423 */ /* 0x000fe2000001005e */
[----:B------:R-:W-:-:S04]  /*39d0*/  FMUL.FTZ R63, R63, UR5 ;  /* 0x000000053f3f7c20 */ /* 0x000fc80008410000 */
[----:B------:R-:W-:Y:S02]  /*39e0*/  FSETP.GTU.FTZ.AND P5, PT, R61, UR4, PT ;  /* 0x000000043d007c0b */ /* 0x000fe4000bfbc000 */
[----:B------:R-:W-:Y:S02]  /*39f0*/  PRMT R61, R100, 0x5410, R102 ;  /* 0x00005410643d7816 */ /* 0x000fe40000000066 */
[----:B------:R-:W-:Y:S02]  /*3a00*/  FSEL R73, R63, RZ, !P5 ;  /* 0x000000ff3f497208 */ /* 0x000fe40006800000 */
[----:B------:R-:W-:-:S03]  /*3a10*/  PLOP3.LUT P5, PT, P5, PT, PT, 0x8, 0x80 ;  /* 0x000000000080781c */ /* 0x000fc60002fae170 */
[----:B------:R-:W-:Y:S01]  /*3a20*/  @P1 FADD.FTZ R73, R73, R60 ;  /* 0x0000003c49491221 */ /* 0x000fe20000010000 */
[----:B------:R-:W-:-:S04]  /*3a30*/  PRMT R60, R96, 0x5410, R97 ;  /* 0x00005410603c7816 */ /* 0x000fc80000000061 */
[----:B------:R-:W-:-:S04]  /*3a40*/  F2FP.F16.F32.PACK_AB R63, RZ, R73 ;  /* 0x00000049ff3f723e */ /* 0x000fc800000000ff */
[----:B------:R-:W-:Y:S01]  /*3a50*/  PRMT R63, R101, 0x5410, R63 ;  /* 0x00005410653f7816 */ /* 0x000fe2000000003f */
[----:B------:R-:W-:Y:S06]  /*3a60*/  BRA `(.L_x_1846) ;  /* 0x0000004c00587947 */ /* 0x000fec0003800000 */
.L_x_1821:
[----:B------:R-:W-:Y:S01]  /*3a70*/  ISETP.NE.AND P0, PT, R93, 0x1, PT ;  /* 0x000000015d00780c */ /* 0x000fe20003f05270 */
[----:B------:R-:W-:Y:S01]  /*3a80*/  UIADD3 UR35, UPT, UPT, UR9, -0x4498517b, URZ ;  /* 0xbb67ae8509237890 */ /* 0x000fe2000fffe0ff */
[----:B------:R-:W-:Y:S01]  /*3a90*/  IMAD.MOV.U32 R68, RZ, RZ, 0x2 ;  /* 0x00000002ff447424 */ /* 0x000fe200078e00ff */
[----:B------:R-:W-:Y:S01]  /*3aa0*/  UIADD3 UR36, UPT, UPT, UR8, -0xe443238, URZ ;  /* 0xf1bbcdc808247890 */ /* 0x000fe2000fffe0ff */
[----:B------:R-:W-:Y:S01]  /*3ab0*/  IMAD.MOV.U32 R65, RZ, RZ, R0 ;  /* 0x000000ffff417224 */ /* 0x000fe200078e0000 */
[----:B------:R-:W-:Y:S01]  /*3ac0*/  UIADD3 UR37, UPT, UPT, UR8, 0x1715609d, URZ ;  /* 0x1715609d08257890 */ /* 0x000fe2000fffe0ff */
[----:B------:R-:W-:-:S07]  /*3ad0*/  MOV R74, R92 ;  /* 0x0000005c004a7202 */ /* 0x000fce0000000f00 */
        /* <DEDUP_REMOVED lines=11> */
.L_x_1848:
        /* <DEDUP_REMOVED lines=12> */
.L_x_1849:
        /* <DEDUP_REMOVED lines=42> */
.L_x_1847:
[----:B------:R-:W-:Y:S01]  /*3ef0*/  I2FP.F32.U32 R65, R65 ;  /* 0x0000004100417245 */ /* 0x000fe20000201000 */
[----:B-----5:R-:W-:Y:S01]  /*3f00*/  HADD2.F32 R66, -RZ, R60.H0_H0 ;  /* 0x2000003cff427230 */ /* 0x020fe20000004100 */
[----:B------:R-:W-:Y:S01]  /*3f10*/  ISETP.NE.AND P2, PT, R68, 0x1, PT ;  /* 0x000000014400780c */ /* 0x000fe20003f45270 */
[----:B------:R-:W-:Y:S01]  /*3f20*/  IMAD.MOV.U32 R69, RZ, RZ, 0x2 ;  /* 0x00000002ff457424 */ /* 0x000fe200078e00ff */
[----:B------:R-:W-:Y:S01]  /*3f30*/  MOV R67, R0 ;  /* 0x0000000000437202 */ /* 0x000fe20000000f00 */
        /* <DEDUP_REMOVED lines=15> */
.L_x_1851:
        /* <DEDUP_REMOVED lines=12> */
.L_x_1852:
        /* <DEDUP_REMOVED lines=43> */
.L_x_1850:
[----:B------:R-:W-:Y:S01]  /*43a0*/  I2FP.F32.U32 R67, R67 ;  /* 0x0000004300437245 */ /* 0x000fe20000201000 */
[----:B------:R-:W-:Y:S01]  /*43b0*/  HADD2.F32 R68, -RZ, R52.H0_H0 ;  /* 0x20000034ff447230 */ /* 0x000fe20000004100 */
[----:B------:R-:W-:-:S03]  /*43c0*/  ISETP.NE.AND P2, PT, R69, 0x1, PT ;  /* 0x000000014500780c */ /* 0x000fc60003f45270 */
[----:B------:R-:W-:Y:S01]  /*43d0*/  FFMA.FTZ R67, R67, R94, 1.1641532182693481445e-10 ;  /* 0x2f00000043437423 */ /* 0x000fe2000001005e */
[----:B------:R-:W-:-:S04]  /*43e0*/  FMUL.FTZ R68, R68, UR5 ;  /* 0x0000000544447c20 */ /* 0x000fc80008410000 */
[----:B------:R-:W-:-:S04]  /*43f0*/  FSETP.GTU.FTZ.AND P0, PT, R67, UR4, PT ;  /* 0x0000000443007c0b */ /* 0x000fc8000bf1c000 */
[----:B------:R-:W-:Y:S01]  /*4400*/  FSEL R67, R68, RZ, !P0 ;  /* 0x000000ff44437208 */ /* 0x000fe20004000000 */
[----:B------:R-:W-:Y:S01]  /*4410*/  @P1 HADD2.F32 R68, -RZ, R56.H0_H0 ;  /* 0x20000038ff441230 */ /* 0x000fe20000004100 */
[----:B------:R-:W-:-:S03]  /*4420*/  SEL R84, RZ, 0x1, P0 ;  /* 0x00000001ff547807 */ /* 0x000fc60000000000 */
[----:B------:R-:W-:-:S04]  /*4430*/  FADD.FTZ R67, R66, R67 ;  /* 0x0000004342437221 */ /* 0x000fc80000010000 */
[--C-:B------:R-:W-:Y:S01]  /*4440*/  @P1 FADD.FTZ R66, R68, R67.reuse ;  /* 0x0000004344421221 */ /* 0x100fe20000010000 */
[----:B------:R-:W-:Y:S01]  /*4450*/  @!P1 IMAD.MOV.U32 R66, RZ, RZ, R67 ;  /* 0x000000ffff429224 */ /* 0x000fe200078e0043 */
[----:B------:R-:W-:Y:S01]  /*4460*/  MOV R67, R0 ;  /* 0x0000000000437202 */ /* 0x000fe20000000f00 */
[----:B------:R-:W-:-:S03]  /*4470*/  IMAD.MOV.U32 R68, RZ, RZ, 0x2 ;  /* 0x00000002ff447424 */ /* 0x000fc600078e00ff */
        /* <DEDUP_REMOVED lines=10> */
.L_x_1854:
        /* <DEDUP_REMOVED lines=12> */
.L_x_1855:
        /* <DEDUP_REMOVED lines=42> */
[----:B------:R-:W-:-:S07]  /*4880*/  HFMA2 R68, -RZ, RZ, 0, 0 ;  /* 0x00000000ff447431 */ /* 0x000fce00000001ff */
.L_x_1853:
[----:B------:R-:W-:Y:S01]  /*4890*/  I2FP.F32.U32 R67, R67 ;  /* 0x0000004300437245 */ /* 0x000fe20000201000 */
[----:B------:R-:W-:Y:S01]  /*48a0*/  HADD2.F32 R60, -RZ, R60.H1_H1 ;  /* 0x3000003cff3c7230 */ /* 0x000fe20000004100 */
[----:B------:R-:W-:Y:S01]  /*48b0*/  ISETP.NE.AND P2, PT, R68, 0x1, PT ;  /* 0x000000014400780c */ /* 0x000fe20003f45270 */
[----:B------:R-:W-:Y:S02]  /*48c0*/  IMAD.MOV.U32 R70, RZ, RZ, 0x2 ;  /* 0x00000002ff467424 */ /* 0x000fe400078e00ff */
[----:B------:R-:W-:Y:S01]  /*48d0*/  FFMA.FTZ R67, R67, R94, 1.1641532182693481445e-10 ;  /* 0x2f00000043437423 */ /* 0x000fe2000001005e */
[----:B------:R-:W-:-:S04]  /*48e0*/  FMUL.FTZ R60, R60, UR5 ;  /* 0x000000053c3c7c20 */ /* 0x000fc80008410000 */
        /* <DEDUP_REMOVED lines=14> */
.L_x_1857:
        /* <DEDUP_REMOVED lines=12> */
.L_x_1858:
        /* <DEDUP_REMOVED lines=43> */
.L_x_1856:
[----:B------:R-:W-:Y:S01]  /*4d40*/  I2FP.F32.U32 R67, R67 ;  /* 0x0000004300437245 */ /* 0x000fe20000201000 */
[----:B------:R-:W-:Y:S01]  /*4d50*/  HADD2.F32 R68, -RZ, R52.H1_H1 ;  /* 0x30000034ff447230 */ /* 0x000fe20000004100 */
[----:B------:R-:W-:Y:S01]  /*4d60*/  ISETP.NE.AND P2, PT, R70, 0x1, PT ;  /* 0x000000014600780c */ /* 0x000fe20003f45270 */
[----:B------:R-:W-:Y:S02]  /*4d70*/  @P1 HADD2.F32 R69, -RZ, R56.H1_H1 ;  /* 0x30000038ff451230 */ /* 0x000fe40000004100 */
[----:B------:R-:W-:Y:S01]  /*4d80*/  FFMA.FTZ R67, R67, R94, 1.1641532182693481445e-10 ;  /* 0x2f00000043437423 */ /* 0x000fe2000001005e */
[----:B------:R-:W-:-:S04]  /*4d90*/  FMUL.FTZ R68, R68, UR5 ;  /* 0x0000000544447c20 */ /* 0x000fc80008410000 */
[----:B------:R-:W-:-:S04]  /*4da0*/  FSETP.GTU.FTZ.AND P0, PT, R67, UR4, PT ;  /* 0x0000000443007c0b */ /* 0x000fc8000bf1c000 */
        /* <DEDUP_REMOVED lines=17> */
.L_x_1860:
        /* <DEDUP_REMOVED lines=12> */
.L_x_1861:
        /* <DEDUP_REMOVED lines=43> */
.L_x_1859:
[----:B------:R-:W-:Y:S01]  /*5230*/  I2FP.F32.U32 R67, R60 ;  /* 0x0000003c00437245 */ /* 0x000fe20000201000 */
[----:B------:R-:W-:Y:S01]  /*5240*/  HADD2.F32 R60, -RZ, R61.H0_H0 ;  /* 0x2000003dff3c7230 */ /* 0x000fe20000004100 */
[----:B------:R-:W-:Y:S01]  /*5250*/  ISETP.NE.AND P2, PT, R69, 0x1, PT ;  /* 0x000000014500780c */ /* 0x000fe20003f45270 */
[----:B------:R-:W-:Y:S02]  /*5260*/  HFMA2 R70, -RZ, RZ, 0, 1.1920928955078125e-07 ;  /* 0x00000002ff467431 */ /* 0x000fe400000001ff */
        /* <DEDUP_REMOVED lines=16> */
.L_x_1863:
        /* <DEDUP_REMOVED lines=12> */
.L_x_1864:
        /* <DEDUP_REMOVED lines=43> */
.L_x_1862:
[----:B------:R-:W-:Y:S01]  /*56e0*/  I2FP.F32.U32 R67, R67 ;  /* 0x0000004300437245 */ /* 0x000fe20000201000 */
[----:B------:R-:W-:Y:S01]  /*56f0*/  HADD2.F32 R69, -RZ, R53.H0_H0 ;  /* 0x20000035ff457230 */ /* 0x000fe20000004100 */
[----:B------:R-:W-:Y:S02]  /*5700*/  ISETP.NE.AND P2, PT, R70, 0x1, PT ;  /* 0x000000014600780c */ /* 0x000fe40003f45270 */
[----:B------:R-:W-:Y:S01]  /*5710*/  MOV R71, 0x2 ;  /* 0x0000000200477802 */ /* 0x000fe20000000f00 */
[----:B------:R-:W-:Y:S01]  /*5720*/  FFMA.FTZ R67, R67, R94, 1.1641532182693481445e-10 ;  /* 0x2f00000043437423 */ /* 0x000fe2000001005e */
[----:B------:R-:W-:-:S04]  /*5730*/  FMUL.FTZ R69, R69, UR5 ;  /* 0x0000000545457c20 */ /* 0x000fc80008410000 */
[----:B------:R-:W-:Y:S01]  /*5740*/  FSETP.GTU.FTZ.AND P0, PT, R67, UR4, PT ;  /* 0x0000000443007c0b */ /* 0x000fe2000bf1c000 */
[----:B------:R-:W-:-:S03]  /*5750*/  @P1 HADD2.F32 R67, -RZ, R57.H0_H0 ;  /* 0x20000039ff431230 */ /* 0x000fc60000004100 */
[----:B------:R-:W-:Y:S02]  /*5760*/  FSEL R69, R69, RZ, !P0 ;  /* 0x000000ff45457208 */ /* 0x000fe40004000000 */
[----:B------:R-:W-:-:S03]  /*5770*/  SEL R86, RZ, 0x1, P0 ;  /* 0x00000001ff567807 */ /* 0x000fc60000000000 */
[----:B------:R-:W-:-:S04]  /*5780*/  FADD.FTZ R60, R60, R69 ;  /* 0x000000453c3c7221 */ /* 0x000fc80000010000 */
[--C-:B------:R-:W-:Y:S01]  /*5790*/  @P1 FADD.FTZ R67, R67, R60.reuse ;  /* 0x0000003c43431221 */ /* 0x100fe20000010000 */
[----:B------:R-:W-:Y:S02]  /*57a0*/  @!P1 IMAD.MOV.U32 R67, RZ, RZ, R60 ;  /* 0x000000ffff439224 */ /* 0x000fe400078e003c */
[----:B------:R-:W-:-:S03]  /*57b0*/  IMAD.MOV.U32 R60, RZ, RZ, R0 ;  /* 0x000000ffff3c7224 */ /* 0x000fc600078e0000 */
        /* <DEDUP_REMOVED lines=10> */
.L_x_1866:
        /* <DEDUP_REMOVED lines=12> */
.L_x_1867:
        /* <DEDUP_REMOVED lines=43> */
.L_x_1865:
[----:B------:R-:W-:Y:S01]  /*5bd0*/  ISETP.NE.AND P3, PT, R71, 0x1, PT ;  /* 0x000000014700780c */ /* 0x000fe20003f65270 */
[----:B------:R-:W-:Y:S01]  /*5be0*/  HADD2.F32 R61, -RZ, R61.H1_H1 ;  /* 0x3000003dff3d7230 */ /* 0x000fe20000004100 */
[----:B------:R-:W-:Y:S01]  /*5bf0*/  I2FP.F32.U32 R69, R60 ;  /* 0x0000003c00457245 */ /* 0x000fe20000201000 */
[----:B------:R-:W-:Y:S01]  /*5c00*/  IMAD.MOV.U32 R72, RZ, RZ, 0x2 ;  /* 0x00000002ff487424 */ /* 0x000fe200078e00ff */
[----:B------:R-:W-:Y:S02]  /*5c10*/  MOV R60, R0 ;  /* 0x00000000003c7202 */ /* 0x000fe40000000f00 */
        /* <DEDUP_REMOVED lines=14> */
.L_x_1869:
        /* <DEDUP_REMOVED lines=12> */
.L_x_1870:
        /* <DEDUP_REMOVED lines=39> */
[----:B------:R-:W-:Y:S02]  /*6030*/  MOV R0, R76 ;  /* 0x0000004c00007202 */ /* 0x000fe40000000f00 */
[----:B------:R-:W-:Y:S01]  /*6040*/  LOP3.LUT R4, R60, UR27, R71, 0x96, !PT ;  /* 0x0000001b3c047c12 */ /* 0x000fe2000f8e9647 */
[----:B------:R-:W-:Y:S02]  /*6050*/  IMAD.MOV.U32 R60, RZ, RZ, R74 ;  /* 0x000000ffff3c7224 */ /* 0x000fe400078e004a */
[----:B------:R-:W-:-:S07]  /*6060*/  IMAD.MOV.U32 R74, RZ, RZ, R70 ;  /* 0x000000ffff4a7224 */ /* 0x000fce00078e0046 */
.L_x_1868:
[----:B------:R-:W-:Y:S01]  /*6070*/  I2FP.F32.U32 R61, R60 ;  /* 0x0000003c003d7245 */ /* 0x000fe20000201000 */
[----:B------:R-:W-:Y:S01]  /*6080*/  HADD2.F32 R60, -RZ, R53.H1_H1 ;  /* 0x30000035ff3c7230 */ /* 0x000fe20000004100 */
[----:B------:R-:W-:Y:S01]  /*6090*/  ISETP.NE.AND P3, PT, R72, 0x1, PT ;  /* 0x000000014800780c */ /* 0x000fe20003f65270 */
[----:B------:R-:W-:Y:S02]  /*60a0*/  @P1 HADD2.F32 R70, -RZ, R57.H1_H1 ;  /* 0x30000039ff461230 */ /* 0x000fe40000004100 */
[----:B------:R-:W-:Y:S01]  /*60b0*/  FFMA.FTZ R61, R61, R94, 1.1641532182693481445e-10 ;  /* 0x2f0000003d3d7423 */ /* 0x000fe2000001005e */
[----:B------:R-:W-:Y:S01]  /*60c0*/  FMUL.FTZ R60, R60, UR5 ;  /* 0x000000053c3c7c20 */ /* 0x000fe20008410000 */
[----:B------:R-:W-:-:S03]  /*60d0*/  IMAD.MOV.U32 R71, RZ, RZ, 0x2 ;  /* 0x00000002ff477424 */ /* 0x000fc600078e00ff */
[----:B------:R-:W-:Y:S02]  /*60e0*/  FSETP.GTU.FTZ.AND P0, PT, R61, UR4, PT ;  /* 0x000000043d007c0b */ /* 0x000fe4000bf1c000 */
[----:B------:R-:W-:Y:S02]  /*60f0*/  MOV R61, R0 ;  /* 0x00000000003d7202 */ /* 0x000fe40000000f00 */
[----:B------:R-:W-:Y:S02]  /*6100*/  FSEL R60, R60, RZ, !P0 ;  /* 0x000000ff3c3c7208 */ /* 0x000fe40004000000 */
[----:B------:R-:W-:-:S03]  /*6110*/  SEL R87, RZ, 0x1, P0 ;  /* 0x00000001ff577807 */ /* 0x000fc60000000000 */
[----:B------:R-:W-:-:S04]  /*6120*/  FADD.FTZ R69, R69, R60 ;  /* 0x0000003c45457221 */ /* 0x000fc80000010000 */
[--C-:B------:R-:W-:Y:S01]  /*6130*/  @P1 FADD.FTZ R70, R70, R69.reuse ;  /* 0x0000004546461221 */ /* 0x100fe20000010000 */
[----:B------:R-:W-:-:S05]  /*6140*/  @!P1 IMAD.MOV.U32 R70, RZ, RZ, R69 ;  /* 0x000000ffff469224 */ /* 0x000fca00078e0045 */
        /* <DEDUP_REMOVED lines=10> */
.L_x_1872:
        /* <DEDUP_REMOVED lines=12> */
.L_x_1873:
        /* <DEDUP_REMOVED lines=43> */
.L_x_1871:
[----:B------:R-:W-:Y:S01]  /*6560*/  I2FP.F32.U32 R61, R61 ;  /* 0x0000003d003d7245 */ /* 0x000fe20000201000 */
[----:B------:R-:W-:Y:S01]  /*6570*/  HADD2.F32 R60, -RZ, R62.H0_H0 ;  /* 0x2000003eff3c7230 */ /* 0x000fe20000004100 */
[----:B------:R-:W-:Y:S01]  /*6580*/  ISETP.NE.AND P0, PT, R71, 0x1, PT ;  /* 0x000000014700780c */ /* 0x000fe20003f05270 */
[----:B------:R-:W-:Y:S02]  /*6590*/  IMAD.MOV.U32 R72, RZ, RZ, 0x2 ;  /* 0x00000002ff487424 */ /* 0x000fe400078e00ff */
[----:B------:R-:W-:Y:S01]  /*65a0*/  FFMA.FTZ R61, R61, R94, 1.1641532182693481445e-10 ;  /* 0x2f0000003d3d7423 */ /* 0x000fe2000001005e */
[----:B------:R-:W-:-:S04]  /*65b0*/  FMUL.FTZ R60, R60, UR5 ;  /* 0x000000053c3c7c20 */ /* 0x000fc80008410000 */
[----:B------:R-:W-:Y:S01]  /*65c0*/  FSETP.GTU.FTZ.AND P3, PT, R61, UR4, PT ;  /* 0x000000043d007c0b */ /* 0x000fe2000bf7c000 */
[----:B------:R-:W-:-:S03]  /*65d0*/  IMAD.MOV.U32 R61, RZ, RZ, R0 ;  /* 0x000000ffff3d7224 */ /* 0x000fc600078e0000 */
        /* <DEDUP_REMOVED lines=11> */
.L_x_1875:
        /* <DEDUP_REMOVED lines=12> */
.L_x_1876:
        /* <DEDUP_REMOVED lines=43> */
.L_x_1874:
[----:B------:R-:W-:Y:S01]  /*6a00*/  I2FP.F32.U32 R61, R61 ;  /* 0x0000003d003d7245 */ /* 0x000fe20000201000 */
[----:B------:R-:W-:-:S04]  /*6a10*/  HADD2.F32 R60, -RZ, R54.H0_H0 ;  /* 0x20000036ff3c7230 */ /* 0x000fc80000004100 */
[----:B------:R-:W-:Y:S01]  /*6a20*/  FFMA.FTZ R61, R61, R94, 1.1641532182693481445e-10 ;  /* 0x2f0000003d3d7423 */ /* 0x000fe2000001005e */
[----:B------:R-:W-:-:S04]  /*6a30*/  FMUL.FTZ R60, R60, UR5 ;  /* 0x000000053c3c7c20 */ /* 0x000fc80008410000 */
[----:B------:R-:W-:Y:S01]  /*6a40*/  FSETP.GTU.FTZ.AND P0, PT, R61, UR4, PT ;  /* 0x000000043d007c0b */ /* 0x000fe2000bf1c000 */
[----:B------:R-:W-:-:S03]  /*6a50*/  @P1 HADD2.F32 R61, -RZ, R58.H0_H0 ;  /* 0x2000003aff3d1230 */ /* 0x000fc60000004100 */
[----:B------:R-:W-:Y:S02]  /*6a60*/  FSEL R60, R60, RZ, !P0 ;  /* 0x000000ff3c3c7208 */ /* 0x000fe40004000000 */
[----:B------:R-:W-:Y:S02]  /*6a70*/  SEL R88, RZ, 0x1, P0 ;  /* 0x00000001ff587807 */ /* 0x000fe40000000000 */
[----:B------:R-:W-:Y:S01]  /*6a80*/  ISETP.NE.AND P0, PT, R72, 0x1, PT ;  /* 0x000000014800780c */ /* 0x000fe20003f05270 */
[----:B------:R-:W-:-:S04]  /*6a90*/  FADD.FTZ R60, R69, R60 ;  /* 0x0000003c453c7221 */ /* 0x000fc80000010000 */
[----:B------:R-:W-:Y:S01]  /*6aa0*/  @P1 FADD.FTZ R69, R61, R60 ;  /* 0x0000003c3d451221 */ /* 0x000fe20000010000 */
[----:B------:R-:W-:Y:S01]  /*6ab0*/  @!P1 MOV R69, R60 ;  /* 0x0000003c00459202 */ /* 0x000fe20000000f00 */
[----:B------:R-:W-:Y:S02]  /*6ac0*/  IMAD.MOV.U32 R60, RZ, RZ, 0x2 ;  /* 0x00000002ff3c7424 */ /* 0x000fe400078e00ff */
[----:B------:R-:W-:Y:S01]  /*6ad0*/  IMAD.MOV.U32 R61, RZ, RZ, R0 ;  /* 0x000000ffff3d7224 */ /* 0x000fe200078e0000 */
        /* <DEDUP_REMOVED lines=10> */
.L_x_1878:
        /* <DEDUP_REMOVED lines=12> */
.L_x_1879:
        /* <DEDUP_REMOVED lines=43> */
.L_x_1877:
[----:B------:R-:W-:Y:S01]  /*6ef0*/  I2FP.F32.U32 R61, R61 ;  /* 0x0000003d003d7245 */ /* 0x000fe20000201000 */
[----:B------:R-:W-:Y:S01]  /*6f00*/  HADD2.F32 R62, -RZ, R62.H1_H1 ;  /* 0x3000003eff3e7230 */ /* 0x000fe20000004100 */
[----:B------:R-:W-:Y:S01]  /*6f10*/  ISETP.NE.AND P4, PT, R60, 0x1, PT ;  /* 0x000000013c00780c */ /* 0x000fe20003f85270 */
[----:B------:R-:W-:Y:S02]  /*6f20*/  HFMA2 R73, -RZ, RZ, 0, 1.1920928955078125e-07 ;  /* 0x00000002ff497431 */ /* 0x000fe400000001ff */
        /* <DEDUP_REMOVED lines=15> */
.L_x_1881:
        /* <DEDUP_REMOVED lines=12> */
.L_x_1882:
        /* <DEDUP_REMOVED lines=43> */
.L_x_1880:
[----:B------:R-:W-:Y:S01]  /*7390*/  I2FP.F32.U32 R61, R61 ;  /* 0x0000003d003d7245 */ /* 0x000fe20000201000 */
[----:B------:R-:W-:Y:S01]  /*73a0*/  HADD2.F32 R60, -RZ, R54.H1_H1 ;  /* 0x30000036ff3c7230 */ /* 0x000fe20000004100 */
[----:B------:R-:W-:Y:S01]  /*73b0*/  MOV R76, 0x2 ;  /* 0x00000002004c7802 */ /* 0x000fe20000000f00 */
[----:B------:R-:W-:Y:S02]  /*73c0*/  @P1 HADD2.F32 R71, -RZ, R58.H1_H1 ;  /* 0x3000003aff471230 */ /* 0x000fe40000004100 */
        /* <DEDUP_REMOVED lines=9> */
[----:B------:R-:W-:-:S05]  /*7460*/  @!P1 IMAD.MOV.U32 R72, RZ, RZ, R62 ;  /* 0x000000ffff489224 */ /* 0x000fca00078e003e */
        /* <DEDUP_REMOVED lines=10> */
.L_x_1884:
        /* <DEDUP_REMOVED lines=12> */
.L_x_1885:
        /* <DEDUP_REMOVED lines=43> */
.L_x_1883:
[----:B------:R-:W-:Y:S01]  /*7880*/  I2FP.F32.U32 R61, R61 ;  /* 0x0000003d003d7245 */ /* 0x000fe20000201000 */
[----:B------:R-:W-:Y:S01]  /*7890*/  HADD2.F32 R60, -RZ, R63.H0_H0 ;  /* 0x2000003fff3c7230 */ /* 0x000fe20000004100 */
        /* <DEDUP_REMOVED lines=17> */
.L_x_1887:
        /* <DEDUP_REMOVED lines=12> */
.L_x_1888:
        /* <DEDUP_REMOVED lines=43> */
.L_x_1886:
[----:B------:R-:W-:Y:S01]  /*7d20*/  I2FP.F32.U32 R61, R71 ;  /* 0x00000047003d7245 */ /* 0x000fe20000201000 */
[----:B------:R-:W-:Y:S02]  /*7d30*/  HADD2.F32 R60, -RZ, R55.H0_H0 ;  /* 0x20000037ff3c7230 */ /* 0x000fe40000004100 */
[----:B------:R-:W-:Y:S02]  /*7d40*/  @P1 HADD2.F32 R71, -RZ, R59.H0_H0 ;  /* 0x2000003bff471230 */ /* 0x000fe40000004100 */
[----:B------:R-:W-:Y:S01]  /*7d50*/  FFMA.FTZ R61, R61, R94, 1.1641532182693481445e-10 ;  /* 0x2f0000003d3d7423 */ /* 0x000fe2000001005e */
[----:B------:R-:W-:-:S04]  /*7d60*/  FMUL.FTZ R60, R60, UR5 ;  /* 0x000000053c3c7c20 */ /* 0x000fc80008410000 */
[----:B------:R-:W-:-:S04]  /*7d70*/  FSETP.GTU.FTZ.AND P5, PT, R61, UR4, PT ;  /* 0x000000043d007c0b */ /* 0x000fc8000bfbc000 */
[----:B------:R-:W-:Y:S01]  /*7d80*/  FSEL R61, R60, RZ, !P5 ;  /* 0x000000ff3c3d7208 */ /* 0x000fe20006800000 */
[----:B------:R-:W-:Y:S01]  /*7d90*/  IMAD.MOV.U32 R60, RZ, RZ, 0x2 ;  /* 0x00000002ff3c7424 */ /* 0x000fe200078e00ff */
[----:B------:R-:W-:Y:S02]  /*7da0*/  SEL R90, RZ, 0x1, P5 ;  /* 0x00000001ff5a7807 */ /* 0x000fe40002800000 */
[----:B------:R-:W-:Y:S01]  /*7db0*/  ISETP.NE.AND P5, PT, R73, 0x1, PT ;  /* 0x000000014900780c */ /* 0x000fe20003fa5270 */
[----:B------:R-:W-:Y:S01]  /*7dc0*/  FADD.FTZ R62, R62, R61 ;  /* 0x0000003d3e3e7221 */ /* 0x000fe20000010000 */
[----:B------:R-:W-:-:S03]  /*7dd0*/  MOV R61, R0 ;  /* 0x00000000003d7202 */ /* 0x000fc60000000f00 */
        /* <DEDUP_REMOVED lines=12> */
.L_x_1890:
        /* <DEDUP_REMOVED lines=12> */
.L_x_1891:
        /* <DEDUP_REMOVED lines=43> */
.L_x_1889:
[----:B------:R-:W-:Y:S01]  /*8210*/  I2FP.F32.U32 R61, R61 ;  /* 0x0000003d003d7245 */ /* 0x000fe20000201000 */
[----:B------:R-:W-:Y:S01]  /*8220*/  HADD2.F32 R63, -RZ, R63.H1_H1 ;  /* 0x3000003fff3f7230 */ /* 0x000fe20000004100 */
        /* <DEDUP_REMOVED lines=17> */
.L_x_1893:
        /* <DEDUP_REMOVED lines=14> */
.L_x_1894:
        /* <DEDUP_REMOVED lines=43> */
.L_x_1892:
[----:B------:R-:W-:Y:S01]  /*86d0*/  I2FP.F32.U32 R61, R62 ;  /* 0x0000003e003d7245 */ /* 0x000fe20000201000 */
[----:B------:R-:W-:Y:S01]  /*86e0*/  HADD2.F32 R60, -RZ, R55.H1_H1 ;  /* 0x30000037ff3c7230 */ /* 0x000fe20000004100 */
[----:B------:R-:W-:-:S03]  /*86f0*/  PRMT R62, R101, 0x5410, R102 ;  /* 0x00005410653e7816 */ /* 0x000fc60000000066 */
[----:B------:R-:W-:Y:S01]  /*8700*/  FFMA.FTZ R61, R61, R94, 1.1641532182693481445e-10 ;  /* 0x2f0000003d3d7423 */ /* 0x000fe2000001005e */
[----:B------:R-:W-:-:S04]  /*8710*/  FMUL.FTZ R60, R60, UR5 ;  /* 0x000000053c3c7c20 */ /* 0x000fc80008410000 */
[----:B------:R-:W-:Y:S01]  /*8720*/  FSETP.GTU.FTZ.AND P6, PT, R61, UR4, PT ;  /* 0x000000043d007c0b */ /* 0x000fe2000bfdc000 */
[----:B------:R-:W-:-:S03]  /*8730*/  @P1 HADD2.F32 R61, -RZ, R59.H1_H1 ;  /* 0x3000003bff3d1230 */ /* 0x000fc60000004100 */
[----:B------:R-:W-:Y:S02]  /*8740*/  FSEL R60, R60, RZ, !P6 ;  /* 0x000000ff3c3c7208 */ /* 0x000fe40007000000 */
[----:B------:R-:W-:-:S03]  /*8750*/  SEL R91, RZ, 0x1, P6 ;  /* 0x00000001ff5b7807 */ /* 0x000fc60003000000 */
[----:B------:R-:W-:-:S04]  /*8760*/  FADD.FTZ R60, R73, R60 ;  /* 0x0000003c493c7221 */ /* 0x000fc80000010000 */
[----:B------:R-:W-:Y:S01]  /*8770*/  @P1 FADD.FTZ R73, R61, R60 ;  /* 0x0000003c3d491221 */ /* 0x000fe20000010000 */
[----:B------:R-:W-:Y:S02]  /*8780*/  @!P1 MOV R73, R60 ;  /* 0x0000003c00499202 */ /* 0x000fe40000000f00 */
[----:B------:R-:W-:Y:S02]  /*8790*/  PRMT R61, R96, 0x5410, R100 ;  /* 0x00005410603d7816 */ /* 0x000fe40000000064 */
[----:B------:R-:W-:Y:S02]  /*87a0*/  F2FP.F16.F32.PACK_AB R63, RZ, R73 ;  /* 0x00000049ff3f723e */ /* 0x000fe400000000ff */
[----:B------:R-:W-:Y:S02]  /*87b0*/  PRMT R60, R92, 0x5410, R93 ;  /* 0x000054105c3c7816 */ /* 0x000fe4000000005d */
[----:B------:R-:W-:-:S07]  /*87c0*/  PRMT R63, R97, 0x5410, R63 ;  /* 0x00005410613f7816 */ /* 0x000fce000000003f */
.L_x_1846:
[----:B------:R-:W0:Y:S01]  /*87d0*/  LDC.64 R108, c[0x0][0x3a8] ;  /* 0x0000ea00ff6c7b82 */ /* 0x000e220000000a00 */
[----:B------:R-:W-:Y:S02]  /*87e0*/  SEL R100, RZ, 0x100, !P0 ;  /* 0x00000100ff647807 */ /* 0x000fe40004000000 */
[----:B------:R-:W-:Y:S02]  /*87f0*/  SEL R92, RZ, 0x1000000, !P5 ;  /* 0x01000000ff5c7807 */ /* 0x000fe40006800000 */
[----:B------:R-:W-:Y:S02]  /*8800*/  SEL R79, RZ, 0x10000, !P4 ;  /* 0x00010000ff4f7807 */ /* 0x000fe40006000000 */
[----:B------:R-:W-:Y:S01]  /*8810*/  ISETP.NE.U32.AND P0, PT, RZ, UR14, PT ;  /* 0x0000000eff007c0c */ /* 0x000fe2000bf05070 */
[----:B------:R-:W1:Y:S01]  /*8820*/  LDC.64 R106, c[0x0][0x3b0] ;  /* 0x0000ec00ff6a7b82 */ /* 0x000e620000000a00 */
[----:B------:R-:W-:Y:S02]  /*8830*/  ISETP.NE.AND P5, PT, R75, RZ, PT ;  /* 0x000000ff4b00720c */ /* 0x000fe40003fa5270 */
[----:B------:R-:W-:-:S02]  /*8840*/  ISETP.NE.AND P4, PT, R95, RZ, PT ;  /* 0x000000ff5f00720c */ /* 0x000fc40003f85270 */
[----:B------:R-:W-:Y:S02]  /*8850*/  ISETP.NE.AND P6, PT, R65, RZ, PT ;  /* 0x000000ff4100720c */ /* 0x000fe40003fc5270 */
[----:B------:R-:W-:Y:S01]  /*8860*/  ISETP.NE.AND.EX P0, PT, RZ, UR15, PT, P0 ;  /* 0x0000000fff007c0c */ /* 0x000fe2000bf05300 */
[----:B------:R-:W2:Y:S01]  /*8870*/  @P1 LDC.64 R96, c[0x0][0x3a0] ;  /* 0x0000e800ff601b82 */ /* 0x000ea20000000a00 */
[----:B------:R-:W-:Y:S02]  /*8880*/  SEL R65, RZ, 0x1000000, !P2 ;  /* 0x01000000ff417807 */ /* 0x000fe40005000000 */
[----:B------:R-:W-:Y:S02]  /*8890*/  SEL R78, RZ, 0x10000, !P4 ;  /* 0x00010000ff4e7807 */ /* 0x000fe40006000000 */
[----:B------:R-:W-:Y:S02]  /*88a0*/  SEL R75, RZ, 0x100, !P5 ;  /* 0x00000100ff4b7807 */ /* 0x000fe40006800000 */
[----:B------:R-:W-:-:S02]  /*88b0*/  LOP3.LUT R100, R100, R92, R79, 0xfe, !PT ;  /* 0x0000005c64647212 */ /* 0x000fc400078efe4f */
[----:B------:R-:W-:Y:S01]  /*88c0*/  LOP3.LUT R75, R75, R65, R78, 0xfe, !PT ;  /* 0x000000414b4b7212 */ /* 0x000fe200078efe4e */
[C---:B0-----:R-:W-:Y:S01]  /*88d0*/  IMAD.WIDE.U32 R78, R64.reuse, 0x10, R108 ;  /* 0x00000010404e7825 */ /* 0x041fe200078e006c */
[----:B------:R-:W-:Y:S01]  /*88e0*/  SEL R93, RZ, 0x1, !P3 ;  /* 0x00000001ff5d7807 */ /* 0x000fe20005800000 */
[----:B------:R-:W0:Y:S01]  /*88f0*/  @P0 LDC.64 R76, c[0x0][0x398] ;  /* 0x0000e600ff4c0b82 */ /* 0x000e220000000a00 */
[----:B------:R-:W-:Y:S01]  /*8900*/  SEL R92, RZ, 0x1, !P6 ;  /* 0x00000001ff5c7807 */ /* 0x000fe20007000000 */
[----:B------:R-:W-:Y:S01]  /*8910*/  VIADD R65, R64, 0x80 ;  /* 0x0000008040417836 */ /* 0x000fe20000000000 */
[----:B------:R1:W-:Y:S01]  /*8920*/  STG.E.128 desc[UR10][R78.64], R60 ;  /* 0x0000003c4e007986 */ /* 0x0003e2000c101d0a */
[----:B------:R-:W-:Y:S02]  /*8930*/  LOP3.LUT R93, R100, R93, RZ, 0xfc, !PT ;  /* 0x0000005d645d7212 */ /* 0x000fe400078efcff */
[----:B------:R-:W-:Y:S01]  /*8940*/  LOP3.LUT R92, R75, R92, RZ, 0xfc, !PT ;  /* 0x0000005c4b5c7212 */ /* 0x000fe200078efcff */
[----:B-1----:R-:W-:-:S04]  /*8950*/  IMAD.WIDE.U32 R60, R64, 0x8, R106 ;  /* 0x00000008403c7825 */ /* 0x002fc800078e006a */
[C---:B------:R-:W-:Y:S01]  /*8960*/  IMAD.WIDE.U32 R78, R65.reuse, 0x10, R98 ;  /* 0x00000010414e7825 */ /* 0x040fe200078e0062 */
[----:B------:R1:W-:Y:S03]  /*8970*/  STG.E.64 desc[UR10][R60.64], R92 ;  /* 0x0000005c3c007986 */ /* 0x0003e6000c101b0a */
[----:B--2---:R-:W-:-:S04]  /*8980*/  @P1 IMAD.WIDE.U32 R62, R65, 0x10, R96 ;  /* 0x00000010413e1825 */ /* 0x004fc800078e0060 */
[----:B0-----:R-:W-:Y:S01]  /*8990*/  @P0 IMAD.WIDE.U32 R76, R65, 0x10, R76 ;  /* 0x00000010414c0825 */ /* 0x001fe200078e004c */
[----:B-1----:R-:W-:Y:S06]  /*89a0*/  @!P0 BRA `(.L_x_1895) ;  /* 0x0000000000508947 */ /* 0x002fec0003800000 */
        /* <DEDUP_REMOVED lines=20> */
.L_x_1895:
[----:B------:R1:W5:Y:S04]  /*8af0*/  @P1 LDG.E.128 R56, desc[UR10][R62.64] ;  /* 0x0000000a3e381981 */ /* 0x000368000c1e1d00 */
[----:B------:R1:W5:Y:S04]  /*8b00*/  @P0 LDG.E.128 R52, desc[UR10][R76.64] ;  /* 0x0000000a4c340981 */ /* 0x000368000c1e1d00 */
[----:B0-----:R1:W5:Y:S01]  /*8b10*/  LDG.E.128 R60, desc[UR10][R78.64] ;  /* 0x0000000a4e3c7981 */ /* 0x001362000c1e1d00 */
[----:B------:R-:W-:Y:S05]  /*8b20*/  @!P0 BRA `(.L_x_1896) ;  /* 0x0000005000188947 */ /* 0x000fea0003800000 */
[----:B------:R-:W-:Y:S01]  /*8b30*/  ISETP.NE.AND P2, PT, R105, 0x1, PT ;  /* 0x000000016900780c */ /* 0x000fe20003f45270 */
[----:B-1----:R-:W-:Y:S02]  /*8b40*/  HFMA2 R78, -RZ, RZ, 0, 1.1920928955078125e-07 ;  /* 0x00000002ff4e7431 */ /* 0x002fe400000001ff */
        /* <DEDUP_REMOVED lines=13> */
.L_x_1898:
        /* <DEDUP_REMOVED lines=12> */
.L_x_1899:
        /* <DEDUP_REMOVED lines=45> */
.L_x_1897:
[----:B------:R-:W-:Y:S01]  /*8fb0*/  I2FP.F32.U32 R75, R75 ;  /* 0x0000004b004b7245 */ /* 0x000fe20000201000 */
[----:B-----5:R-:W-:Y:S01]  /*8fc0*/  HADD2.F32 R74, -RZ, R60.H0_H0 ;  /* 0x2000003cff4a7230 */ /* 0x020fe20000004100 */
        /* <DEDUP_REMOVED lines=18> */
.L_x_1901:
        /* <DEDUP_REMOVED lines=12> */
.L_x_1902:
        /* <DEDUP_REMOVED lines=46> */
.L_x_1900:
[----:B------:R-:W-:Y:S01]  /*9490*/  I2FP.F32.U32 R75, R75 ;  /* 0x0000004b004b7245 */ /* 0x000fe20000201000 */
[----:B------:R-:W-:Y:S01]  /*94a0*/  HADD2.F32 R74, -RZ, R52.H0_H0 ;  /* 0x20000034ff4a7230 */ /* 0x000fe20000004100 */
[----:B------:R-:W-:Y:S01]  /*94b0*/  ISETP.NE.AND P3, PT, R85, 0x1, PT ;  /* 0x000000015500780c */ /* 0x000fe20003f65270 */
[----:B------:R-:W-:Y:S02]  /*94c0*/  @P1 HADD2.F32 R79, -RZ, R56.H0_H0 ;  /* 0x20000038ff4f1230 */ /* 0x000fe40000004100 */
[----:B------:R-:W-:Y:S01]  /*94d0*/  FFMA.FTZ R75, R75, R94, 1.1641532182693481445e-10 ;  /* 0x2f0000004b4b7423 */ /* 0x000fe2000001005e */
[----:B------:R-:W-:-:S04]  /*94e0*/  FMUL.FTZ R74, R74, UR5 ;  /* 0x000000054a4a7c20 */ /* 0x000fc80008410000 */
[----:B------:R-:W-:-:S04]  /*94f0*/  FSETP.GTU.FTZ.AND P2, PT, R75, UR4, PT ;  /* 0x000000044b007c0b */ /* 0x000fc8000bf5c000 */
[----:B------:R-:W-:Y:S02]  /*9500*/  FSEL R75, R74, RZ, !P2 ;  /* 0x000000ff4a4b7208 */ /* 0x000fe40005000000 */
[----:B------:R-:W-:-:S03]  /*9510*/  SEL R84, RZ, 0x1, P2 ;  /* 0x00000001ff547807 */ /* 0x000fc60001000000 */
[----:B------:R-:W-:Y:S01]  /*9520*/  FADD.FTZ R76, R76, R75 ;  /* 0x0000004b4c4c7221 */ /* 0x000fe20000010000 */
[----:B------:R-:W-:-:S03]  /*9530*/  IMAD.MOV.U32 R75, RZ, RZ, R0 ;  /* 0x000000ffff4b7224 */ /* 0x000fc600078e0000 */
[----:B------:R-:W-:Y:S01]  /*9540*/  @P1 FADD.FTZ R74, R79, R76 ;  /* 0x0000004c4f4a1221 */ /* 0x000fe20000010000 */
[----:B------:R-:W-:Y:S01]  /*9550*/  @!P1 MOV R74, R76 ;  /* 0x0000004c004a9202 */ /* 0x000fe20000000f00 */
[----:B------:R-:W-:-:S03]  /*9560*/  IMAD.MOV.U32 R76, RZ, RZ, 0x2 ;  /* 0x00000002ff4c7424 */ /* 0x000fc600078e00ff */
        /* <DEDUP_REMOVED lines=10> */
.L_x_1904:
        /* <DEDUP_REMOVED lines=12> */
.L_x_1905:
        /* <DEDUP_REMOVED lines=46> */
.L_x_1903:
        /* <DEDUP_REMOVED lines=20> */
.L_x_1907:
        /* <DEDUP_REMOVED lines=12> */
.L_x_1908:
        /* <DEDUP_REMOVED lines=46> */
.L_x_1906:
        /* <DEDUP_REMOVED lines=10> */
[--C-:B------:R-:W-:Y:S01]  /*9f30*/  @P1 FADD.FTZ R76, R79, R60.reuse ;  /* 0x0000003c4f4c1221 */ /* 0x100fe20000010000 */
[----:B------:R-:W-:Y:S01]  /*9f40*/  @!P1 IMAD.MOV.U32 R76, RZ, RZ, R60 ;  /* 0x000000ffff4c9224 */ /* 0x000fe200078e003c */
[----:B------:R-:W-:Y:S01]  /*9f50*/  MOV R79, 0x2 ;  /* 0x00000002004f7802 */ /* 0x000fe20000000f00 */
        /* <DEDUP_REMOVED lines=11> */
.L_x_1910:
        /* <DEDUP_REMOVED lines=12> */
.L_x_1911:
        /* <DEDUP_REMOVED lines=46> */
.L_x_1909:
[----:B------:R-:W-:Y:S01]  /*a3b0*/  I2FP.F32.U32 R75, R60 ;  /* 0x0000003c004b7245 */ /* 0x000fe20000201000 */
[----:B------:R-:W-:Y:S01]  /*a3c0*/  HADD2.F32 R60, -RZ, R61.H0_H0 ;  /* 0x2000003dff3c7230 */ /* 0x000fe20000004100 */
        /* <DEDUP_REMOVED lines=18> */
.L_x_1913:
        /* <DEDUP_REMOVED lines=12> */
.L_x_1914:
        /* <DEDUP_REMOVED lines=46> */
.L_x_1912:
[----:B------:R-:W-:Y:S01]  /*a890*/  I2FP.F32.U32 R75, R75 ;  /* 0x0000004b004b7245 */ /* 0x000fe20000201000 */
[----:B------:R-:W-:Y:S01]  /*a8a0*/  HADD2.F32 R78, -RZ, R53.H0_H0 ;  /* 0x20000035ff4e7230 */ /* 0x000fe20000004100 */
[----:B------:R-:W-:Y:S01]  /*a8b0*/  ISETP.NE.AND P3, PT, R87, 0x1, PT ;  /* 0x000000015700780c */ /* 0x000fe20003f65270 */
[----:B------:R-:W-:Y:S02]  /*a8c0*/  @P1 HADD2.F32 R79, -RZ, R57.H0_H0 ;  /* 0x20000039ff4f1230 */ /* 0x000fe40000004100 */
[----:B------:R-:W-:Y:S01]  /*a8d0*/  FFMA.FTZ R75, R75, R94, 1.1641532182693481445e-10 ;  /* 0x2f0000004b4b7423 */ /* 0x000fe2000001005e */
[----:B------:R-:W-:-:S04]  /*a8e0*/  FMUL.FTZ R78, R78, UR5 ;  /* 0x000000054e4e7c20 */ /* 0x000fc80008410000 */
        /* <DEDUP_REMOVED lines=18> */
.L_x_1916:
        /* <DEDUP_REMOVED lines=12> */
.L_x_1917:
        /* <DEDUP_REMOVED lines=46> */
.L_x_1915:
[----:B------:R-:W-:Y:S01]  /*adb0*/  I2FP.F32.U32 R79, R60 ;  /* 0x0000003c004f7245 */ /* 0x000fe20000201000 */
[----:B------:R-:W-:Y:S01]  /*adc0*/  HADD2.F32 R61, -RZ, R61.H1_H1 ;  /* 0x3000003dff3d7230 */ /* 0x000fe20000004100 */
[----:B------:R-:W-:-:S03]  /*add0*/  ISETP.NE.AND P2, PT, R78, 0x1, PT ;  /* 0x000000014e00780c */ /* 0x000fc60003f45270 */
[----:B------:R-:W-:Y:S01]  /*ade0*/  FFMA.FTZ R79, R79, R94, 1.1641532182693481445e-10 ;  /* 0x2f0000004f4f7423 */ /* 0x000fe2000001005e */
[----:B------:R-:W-:-:S04]  /*adf0*/  FMUL.FTZ R61, R61, UR5 ;  /* 0x000000053d3d7c20 */ /* 0x000fc80008410000 */
[----:B------:R-:W-:Y:S01]  /*ae00*/  FSETP.GTU.FTZ.AND P3, PT, R79, UR4, PT ;  /* 0x000000044f007c0b */ /* 0x000fe2000bf7c000 */
[----:B------:R-:W-:-:S03]  /*ae10*/  IMAD.MOV.U32 R79, RZ, RZ, 0x2 ;  /* 0x00000002ff4f7424 */ /* 0x000fc600078e00ff */
[----:B------:R-:W-:Y:S01]  /*ae20*/  FSEL R87, R61, RZ, !P3 ;  /* 0x000000ff3d577208 */ /* 0x000fe20005800000 */
[----:B------:R-:W-:Y:S01]  /*ae30*/  IMAD.MOV.U32 R61, RZ, RZ, R0 ;  /* 0x000000ffff3d7224 */ /* 0x000fe200078e0000 */
        /* <DEDUP_REMOVED lines=11> */
.L_x_1919:
        /* <DEDUP_REMOVED lines=12> */
.L_x_1920:
        /* <DEDUP_REMOVED lines=46> */
.L_x_1918:
[----:B------:R-:W-:Y:S01]  /*b290*/  I2FP.F32.U32 R61, R61 ;  /* 0x0000003d003d7245 */ /* 0x000fe20000201000 */
[----:B------:R-:W-:Y:S02]  /*b2a0*/  HADD2.F32 R60, -RZ, R53.H1_H1 ;  /* 0x30000035ff3c7230 */ /* 0x000fe40000004100 */
[----:B------:R-:W-:Y:S02]  /*b2b0*/  IMAD.MOV.U32 R88, RZ, RZ, 0x2 ;  /* 0x00000002ff587424 */ /* 0x000fe400078e00ff */
[----:B------:R-:W-:Y:S01]  /*b2c0*/  FFMA.FTZ R61, R61, R94, 1.1641532182693481445e-10 ;  /* 0x2f0000003d3d7423 */ /* 0x000fe2000001005e */
[----:B------:R-:W-:-:S04]  /*b2d0*/  FMUL.FTZ R60, R60, UR5 ;  /* 0x000000053c3c7c20 */ /* 0x000fc80008410000 */
[----:B------:R-:W-:Y:S01]  /*b2e0*/  FSETP.GTU.FTZ.AND P2, PT, R61, UR4, PT ;  /* 0x000000043d007c0b */ /* 0x000fe2000bf5c000 */
[----:B------:R-:W-:-:S03]  /*b2f0*/  @P1 HADD2.F32 R61, -RZ, R57.H1_H1 ;  /* 0x30000039ff3d1230 */ /* 0x000fc60000004100 */
[----:B------:R-:W-:-:S05]  /*b300*/  FSEL R60, R60, RZ, !P2 ;  /* 0x000000ff3c3c7208 */ /* 0x000fca0005000000 */
[----:B------:R-:W-:Y:S01]  /*b310*/  FADD.FTZ R60, R87, R60 ;  /* 0x0000003c573c7221 */ /* 0x000fe20000010000 */
[----:B------:R-:W-:Y:S02]  /*b320*/  SEL R87, RZ, 0x1, P2 ;  /* 0x00000001ff577807 */ /* 0x000fe40001000000 */
[----:B------:R-:W-:Y:S01]  /*b330*/  ISETP.NE.AND P2, PT, R79, 0x1, PT ;  /* 0x000000014f00780c */ /* 0x000fe20003f45270 */
[----:B------:R-:W-:Y:S01]  /*b340*/  @P1 FADD.FTZ R78, R61, R60 ;  /* 0x0000003c3d4e1221 */ /* 0x000fe20000010000 */
[----:B------:R-:W-:Y:S01]  /*b350*/  @!P1 MOV R78, R60 ;  /* 0x0000003c004e9202 */ /* 0x000fe20000000f00 */
[----:B------:R-:W-:-:S03]  /*b360*/  IMAD.MOV.U32 R61, RZ, RZ, R0 ;  /* 0x000000ffff3d7224 */ /* 0x000fc600078e0000 */
[----:B------:R-:W-:-:S07]  /*b370*/  F2FP.F16.F32.PACK_AB R113, RZ, R78 ;  /* 0x0000004eff71723e */ /* 0x000fce00000000ff */
        /* <DEDUP_REMOVED lines=9> */
.L_x_1922:
        /* <DEDUP_REMOVED lines=12> */
.L_x_1923:
        /* <DEDUP_REMOVED lines=46> */
.L_x_1921:
        /* <DEDUP_REMOVED lines=19> */
.L_x_1925:
        /* <DEDUP_REMOVED lines=12> */
.L_x_1926:
        /* <DEDUP_REMOVED lines=46> */
.L_x_1924:
        /* <DEDUP_REMOVED lines=10> */
[--C-:B------:R-:W-:Y:S01]  /*bd20*/  @P1 FADD.FTZ R79, R61, R60.reuse ;  /* 0x0000003c3d4f1221 */ /* 0x100fe20000010000 */
[----:B------:R-:W-:Y:S01]  /*bd30*/  @!P1 IMAD.MOV.U32 R79, RZ, RZ, R60 ;  /* 0x000000ffff4f9224 */ /* 0x000fe200078e003c */
[----:B------:R-:W-:Y:S01]  /*bd40*/  MOV R60, 0x2 ;  /* 0x00000002003c7802 */ /* 0x000fe20000000f00 */
        /* <DEDUP_REMOVED lines=11> */
.L_x_1928:
        /* <DEDUP_REMOVED lines=12> */
.L_x_1929:
        /* <DEDUP_REMOVED lines=46> */
.L_x_1927:
[----:B------:R-:W-:Y:S01]  /*c1a0*/  I2FP.F32.U32 R61, R61 ;  /* 0x0000003d003d7245 */ /* 0x000fe20000201000 */
[----:B------:R-:W-:Y:S01]  /*c1b0*/  HADD2.F32 R62, -RZ, R62.H1_H1 ;  /* 0x3000003eff3e7230 */ /* 0x000fe20000004100 */
        /* <DEDUP_REMOVED lines=17> */
.L_x_1931:
        /* <DEDUP_REMOVED lines=12> */
.L_x_1932:
        /* <DEDUP_REMOVED lines=46> */
.L_x_1930:
[----:B------:R-:W-:Y:S01]  /*c670*/  I2FP.F32.U32 R61, R89 ;  /* 0x00000059003d7245 */ /* 0x000fe20000201000 */
[----:B------:R-:W-:Y:S02]  /*c680*/  HADD2.F32 R60, -RZ, R54.H1_H1 ;  /* 0x30000036ff3c7230 */ /* 0x000fe40000004100 */
[----:B------:R-:W-:Y:S02]  /*c690*/  @P1 HADD2.F32 R93, -RZ, R58.H1_H1 ;  /* 0x3000003aff5d1230 */ /* 0x000fe40000004100 */
        /* <DEDUP_REMOVED lines=21> */
.L_x_1934:
        /* <DEDUP_REMOVED lines=12> */
.L_x_1935:
        /* <DEDUP_REMOVED lines=46> */
.L_x_1933:
[----:B------:R-:W-:Y:S01]  /*cb90*/  I2FP.F32.U32 R61, R61 ;  /* 0x0000003d003d7245 */ /* 0x000fe20000201000 */
[----:B------:R-:W-:Y:S01]  /*cba0*/  HADD2.F32 R60, -RZ, R63.H0_H0 ;  /* 0x2000003fff3c7230 */ /* 0x000fe20000004100 */
        /* <DEDUP_REMOVED lines=17> */
.L_x_1937:
        /* <DEDUP_REMOVED lines=12> */
.L_x_1938:
        /* <DEDUP_REMOVED lines=46> */
.L_x_1936:
        /* <DEDUP_REMOVED lines=11> */
[----:B------:R-:W-:-:S03]  /*d110*/  IMAD.MOV.U32 R61, RZ, RZ, R0 ;  /* 0x000000ffff3d7224 */ /* 0x000fc600078e0000 */
[----:B------:R-:W-:Y:S01]  /*d120*/  @P1 FADD.FTZ R95, R95, R62 ;  /* 0x0000003e5f5f1221 */ /* 0x000fe20000010000 */
[----:B------:R-:W-:-:S04]  /*d130*/  @!P1 MOV R95, R62 ;  /* 0x0000003e005f9202 */ /* 0x000fc80000000f00 */
        /* <DEDUP_REMOVED lines=10> */
.L_x_1940:
        /* <DEDUP_REMOVED lines=12> */
.L_x_1941:
        /* <DEDUP_REMOVED lines=46> */
.L_x_1939:
[----:B------:R-:W-:Y:S01]  /*d580*/  I2FP.F32.U32 R61, R61 ;  /* 0x0000003d003d7245 */ /* 0x000fe20000201000 */
[----:B------:R-:W-:Y:S01]  /*d590*/  HADD2.F32 R63, -RZ, R63.H1_H1 ;  /* 0x3000003fff3f7230 */ /* 0x000fe20000004100 */
        /* <DEDUP_REMOVED lines=17> */
.L_x_1943:
        /* <DEDUP_REMOVED lines=14> */
.L_x_1944:
        /* <DEDUP_REMOVED lines=46> */
.L_x_1942:
[----:B------:R-:W-:Y:S01]  /*da70*/  I2FP.F32.U32 R61, R62 ;  /* 0x0000003e003d7245 */ /* 0x000fe20000201000 */
[----:B------:R-:W-:Y:S02]  /*da80*/  HADD2.F32 R60, -RZ, R55.H1_H1 ;  /* 0x30000037ff3c7230 */ /* 0x000fe40000004100 */
[----:B------:R-:W-:Y:S02]  /*da90*/  @P1 HADD2.F32 R92, -RZ, R59.H1_H1 ;  /* 0x3000003bff5c1230 */ /* 0x000fe40000004100 */
[----:B------:R-:W-:Y:S01]  /*daa0*/  FFMA.FTZ R61, R61, R94, 1.1641532182693481445e-10 ;  /* 0x2f0000003d3d7423 */ /* 0x000fe2000001005e */
[----:B------:R-:W-:-:S04]  /*dab0*/  FMUL.FTZ R60, R60, UR5 ;  /* 0x000000053c3c7c20 */ /* 0x000fc80008410000 */
[----:B------:R-:W-:-:S04]  /*dac0*/  FSETP.GTU.FTZ.AND P6, PT, R61, UR4, PT ;  /* 0x000000043d007c0b */ /* 0x000fc8000bfdc000 */
[----:B------:R-:W-:Y:S02]  /*dad0*/  FSEL R62, R60, RZ, !P6 ;  /* 0x000000ff3c3e7208 */ /* 0x000fe40007000000 */
[----:B------:R-:W-:-:S03]  /*dae0*/  SEL R60, RZ, 0x1, P6 ;  /* 0x00000001ff3c7807 */ /* 0x000fc60003000000 */
[----:B------:R-:W-:Y:S01]  /*daf0*/  FADD.FTZ R61, R97, R62 ;  /* 0x0000003e613d7221 */ /* 0x000fe20000010000 */
[----:B------:R-:W-:-:S03]  /*db00*/  PRMT R62, R114, 0x5410, R115 ;  /* 0x00005410723e7816 */ /* 0x000fc60000000073 */
[--C-:B------:R-:W-:Y:S01]  /*db10*/  @P1 FADD.FTZ R97, R92, R61.reuse ;  /* 0x0000003d5c611221 */ /* 0x100fe20000010000 */
[----:B------:R-:W-:Y:S01]  /*db20*/  @!P1 IMAD.MOV.U32 R97, RZ, RZ, R61 ;  /* 0x000000ffff619224 */ /* 0x000fe200078e003d */
[----:B------:R-:W-:Y:S02]  /*db30*/  PRMT R61, R91, 0x5410, R113 ;  /* 0x000054105b3d7816 */ /* 0x000fe40000000071 */
[----:B------:R-:W-:Y:S02]  /*db40*/  PRMT R91, R60, 0x7610, R91 ;  /* 0x000076103c5b7816 */ /* 0x000fe4000000005b */
[----:B------:R-:W-:Y:S02]  /*db50*/  F2FP.F16.F32.PACK_AB R63, RZ, R97 ;  /* 0x00000061ff3f723e */ /* 0x000fe400000000ff */
[----:B------:R-:W-:Y:S02]  /*db60*/  PRMT R60, R102, 0x5410, R103 ;  /* 0x00005410663c7816 */ /* 0x000fe40000000067 */
[----:B------:R-:W-:Y:S01]  /*db70*/  PRMT R63, R111, 0x5410, R63 ;  /* 0x000054106f3f7816 */ /* 0x000fe2000000003f */
[----:B------:R-:W-:Y:S06]  /*db80*/  BRA `(.L_x_1945) ;  /* 0x0000002800287947 */ /* 0x000fec0003800000 */
.L_x_1896:
        /* <DEDUP_REMOVED lines=15> */
.L_x_1947:
        /* <DEDUP_REMOVED lines=12> */
.L_x_1948:
        /* <DEDUP_REMOVED lines=45> */
.L_x_1946:
[----:B------:R-:W-:Y:S01]  /*e010*/  I2FP.F32.U32 R75, R75 ;  /* 0x0000004b004b7245 */ /* 0x000fe20000201000 */
[----:B-----5:R-:W-:Y:S01]  /*e020*/  HADD2.F32 R74, -RZ, R60.H0_H0 ;  /* 0x2000003cff4a7230 */ /* 0x020fe20000004100 */
[----:B------:R-:W-:Y:S01]  /*e030*/  ISETP.NE.AND P3, PT, R76, 0x1, PT ;  /* 0x000000014c00780c */ /* 0x000fe20003f65270 */
[----:B------:R-:W-:Y:S02]  /*e040*/  IMAD.MOV.U32 R78, RZ, RZ, 0x2 ;  /* 0x00000002ff4e7424 */ /* 0x000fe400078e00ff */
[----:B------:R-:W-:Y:S01]  /*e050*/  FFMA.FTZ R75, R75, R94, 1.1641532182693481445e-10 ;  /* 0x2f0000004b4b7423 */ /* 0x000fe2000001005e */
[----:B------:R-:W-:-:S04]  /*e060*/  FMUL.FTZ R74, R74, UR5 ;  /* 0x000000054a4a7c20 */ /* 0x000fc80008410000 */
[----:B------:R-:W-:Y:S01]  /*e070*/  FSETP.GTU.FTZ.AND P2, PT, R75, UR4, PT ;  /* 0x000000044b007c0b */ /* 0x000fe2000bf5c000 */
        /* <DEDUP_REMOVED lines=16> */
.L_x_1950:
        /* <DEDUP_REMOVED lines=12> */
.L_x_1951:
        /* <DEDUP_REMOVED lines=46> */
.L_x_1949:
        /* <DEDUP_REMOVED lines=23> */
.L_x_1953:
        /* <DEDUP_REMOVED lines=12> */
.L_x_1954:
        /* <DEDUP_REMOVED lines=46> */
.L_x_1952:
[----:B------:R-:W-:Y:S01]  /*ea30*/  I2FP.F32.U32 R75, R60 ;  /* 0x0000003c004b7245 */ /* 0x000fe20000201000 */
[----:B------:R-:W-:Y:S01]  /*ea40*/  HADD2.F32 R60, -RZ, R61.H0_H0 ;  /* 0x2000003dff3c7230 */ /* 0x000fe20000004100 */
[----:B------:R-:W-:Y:S01]  /*ea50*/  ISETP.NE.AND P3, PT, R79, 0x1, PT ;  /* 0x000000014f00780c */ /* 0x000fe20003f65270 */
[----:B------:R-:W-:Y:S02]  /*ea60*/  @P1 HADD2.F32 R78, -RZ, R57.H0_H0 ;  /* 0x20000039ff4e1230 */ /* 0x000fe40000004100 */
[----:B------:R-:W-:Y:S01]  /*ea70*/  FFMA.FTZ R75, R75, R94, 1.1641532182693481445e-10 ;  /* 0x2f0000004b4b7423 */ /* 0x000fe2000001005e */
[----:B------:R-:W-:Y:S01]  /*ea80*/  FMUL.FTZ R60, R60, UR5 ;  /* 0x000000053c3c7c20 */ /* 0x000fe20008410000 */
[----:B------:R-:W-:-:S03]  /*ea90*/  IMAD.MOV.U32 R92, RZ, RZ, 0x2 ;  /* 0x00000002ff5c7424 */ /* 0x000fc600078e00ff */
[----:B------:R-:W-:-:S04]  /*eaa0*/  FSETP.GTU.FTZ.AND P2, PT, R75, UR4, PT ;  /* 0x000000044b007c0b */ /* 0x000fc8000bf5c000 */
[----:B------:R-:W-:Y:S02]  /*eab0*/  FSEL R75, R60, RZ, !P2 ;  /* 0x000000ff3c4b7208 */ /* 0x000fe40005000000 */
[----:B------:R-:W-:Y:S02]  /*eac0*/  PLOP3.LUT P2, PT, P2, PT, PT, 0x8, 0x80 ;  /* 0x000000000080781c */ /* 0x000fe4000174e170 */
[----:B------:R-:W-:Y:S01]  /*ead0*/  MOV R60, R0 ;  /* 0x00000000003c7202 */ /* 0x000fe20000000f00 */
        /* <DEDUP_REMOVED lines=12> */
.L_x_1956:
        /* <DEDUP_REMOVED lines=12> */
.L_x_1957:
        /* <DEDUP_REMOVED lines=46> */
.L_x_1955:
        /* <DEDUP_REMOVED lines=23> */
.L_x_1959:
        /* <DEDUP_REMOVED lines=12> */
.L_x_1960:
        /* <DEDUP_REMOVED lines=46> */
.L_x_1958:
        /* <DEDUP_REMOVED lines=9> */
[----:B------:R-:W-:Y:S01]  /*f4e0*/  HFMA2 R60, -RZ, RZ, 0, 1.1920928955078125e-07 ;  /* 0x00000002ff3c7431 */ /* 0x000fe200000001ff */
        /* <DEDUP_REMOVED lines=12> */
.L_x_1962:
[----:B------:R-:W-:-:S04]  /*f5b0*/  IADD3 R82, PT, PT, R82, 0x1, RZ ;  /* 0x0000000152527810 */ /* 0x000fc80007ffe0ff */
        /* <DEDUP_REMOVED lines=11> */
.L_x_1963:
        /* <DEDUP_REMOVED lines=45> */
[----:B------:R-:W-:-:S07]  /*f940*/  HFMA2 R60, -RZ, RZ, 0, 0 ;  /* 0x00000000ff3c7431 */ /* 0x000fce00000001ff */
.L_x_1961:
        /* <DEDUP_REMOVED lines=22> */
.L_x_1965:
[----:B------:R-:W-:-:S04]  /*fab0*/  VIADD R82, R82, 0x1 ;  /* 0x0000000152527836 */ /* 0x000fc80000000000 */
        /* <DEDUP_REMOVED lines=11> */
.L_x_1966:
        /* <DEDUP_REMOVED lines=44> */
[----:B------:R-:W-:Y:S01]  /*fe30*/  IMAD.MOV.U32 R61, RZ, RZ, R104 ;  /* 0x000000ffff3d7224 */ /* 0x000fe200078e0068 */
[----:B------:R-:W-:-:S07]  /*fe40*/  MOV R104, R60 ;  /* 0x0000003c00687202 */ /* 0x000fce0000000f00 */
.L_x_1964:
[----:B------:R-:W-:Y:S01]  /*fe50*/  I2FP.F32.U32 R61, R61 ;  /* 0x0000003d003d7245 */ /* 0x000fe20000201000 */
[----:B------:R-:W-:Y:S01]  /*fe60*/  HADD2.F32 R60, -RZ, R63.H0_H0 ;  /* 0x2000003fff3c7230 */ /* 0x000fe20000004100 */
[----:B------:R-:W-:Y:S01]  /*fe70*/  ISETP.NE.AND P5, PT, R97, 0x1, PT ;  /* 0x000000016100780c */ /* 0x000fe20003fa5270 */
[----:B------:R-:W-:Y:S02]  /*fe80*/  @P1 HADD2.F32 R92, -RZ, R59.H0_H0 ;  /* 0x2000003bff5c1230 */ /* 0x000fe40000004100 */
[----:B------:R-:W-:Y:S02]  /*fe90*/  HFMA2 R93, -RZ, RZ, 0, 1.1920928955078125e-07 ;  /* 0x00000002ff5d7431 */ /* 0x000fe400000001ff */
[----:B------:R-:W-:Y:S01]  /*fea0*/  FFMA.FTZ R61, R61, R94, 1.1641532182693481445e-10 ;  /* 0x2f0000003d3d7423 */ /* 0x000fe2000001005e */
[----:B------:R-:W-:-:S04]  /*feb0*/  FMUL.FTZ R60, R60, UR5 ;  /* 0x000000053c3c7c20 */ /* 0x000fc80008410000 */
[----:B------:R-:W-:Y:S01]  /*fec0*/  FSETP.GTU.FTZ.AND P4, PT, R61, UR4, PT ;  /* 0x000000043d007c0b */ /* 0x000fe2000bf9c000 */
        /* <DEDUP_REMOVED lines=14> */
.L_x_1968:
        /* <DEDUP_REMOVED lines=12> */
.L_x_1969:
        /* <DEDUP_REMOVED lines=46> */
.L_x_1967:
        /* <DEDUP_REMOVED lines=13> */
[----:B------:R-:W-:-:S07]  /*10420*/  PRMT R63, R115, 0x5410, R63 ;  /* 0x00005410733f7816 */ /* 0x000fce000000003f */
.L_x_1945:
[----:B------:R-:W-:Y:S01]  /*10430*/  SEL R111, RZ, 0x1000000, !P5 ;  /* 0x01000000ff6f7807 */ /* 0x000fe20006800000 */
[----:B------:R-:W0:Y:S01]  /*10440*/  @P0 LDC.64 R102, c[0x0][0x398] ;  /* 0x0000e600ff660b82 */ /* 0x000e220000000a00 */
[----:B------:R-:W-:Y:S02]  /*10450*/  SEL R114, RZ, 0x10000, !P4 ;  /* 0x00010000ff727807 */ /* 0x000fe40006000000 */
[----:B------:R-:W-:Y:S02]  /*10460*/  SEL R113, RZ, 0x100, !P3 ;  /* 0x00000100ff717807 */ /* 0x000fe40005800000 */
[----:B------:R-:W-:Y:S02]  /*10470*/  ISETP.NE.AND P5, PT, R105, RZ, PT ;  /* 0x000000ff6900720c */ /* 0x000fe40003fa5270 */
[----:B------:R-:W-:Y:S01]  /*10480*/  ISETP.NE.AND P4, PT, R110, RZ, PT ;  /* 0x000000ff6e00720c */ /* 0x000fe20003f85270 */
[----:B------:R-:W1:Y:S01]  /*10490*/  @P1 LDC.64 R100, c[0x0][0x3a0] ;  /* 0x0000e800ff641b82 */ /* 0x000e620000000a00 */
[----:B------:R-:W-:-:S02]  /*104a0*/  ISETP.NE.AND P3, PT, R112, RZ, PT ;  /* 0x000000ff7000720c */ /* 0x000fc40003f65270 */
[----:B------:R-:W-:Y:S02]  /*104b0*/  ISETP.NE.AND P6, PT, R77, RZ, PT ;  /* 0x000000ff4d00720c */ /* 0x000fe40003fc5270 */
[----:B------:R-:W-:Y:S02]  /*104c0*/  SEL R105, RZ, 0x1000000, !P3 ;  /* 0x01000000ff697807 */ /* 0x000fe40005800000 */
[----:B------:R-:W-:Y:S02]  /*104d0*/  SEL R77, RZ, 0x10000, !P4 ;  /* 0x00010000ff4d7807 */ /* 0x000fe40006000000 */
[----:B------:R-:W-:Y:S02]  /*104e0*/  SEL R92, RZ, 0x100, !P5 ;  /* 0x00000100ff5c7807 */ /* 0x000fe40006800000 */
[----:B------:R-:W-:Y:S01]  /*104f0*/  LOP3.LUT R113, R113, R111, R114, 0xfe, !PT ;  /* 0x0000006f71717212 */ /* 0x000fe200078efe72 */
[----:B------:R-:W-:Y:S01]  /*10500*/  IMAD.WIDE.U32 R110, R65, 0x10, R108 ;  /* 0x00000010416e7825 */ /* 0x000fe200078e006c */
[----:B------:R-:W-:-:S02]  /*10510*/  LOP3.LUT R92, R92, R105, R77, 0xfe, !PT ;  /* 0x000000695c5c7212 */ /* 0x000fc400078efe4d */
[----:B------:R-:W-:Y:S01]  /*10520*/  SEL R112, RZ, 0x1, !P2 ;  /* 0x00000001ff707807 */ /* 0x000fe20005000000 */
[----:B------:R-:W-:Y:S01]  /*10530*/  VIADD R77, R64, 0x100 ;  /* 0x00000100404d7836 */ /* 0x000fe20000000000 */
[----:B------:R-:W-:Y:S01]  /*10540*/  SEL R105, RZ, 0x1, !P6 ;  /* 0x00000001ff697807 */ /* 0x000fe20007000000 */
[----:B------:R2:W-:Y:S02]  /*10550*/  STG.E.128 desc[UR10][R110.64], R60 ;  /* 0x0000003c6e007986 */ /* 0x0005e4000c101d0a */
[----:B------:R-:W-:-:S04]  /*10560*/  IMAD.WIDE.U32 R98, R77, 0x10, R98 ;  /* 0x000000104d627825 */ /* 0x000fc800078e0062 */
[----:B0-----:R-:W-:-:S04]  /*10570*/  @P0 IMAD.WIDE.U32 R102, R77, 0x10, R102 ;  /* 0x000000104d660825 */ /* 0x001fc800078e0066 */
[----:B-1----:R-:W-:Y:S01]  /*10580*/  @P1 IMAD.WIDE.U32 R100, R77, 0x10, R100 ;  /* 0x000000104d641825 */ /* 0x002fe200078e0064 */
[----:B--2---:R-:W-:-:S03]  /*10590*/  LOP3.LUT R61, R113, R112, RZ, 0xfc, !PT ;  /* 0x00000070713d7212 */ /* 0x004fc600078efcff */
[----:B------:R-:W-:Y:S01]  /*105a0*/  IMAD.WIDE.U32 R62, R65, 0x8, R106 ;  /* 0x00000008413e7825 */ /* 0x000fe200078e006a */
[----:B------:R-:W-:-:S05]  /*105b0*/  LOP3.LUT R60, R92, R105, RZ, 0xfc, !PT ;  /* 0x000000695c3c7212 */ /* 0x000fca00078efcff */
[----:B------:R0:W-:Y:S01]  /*105c0*/  STG.E.64 desc[UR10][R62.64], R60 ;  /* 0x0000003c3e007986 */ /* 0x0001e2000c101b0a */
[----:B------:R-:W-:Y:S05]  /*105d0*/  @!P0 BRA `(.L_x_1970) ;  /* 0x0000000000508947 */ /* 0x000fea0003800000 */
        /* <DEDUP_REMOVED lines=20> */
.L_x_1970:
[----:B------:R2:W5:Y:S04]  /*10720*/  @P0 LDG.E.128 R52, desc[UR10][R102.64] ;  /* 0x0000000a66340981 */ /* 0x000568000c1e1d00 */
[----:B------:R2:W5:Y:S04]  /*10730*/  @P1 LDG.E.128 R56, desc[UR10][R100.64] ;  /* 0x0000000a64381981 */ /* 0x000568000c1e1d00 */
[----:B01----:R2:W5:Y:S01]  /*10740*/  LDG.E.128 R60, desc[UR10][R98.64] ;  /* 0x0000000a623c7981 */ /* 0x003562000c1e1d00 */
[----:B------:R-:W-:Y:S05]  /*10750*/  @!P0 BRA `(.L_x_1971) ;  /* 0x0000005000188947 */ /* 0x000fea0003800000 */
        /* <DEDUP_REMOVED lines=15> */
.L_x_1973:
        /* <DEDUP_REMOVED lines=12> */
.L_x_1974:
        /* <DEDUP_REMOVED lines=45> */
.L_x_1972:
[----:B------:R-:W-:Y:S01]  /*10be0*/  I2FP.F32.U32 R85, R84 ;  /* 0x0000005400557245 */ /* 0x000fe20000201000 */
[----:B-----5:R-:W-:Y:S01]  /*10bf0*/  HADD2.F32 R84, -RZ, R60.H0_H0 ;  /* 0x2000003cff547230 */ /* 0x020fe20000004100 */
        /* <DEDUP_REMOVED lines=18> */
.L_x_1976:
        /* <DEDUP_REMOVED lines=12> */
.L_x_1977:
        /* <DEDUP_REMOVED lines=46> */
.L_x_1975:
[----:B------:R-:W-:Y:S01]  /*110c0*/  I2FP.F32.U32 R85, R85 ;  /* 0x0000005500557245 */ /* 0x000fe20000201000 */
[----:B------:R-:W-:Y:S01]  /*110d0*/  HADD2.F32 R84, -RZ, R52.H0_H0 ;  /* 0x20000034ff547230 */ /* 0x000fe20000004100 */
[----:B------:R-:W-:Y:S01]  /*110e0*/  ISETP.NE.AND P3, PT, R87, 0x1, PT ;  /* 0x000000015700780c */ /* 0x000fe20003f65270 */
[----:B--2---:R-:W-:Y:S01]  /*110f0*/  @P1 HADD2.F32 R98, -RZ, R56.H0_H0 ;  /* 0x20000038ff621230 */ /* 0x004fe20000004100 */
[----:B------:R-:W-:Y:S01]  /*11100*/  MOV R86, 0x2 ;  /* 0x0000000200567802 */ /* 0x000fe20000000f00 */
[----:B------:R-:W-:Y:S01]  /*11110*/  FFMA.FTZ R85, R85, R94, 1.1641532182693481445e-10 ;  /* 0x2f00000055557423 */ /* 0x000fe2000001005e */
[----:B------:R-:W-:-:S04]  /*11120*/  FMUL.FTZ R84, R84, UR5 ;  /* 0x0000000554547c20 */ /* 0x000fc80008410000 */
[----:B------:R-:W-:Y:S01]  /*11130*/  FSETP.GTU.FTZ.AND P2, PT, R85, UR4, PT ;  /* 0x0000000455007c0b */ /* 0x000fe2000bf5c000 */
[----:B------:R-:W-:-:S03]  /*11140*/  IMAD.MOV.U32 R85, RZ, RZ, R0 ;  /* 0x000000ffff557224 */ /* 0x000fc600078e0000 */
[----:B------:R-:W-:-:S05]  /*11150*/  FSEL R84, R84, RZ, !P2 ;  /* 0x000000ff54547208 */ /* 0x000fca0005000000 */
[----:B------:R-:W-:Y:S01]  /*11160*/  FADD.FTZ R93, R93, R84 ;  /* 0x000000545d5d7221 */ /* 0x000fe20000010000 */
[----:B------:R-:W-:-:S03]  /*11170*/  SEL R84, RZ, 0x1, P2 ;  /* 0x00000001ff547807 */ /* 0x000fc60001000000 */
[--C-:B------:R-:W-:Y:S01]  /*11180*/  @P1 FADD.FTZ R98, R98, R93.reuse ;  /* 0x0000005d62621221 */ /* 0x100fe20000010000 */
[----:B------:R-:W-:-:S05]  /*11190*/  @!P1 IMAD.MOV.U32 R98, RZ, RZ, R93 ;  /* 0x000000ffff629224 */ /* 0x000fca00078e005d */
        /* <DEDUP_REMOVED lines=10> */
.L_x_1979:
        /* <DEDUP_REMOVED lines=12> */
.L_x_1980:
        /* <DEDUP_REMOVED lines=46> */
.L_x_1978:
[----:B------:R-:W-:Y:S01]  /*115e0*/  I2FP.F32.U32 R85, R85 ;  /* 0x0000005500557245 */ /* 0x000fe20000201000 */
[----:B------:R-:W-:Y:S01]  /*115f0*/  HADD2.F32 R60, -RZ, R60.H1_H1 ;  /* 0x3000003cff3c7230 */ /* 0x000fe20000004100 */
        /* <DEDUP_REMOVED lines=18> */
.L_x_1982:
        /* <DEDUP_REMOVED lines=12> */
.L_x_1983:
        /* <DEDUP_REMOVED lines=44> */
[----:B------:R-:W-:Y:S01]  /*11aa0*/  IMAD.MOV.U32 R88, RZ, RZ, RZ ;  /* 0x000000ffff587224 */ /* 0x000fe200078e00ff */
[----:B------:R-:W-:-:S07]  /*11ab0*/  MOV R92, R86 ;  /* 0x00000056005c7202 */ /* 0x000fce0000000f00 */
.L_x_1981:
[----:B------:R-:W-:Y:S01]  /*11ac0*/  I2FP.F32.U32 R85, R85 ;  /* 0x0000005500557245 */ /* 0x000fe20000201000 */
[----:B------:R-:W-:Y:S01]  /*11ad0*/  HADD2.F32 R86, -RZ, R52.H1_H1 ;  /* 0x30000034ff567230 */ /* 0x000fe20000004100 */
[----:B------:R-:W-:Y:S01]  /*11ae0*/  ISETP.NE.AND P3, PT, R88, 0x1, PT ;  /* 0x000000015800780c */ /* 0x000fe20003f65270 */
[----:B------:R-:W-:Y:S02]  /*11af0*/  @P1 HADD2.F32 R87, -RZ, R56.H1_H1 ;  /* 0x30000038ff571230 */ /* 0x000fe40000004100 */
[----:B------:R-:W-:Y:S01]  /*11b00*/  FFMA.FTZ R85, R85, R94, 1.1641532182693481445e-10 ;  /* 0x2f00000055557423 */ /* 0x000fe2000001005e */
[----:B------:R-:W-:-:S04]  /*11b10*/  FMUL.FTZ R86, R86, UR5 ;  /* 0x0000000556567c20 */ /* 0x000fc80008410000 */
[----:B------:R-:W-:-:S04]  /*11b20*/  FSETP.GTU.FTZ.AND P2, PT, R85, UR4, PT ;  /* 0x0000000455007c0b */ /* 0x000fc8000bf5c000 */
[----:B------:R-:W-:Y:S01]  /*11b30*/  FSEL R85, R86, RZ, !P2 ;  /* 0x000000ff56557208 */ /* 0x000fe20005000000 */
[----:B------:R-:W-:-:S04]  /*11b40*/  IMAD.MOV.U32 R86, RZ, RZ, 0x2 ;  /* 0x00000002ff567424 */ /* 0x000fc800078e00ff */
[----:B------:R-:W-:Y:S01]  /*11b50*/  FADD.FTZ R60, R60, R85 ;  /* 0x000000553c3c7221 */ /* 0x000fe20000010000 */
[----:B------:R-:W-:-:S03]  /*11b60*/  SEL R85, RZ, 0x1, P2 ;  /* 0x00000001ff557807 */ /* 0x000fc60001000000 */
[----:B------:R-:W-:Y:S01]  /*11b70*/  @P1 FADD.FTZ R100, R87, R60 ;  /* 0x0000003c57641221 */ /* 0x000fe20000010000 */
[----:B------:R-:W-:Y:S02]  /*11b80*/  @!P1 MOV R100, R60 ;  /* 0x0000003c00649202 */ /* 0x000fe40000000f00 */
[----:B------:R-:W-:Y:S02]  /*11b90*/  MOV R60, R0 ;  /* 0x00000000003c7202 */ /* 0x000fe40000000f00 */
        /* <DEDUP_REMOVED lines=10> */
.L_x_1985:
        /* <DEDUP_REMOVED lines=12> */
.L_x_1986:
        /* <DEDUP_REMOVED lines=43> */
[----:B------:R-:W-:Y:S01]  /*11fb0*/  MOV R92, R86 ;  /* 0x00000056005c7202 */ /* 0x000fe20000000f00 */
[----:B------:R-:W-:Y:S01]  /*11fc0*/  IMAD.MOV.U32 R86, RZ, RZ, RZ ;  /* 0x000000ffff567224 */ /* 0x000fe200078e00ff */
[----:B------:R-:W-:-:S07]  /*11fd0*/  LOP3.LUT R4, R88, UR27, R87, 0x96, !PT ;  /* 0x0000001b58047c12 */ /* 0x000fce000f8e9657 */
.L_x_1984:
        /* <DEDUP_REMOVED lines=20> */
.L_x_1988:
        /* <DEDUP_REMOVED lines=12> */
.L_x_1989:
        /* <DEDUP_REMOVED lines=43> */
[----:B------:R-:W-:Y:S01]  /*12490*/  HFMA2 R88, -RZ, RZ, 0, 0 ;  /* 0x00000000ff587431 */ /* 0x000fe200000001ff */
[----:B------:R-:W-:Y:S01]  /*124a0*/  MOV R87, R92 ;  /* 0x0000005c00577202 */ /* 0x000fe20000000f00 */
[----:B------:R-:W-:-:S07]  /*124b0*/  IMAD.MOV.U32 R92, RZ, RZ, R86 ;  /* 0x000000ffff5c7224 */ /* 0x000fce00078e0056 */
.L_x_1987:
[----:B------:R-:W-:Y:S01]  /*124c0*/  I2FP.F32.U32 R87, R87 ;  /* 0x0000005700577245 */ /* 0x000fe20000201000 */
[----:B------:R-:W-:Y:S01]  /*124d0*/  HADD2.F32 R86, -RZ, R53.H0_H0 ;  /* 0x20000035ff567230 */ /* 0x000fe20000004100 */
[----:B------:R-:W-:Y:S01]  /*124e0*/  ISETP.NE.AND P3, PT, R88, 0x1, PT ;  /* 0x000000015800780c */ /* 0x000fe20003f65270 */
[----:B------:R-:W-:Y:S01]  /*124f0*/  @P1 HADD2.F32 R99, -RZ, R57.H0_H0 ;  /* 0x20000039ff631230 */ /* 0x000fe20000004100 */
[----:B------:R-:W-:Y:S01]  /*12500*/  MOV R89, 0x2 ;  /* 0x0000000200597802 */ /* 0x000fe20000000f00 */
[----:B------:R-:W-:Y:S01]  /*12510*/  FFMA.FTZ R87, R87, R94, 1.1641532182693481445e-10 ;  /* 0x2f00000057577423 */ /* 0x000fe2000001005e */
[----:B------:R-:W-:-:S04]  /*12520*/  FMUL.FTZ R86, R86, UR5 ;  /* 0x0000000556567c20 */ /* 0x000fc80008410000 */
[----:B------:R-:W-:-:S04]  /*12530*/  FSETP.GTU.FTZ.AND P2, PT, R87, UR4, PT ;  /* 0x0000000457007c0b */ /* 0x000fc8000bf5c000 */
        /* <DEDUP_REMOVED lines=16> */
.L_x_1991:
        /* <DEDUP_REMOVED lines=12> */
.L_x_1992:
        /* <DEDUP_REMOVED lines=46> */
.L_x_1990:
[----:B------:R-:W-:Y:S01]  /*129e0*/  I2FP.F32.U32 R87, R60 ;  /* 0x0000003c00577245 */ /* 0x000fe20000201000 */
[----:B------:R-:W-:Y:S01]  /*129f0*/  HADD2.F32 R61, -RZ, R61.H1_H1 ;  /* 0x3000003dff3d7230 */ /* 0x000fe20000004100 */
[----:B------:R-:W-:Y:S01]  /*12a00*/  ISETP.NE.AND P2, PT, R89, 0x1, PT ;  /* 0x000000015900780c */ /* 0x000fe20003f45270 */
[----:B------:R-:W-:Y:S02]  /*12a10*/  IMAD.MOV.U32 R88, RZ, RZ, 0x2 ;  /* 0x00000002ff587424 */ /* 0x000fe400078e00ff */
[----:B------:R-:W-:Y:S01]  /*12a20*/  FFMA.FTZ R87, R87, R94, 1.1641532182693481445e-10 ;  /* 0x2f00000057577423 */ /* 0x000fe2000001005e */
[----:B------:R-:W-:-:S04]  /*12a30*/  FMUL.FTZ R61, R61, UR5 ;  /* 0x000000053d3d7c20 */ /* 0x000fc80008410000 */
[----:B------:R-:W-:-:S04]  /*12a40*/  FSETP.GTU.FTZ.AND P3, PT, R87, UR4, PT ;  /* 0x0000000457007c0b */ /* 0x000fc8000bf7c000 */
[----:B------:R-:W-:Y:S02]  /*12a50*/  FSEL R87, R61, RZ, !P3 ;  /* 0x000000ff3d577208 */ /* 0x000fe40005800000 */
[----:B------:R-:W-:Y:S02]  /*12a60*/  PLOP3.LUT P3, PT, P3, PT, PT, 0x8, 0x80 ;  /* 0x000000000080781c */ /* 0x000fe40001f6e170 */
[----:B------:R-:W-:Y:S02]  /*12a70*/  MOV R61, R0 ;  /* 0x00000000003d7202 */ /* 0x000fe40000000f00 */
        /* <DEDUP_REMOVED lines=10> */
.L_x_1994:
[----:B------:R-:W-:-:S04]  /*12b20*/  VIADD R82, R82, 0x1 ;  /* 0x0000000152527836 */ /* 0x000fc80000000000 */
        /* <DEDUP_REMOVED lines=11> */
.L_x_1995:
        /* <DEDUP_REMOVED lines=44> */
[----:B------:R-:W-:Y:S01]  /*12ea0*/  MOV R92, R60 ;  /* 0x0000003c005c7202 */ /* 0x000fe20000000f00 */
[----:B------:R-:W-:-:S07]  /*12eb0*/  IMAD.MOV.U32 R88, RZ, RZ, RZ ;  /* 0x000000ffff587224 */ /* 0x000fce00078e00ff */
.L_x_1993:
        /* <DEDUP_REMOVED lines=12> */
[----:B------:R-:W-:Y:S02]  /*12f80*/  @!P1 MOV R102, R60 ;  /* 0x0000003c00669202 */ /* 0x000fe40000000f00 */
[----:B------:R-:W-:Y:S02]  /*12f90*/  MOV R61, R0 ;  /* 0x00000000003d7202 */ /* 0x000fe40000000f00 */
        /* <DEDUP_REMOVED lines=10> */
.L_x_1997:
        /* <DEDUP_REMOVED lines=12> */
.L_x_1998:
        /* <DEDUP_REMOVED lines=46> */
.L_x_1996:
        /* <DEDUP_REMOVED lines=19> */
.L_x_2000:
        /* <DEDUP_REMOVED lines=12> */
.L_x_2001:
        /* <DEDUP_REMOVED lines=46> */
.L_x_1999:
[----:B------:R-:W-:Y:S01]  /*138b0*/  I2FP.F32.U32 R61, R61 ;  /* 0x0000003d003d7245 */ /* 0x000fe20000201000 */
[----:B------:R-:W-:Y:S02]  /*138c0*/  HADD2.F32 R60, -RZ, R54.H0_H0 ;  /* 0x20000036ff3c7230 */ /* 0x000fe40000004100 */
[----:B------:R-:W-:Y:S02]  /*138d0*/  @P1 HADD2.F32 R101, -RZ, R58.H0_H0 ;  /* 0x2000003aff651230 */ /* 0x000fe40000004100 */
[----:B------:R-:W-:Y:S01]  /*138e0*/  FFMA.FTZ R61, R61, R94, 1.1641532182693481445e-10 ;  /* 0x2f0000003d3d7423 */ /* 0x000fe2000001005e */
[----:B------:R-:W-:-:S04]  /*138f0*/  FMUL.FTZ R60, R60, UR5 ;  /* 0x000000053c3c7c20 */ /* 0x000fc80008410000 */
[----:B------:R-:W-:-:S04]  /*13900*/  FSETP.GTU.FTZ.AND P3, PT, R61, UR4, PT ;  /* 0x000000043d007c0b */ /* 0x000fc8000bf7c000 */
[----:B------:R-:W-:Y:S02]  /*13910*/  FSEL R61, R60, RZ, !P3 ;  /* 0x000000ff3c3d7208 */ /* 0x000fe40005800000 */
[----:B------:R-:W-:Y:S02]  /*13920*/  SEL R88, RZ, 0x1, P3 ;  /* 0x00000001ff587807 */ /* 0x000fe40001800000 */
[----:B------:R-:W-:Y:S01]  /*13930*/  ISETP.NE.AND P3, PT, R93, 0x1, PT ;  /* 0x000000015d00780c */ /* 0x000fe20003f65270 */
[----:B------:R-:W-:Y:S01]  /*13940*/  FADD.FTZ R90, R90, R61 ;  /* 0x0000003d5a5a7221 */ /* 0x000fe20000010000 */
[----:B------:R-:W-:Y:S01]  /*13950*/  MOV R60, 0x2 ;  /* 0x00000002003c7802 */ /* 0x000fe20000000f00 */
[----:B------:R-:W-:Y:S02]  /*13960*/  IMAD.MOV.U32 R61, RZ, RZ, R0 ;  /* 0x000000ffff3d7224 */ /* 0x000fe400078e0000 */
[--C-:B------:R-:W-:Y:S01]  /*13970*/  @P1 FADD.FTZ R101, R101, R90.reuse ;  /* 0x0000005a65651221 */ /* 0x100fe20000010000 */
[----:B------:R-:W-:-:S05]  /*13980*/  @!P1 IMAD.MOV.U32 R101, RZ, RZ, R90 ;  /* 0x000000ffff659224 */ /* 0x000fca00078e005a */
        /* <DEDUP_REMOVED lines=10> */
.L_x_2003:
        /* <DEDUP_REMOVED lines=12> */
.L_x_2004:
        /* <DEDUP_REMOVED lines=46> */
.L_x_2002:
        /* <DEDUP_REMOVED lines=19> */
.L_x_2006:
        /* <DEDUP_REMOVED lines=12> */
.L_x_2007:
        /* <DEDUP_REMOVED lines=44> */
[----:B------:R-:W-:Y:S02]  /*14280*/  LOP3.LUT R4, R104, UR27, R61, 0x96, !PT ;  /* 0x0000001b68047c12 */ /* 0x000fe4000f8e963d */
[----:B------:R-:W-:-:S07]  /*14290*/  MOV R92, R60 ;  /* 0x0000003c005c7202 */ /* 0x000fce0000000f00 */
.L_x_2005:
        /* <DEDUP_REMOVED lines=12> */
[----:B------:R-:W-:Y:S01]  /*14360*/  @P1 FADD.FTZ R104, R93, R62 ;  /* 0x0000003e5d681221 */ /* 0x000fe20000010000 */
[----:B------:R-:W-:-:S04]  /*14370*/  @!P1 MOV R104, R62 ;  /* 0x0000003e00689202 */ /* 0x000fc80000000f00 */
        /* <DEDUP_REMOVED lines=10> */
.L_x_2009:
        /* <DEDUP_REMOVED lines=12> */
.L_x_2010:
        /* <DEDUP_REMOVED lines=46> */
.L_x_2008:
[----:B------:R-:W-:Y:S01]  /*147c0*/  I2FP.F32.U32 R61, R61 ;  /* 0x0000003d003d7245 */ /* 0x000fe20000201000 */
[----:B------:R-:W-:Y:S01]  /*147d0*/  HADD2.F32 R60, -RZ, R63.H0_H0 ;  /* 0x2000003fff3c7230 */ /* 0x000fe20000004100 */
        /* <DEDUP_REMOVED lines=17> */
.L_x_2012:
        /* <DEDUP_REMOVED lines=12> */
.L_x_2013:
[----:B------:R-:W-:Y:S01]  /*149b0*/  IMAD.WIDE.U32 R110, R83, -0x326172a9, RZ ;  /* 0xcd9e8d57536e7825 */ /* 0x000fe200078e00ff */
[----:B------:R-:W-:Y:S01]  /*149c0*/  LOP3.LUT R60, R2, UR9, R125, 0x96, !PT ;  /* 0x00000009023c7c12 */ /* 0x000fe2000f8e967d */
[----:B------:R-:W-:Y:S02]  /*149d0*/  UIADD3 UR35, UPT, UPT, UR9, -0x4498517b, URZ ;  /* 0xbb67ae8509237890 */ /* 0x000fe4000fffe0ff */
[----:B------:R-:W-:Y:S01]  /*149e0*/  HFMA2 R93, -RZ, RZ, 0, 0 ;  /* 0x00000000ff5d7431 */ /* 0x000fe200000001ff */
        /* <DEDUP_REMOVED lines=42> */
.L_x_2011:
        /* <DEDUP_REMOVED lines=24> */
.L_x_2015:
        /* <DEDUP_REMOVED lines=12> */
.L_x_2016:
        /* <DEDUP_REMOVED lines=46> */
.L_x_2014:
        /* <DEDUP_REMOVED lines=19> */
.L_x_2018:
[----:B------:R-:W-:-:S04]  /*152e0*/  VIADD R82, R82, 0x1 ;  /* 0x0000000152527836 */ /* 0x000fc80000000000 */
[C---:B------:R-:W-:Y:S01]  /*152f0*/  IMAD.WIDE.U32 R112, R82.reuse, -0x2daee0ad, RZ ;  /* 0xd2511f5352707825 */ /* 0x040fe200078e00ff */
[----:B------:R-:W-:-:S13]  /*15300*/  ISETP.NE.AND P6, PT, R82, RZ, PT ;  /* 0x000000ff5200720c */ /* 0x000fda0003fc5270 */
[----:B------:R-:W-:Y:S05]  /*15310*/  @P6 BRA `(.L_x_2019) ;  /* 0x0000000000286947 */ /* 0x000fea0003800000 */
[----:B------:R-:W-:Y:S02]  /*15320*/  IADD3 R81, PT, PT, R81, 0x1, RZ ;  /* 0x0000000151517810 */ /* 0x000fe40007ffe0ff */
[----:B------:R-:W-:Y:S02]  /*15330*/  P2R R0, PR, RZ, 0x1 ;  /* 0x00000001ff007803 */ /* 0x000fe40000000000 */
[----:B------:R-:W-:-:S13]  /*15340*/  ISETP.NE.AND P6, PT, R81, RZ, PT ;  /* 0x000000ff5100720c */ /* 0x000fda0003fc5270 */
[----:B------:R-:W-:Y:S01]  /*15350*/  @!P6 VIADD R83, R83, 0x1 ;  /* 0x000000015353e836 */ /* 0x000fe20000000000 */
[----:B------:R-:W-:Y:S02]  /*15360*/  @!P6 IADD3 R3, PT, PT, R2, 0x1, RZ ;  /* 0x000000010203e810 */ /* 0x000fe40007ffe0ff */
[----:B------:R-:W-:Y:S02]  /*15370*/  @!P6 MOV R81, RZ ;  /* 0x000000ff0051e202 */ /* 0x000fe40000000f00 */
[----:B------:R-:W-:-:S13]  /*15380*/  ISETP.NE.AND P0, PT, R83, RZ, !P6 ;  /* 0x000000ff5300720c */ /* 0x000fda0007705270 */
[----:B------:R-:W-:Y:S01]  /*15390*/  @P0 IMAD.MOV R3, RZ, RZ, R2 ;  /* 0x000000ffff030224 */ /* 0x000fe200078e0202 */
[----:B------:R-:W-:-:S03]  /*153a0*/  ISETP.NE.AND P0, PT, R0, RZ, PT ;  /* 0x000000ff0000720c */ /* 0x000fc60003f05270 */
[----:B------:R-:W-:-:S10]  /*153b0*/  @!P6 IMAD.MOV.U32 R2, RZ, RZ, R3 ;  /* 0x000000ffff02e224 */ /* 0x000fd400078e0003 */
.L_x_2019:
        /* <DEDUP_REMOVED lines=46> */
.L_x_2017:
[----:B------:R-:W-:Y:S01]  /*156a0*/  I2FP.F32.U32 R61, R62 ;  /* 0x0000003e003d7245 */ /* 0x000fe20000201000 */
[----:B------:R-:W-:Y:S01]  /*156b0*/  HADD2.F32 R60, -RZ, R55.H1_H1 ;  /* 0x30000037ff3c7230 */ /* 0x000fe20000004100 */
[----:B------:R-:W-:-:S03]  /*156c0*/  PRMT R62, R122, 0x5410, R123 ;  /* 0x000054107a3e7816 */ /* 0x000fc6000000007b */
[----:B------:R-:W-:Y:S01]  /*156d0*/  FFMA.FTZ R61, R61, R94, 1.1641532182693481445e-10 ;  /* 0x2f0000003d3d7423 */ /* 0x000fe2000001005e */
[----:B------:R-:W-:-:S04]  /*156e0*/  FMUL.FTZ R60, R60, UR5 ;  /* 0x000000053c3c7c20 */ /* 0x000fc80008410000 */
[----:B------:R-:W-:Y:S01]  /*156f0*/  FSETP.GTU.FTZ.AND P6, PT, R61, UR4, PT ;  /* 0x000000043d007c0b */ /* 0x000fe2000bfdc000 */
[----:B------:R-:W-:-:S03]  /*15700*/  @P1 HADD2.F32 R61, -RZ, R59.H1_H1 ;  /* 0x3000003bff3d1230 */ /* 0x000fc60000004100 */
[----:B------:R-:W-:-:S05]  /*15710*/  FSEL R60, R60, RZ, !P6 ;  /* 0x000000ff3c3c7208 */ /* 0x000fca0007000000 */
[----:B------:R-:W-:-:S04]  /*15720*/  FADD.FTZ R60, R105, R60 ;  /* 0x0000003c693c7221 */ /* 0x000fc80000010000 */
[----:B------:R-:W-:Y:S01]  /*15730*/  @P1 FADD.FTZ R105, R61, R60 ;  /* 0x0000003c3d691221 */ /* 0x000fe20000010000 */
[----:B------:R-:W-:Y:S02]  /*15740*/  @!P1 MOV R105, R60 ;  /* 0x0000003c00699202 */ /* 0x000fe40000000f00 */
[----:B------:R-:W-:Y:S02]  /*15750*/  SEL R60, RZ, 0x1, P6 ;  /* 0x00000001ff3c7807 */ /* 0x000fe40003000000 */
[----:B------:R-:W-:Y:S02]  /*15760*/  F2FP.F16.F32.PACK_AB R63, RZ, R105 ;  /* 0x00000069ff3f723e */ /* 0x000fe400000000ff */
[----:B------:R-:W-:Y:S02]  /*15770*/  PRMT R61, R91, 0x5410, R121 ;  /* 0x000054105b3d7816 */ /* 0x000fe40000000079 */
[----:B------:R-:W-:Y:S02]  /*15780*/  PRMT R91, R60, 0x7610, R91 ;  /* 0x000076103c5b7816 */ /* 0x000fe4000000005b */
[----:B------:R-:W-:-:S02]  /*15790*/  PRMT R60, R114, 0x5410, R115 ;  /* 0x00005410723c7816 */ /* 0x000fc40000000073 */
[----:B------:R-:W-:Y:S01]  /*157a0*/  PRMT R63, R119, 0x5410, R63 ;  /* 0x00005410773f7816 */ /* 0x000fe2000000003f */
[----:B------:R-:W-:Y:S06]  /*157b0*/  BRA `(.L_x_2020) ;  /* 0x0000002800287947 */ /* 0x000fec0003800000 */
.L_x_1971:
[----:B------:R-:W-:Y:S01]  /*157c0*/  ISETP.NE.AND P2, PT, R93, 0x1, PT ;  /* 0x000000015d00780c */ /* 0x000fe20003f45270 */
[----:B--2---:R-:W-:Y:S01]  /*157d0*/  IMAD.MOV.U32 R99, RZ, RZ, 0x2 ;  /* 0x00000002ff637424 */ /* 0x004fe200078e00ff */
        /* <DEDUP_REMOVED lines=13> */
.L_x_2022:
        /* <DEDUP_REMOVED lines=12> */
.L_x_2023:
        /* <DEDUP_REMOVED lines=45> */
.L_x_2021:
[----:B------:R-:W-:Y:S01]  /*15c40*/  I2FP.F32.U32 R93, R98 ;  /* 0x00000062005d7245 */ /* 0x000fe20000201000 */
[----:B-----5:R-:W-:Y:S01]  /*15c50*/  HADD2.F32 R98, -RZ, R60.H0_H0 ;  /* 0x2000003cff627230 */ /* 0x020fe20000004100 */
[----:B------:R-:W-:Y:S01]  /*15c60*/  ISETP.NE.AND P3, PT, R99, 0x1, PT ;  /* 0x000000016300780c */ /* 0x000fe20003f65270 */
[----:B------:R-:W-:Y:S02]  /*15c70*/  HFMA2 R101, -RZ, RZ, 0, 1.1920928955078125e-07 ;  /* 0x00000002ff657431 */ /* 0x000fe400000001ff */
        /* <DEDUP_REMOVED lines=19> */
.L_x_2025:
        /* <DEDUP_REMOVED lines=12> */
.L_x_2026:
        /* <DEDUP_REMOVED lines=46> */
.L_x_2024:
        /* <DEDUP_REMOVED lines=23> */
.L_x_2028:
        /* <DEDUP_REMOVED lines=12> */
.L_x_2029:
        /* <DEDUP_REMOVED lines=46> */
.L_x_2027:
        /* <DEDUP_REMOVED lines=23> */
.L_x_2031:
        /* <DEDUP_REMOVED lines=12> */
.L_x_2032:
        /* <DEDUP_REMOVED lines=46> */
.L_x_2030:
[----:B------:R-:W-:Y:S01]  /*16b70*/  I2FP.F32.U32 R93, R60 ;  /* 0x0000003c005d7245 */ /* 0x000fe20000201000 */
[----:B------:R-:W-:Y:S01]  /*16b80*/  HADD2.F32 R61, -RZ, R61.H1_H1 ;  /* 0x3000003dff3d7230 */ /* 0x000fe20000004100 */
[----:B------:R-:W-:-:S03]  /*16b90*/  ISETP.NE.AND P2, PT, R101, 0x1, PT ;  /* 0x000000016500780c */ /* 0x000fc60003f45270 */
        /* <DEDUP_REMOVED lines=8> */
[----:B------:R-:W-:Y:S01]  /*16c20*/  IMAD.MOV.U32 R93, RZ, RZ, 0x2 ;  /* 0x00000002ff5d7424 */ /* 0x000fe200078e00ff */
[----:B------:R-:W-:-:S03]  /*16c30*/  P2R R120, PR, RZ, 0x8 ;  /* 0x00000008ff787803 */ /* 0x000fc60000000000 */
        /* <DEDUP_REMOVED lines=10> */
.L_x_2034:
        /* <DEDUP_REMOVED lines=12> */
.L_x_2035:
        /* <DEDUP_REMOVED lines=46> */
.L_x_2033:
        /* <DEDUP_REMOVED lines=22> */
.L_x_2037:
        /* <DEDUP_REMOVED lines=12> */
.L_x_2038:
        /* <DEDUP_REMOVED lines=46> */
.L_x_2036:
        /* <DEDUP_REMOVED lines=22> */
.L_x_2040:
        /* <DEDUP_REMOVED lines=12> */
.L_x_2041:
        /* <DEDUP_REMOVED lines=46> */
.L_x_2039:
        /* <DEDUP_REMOVED lines=22> */
.L_x_2043:
        /* <DEDUP_REMOVED lines=12> */
.L_x_2044:
        /* <DEDUP_REMOVED lines=46> */
.L_x_2042:
        /* <DEDUP_REMOVED lines=14> */
.L_x_2020:
[----:B------:R-:W-:Y:S01]  /*18060*/  FADD.FTZ R113, RZ, R66 ;  /* 0x00000042ff717221 */ /* 0x000fe20000010000 */
[----:B------:R-:W-:Y:S01]  /*18070*/  ISETP.NE.AND P6, PT, R117, RZ, PT ;  /* 0x000000ff7500720c */ /* 0x000fe20003fc5270 */
[----:B------:R-:W-:Y:S01]  /*18080*/  IMAD.WIDE.U32 R108, R77, 0x10, R108 ;  /* 0x000000104d6c7825 */ /* 0x000fe200078e006c */
[----:B------:R-:W-:-:S03]  /*18090*/  SEL R94, RZ, 0x1000000, !P5 ;  /* 0x01000000ff5e7807 */ /* 0x000fc60006800000 */
[----:B------:R-:W-:Y:S01]  /*180a0*/  FADD.FTZ R110, R113, R68 ;  /* 0x00000044716e7221 */ /* 0x000fe20000010000 */
[----:B------:R-:W-:Y:S01]  /*180b0*/  SEL R111, RZ, 0x10000, !P4 ;  /* 0x00010000ff6f7807 */ /* 0x000fe20006000000 */
[----:B------:R-:W-:Y:S01]  /*180c0*/  IMAD.WIDE.U32 R106, R77, 0x8, R106 ;  /* 0x000000084d6a7825 */ /* 0x000fe200078e006a */
[----:B------:R-:W-:-:S03]  /*180d0*/  SEL R117, RZ, 0x100, !P3 ;  /* 0x00000100ff757807 */ /* 0x000fc60005800000 */
[----:B------:R-:W-:Y:S01]  /*180e0*/  FADD.FTZ R113, R110, R67 ;  /* 0x000000436e717221 */ /* 0x000fe20000010000 */
[----:B------:R-:W-:Y:S01]  /*180f0*/  ISETP.NE.AND P5, PT, R118, RZ, PT ;  /* 0x000000ff7600720c */ /* 0x000fe20003fa5270 */
[----:B------:R0:W-:Y:S01]  /*18100*/  STG.E.128 desc[UR10][R108.64], R60 ;  /* 0x0000003c6c007986 */ /* 0x0001e2000c101d0a */
[----:B------:R-:W-:Y:S01]  /*18110*/  ISETP.NE.AND P4, PT, R120, RZ, PT ;  /* 0x000000ff7800720c */ /* 0x000fe20003f85270 */
[----:B------:R-:W-:Y:S01]  /*18120*/  FADD.FTZ R110, R113, R70 ;  /* 0x00000046716e7221 */ /* 0x000fe20000010000 */
[----:B------:R-:W-:Y:S02]  /*18130*/  LOP3.LUT R117, R117, R94, R111, 0xfe, !PT ;  /* 0x0000005e75757212 */ /* 0x000fe400078efe6f */
[----:B------:R-:W-:Y:S01]  /*18140*/  ISETP.NE.AND P1, PT, R116, RZ, PT ;  /* 0x000000ff7400720c */ /* 0x000fe20003f25270 */
[----:B------:R-:W-:Y:S01]  /*18150*/  FADD.FTZ R113, R110, R69 ;  /* 0x000000456e717221 */ /* 0x000fe20000010000 */
[----:B------:R-:W-:Y:S02]  /*18160*/  SEL R112, RZ, 0x1000000, !P4 ;  /* 0x01000000ff707807 */ /* 0x000fe40006000000 */
[----:B------:R-:W-:Y:S01]  /*18170*/  SEL R111, RZ, 0x10000, !P5 ;  /* 0x00010000ff6f7807 */ /* 0x000fe20006800000 */
[----:B------:R-:W-:Y:S01]  /*18180*/  FADD.FTZ R110, R113, R72 ;  /* 0x00000048716e7221 */ /* 0x000fe20000010000 */
[----:B------:R-:W-:-:S02]  /*18190*/  SEL R114, RZ, 0x1, !P2 ;  /* 0x00000001ff727807 */ /* 0x000fc40005000000 */
[----:B------:R-:W-:Y:S01]  /*181a0*/  SEL R115, RZ, 0x1, !P1 ;  /* 0x00000001ff737807 */ /* 0x000fe20004800000 */
        /* <DEDUP_REMOVED lines=21> */
[----:B------:R-:W-:-:S04]  /*18300*/  FADD.FTZ R94, R94, R103 ;  /* 0x000000675e5e7221 */ /* 0x000fc80000010000 */
[----:B------:R-:W-:Y:S01]  /*18310*/  FADD.FTZ R94, R94, R105 ;  /* 0x000000695e5e7221 */ /* 0x000fe20000010000 */
[----:B------:R-:W-:Y:S06]  /*18320*/  @!P0 BRA `(.L_x_2045) ;  /* 0x0000000000508947 */ /* 0x000fec0003800000 */
        /* <DEDUP_REMOVED lines=20> */
.L_x_2045:
[----:B01----:R-:W0:Y:S01]  /*18470*/  SHFL.BFLY PT, R61, R94, 0x1, 0x1f ;  /* 0x0c201f005e3d7f89 */ /* 0x003e2200000e0000 */
[----:B------:R-:W-:Y:S01]  /*18480*/  BSSY.RECONVERGENT B0, `(.L_x_2046) ;  /* 0x000004f000007945 */ /* 0x000fe20003800200 */
        /* <DEDUP_REMOVED lines=57> */
[----:B------:R-:W-:Y:S02]  /*18820*/  FFMA.FTZ R61, R94, R94, R61 ;  /* 0x0000005e5e3d7223 */ /* 0x000fe4000001003d */
        /* <DEDUP_REMOVED lines=20> */
.L_x_2047:
[----:B------:R-:W-:Y:S05]  /*18970*/  BSYNC.RECONVERGENT B0 ;  /* 0x0000000000007941 */ /* 0x000fea0003800200 */
.L_x_2046:
[----:B------:R-:W-:Y:S01]  /*18980*/  BAR.SYNC.DEFER_BLOCKING 0x0 ;  /* 0x0000000000007b1d */ /* 0x000fe20000010000 */
[----:B------:R-:W-:Y:S02]  /*18990*/  ISETP.GT.U32.AND P1, PT, R62, 0x3, PT ;  /* 0x000000033e00780c */ /* 0x000fe40003f24070 */
[----:B0-----:R-:W-:Y:S02]  /*189a0*/  CS2R R60, SRZ ;  /* 0x00000000003c7805 */ /* 0x001fe4000001ff00 */
[----:B------:R-:W-:Y:S01]  /*189b0*/  MOV R106, RZ ;  /* 0x000000ff006a7202 */ /* 0x000fe20000000f00 */
[----:B------:R-:W-:Y:S08]  /*189c0*/  BSSY.RECONVERGENT B0, `(.L_x_2048) ;  /* 0x000000a000007945 */ /* 0x000ff00003800200 */
[----:B------:R-:W-:Y:S05]  /*189d0*/  @P1 BRA `(.L_x_2049) ;  /* 0x0000000000201947 */ /* 0x000fea0003800000 */
[----:B------:R-:W0:Y:S01]  /*189e0*/  S2UR UR7, SR_CgaCtaId ;  /* 0x00000000000779c3 */ /* 0x000e220000008800 */
[----:B------:R-:W-:Y:S01]  /*189f0*/  UMOV UR6, 0x400 ;  /* 0x0000040000067882 */ /* 0x000fe20000000000 */
[----:B------:R-:W-:Y:S02]  /*18a00*/  IMAD.SHL.U32 R60, R94, 0x8, RZ ;  /* 0x000000085e3c7824 */ /* 0x000fe400078e00ff */
[----:B------:R-:W-:-:S03]  /*18a10*/  HFMA2 R106, -RZ, RZ, 0, 4.57763671875e-05 ;  /* 0x00000300ff6a7431 */ /* 0x000fc600000001ff */
[----:B------:R-:W-:Y:S01]  /*18a20*/  LOP3.LUT R60, R60, 0xf8, RZ, 0xc0, !PT ;  /* 0x000000f83c3c7812 */ /* 0x000fe200078ec0ff */
[----:B0-----:R-:W-:-:S04]  /*18a30*/  ULEA UR6, UR7, UR6, 0x18 ;  /* 0x0000000607067291 */ /* 0x001fc8000f8ec0ff */
[----:B------:R-:W-:-:S09]  /*18a40*/  @UP1 UIADD3 UR6, UPT, UPT, UR6, 0x20, URZ ;  /* 0x0000002006061890 */ /* 0x000fd2000fffe0ff */
[----:B------:R-:W0:Y:S03]  /*18a50*/  LDS.64 R60, [R60+UR6] ;  /* 0x000000063c3c7984 */ /* 0x000e260008000a00 */
.L_x_2049:
[----:B------:R-:W-:Y:S05]  /*18a60*/  BSYNC.RECONVERGENT B0 ;  /* 0x0000000000007941 */ /* 0x000fea0003800200 */
.L_x_2048:
[----:B------:R-:W1:Y:S01]  /*18a70*/  SHFL.DOWN PT, R63, R106, 0x2, 0x1f ;  /* 0x08401f006a3f7f89 */ /* 0x000e6200000e0000 */
[----:B------:R-:W-:Y:S01]  /*18a80*/  I2FP.F32.U32 R111, R106 ;  /* 0x0000006a006f7245 */ /* 0x000fe20000201000 */
[----:B------:R-:W-:Y:S01]  /*18a90*/  HADD2.F32 R115, -RZ, R24.H1_H1 ;  /* 0x30000018ff737230 */ /* 0x000fe20000004100 */
[----:B------:R-:W-:Y:S01]  /*18aa0*/  ISETP.NE.AND P2, PT, R94, RZ, PT ;  /* 0x000000ff5e00720c */ /* 0x000fe20003f45270 */
[----:B0-----:R-:W0:Y:S01]  /*18ab0*/  SHFL.DOWN PT, R107, R60, 0x2, 0x1f ;  /* 0x08401f003c6b7f89 */ /* 0x001e2200000e0000 */
[----:B------:R-:W-:Y:S01]  /*18ac0*/  ISETP.NE.AND P1, PT, RZ, UR24, PT ;  /* 0x00000018ff007c0c */ /* 0x000fe2000bf25270 */
[----:B------:R-:W-:Y:S01]  /*18ad0*/  HADD2.F32 R117, -RZ, R37.H0_H0 ;  /* 0x20000025ff757230 */ /* 0x000fe20000004100 */
[----:B------:R-:W2:Y:S01]  /*18ae0*/  LDC.64 R122, c[0x0][0x428] ;  /* 0x00010a00ff7a7b82 */ /* 0x000ea20000000a00 */
[----:B------:R-:W3:Y:S01]  /*18af0*/  SHFL.DOWN PT, R108, R61, 0x2, 0x1f ;  /* 0x08401f003d6c7f89 */ /* 0x000ee200000e0000 */
[----:B------:R-:W-:Y:S01]  /*18b00*/  HADD2.F32 R116, -RZ, R26.H0_H0 ;  /* 0x2000001aff747230 */ /* 0x000fe20000004100 */
[----:B------:R-:W-:Y:S01]  /*18b10*/  UPLOP3.LUT UP1, UPT, UPT, UPT, UP1, 0x40, 0x4 ;  /* 0x000000000004789c */ /* 0x000fe20003f2e810 */
[----:B------:R-:W-:-:S02]  /*18b20*/  HADD2.F32 R118, -RZ, R50.H0_H0 ;  /* 0x20000032ff767230 */ /* 0x000fc40000004100 */
[----:B------:R-:W-:Y:S02]  /*18b30*/  HADD2.F32 R121, -RZ, R35.H1_H1 ;  /* 0x30000023ff797230 */ /* 0x000fe40000004100 */
[----:B-1----:R-:W-:Y:S01]  /*18b40*/  IMAD.IADD R110, R63, 0x1, R106 ;  /* 0x000000013f6e7824 */ /* 0x002fe200078e026a */
[----:B------:R-:W-:-:S04]  /*18b50*/  I2FP.F32.S32 R112, R63 ;  /* 0x0000003f00707245 */ /* 0x000fc80000201400 */
[----:B------:R-:W-:Y:S01]  /*18b60*/  I2FP.F32.S32 R62, R110 ;  /* 0x0000006e003e7245 */ /* 0x000fe20000201400 */
[----:B------:R-:W1:Y:S01]  /*18b70*/  SHFL.DOWN PT, R63, R110, 0x1, 0x1f ;  /* 0x08201f006e3f7f89 */ /* 0x000e6200000e0000 */
[C---:B0-----:R-:W-:Y:S01]  /*18b80*/  FMUL.FTZ R114, R107.reuse, R112 ;  /* 0x000000706b727220 */ /* 0x041fe20000410000 */
[----:B------:R-:W-:Y:S01]  /*18b90*/  FADD.FTZ R107, -R107, R60 ;  /* 0x0000003c6b6b7221 */ /* 0x000fe20000010100 */
[----:B------:R-:W0:Y:S01]  /*18ba0*/  MUFU.RCP R109, R62 ;  /* 0x0000003e006d7308 */ /* 0x000e220000001000 */
[----:B---3--:R-:W-:Y:S01]  /*18bb0*/  FADD.FTZ R108, R108, R61 ;  /* 0x0000003d6c6c7221 */ /* 0x008fe20000010000 */
[----:B------:R-:W-:Y:S01]  /*18bc0*/  FFMA.FTZ R114, R111, R60, R114 ;  /* 0x0000003c6f727223 */ /* 0x000fe20000010072 */
[----:B------:R-:W-:-:S04]  /*18bd0*/  FMUL.FTZ R107, R107, R107 ;  /* 0x0000006b6b6b7220 */ /* 0x000fc80000410000 */
[----:B------:R-:W-:Y:S01]  /*18be0*/  FMUL.FTZ R107, R107, R111 ;  /* 0x0000006f6b6b7220 */ /* 0x000fe20000410000 */
[----:B------:R-:W-:-:S03]  /*18bf0*/  HADD2.F32 R111, -RZ, R5.H0_H0 ;  /* 0x20000005ff6f7230 */ /* 0x000fc60000004100 */
[----:B------:R-:W-:Y:S01]  /*18c00*/  FMUL.FTZ R107, R107, R112 ;  /* 0x000000706b6b7220 */ /* 0x000fe20000410000 */
[----:B0-----:R-:W-:-:S03]  /*18c10*/  FMUL.FTZ R113, R109, R114 ;  /* 0x000000726d717220 */ /* 0x001fc60000410000 */
[----:B------:R-:W-:Y:S01]  /*18c20*/  FFMA.FTZ R107, R109, R107, R108 ;  /* 0x0000006b6d6b7223 */ /* 0x000fe2000001006c */
[----:B------:R-:W-:Y:S01]  /*18c30*/  HADD2.F32 R108, -RZ, R48.H1_H1 ;  /* 0x30000030ff6c7230 */ /* 0x000fe20000004100 */
[-C--:B-1----:R-:W-:Y:S01]  /*18c40*/  IADD3 R110, PT, PT, R110, R63.reuse, RZ ;  /* 0x0000003f6e6e7210 */ /* 0x082fe20007ffe0ff */
[----:B------:R-:W-:Y:S01]  /*18c50*/  HADD2.F32 R114, -RZ, R7.H0_H0 ;  /* 0x20000007ff727230 */ /* 0x000fe20000004100 */
[----:B------:R-:W0:Y:S01]  /*18c60*/  SHFL.DOWN PT, R60, R113, 0x1, 0x1f ;  /* 0x08201f00713c7f89 */ /* 0x000e2200000e0000 */
[----:B------:R-:W-:Y:S02]  /*18c70*/  I2FP.F32.S32 R63, R63 ;  /* 0x0000003f003f7245 */ /* 0x000fe40000201400 */
[----:B------:R-:W-:Y:S01]  /*18c80*/  I2FP.F32.S32 R110, R110 ;  /* 0x0000006e006e7245 */ /* 0x000fe20000201400 */
[----:B------:R-:W1:Y:S05]  /*18c90*/  SHFL.DOWN PT, R106, R107, 0x1, 0x1f ;  /* 0x08201f006b6a7f89 */ /* 0x000e6a00000e0000 */
[----:B------:R-:W3:Y:S01]  /*18ca0*/  MUFU.RCP R110, R110 ;  /* 0x0000006e006e7308 */ /* 0x000ee20000001000 */
[----:B0-----:R-:W-:Y:S01]  /*18cb0*/  FADD.FTZ R61, R113, -R60 ;  /* 0x8000003c713d7221 */ /* 0x001fe20000010000 */
[----:B------:R-:W-:-:S03]  /*18cc0*/  FMUL.FTZ R109, R60, R63 ;  /* 0x0000003f3c6d7220 */ /* 0x000fc60000410000 */
[----:B------:R-:W-:Y:S01]  /*18cd0*/  FMUL.FTZ R61, R61, R61 ;  /* 0x0000003d3d3d7220 */ /* 0x000fe20000410000 */
[C---:B------:R-:W-:Y:S01]  /*18ce0*/  FFMA.FTZ R109, R62.reuse, R113, R109 ;  /* 0x000000713e6d7223 */ /* 0x040fe2000001006d */
[----:B------:R-:W-:Y:S02]  /*18cf0*/  HADD2.F32 R113, -RZ, R24.H0_H0 ;  /* 0x20000018ff717230 */ /* 0x000fe40000004100 */
[----:B------:R-:W-:Y:S01]  /*18d00*/  FMUL.FTZ R62, R62, R61 ;  /* 0x0000003d3e3e7220 */ /* 0x000fe20000410000 */
[----:B---3--:R-:W-:Y:S01]  /*18d10*/  FMUL.FTZ R109, R110, R109 ;  /* 0x0000006d6e6d7220 */ /* 0x008fe20000410000 */
[----:B-1----:R-:W-:Y:S02]  /*18d20*/  FADD.FTZ R61, R107, R106 ;  /* 0x0000006a6b3d7221 */ /* 0x002fe40000010000 */
[----:B------:R-:W-:Y:S01]  /*18d30*/  FMUL.FTZ R62, R62, R63 ;  /* 0x0000003f3e3e7220 */ /* 0x000fe20000410000 */
[----:B------:R-:W0:Y:S01]  /*18d40*/  LDC R107, c[0x0][0x448] ;  /* 0x00011200ff6b7b82 */ /* 0x000e220000000800 */
[----:B------:R1:W3:Y:S02]  /*18d50*/  SHFL.IDX PT, R119, R109, RZ, 0x1f ;  /* 0x00001fff6d777589 */ /* 0x0002e400000e0000 */
[----:B------:R-:W-:Y:S01]  /*18d60*/  FFMA.FTZ R62, R110, R62, R61 ;  /* 0x0000003e6e3e7223 */ /* 0x000fe2000001003d */
[----:B------:R-:W-:-:S04]  /*18d70*/  HADD2.F32 R110, -RZ, R49.H1_H1 ;  /* 0x30000031ff6e7230 */ /* 0x000fc80000004100 */
[----:B------:R-:W4:Y:S01]  /*18d80*/  @!P2 LDC.64 R60, c[0x0][0x3c0] ;  /* 0x0000f000ff3cab82 */ /* 0x000f220000000a00 */
[----:B------:R-:W0:Y:S01]  /*18d90*/  SHFL.IDX PT, R62, R62, RZ, 0x1f ;  /* 0x00001fff3e3e7589 */ /* 0x000e2200000e0000 */
[----:B-1----:R-:W-:Y:S02]  /*18da0*/  IMAD.U32 R109, RZ, RZ, UR18 ;  /* 0x00000012ff6d7e24 */ /* 0x002fe4000f8e00ff */
[----:B---3--:R-:W-:-:S05]  /*18db0*/  FMUL.FTZ R63, R119, R119 ;  /* 0x00000077773f7220 */ /* 0x008fca0000410000 */
[----:B------:R-:W-:Y:S01]  /*18dc0*/  FSEL R106, R63, RZ, P1 ;  /* 0x000000ff3f6a7208 */ /* 0x000fe20000800000 */
[----:B----4-:R-:W-:-:S04]  /*18dd0*/  @!P2 IMAD.WIDE R60, R109, 0x4, R60 ;  /* 0x000000046d3ca825 */ /* 0x010fc800078e023c */
[----:B0-----:R-:W-:Y:S01]  /*18de0*/  FFMA.FTZ R63, R62, UR23, R107 ;  /* 0x000000173e3f7c23 */ /* 0x001fe2000801006b */
[----:B------:R-:W-:-:S03]  /*18df0*/  HADD2.F32 R109, -RZ, R36.H0_H0 ;  /* 0x20000024ff6d7230 */ /* 0x000fc60000004100 */
[----:B------:R-:W-:Y:S01]  /*18e00*/  FADD.FTZ R63, R63, R106 ;  /* 0x0000006a3f3f7221 */ /* 0x000fe20000010000 */
[----:B------:R-:W-:Y:S01]  /*18e10*/  FSEL R106, R119, RZ, !P1 ;  /* 0x000000ff776a7208 */ /* 0x000fe20004800000 */
[----:B------:R0:W-:Y:S02]  /*18e20*/  @!P2 STG.E desc[UR10][R60.64], R119 ;  /* 0x000000773c00a986 */ /* 0x0001e4000c10190a */
[----:B------:R1:W3:Y:S02]  /*18e30*/  MUFU.RSQ R107, R63 ;  /* 0x0000003f006b7308 */ /* 0x0002e40000001400 */
[C---:B------:R-:W-:Y:S01]  /*18e40*/  FADD.FTZ R66, -R106.reuse, R66 ;  /* 0x000000426a427221 */ /* 0x040fe20000010100 */
[C---:B------:R-:W-:Y:S01]  /*18e50*/  FADD.FTZ R68, -R106.reuse, R68 ;  /* 0x000000446a447221 */ /* 0x040fe20000010100 */
[C---:B------:R-:W-:Y:S01]  /*18e60*/  FADD.FTZ R62, -R106.reuse, R67 ;  /* 0x000000436a3e7221 */ /* 0x040fe20000010100 */
[C---:B------:R-:W-:Y:S01]  /*18e70*/  FADD.FTZ R70, -R106.reuse, R70 ;  /* 0x000000466a467221 */ /* 0x040fe20000010100 */
[C---:B------:R-:W-:Y:S01]  /*18e80*/  FADD.FTZ R72, -R106.reuse, R72 ;  /* 0x000000486a487221 */ /* 0x040fe20000010100 */
[C---:B------:R-:W-:Y:S01]  /*18e90*/  FADD.FTZ R74, -R106.reuse, R74 ;  /* 0x0000004a6a4a7221 */ /* 0x040fe20000010100 */
[----:B------:R-:W-:Y:S01]  /*18ea0*/  FADD.FTZ R76, -R106, R76 ;  /* 0x0000004c6a4c7221 */ /* 0x000fe20000010100 */
[----:B-1----:R-:W-:-:S02]  /*18eb0*/  HADD2.F32 R63, -RZ, R48.H0_H0 ;  /* 0x20000030ff3f7230 */ /* 0x002fc40000004100 */
[C---:B------:R-:W-:Y:S01]  /*18ec0*/  FADD.FTZ R78, -R106.reuse, R78 ;  /* 0x0000004e6a4e7221 */ /* 0x040fe20000010100 */
[----:B0-----:R-:W-:Y:S02]  /*18ed0*/  HADD2.F32 R61, -RZ, R6.H0_H0 ;  /* 0x20000006ff3d7230 */ /* 0x001fe40000004100 */
[C---:B------:R-:W-:Y:S01]  /*18ee0*/  FADD.FTZ R96, -R106.reuse, R96 ;  /* 0x000000606a607221 */ /* 0x040fe20000010100 */
[----:B------:R-:W-:Y:S02]  /*18ef0*/  HADD2.F32 R119, -RZ, R34.H1_H1 ;  /* 0x30000022ff777230 */ /* 0x000fe40000004100 */
[C---:B------:R-:W-:Y:S01]  /*18f00*/  FADD.FTZ R98, -R106.reuse, R98 ;  /* 0x000000626a627221 */ /* 0x040fe20000010100 */
[C---:B------:R-:W-:Y:S01]  /*18f10*/  FADD.FTZ R100, -R106.reuse, R100 ;  /* 0x000000646a647221 */ /* 0x040fe20000010100 */
[C---:B------:R-:W-:Y:S01]  /*18f20*/  FADD.FTZ R102, -R106.reuse, R102 ;  /* 0x000000666a667221 */ /* 0x040fe20000010100 */
[----:B------:R-:W-:Y:S01]  /*18f30*/  FADD.FTZ R104, -R106, R104 ;  /* 0x000000686a687221 */ /* 0x000fe20000010100 */
[C---:B---3--:R-:W-:Y:S01]  /*18f40*/  FMUL.FTZ R66, R107.reuse, R66 ;  /* 0x000000426b427220 */ /* 0x048fe20000410000 */
[C---:B------:R-:W-:Y:S01]  /*18f50*/  FMUL.FTZ R68, R107.reuse, R68 ;  /* 0x000000446b447220 */ /* 0x040fe20000410000 */
[C---:B------:R-:W-:Y:S01]  /*18f60*/  FMUL.FTZ R62, R107.reuse, R62 ;  /* 0x0000003e6b3e7220 */ /* 0x040fe20000410000 */
[----:B------:R-:W-:Y:S01]  /*18f70*/  FMUL.FTZ R72, R107, R72 ;  /* 0x000000486b487220 */ /* 0x000fe20000410000 */
[----:B------:R-:W-:Y:S01]  /*18f80*/  FFMA.FTZ R112, R66, R109, R111 ;  /* 0x0000006d42707223 */ /* 0x000fe2000001006f */
[----:B------:R-:W-:-:S02]  /*18f90*/  HADD2.F32 R109, -RZ, R36.H1_H1 ;  /* 0x30000024ff6d7230 */ /* 0x000fc40000004100 */
[----:B------:R-:W-:Y:S01]  /*18fa0*/  FFMA.FTZ R67, R66, R113, R63 ;  /* 0x0000007142437223 */ /* 0x000fe2000001003f */
[----:B------:R-:W-:Y:S02]  /*18fb0*/  HADD2.F32 R111, -RZ, R5.H1_H1 ;  /* 0x30000005ff6f7230 */ /* 0x000fe40000004100 */
[C---:B------:R-:W-:Y:S01]  /*18fc0*/  FFMA.FTZ R66, R68.reuse, R115, R108 ;  /* 0x0000007344427223 */ /* 0x040fe2000001006c */
[----:B------:R-:W-:Y:S02]  /*18fd0*/  HADD2.F32 R63, -RZ, R25.H0_H0 ;  /* 0x20000019ff3f7230 */ /* 0x000fe40000004100 */
[----:B------:R-:W-:Y:S01]  /*18fe0*/  FMUL.FTZ R108, R107, R70 ;  /* 0x000000466b6c7220 */ /* 0x000fe20000410000 */
[----:B------:R-:W-:Y:S02]  /*18ff0*/  HADD2.F32 R115, -RZ, R37.H1_H1 ;  /* 0x30000025ff737230 */ /* 0x000fe40000004100 */
[----:B------:R-:W-:Y:S01]  /*19000*/  FFMA.FTZ R113, R68, R109, R111 ;  /* 0x0000006d44717223 */ /* 0x000fe2000001006f */
[----:B------:R-:W-:Y:S01]  /*19010*/  FFMA.FTZ R68, R62, R117, R61 ;  /* 0x000000753e447223 */ /* 0x000fe2000001003d */
[----:B------:R-:W-:Y:S01]  /*19020*/  HADD2.F32 R109, -RZ, R49.H0_H0 ;  /* 0x20000031ff6d7230 */ /* 0x000fe20000004100 */
[----:B------:R-:W0:Y:S01]  /*19030*/  @!P2 LDC.64 R60, c[0x0][0x3c8] ;  /* 0x0000f200ff3cab82 */ /* 0x000e220000000a00 */
[----:B------:R-:W-:-:S02]  /*19040*/  HADD2.F32 R111, -RZ, R6.H1_H1 ;  /* 0x30000006ff6f7230 */ /* 0x000fc40000004100 */
[C---:B------:R-:W-:Y:S01]  /*19050*/  FMUL.FTZ R74, R107.reuse, R74 ;  /* 0x0000004a6b4a7220 */ /* 0x040fe20000410000 */
[----:B------:R-:W-:Y:S02]  /*19060*/  HADD2.F32 R117, -RZ, R25.H1_H1 ;  /* 0x30000019ff757230 */ /* 0x000fe40000004100 */
[----:B------:R-:W-:Y:S01]  /*19070*/  FFMA.FTZ R70, R62, R63, R109 ;  /* 0x0000003f3e467223 */ /* 0x000fe2000001006d */
[----:B------:R-:W-:Y:S01]  /*19080*/  FADD.FTZ R62, -R106, R69 ;  /* 0x000000456a3e7221 */ /* 0x000fe20000010100 */
[C---:B------:R-:W-:Y:S01]  /*19090*/  FFMA.FTZ R115, R108.reuse, R115, R111 ;  /* 0x000000736c737223 */ /* 0x040fe2000001006f */
[--C-:B------:R-:W-:Y:S02]  /*190a0*/  HADD2.F32 R69, -RZ, R38.reuse.H1_H1 ;  /* 0x30000026ff457230 */ /* 0x100fe40000004100 */
[----:B------:R-:W-:Y:S01]  /*190b0*/  FFMA.FTZ R108, R108, R117, R110 ;  /* 0x000000756c6c7223 */ /* 0x000fe2000001006e */
[----:B------:R-:W-:Y:S02]  /*190c0*/  HADD2.F32 R110, -RZ, R38.H0_H0 ;  /* 0x20000026ff6e7230 */ /* 0x000fe40000004100 */
[----:B------:R-:W-:Y:S01]  /*190d0*/  FMUL.FTZ R109, R107, R62 ;  /* 0x0000003e6b6d7220 */ /* 0x000fe20000410000 */
[----:B------:R-:W-:-:S02]  /*190e0*/  HADD2.F32 R63, -RZ, R7.H1_H1 ;  /* 0x30000007ff3f7230 */ /* 0x000fc40000004100 */
[----:B------:R-:W-:Y:S01]  /*190f0*/  FMUL.FTZ R76, R107, R76 ;  /* 0x0000004c6b4c7220 */ /* 0x000fe20000410000 */
[----:B------:R-:W-:Y:S02]  /*19100*/  HADD2.F32 R111, -RZ, R26.H1_H1 ;  /* 0x3000001aff6f7230 */ /* 0x000fe40000004100 */
[C---:B------:R-:W-:Y:S01]  /*19110*/  FFMA.FTZ R62, R109.reuse, R110, R114 ;  /* 0x0000006e6d3e7223 */ /* 0x040fe20000010072 */
[----:B------:R-:W-:Y:S02]  /*19120*/  HADD2.F32 R110, -RZ, R50.H1_H1 ;  /* 0x30000032ff6e7230 */ /* 0x000fe40000004100 */
[C---:B------:R-:W-:Y:S01]  /*19130*/  FFMA.FTZ R69, R72.reuse, R69, R63 ;  /* 0x0000004548457223 */ /* 0x040fe2000001003f */
[----:B------:R-:W-:Y:S01]  /*19140*/  MOV R63, UR18 ;  /* 0x00000012003f7c02 */ /* 0x000fe20008000f00 */
[----:B------:R-:W-:Y:S02]  /*19150*/  HADD2.F32 R114, -RZ, R51.H0_H0 ;  /* 0x20000033ff727230 */ /* 0x000fe40000004100 */
[----:B------:R-:W-:Y:S01]  /*19160*/  FFMA.FTZ R109, R109, R116, R118 ;  /* 0x000000746d6d7223 */ /* 0x000fe20000010076 */
[----:B------:R-:W-:Y:S01]  /*19170*/  FFMA.FTZ R110, R72, R111, R110 ;  /* 0x0000006f486e7223 */ /* 0x000fe2000001006e */
[----:B------:R-:W-:Y:S01]  /*19180*/  FADD.FTZ R72, -R106, R71 ;  /* 0x000000476a487221 */ /* 0x000fe20000010100 */
[----:B------:R-:W-:Y:S01]  /*19190*/  HADD2.F32 R71, -RZ, R8.H0_H0 ;  /* 0x20000008ff477230 */ /* 0x000fe20000004100 */
[----:B------:R-:W-:Y:S01]  /*191a0*/  F2FP.F16.F32.PACK_AB R62, R69, R62 ;  /* 0x0000003e453e723e */ /* 0x000fe200000000ff */
[----:B0-----:R-:W-:-:S04]  /*191b0*/  @!P2 IMAD.WIDE R60, R63, 0x4, R60 ;  /* 0x000000043f3ca825 */ /* 0x001fc800078e023c */
[C---:B------:R-:W-:Y:S01]  /*191c0*/  FMUL.FTZ R72, R107.reuse, R72 ;  /* 0x000000486b487220 */ /* 0x040fe20000410000 */
[C---:B------:R-:W-:Y:S01]  /*191d0*/  FMUL.FTZ R78, R107.reuse, R78 ;  /* 0x0000004e6b4e7220 */ /* 0x040fe20000410000 */
[C---:B------:R-:W-:Y:S01]  /*191e0*/  FMUL.FTZ R96, R107.reuse, R96 ;  /* 0x000000606b607220 */ /* 0x040fe20000410000 */
[----:B------:R-:W-:Y:S01]  /*191f0*/  HADD2.F32 R63, -RZ, R39.H0_H0 ;  /* 0x20000027ff3f7230 */ /* 0x000fe20000004100 */
[----:B------:R0:W-:Y:S01]  /*19200*/  @!P2 STG.E desc[UR10][R60.64], R107 ;  /* 0x0000006b3c00a986 */ /* 0x0001e2000c10190a */
[----:B------:R-:W-:Y:S02]  /*19210*/  HADD2.F32 R111, -RZ, R27.H0_H0 ;  /* 0x2000001bff6f7230 */ /* 0x000fe40000004100 */
[----:B------:R-:W-:Y:S01]  /*19220*/  FMUL.FTZ R98, R107, R98 ;  /* 0x000000626b627220 */ /* 0x000fe20000410000 */
[----:B------:R-:W-:Y:S02]  /*19230*/  HADD2.F32 R116, -RZ, R51.H1_H1 ;  /* 0x30000033ff747230 */ /* 0x000fe40000004100 */
[----:B------:R-:W-:Y:S01]  /*19240*/  FFMA.FTZ R63, R72, R63, R71 ;  /* 0x0000003f483f7223 */ /* 0x000fe20000010047 */
[----:B------:R-:W-:-:S02]  /*19250*/  HADD2.F32 R69, -RZ, R32.H0_H0 ;  /* 0x20000020ff457230 */ /* 0x000fc40000004100 */
[----:B------:R-:W-:Y:S01]  /*19260*/  FFMA.FTZ R71, R72, R111, R114 ;  /* 0x0000006f48477223 */ /* 0x000fe20000010072 */
[----:B------:R-:W-:Y:S01]  /*19270*/  FADD.FTZ R72, -R106, R73 ;  /* 0x000000496a487221 */ /* 0x000fe20000010100 */
[----:B------:R-:W-:Y:S02]  /*19280*/  HADD2.F32 R73, -RZ, R39.H1_H1 ;  /* 0x30000027ff497230 */ /* 0x000fe40000004100 */
[C---:B------:R-:W-:Y:S01]  /*19290*/  FMUL.FTZ R100, R107.reuse, R100 ;  /* 0x000000646b647220 */ /* 0x040fe20000410000 */
[----:B------:R-:W-:Y:S02]  /*192a0*/  HADD2.F32 R111, -RZ, R8.H1_H1 ;  /* 0x30000008ff6f7230 */ /* 0x000fe40000004100 */
[----:B------:R-:W-:Y:S01]  /*192b0*/  FMUL.FTZ R72, R107, R72 ;  /* 0x000000486b487220 */ /* 0x000fe20000410000 */
[----:B0-----:R-:W-:Y:S01]  /*192c0*/  F2FP.F16.F32.PACK_AB R61, R115, R68 ;  /* 0x00000044733d723e */ /* 0x001fe200000000ff */
[----:B------:R-:W-:Y:S01]  /*192d0*/  HADD2.F32 R115, -RZ, R20.H0_H0 ;  /* 0x20000014ff737230 */ /* 0x000fe20000004100 */
[----:B------:R-:W-:Y:S01]  /*192e0*/  F2FP.F16.F32.PACK_AB R60, R113, R112 ;  /* 0x00000070713c723e */ /* 0x000fe200000000ff */
[----:B------:R-:W-:Y:S01]  /*192f0*/  FFMA.FTZ R114, R72, R73, R111 ;  /* 0x0000004948727223 */ /* 0x000fe2000001006f */
[----:B------:R-:W-:-:S02]  /*19300*/  HADD2.F32 R111, -RZ, R27.H1_H1 ;  /* 0x3000001bff6f7230 */ /* 0x000fc40000004100 */
[C---:B------:R-:W-:Y:S01]  /*19310*/  FADD.FTZ R112, -R106.reuse, R75 ;  /* 0x0000004b6a707221 */ /* 0x040fe20000010100 */
[----:B------:R-:W-:Y:S02]  /*19320*/  HADD2.F32 R113, -RZ, R9.H0_H0 ;  /* 0x20000009ff717230 */ /* 0x000fe40000004100 */
[----:B------:R-:W-:Y:S01]  /*19330*/  FADD.FTZ R124, -R106, R105 ;  /* 0x000000696a7c7221 */ /* 0x000fe20000010100 */
[----:B------:R-:W-:Y:S01]  /*19340*/  F2FP.F16.F32.PACK_AB R63, R114, R63 ;  /* 0x0000003f723f723e */ /* 0x000fe200000000ff */
[----:B------:R-:W-:Y:S01]  /*19350*/  FFMA.FTZ R111, R72, R111, R116 ;  /* 0x0000006f486f7223 */ /* 0x000fe20000010074 */
[----:B------:R-:W-:Y:S02]  /*19360*/  HADD2.F32 R68, -RZ, R44.H0_H0 ;  /* 0x2000002cff447230 */ /* 0x000fe40000004100 */
[----:B------:R-:W-:Y:S01]  /*19370*/  FFMA.FTZ R69, R74, R69, R113 ;  /* 0x000000454a457223 */ /* 0x000fe20000010071 */
[----:B--2---:R-:W-:-:S04]  /*19380*/  IMAD.WIDE.U32 R72, R64, 0x10, R122 ;  /* 0x0000001040487825 */ /* 0x004fc800078e007a */
[----:B------:R-:W-:Y:S01]  /*19390*/  FMUL.FTZ R105, R107, R124 ;  /* 0x0000007c6b697220 */ /* 0x000fe20000410000 */
[----:B------:R-:W-:Y:S01]  /*193a0*/  UIADD3 UR18, UPT, UPT, UR18, UR16, URZ ;  /* 0x0000001012127290 */ /* 0x000fe2000fffe0ff */
[----:B------:R-:W-:Y:S01]  /*193b0*/  FFMA.FTZ R68, R74, R115, R68 ;  /* 0x000000734a447223 */ /* 0x000fe20000010044 */
[----:B------:R-:W-:Y:S01]  /*193c0*/  HADD2.F32 R114, -RZ, R33.H0_H0 ;  /* 0x20000021ff727230 */ /* 0x000fe20000004100 */
[----:B------:R0:W-:Y:S01]  /*193d0*/  STG.E.128 desc[UR10][R72.64], R60 ;  /* 0x0000003c48007986 */ /* 0x0001e2000c101d0a */
[----:B------:R-:W-:Y:S01]  /*193e0*/  HADD2.F32 R116, -RZ, R10.H0_H0 ;  /* 0x2000000aff747230 */ /* 0x000fe20000004100 */
[----:B------:R-:W1:Y:S01]  /*193f0*/  LDC.64 R124, c[0x0][0x430] ;  /* 0x00010c00ff7c7b82 */ /* 0x000e620000000a00 */
[----:B------:R-:W-:Y:S01]  /*19400*/  HADD2.F32 R113, -RZ, R32.H1_H1 ;  /* 0x30000020ff717230 */ /* 0x000fe20000004100 */
[----:B------:R-:W-:Y:S01]  /*19410*/  UISETP.GE.AND UP0, UPT, UR18, UR17, UPT ;  /* 0x000000111200728c */ /* 0x000fe2000bf06270 */
[----:B------:R-:W-:Y:S02]  /*19420*/  HADD2.F32 R115, -RZ, R9.H1_H1 ;  /* 0x30000009ff737230 */ /* 0x000fe40000004100 */
[----:B------:R-:W-:-:S02]  /*19430*/  HADD2.F32 R117, -RZ, R20.H1_H1 ;  /* 0x30000014ff757230 */ /* 0x000fc40000004100 */
[----:B------:R-:W-:Y:S02]  /*19440*/  HADD2.F32 R74, -RZ, R44.H1_H1 ;  /* 0x3000002cff4a7230 */ /* 0x000fe40000004100 */
[----:B------:R-:W-:Y:S01]  /*19450*/  FFMA.FTZ R75, R76, R113, R115 ;  /* 0x000000714c4b7223 */ /* 0x000fe20000010073 */
[----:B------:R-:W-:Y:S02]  /*19460*/  HADD2.F32 R118, -RZ, R21.H0_H0 ;  /* 0x20000015ff767230 */ /* 0x000fe40000004100 */
[----:B------:R-:W-:Y:S02]  /*19470*/  HADD2.F32 R115, -RZ, R33.H1_H1 ;  /* 0x30000021ff737230 */ /* 0x000fe40000004100 */
[----:B------:R-:W-:Y:S02]  /*19480*/  HADD2.F32 R113, -RZ, R22.H0_H0 ;  /* 0x20000016ff717230 */ /* 0x000fe40000004100 */
[----:B0-----:R-:W-:Y:S01]  /*19490*/  FMUL.FTZ R73, R107, R112 ;  /* 0x000000706b497220 */ /* 0x001fe20000410000 */
[----:B------:R-:W-:-:S02]  /*194a0*/  HADD2.F32 R61, -RZ, R45.H0_H0 ;  /* 0x2000002dff3d7230 */ /* 0x000fc40000004100 */
[----:B------:R-:W-:Y:S01]  /*194b0*/  FFMA.FTZ R72, R76, R117, R74 ;  /* 0x000000754c487223 */ /* 0x000fe2000001004a */
[----:B------:R-:W-:Y:S02]  /*194c0*/  HADD2.F32 R63, -RZ, R21.H1_H1 ;  /* 0x30000015ff3f7230 */ /* 0x000fe40000004100 */
[C---:B------:R-:W-:Y:S01]  /*194d0*/  FFMA.FTZ R112, R73.reuse, R114, R116 ;  /* 0x0000007249707223 */ /* 0x040fe20000010074 */
[----:B------:R-:W-:Y:S02]  /*194e0*/  HADD2.F32 R74, -RZ, R45.H1_H1 ;  /* 0x3000002dff4a7230 */ /* 0x000fe40000004100 */
[----:B------:R-:W-:Y:S01]  /*194f0*/  FFMA.FTZ R73, R73, R118, R61 ;  /* 0x0000007649497223 */ /* 0x000fe2000001003d */
[----:B------:R-:W-:Y:S02]  /*19500*/  HADD2.F32 R61, -RZ, R10.H1_H1 ;  /* 0x3000000aff3d7230 */ /* 0x000fe40000004100 */
[----:B------:R-:W-:Y:S01]  /*19510*/  FADD.FTZ R60, -R106, R79 ;  /* 0x0000004f6a3c7221 */ /* 0x000fe20000010100 */
[----:B------:R-:W-:-:S02]  /*19520*/  HADD2.F32 R117, -RZ, R34.H0_H0 ;  /* 0x20000022ff757230 */ /* 0x000fc40000004100 */
[C---:B------:R-:W-:Y:S01]  /*19530*/  FFMA.FTZ R74, R78.reuse, R63, R74 ;  /* 0x0000003f4e4a7223 */ /* 0x040fe2000001004a */
[--C-:B------:R-:W-:Y:S02]  /*19540*/  HADD2.F32 R63, -RZ, R11.reuse.H1_H1 ;  /* 0x3000000bff3f7230 */ /* 0x100fe40000004100 */
[----:B------:R-:W-:Y:S01]  /*19550*/  FFMA.FTZ R115, R78, R115, R61 ;  /* 0x000000734e737223 */ /* 0x000fe2000001003d */
[--C-:B------:R-:W-:Y:S02]  /*19560*/  HADD2.F32 R61, -RZ, R46.reuse.H0_H0 ;  /* 0x2000002eff3d7230 */ /* 0x100fe40000004100 */
[----:B------:R-:W-:Y:S01]  /*19570*/  FMUL.FTZ R60, R107, R60 ;  /* 0x0000003c6b3c7220 */ /* 0x000fe20000410000 */
[----:B------:R-:W-:Y:S02]  /*19580*/  HADD2.F32 R79, -RZ, R11.H0_H0 ;  /* 0x2000000bff4f7230 */ /* 0x000fe40000004100 */
[----:B------:R-:W-:Y:S01]  /*19590*/  FFMA.FTZ R119, R96, R119, R63 ;  /* 0x0000007760777223 */ /* 0x000fe2000001003f */
[----:B------:R-:W-:-:S02]  /*195a0*/  HADD2.F32 R63, -RZ, R46.H1_H1 ;  /* 0x3000002eff3f7230 */ /* 0x000fc40000004100 */
[C---:B------:R-:W-:Y:S01]  /*195b0*/  FFMA.FTZ R113, R60.reuse, R113, R61 ;  /* 0x000000713c717223 */ /* 0x040fe2000001003d */
[----:B------:R-:W-:Y:S02]  /*195c0*/  HADD2.F32 R61, -RZ, R22.H1_H1 ;  /* 0x30000016ff3d7230 */ /* 0x000fe40000004100 */
[----:B------:R-:W-:Y:S01]  /*195d0*/  FFMA.FTZ R117, R60, R117, R79 ;  /* 0x000000753c757223 */ /* 0x000fe2000001004f */
[C---:B------:R-:W-:Y:S01]  /*195e0*/  FADD.FTZ R60, -R106.reuse, R95 ;  /* 0x0000005f6a3c7221 */ /* 0x040fe20000010100 */
[----:B------:R-:W-:Y:S01]  /*195f0*/  FADD.FTZ R62, -R106, R97 ;  /* 0x000000616a3e7221 */ /* 0x000fe20000010100 */
[----:B------:R-:W-:Y:S02]  /*19600*/  HADD2.F32 R79, -RZ, R35.H0_H0 ;  /* 0x20000023ff4f7230 */ /* 0x000fe40000004100 */
[----:B------:R-:W-:Y:S01]  /*19610*/  FFMA.FTZ R114, R96, R61, R63 ;  /* 0x0000003d60727223 */ /* 0x000fe2000001003f */
[----:B------:R-:W-:Y:S02]  /*19620*/  HADD2.F32 R61, -RZ, R23.H0_H0 ;  /* 0x20000017ff3d7230 */ /* 0x000fe40000004100 */
[----:B------:R-:W-:Y:S01]  /*19630*/  FMUL.FTZ R60, R107, R60 ;  /* 0x0000003c6b3c7220 */ /* 0x000fe20000410000 */
[----:B------:R-:W-:-:S02]  /*19640*/  HADD2.F32 R63, -RZ, R47.H0_H0 ;  /* 0x2000002fff3f7230 */ /* 0x000fc40000004100 */
[C---:B------:R-:W-:Y:S01]  /*19650*/  FMUL.FTZ R62, R107.reuse, R62 ;  /* 0x0000003e6b3e7220 */ /* 0x040fe20000410000 */
[--C-:B------:R-:W-:Y:S02]  /*19660*/  HADD2.F32 R95, -RZ, R12.reuse.H0_H0 ;  /* 0x2000000cff5f7230 */ /* 0x100fe40000004100 */
[----:B------:R-:W-:Y:S01]  /*19670*/  FMUL.FTZ R97, R107, R102 ;  /* 0x000000666b617220 */ /* 0x000fe20000410000 */
[----:B------:R-:W-:Y:S02]  /*19680*/  HADD2.F32 R118, -RZ, R47.H1_H1 ;  /* 0x3000002fff767230 */ /* 0x000fe40000004100 */
[C---:B------:R-:W-:Y:S01]  /*19690*/  FFMA.FTZ R116, R60.reuse, R61, R63 ;  /* 0x0000003d3c747223 */ /* 0x040fe2000001003f */
[----:B------:R-:W-:Y:S02]  /*196a0*/  HADD2.F32 R61, -RZ, R12.H1_H1 ;  /* 0x3000000cff3d7230 */ /* 0x000fe40000004100 */
[----:B------:R-:W-:Y:S01]  /*196b0*/  FFMA.FTZ R120, R60, R79, R95 ;  /* 0x0000004f3c787223 */ /* 0x000fe2000001005f */
[----:B------:R-:W-:Y:S01]  /*196c0*/  HADD2.F32 R63, -RZ, R23.H1_H1 ;  /* 0x30000017ff3f7230 */ /* 0x000fe20000004100 */
[----:B------:R-:W-:Y:S01]  /*196d0*/  F2FP.F16.F32.PACK_AB R68, R72, R68 ;  /* 0x000000444844723e */ /* 0x000fe200000000ff */
[----:B------:R-:W-:-:S02]  /*196e0*/  HADD2.F32 R79, -RZ, R16.H0_H0 ;  /* 0x20000010ff4f7230 */ /* 0x000fc40000004100 */
[C---:B------:R-:W-:Y:S01]  /*196f0*/  FFMA.FTZ R121, R62.reuse, R121, R61 ;  /* 0x000000793e797223 */ /* 0x040fe2000001003d */
[----:B------:R-:W-:Y:S02]  /*19700*/  HADD2.F32 R61, -RZ, R28.H0_H0 ;  /* 0x2000001cff3d7230 */ /* 0x000fe40000004100 */
[----:B------:R-:W-:Y:S01]  /*19710*/  FFMA.FTZ R118, R62, R63, R118 ;  /* 0x0000003f3e767223 */ /* 0x000fe20000010076 */
[----:B------:R-:W-:Y:S02]  /*19720*/  HADD2.F32 R63, -RZ, R13.H0_H0 ;  /* 0x2000000dff3f7230 */ /* 0x000fe40000004100 */
[----:B------:R-:W-:Y:S02]  /*19730*/  HADD2.F32 R76, -RZ, R40.H0_H0 ;  /* 0x20000028ff4c7230 */ /* 0x000fe40000004100 */
[----:B------:R-:W-:Y:S02]  /*19740*/  HADD2.F32 R95, -RZ, R16.H1_H1 ;  /* 0x30000010ff5f7230 */ /* 0x000fe40000004100 */
[----:B------:R-:W-:Y:S01]  /*19750*/  FFMA.FTZ R78, R98, R61, R63 ;  /* 0x0000003d624e7223 */ /* 0x000fe2000001003f */
[----:B------:R-:W-:-:S02]  /*19760*/  HADD2.F32 R60, -RZ, R40.H1_H1 ;  /* 0x30000028ff3c7230 */ /* 0x000fc40000004100 */
[----:B------:R-:W-:Y:S01]  /*19770*/  FFMA.FTZ R76, R98, R79, R76 ;  /* 0x0000004f624c7223 */ /* 0x000fe2000001004c */
[----:B------:R-:W-:Y:S02]  /*19780*/  HADD2.F32 R79, -RZ, R28.H1_H1 ;  /* 0x3000001cff4f7230 */ /* 0x000fe40000004100 */
[----:B------:R-:W-:Y:S02]  /*19790*/  HADD2.F32 R61, -RZ, R13.H1_H1 ;  /* 0x3000000dff3d7230 */ /* 0x000fe40000004100 */
[----:B------:R-:W-:Y:S01]  /*197a0*/  FFMA.FTZ R95, R100, R95, R60 ;  /* 0x0000005f645f7223 */ /* 0x000fe2000001003c */
[----:B------:R-:W-:Y:S01]  /*197b0*/  FADD.FTZ R60, -R106, R99 ;  /* 0x000000636a3c7221 */ /* 0x000fe20000010100 */
[----:B------:R-:W-:Y:S02]  /*197c0*/  HADD2.F32 R99, -RZ, R29.H0_H0 ;  /* 0x2000001dff637230 */ /* 0x000fe40000004100 */
[----:B------:R-:W-:Y:S01]  /*197d0*/  FFMA.FTZ R79, R100, R79, R61 ;  /* 0x0000004f644f7223 */ /* 0x000fe2000001003d */
[----:B------:R-:W-:-:S02]  /*197e0*/  HADD2.F32 R61, -RZ, R14.H0_H0 ;  /* 0x2000000eff3d7230 */ /* 0x000fc40000004100 */
[C---:B------:R-:W-:Y:S01]  /*197f0*/  FMUL.FTZ R60, R107.reuse, R60 ;  /* 0x0000003c6b3c7220 */ /* 0x040fe20000410000 */
[----:B------:R-:W-:Y:S02]  /*19800*/  HADD2.F32 R63, -RZ, R17.H0_H0 ;  /* 0x20000011ff3f7230 */ /* 0x000fe40000004100 */
[----:B------:R-:W-:Y:S01]  /*19810*/  FMUL.FTZ R100, R107, R104 ;  /* 0x000000686b647220 */ /* 0x000fe20000410000 */
[----:B------:R-:W-:Y:S02]  /*19820*/  HADD2.F32 R96, -RZ, R41.H0_H0 ;  /* 0x20000029ff607230 */ /* 0x000fe40000004100 */
[C---:B------:R-:W-:Y:S01]  /*19830*/  FFMA.FTZ R99, R60.reuse, R99, R61 ;  /* 0x000000633c637223 */ /* 0x040fe2000001003d */
[----:B------:R-:W-:Y:S01]  /*19840*/  HADD2.F32 R102, -RZ, R29.H1_H1 ;  /* 0x3000001dff667230 */ /* 0x000fe20000004100 */
[----:B------:R-:W-:Y:S01]  /*19850*/  F2FP.F16.F32.PACK_AB R72, R79, R78 ;  /* 0x0000004e4f48723e */ /* 0x000fe200000000ff */
[----:B------:R-:W-:Y:S02]  /*19860*/  HADD2.F32 R62, -RZ, R17.H1_H1 ;  /* 0x30000011ff3e7230 */ /* 0x000fe40000004100 */
[----:B------:R-:W-:Y:S01]  /*19870*/  FFMA.FTZ R96, R60, R63, R96 ;  /* 0x0000003f3c607223 */ /* 0x000fe20000010060 */
[----:B------:R-:W-:Y:S01]  /*19880*/  HADD2.F32 R60, -RZ, R14.H1_H1 ;  /* 0x3000000eff3c7230 */ /* 0x000fe20000004100 */
[----:B------:R-:W-:Y:S01]  /*19890*/  F2FP.F16.F32.PACK_AB R76, R95, R76 ;  /* 0x0000004c5f4c723e */ /* 0x000fe200000000ff */
[----:B------:R-:W-:-:S02]  /*198a0*/  HADD2.F32 R61, -RZ, R41.H1_H1 ;  /* 0x30000029ff3d7230 */ /* 0x000fc40000004100 */
[----:B------:R-:W-:Y:S02]  /*198b0*/  HADD2.F32 R63, -RZ, R18.H0_H0 ;  /* 0x20000012ff3f7230 */ /* 0x000fe40000004100 */
[C---:B------:R-:W-:Y:S01]  /*198c0*/  FFMA.FTZ R102, R97.reuse, R102, R60 ;  /* 0x0000006661667223 */ /* 0x040fe2000001003c */
[----:B------:R-:W-:Y:S01]  /*198d0*/  FADD.FTZ R60, -R106, R101 ;  /* 0x000000656a3c7221 */ /* 0x000fe20000010100 */
[----:B------:R-:W-:Y:S01]  /*198e0*/  FFMA.FTZ R97, R97, R62, R61 ;  /* 0x0000003e61617223 */ /* 0x000fe2000001003d */
[----:B------:R-:W-:Y:S02]  /*198f0*/  HADD2.F32 R101, -RZ, R30.H0_H0 ;  /* 0x2000001eff657230 */ /* 0x000fe40000004100 */
[----:B------:R-:W-:Y:S02]  /*19900*/  HADD2.F32 R61, -RZ, R15.H0_H0 ;  /* 0x2000000fff3d7230 */ /* 0x000fe40000004100 */
[----:B------:R-:W-:Y:S01]  /*19910*/  FMUL.FTZ R60, R107, R60 ;  /* 0x0000003c6b3c7220 */ /* 0x000fe20000410000 */
[----:B------:R-:W-:-:S02]  /*19920*/  HADD2.F32 R98, -RZ, R42.H0_H0 ;  /* 0x2000002aff627230 */ /* 0x000fc40000004100 */
[----:B------:R-:W-:Y:S02]  /*19930*/  HADD2.F32 R62, -RZ, R43.H0_H0 ;  /* 0x2000002bff3e7230 */ /* 0x000fe40000004100 */
[C---:B------:R-:W-:Y:S01]  /*19940*/  FFMA.FTZ R101, R60.reuse, R101, R61 ;  /* 0x000000653c657223 */ /* 0x040fe2000001003d */
[----:B------:R-:W-:Y:S02]  /*19950*/  HADD2.F32 R61, -RZ, R30.H1_H1 ;  /* 0x3000001eff3d7230 */ /* 0x000fe40000004100 */
[----:B------:R-:W-:Y:S01]  /*19960*/  FFMA.FTZ R98, R60, R63, R98 ;  /* 0x0000003f3c627223 */ /* 0x000fe20000010062 */
[----:B------:R-:W-:Y:S02]  /*19970*/  HADD2.F32 R63, -RZ, R15.H1_H1 ;  /* 0x3000000fff3f7230 */ /* 0x000fe40000004100 */
[----:B------:R-:W-:Y:S02]  /*19980*/  HADD2.F32 R60, -RZ, R42.H1_H1 ;  /* 0x3000002aff3c7230 */ /* 0x000fe40000004100 */
[----:B-1----:R-:W-:-:S04]  /*19990*/  IMAD.WIDE.U32 R126, R65, 0x10, R124 ;  /* 0x00000010417e7825 */ /* 0x002fc800078e007c */
[----:B------:R-:W-:Y:S01]  /*199a0*/  FFMA.FTZ R104, R100, R61, R63 ;  /* 0x0000003d64687223 */ /* 0x000fe2000001003f */
[----:B------:R-:W-:Y:S02]  /*199b0*/  HADD2.F32 R61, -RZ, R18.H1_H1 ;  /* 0x30000012ff3d7230 */ /* 0x000fe40000004100 */
[----:B------:R-:W-:-:S03]  /*199c0*/  HADD2.F32 R63, -RZ, R80.H0_H0 ;  /* 0x20000050ff3f7230 */ /* 0x000fc60000004100 */
[----:B------:R-:W-:Y:S01]  /*199d0*/  FFMA.FTZ R100, R100, R61, R60 ;  /* 0x0000003d64647223 */ /* 0x000fe2000001003c */
[----:B------:R-:W-:Y:S01]  /*199e0*/  FADD.FTZ R60, -R106, R103 ;  /* 0x000000676a3c7221 */ /* 0x000fe20000010100 */
[----:B------:R-:W-:Y:S02]  /*199f0*/  HADD2.F32 R61, -RZ, R31.H0_H0 ;  /* 0x2000001fff3d7230 */ /* 0x000fe40000004100 */
[----:B------:R-:W-:Y:S02]  /*19a00*/  HADD2.F32 R103, -RZ, R19.H0_H0 ;  /* 0x20000013ff677230 */ /* 0x000fe40000004100 */
[----:B------:R-:W-:Y:S01]  /*19a10*/  FMUL.FTZ R60, R107, R60 ;  /* 0x0000003c6b3c7220 */ /* 0x000fe20000410000 */
[----:B------:R-:W-:-:S03]  /*19a20*/  F2FP.F16.F32.PACK_AB R78, R100, R98 ;  /* 0x00000062644e723e */ /* 0x000fc600000000ff */
[C---:B------:R-:W-:Y:S01]  /*19a30*/  FFMA.FTZ R106, R60.reuse, R61, R63 ;  /* 0x0000003d3c6a7223 */ /* 0x040fe2000001003f */
[----:B------:R-:W-:Y:S01]  /*19a40*/  FFMA.FTZ R103, R60, R103, R62 ;  /* 0x000000673c677223 */ /* 0x000fe2000001003e */
[----:B------:R-:W-:Y:S01]  /*19a50*/  HADD2.F32 R60, -RZ, R31.H1_H1 ;  /* 0x3000001fff3c7230 */ /* 0x000fe20000004100 */
[----:B------:R-:W-:Y:S01]  /*19a60*/  F2FP.F16.F32.PACK_AB R63, R111, R71 ;  /* 0x000000476f3f723e */ /* 0x000fe200000000ff */
[----:B------:R-:W-:Y:S01]  /*19a70*/  HADD2.F32 R62, -RZ, R80.H1_H1 ;  /* 0x30000050ff3e7230 */ /* 0x000fe20000004100 */
[----:B------:R-:W-:Y:S01]  /*19a80*/  F2FP.F16.F32.PACK_AB R71, R118, R116 ;  /* 0x000000747647723e */ /* 0x000fe200000000ff */
[----:B------:R-:W-:-:S03]  /*19a90*/  HADD2.F32 R61, -RZ, R43.H1_H1 ;  /* 0x3000002bff3d7230 */ /* 0x000fc60000004100 */
[----:B------:R-:W-:Y:S01]  /*19aa0*/  FFMA.FTZ R107, R105, R60, R62 ;  /* 0x0000003c696b7223 */ /* 0x000fe2000001003e */
[----:B------:R-:W-:Y:S01]  /*19ab0*/  HADD2.F32 R60, -RZ, R19.H1_H1 ;  /* 0x30000013ff3c7230 */ /* 0x000fe20000004100 */
[----:B------:R-:W-:Y:S01]  /*19ac0*/  F2FP.F16.F32.PACK_AB R62, R110, R109 ;  /* 0x0000006d6e3e723e */ /* 0x000fe200000000ff */
[----:B------:R-:W-:Y:S01]  /*19ad0*/  IMAD.WIDE.U32 R110, R64, 0x10, R124 ;  /* 0x00000010406e7825 */ /* 0x000fe200078e007c */
[----:B------:R-:W-:-:S03]  /*19ae0*/  F2FP.F16.F32.PACK_AB R64, R75, R69 ;  /* 0x000000454b40723e */ /* 0x000fc600000000ff */
[----:B------:R-:W-:Y:S01]  /*19af0*/  FFMA.FTZ R105, R105, R60, R61 ;  /* 0x0000003c69697223 */ /* 0x000fe2000001003d */
[----:B------:R-:W-:Y:S01]  /*19b00*/  F2FP.F16.F32.PACK_AB R61, R108, R70 ;  /* 0x000000466c3d723e */ /* 0x000fe200000000ff */
[--C-:B------:R-:W-:Y:S01]  /*19b10*/  IMAD.WIDE.U32 R108, R65, 0x10, R122.reuse ;  /* 0x00000010416c7825 */ /* 0x100fe200078e007a */
[----:B------:R-:W-:Y:S02]  /*19b20*/  F2FP.F16.F32.PACK_AB R60, R66, R67 ;  /* 0x00000043423c723e */ /* 0x000fe400000000ff */
[----:B------:R-:W-:Y:S01]  /*19b30*/  F2FP.F16.F32.PACK_AB R67, R121, R120 ;  /* 0x000000787943723e */ /* 0x000fe200000000ff */
[----:B------:R-:W-:Y:S01]  /*19b40*/  IMAD.WIDE.U32 R122, R77, 0x10, R122 ;  /* 0x000000104d7a7825 */ /* 0x000fe200078e007a */
[----:B------:R-:W-:Y:S01]  /*19b50*/  F2FP.F16.F32.PACK_AB R66, R119, R117 ;  /* 0x000000757742723e */ /* 0x000fe200000000ff */
[----:B------:R0:W-:Y:S01]  /*19b60*/  STG.E.128 desc[UR10][R110.64], R60 ;  /* 0x0000003c6e007986 */ /* 0x0001e2000c101d0a */
[----:B------:R-:W-:Y:S01]  /*19b70*/  F2FP.F16.F32.PACK_AB R65, R115, R112 ;  /* 0x000000707341723e */ /* 0x000fe200000000ff */
[----:B------:R-:W-:Y:S01]  /*19b80*/  IMAD.WIDE.U32 R124, R77, 0x10, R124 ;  /* 0x000000104d7c7825 */ /* 0x000fe200078e007c */
[----:B------:R-:W-:-:S02]  /*19b90*/  F2FP.F16.F32.PACK_AB R70, R114, R113 ;  /* 0x000000717246723e */ /* 0x000fc400000000ff */
[----:B------:R-:W-:Y:S01]  /*19ba0*/  F2FP.F16.F32.PACK_AB R69, R74, R73 ;  /* 0x000000494a45723e */ /* 0x000fe200000000ff */
[----:B------:R0:W-:Y:S01]  /*19bb0*/  STG.E.128 desc[UR10][R108.64], R64 ;  /* 0x000000406c007986 */ /* 0x0001e2000c101d0a */
[----:B------:R-:W-:Y:S02]  /*19bc0*/  F2FP.F16.F32.PACK_AB R75, R107, R106 ;  /* 0x0000006a6b4b723e */ /* 0x000fe400000000ff */
[----:B------:R-:W-:Y:S01]  /*19bd0*/  F2FP.F16.F32.PACK_AB R74, R104, R101 ;  /* 0x00000065684a723e */ /* 0x000fe200000000ff */
[----:B------:R0:W-:Y:S01]  /*19be0*/  STG.E.128 desc[UR10][R126.64], R68 ;  /* 0x000000447e007986 */ /* 0x0001e2000c101d0a */
[----:B------:R-:W-:Y:S02]  /*19bf0*/  F2FP.F16.F32.PACK_AB R73, R102, R99 ;  /* 0x000000636649723e */ /* 0x000fe400000000ff */
[----:B------:R-:W-:Y:S02]  /*19c00*/  F2FP.F16.F32.PACK_AB R79, R105, R103 ;  /* 0x00000067694f723e */ /* 0x000fe400000000ff */
[----:B------:R-:W-:Y:S01]  /*19c10*/  F2FP.F16.F32.PACK_AB R77, R97, R96 ;  /* 0x00000060614d723e */ /* 0x000fe200000000ff */
[----:B------:R0:W-:Y:S04]  /*19c20*/  STG.E.128 desc[UR10][R122.64], R72 ;  /* 0x000000487a007986 */ /* 0x0001e8000c101d0a */
[----:B------:R0:W-:Y:S01]  /*19c30*/  STG.E.128 desc[UR10][R124.64], R76 ;  /* 0x0000004c7c007986 */ /* 0x0001e2000c101d0a */
[----:B------:R-:W-:Y:S05]  /*19c40*/  BRA.U !UP0, `(.L_x_2050) ;  /* 0xfffffe7108e07547 */ /* 0x000fea000b83ffff */
[----:B------:R-:W-:Y:S05]  /*19c50*/  EXIT ;  /* 0x000000000000794d */ /* 0x000fea0003800000 */
.L_x_2051:
        /* <DEDUP_REMOVED lines=10> */
.L_x_13577:


//--------------------- .text._ZN10layer_norm31ln_parallel_residual_fwd_kernelINS_13Kernel_traitsI6__halfS2_S2_S2_fjLj3072ELj1ELj1ELj4ELj16ENS_18Kernel_traits_baseILj3072ES2_S2_S2_S2_fjLj128EEEEELb1ELb1ELb0EEEvNS_9FwdParamsE --------------------------
	.section	.text._ZN10layer_norm31ln_parallel_residual_fwd_kernelINS_13Kernel_traitsI6__halfS2_S2_S2_fjLj3072ELj1ELj1ELj4ELj16ENS_18Kernel_traits_baseILj3072ES2_S2_S2_S2_fjLj128EEEEELb1ELb1ELb0EEEvNS_9FwdParamsE,"ax",@progbits
	.align	128
        .global         _ZN10layer_norm31ln_parallel_residual_fwd_kernelINS_13Kernel_traitsI6__halfS2_S2_S2_fjLj3072ELj1ELj1ELj4ELj16ENS_18Kernel_traits_baseILj3072ES2_S2_S2_S2_fjLj128EEEEELb1ELb1ELb0EEEvNS_9FwdParamsE
        .type           _ZN10layer_norm31ln_parallel_residual_fwd_kernelINS_13Kernel_traitsI6__halfS2_S2_S2_fjLj3072ELj1ELj1ELj4ELj16ENS_18Kernel_traits_baseILj3072ES2_S2_S2_S2_fjLj128EEEEELb1ELb1ELb0EEEvNS_9FwdParamsE,@function
        .size           _ZN10layer_norm31ln_parallel_residual_fwd_kernelINS_13Kernel_traitsI6__halfS2_S2_S2_fjLj3072ELj1ELj1ELj4ELj16ENS_18Kernel_traits_baseILj3072ES2_S2_S2_S2_fjLj128EEEEELb1ELb1ELb0EEEvNS_9FwdParamsE,(.L_x_13578 - _ZN10layer_norm31ln_parallel_residual_fwd_kernelINS_13Kernel_traitsI6__halfS2_S2_S2_fjLj3072ELj1ELj1ELj4ELj16ENS_18Kernel_traits_baseILj3072ES2_S2_S2_S2_fjLj128EEEEELb1ELb1ELb0EEEvNS_9FwdParamsE)
        .other          _ZN10layer_norm31ln_parallel_residual_fwd_kernelINS_13Kernel_traitsI6__halfS2_S2_S2_fjLj3072ELj1ELj1ELj4ELj16ENS_18Kernel_traits_baseILj3072ES2_S2_S2_S2_fjLj128EEEEELb1ELb1ELb0EEEvNS_9FwdParamsE,@"STO_CUDA_ENTRY STV_DEFAULT"
_ZN10layer_norm31ln_parallel_residual_fwd_kernelINS_13Kernel_traitsI6__halfS2_S2_S2_fjLj3072ELj1ELj1ELj4ELj16ENS_18Kernel_traits_baseILj3072ES2_S2_S2_S2_fjLj128EEEEELb1ELb1ELb0EEEvNS_9FwdParamsE:
.text._ZN10layer_norm31ln_parallel_residual_fwd_kernelINS_13Kernel_traitsI6__halfS2_S2_S2_fjLj3072ELj1ELj1ELj4ELj16ENS_18Kernel_traits_baseILj3072ES2_S2_S2_S2_fjLj128EEEEELb1ELb1ELb0EEEvNS_9FwdParamsE:
        /* <DEDUP_REMOVED lines=18> */
[----:B------:R-:W-:Y:S01]  /*0120*/  UISETP.NE.AND.EX UP0, UPT, UR5, URZ, UPT, UP0 ;  /* 0x000000ff0500728c */ /* 0x000fe2000bf05300 */
[----:B----4-:R-:W-:-:S06]  /*0130*/  LOP3.LUT R9, R0, 0x60, RZ, 0xc0, !PT ;  /* 0x0000006000097812 */ /* 0x010fcc00078ec0ff */
[----:B------:R-:W0:Y:S01]  /*0140*/  LDC R11, c[0x0][0x360] ;  /* 0x0000d800ff0b7b82 */ /* 0x000e220000000800 */
[----:B--2---:R-:W-:Y:S02]  /*0150*/  @P0 R2UR UR9, R3 ;  /* 0x00000000030902ca */ /* 0x004fe400000e0000 */
[----:B-----5:R-:W-:Y:S02]  /*0160*/  SHF.R.S32.HI R3, RZ, 0x1f, R6 ;  /* 0x0000001fff037819 */ /* 0x020fe40000011406 */
[----:B------:R-:W-:Y:S02]  /*0170*/  @P0 R2UR UR8, R2 ;  /* 0x00000000020802ca */ /* 0x000fe400000e0000 */
[----:B---3--:R-:W-:Y:S02]  /*0180*/  @P0 IADD3 R64, P1, PT, R4, R7, RZ ;  /* 0x0000000704400210 */ /* 0x008fe40007f3e0ff */
[----:B------:R-:W-:Y:S02]  /*0190*/  LOP3.LUT R2, R9, 0x1f, R0, 0xf8, !PT ;  /* 0x0000001f09027812 */ /* 0x000fe400078ef800 */
[----:B------:R-:W-:-:S02]  /*01a0*/  LEA.HI R3, R3, R6, RZ, 0x3 ;  /* 0x0000000603037211 */ /* 0x000fc400078f18ff */
[----:B------:R-:W-:Y:S01]  /*01b0*/  @P0 IADD3.X R65, PT, PT, RZ, R5, RZ, P1, !PT ;  /* 0x00000005ff410210 */ /* 0x000fe20000ffe4ff */
[----:B------:R-:W-:Y:S01]  /*01c0*/  UIADD3 UR19, UPT, UPT, UR9, -0x4498517b, URZ ;  /* 0xbb67ae8509137890 */ /* 0x000fe2000fffe0ff */
[----:B------:R-:W-:Y:S01]  /*01d0*/  LOP3.LUT R5, R2, 0x7f, RZ, 0x3c, !PT ;  /* 0x0000007f02057812 */ /* 0x000fe200078e3cff */
[----:B------:R-:W-:Y:S01]  /*01e0*/  UIADD3 UR21, UPT, UPT, UR9, 0x76cf5d0a, URZ ;  /* 0x76cf5d0a09157890 */ /* 0x000fe2000fffe0ff */
[----:B------:R-:W-:Y:S01]  /*01f0*/  SHF.R.S32.HI R8, RZ, 0x3, R3 ;  /* 0x00000003ff087819 */ /* 0x000fe20000011403 */
[----:B0-----:R-:W-:Y:S01]  /*0200*/  IMAD R3, R11, UR6, R0 ;  /* 0x000000060b037c24 */ /* 0x001fe2000f8e0200 */
[----:B------:R-:W-:Y:S01]  /*0210*/  LOP3.LUT R4, R0, 0x1f, RZ, 0xc0, !PT ;  /* 0x0000001f00047812 */ /* 0x000fe200078ec0ff */
[----:B------:R-:W-:Y:S01]  /*0220*/  UIADD3 UR18, UPT, UPT, UR8, -0x61c88647, URZ ;  /* 0x9e3779b908127890 */ /* 0x000fe2000fffe0ff */
[----:B------:R-:W-:Y:S01]  /*0230*/  SHF.R.U64 R6, R64, 0x2, R65 ;  /* 0x0000000240067819 */ /* 0x000fe20000001241 */
[----:B------:R-:W-:Y:S01]  /*0240*/  IMAD.IADD R5, R8, 0x1, R5 ;  /* 0x0000000108057824 */ /* 0x000fe200078e0205 */
        /* <DEDUP_REMOVED lines=43> */
.L_x_2053:
        /* <DEDUP_REMOVED lines=8> */
[----:B0-----:R-:W-:-:S04]  /*0580*/  @P0 IMAD.WIDE.U32 R10, R19, 0x10, R10 ;  /* 0x00000010130a0825 */ /* 0x001fc800078e000a */
[----:B------:R-:W-:Y:S01]  /*0590*/  @P0 VIADD R19, R19, 0x80 ;  /* 0x0000008013130836 */ /* 0x000fe20000000000 */
[----:B------:R0:W5:Y:S01]  /*05a0*/  @P0 LDG.E.128 R44, desc[UR10][R10.64] ;  /* 0x0000000a0a2c0981 */ /* 0x000162000c1e1d00 */
[----:B-1----:R-:W-:-:S05]  /*05b0*/  @P1 IMAD.WIDE.U32 R14, R2, 0x10, R12 ;  /* 0x00000010020e1825 */ /* 0x002fca00078e000c */
[----:B------:R0:W5:Y:S01]  /*05c0*/  @P1 LDG.E.128 R52, desc[UR10][R14.64] ;  /* 0x0000000a0e341981 */ /* 0x000162000c1e1d00 */
[----:B--2---:R-:W-:-:S05]  /*05d0*/  @P2 IMAD.WIDE.U32 R12, R19, 0x10, R16 ;  /* 0x00000010130c2825 */ /* 0x004fca00078e0010 */
[----:B------:R0:W5:Y:S01]  /*05e0*/  @P2 LDG.E.128 R36, desc[UR10][R12.64] ;  /* 0x0000000a0c242981 */ /* 0x000162000c1e1d00 */
[----:B------:R-:W-:Y:S01]  /*05f0*/  HFMA2 R42, -RZ, RZ, 0, 0 ;  /* 0x00000000ff2a7431 */ /* 0x000fe200000001ff */
[----:B------:R-:W-:Y:S01]  /*0600*/  CS2R R40, SRZ ;  /* 0x0000000000287805 */ /* 0x000fe2000001ff00 */
[----:B------:R-:W-:Y:S01]  /*0610*/  IMAD.MOV.U32 R50, RZ, RZ, RZ ;  /* 0x000000ffff327224 */ /* 0x000fe200078e00ff */
[----:B------:R-:W-:Y:S01]  /*0620*/  CS2R R48, SRZ ;  /* 0x0000000000307805 */ /* 0x000fe2000001ff00 */
[----:B------:R-:W-:Y:S01]  /*0630*/  @P1 IMAD.MOV.U32 R51, RZ, RZ, RZ ;  /* 0x000000ffff331224 */ /* 0x000fe200078e00ff */
[----:B------:R-:W-:Y:S02]  /*0640*/  @P2 CS2R R34, SRZ ;  /* 0x0000000000222805 */ /* 0x000fe4000001ff00 */
[----:B------:R-:W-:Y:S02]  /*0650*/  @P2 CS2R R32, SRZ ;  /* 0x0000000000202805 */ /* 0x000fe4000001ff00 */
[----:B0-----:R-:W-:-:S07]  /*0660*/  @P0 MOV R43, RZ ;  /* 0x000000ff002b0202 */ /* 0x001fce0000000f00 */
.L_x_2054:
[----:B------:R-:W-:Y:S05]  /*0670*/  BSYNC.RECONVERGENT B0 ;  /* 0x0000000000007941 */ /* 0x000fea0003800200 */
.L_x_2052:
[----:B------:R-:W0:Y:S02]  /*0680*/  LDCU UR4, c[0x0][0x384] ;  /* 0x00007080ff0477ac */ /* 0x000e240008000800 */
[----:B0-----:R-:W-:-:S06]  /*0690*/  UISETP.GE.AND UP0, UPT, UR6, UR4, UPT ;  /* 0x000000040600728c */ /* 0x001fcc000bf06270 */
[----:B------:R-:W-:-:S13]  /*06a0*/  PLOP3.LUT P0, PT, PT, PT, UP0, 0x80, 0x8 ;  /* 0x000000000008781c */ /* 0x000fda0003f0f008 */
[----:B------:R-:W-:Y:S05]  /*06b0*/  @P0 EXIT ;  /* 0x000000000000094d */ /* 0x000fea0003800000 */
[----:B------:R-:W-:Y:S01]  /*06c0*/  IMAD.HI.U32 R10, R3, -0x326172a9, RZ ;  /* 0xcd9e8d57030a7827 */ /* 0x000fe200078e00ff */
[----:B------:R-:W0:Y:S01]  /*06d0*/  LDCU.U8 UR4, c[0x0][0x410] ;  /* 0x00008200ff0477ac */ /* 0x000e220008000000 */
[----:B------:R-:W-:Y:S02]  /*06e0*/  LOP3.LUT R64, R64, 0x3, RZ, 0xc0, !PT ;  /* 0x0000000340407812 */ /* 0x000fe400078ec0ff */
[C---:B------:R-:W-:Y:S01]  /*06f0*/  IMAD.HI.U32 R11, R6.reuse, -0x2daee0ad, RZ ;  /* 0xd2511f53060b7827 */ /* 0x040fe200078e00ff */
[----:B------:R-:W-:Y:S01]  /*0700*/  LOP3.LUT R10, R7, UR8, R10, 0x96, !PT ;  /* 0x00000008070a7c12 */ /* 0x000fe2000f8e960a */
[----:B------:R-:W1:Y:S02]  /*0710*/  LDCU UR36, c[0x0][0x388] ;  /* 0x00007100ff2477ac */ /* 0x000e640008000800 */
        /* <DEDUP_REMOVED lines=11> */
[----:B------:R-:W4:Y:S03]  /*07d0*/  LDCU.64 UR14, c[0x0][0x3a0] ;  /* 0x00007400ff0e77ac */ /* 0x000f260008000a00 */
[----:B------:R-:W-:Y:S01]  /*07e0*/  IMAD R13, R10, -0x2daee0ad, RZ ;  /* 0xd2511f530a0d7824 */ /* 0x000fe200078e02ff */
[----:B------:R-:W-:Y:S01]  /*07f0*/  LOP3.LUT R11, R16, UR20, R11, 0x96, !PT ;  /* 0x00000014100b7c12 */ /* 0x000fe2000f8e960b */
[C---:B------:R-:W-:Y:S01]  /*0800*/  IMAD.HI.U32 R10, R12.reuse, -0x2daee0ad, RZ ;  /* 0xd2511f530c0a7827 */ /* 0x040fe200078e00ff */
[----:B------:R-:W1:Y:S03]  /*0810*/  LDCU.64 UR16, c[0x0][0x380] ;  /* 0x00007000ff1077ac */ /* 0x000e660008000a00 */
[----:B------:R-:W-:Y:S01]  /*0820*/  IMAD R16, R12, -0x2daee0ad, RZ ;  /* 0xd2511f530c107824 */ /* 0x000fe200078e02ff */
[----:B------:R-:W-:Y:S01]  /*0830*/  LOP3.LUT R10, R13, UR21, R10, 0x96, !PT ;  /* 0x000000150d0a7c12 */ /* 0x000fe2000f8e960a */
[----:B------:R-:W-:Y:S01]  /*0840*/  IMAD.HI.U32 R15, R11, -0x2daee0ad, RZ ;  /* 0xd2511f530b0f7827 */ /* 0x000fe200078e00ff */
[----:B------:R-:W-:-:S02]  /*0850*/  UPLOP3.LUT UP1, UPT, UPT, UPT, UPT, 0x40, 0x4 ;  /* 0x000000000004789c */ /* 0x000fc40003f2e870 */
[----:B0-----:R-:W-:Y:S01]  /*0860*/  UISETP.NE.AND UP2, UPT, UR4, URZ, UPT ;  /* 0x000000ff0400728c */ /* 0x001fe2000bf45270 */
[----:B------:R-:W-:Y:S01]  /*0870*/  IMAD R13, R14, -0x326172a9, RZ ;  /* 0xcd9e8d570e0d7824 */ /* 0x000fe200078e02ff */
[----:B------:R-:W-:Y:S01]  /*0880*/  LOP3.LUT R15, R16, UR23, R15, 0x96, !PT ;  /* 0x00000017100f7c12 */ /* 0x000fe2000f8e960f */
[----:B------:R-:W-:-:S04]  /*0890*/  IMAD.HI.U32 R12, R10, -0x326172a9, RZ ;  /* 0xcd9e8d570a0c7827 */ /* 0x000fc800078e00ff */
        /* <DEDUP_REMOVED lines=14> */
[----:B------:R-:W-:-:S04]  /*0980*/  IMAD.HI.U32 R11, R13, -0x326172a9, RZ ;  /* 0xcd9e8d570d0b7827 */ /* 0x000fc800078e00ff */
        /* <DEDUP_REMOVED lines=8> */
[----:B------:R-:W-:Y:S02]  /*0a10*/  LOP3.LUT R14, R15, UR31, R14, 0x96, !PT ;  /* 0x0000001f0f0e7c12 */ /* 0x000fe4000f8e960e */
        /* <DEDUP_REMOVED lines=8> */
[----:B------:R-:W-:-:S03]  /*0aa0*/  VIMNMX R9, PT, PT, R9, 0x20, PT ;  /* 0x0000002009097848 */ /* 0x000fc60003fe0100 */
[----:B------:R-:W-:Y:S01]  /*0ab0*/  IMAD.HI.U32 R11, R12, -0x2daee0ad, RZ ;  /* 0xd2511f530c0b7827 */ /* 0x000fe200078e00ff */
[----:B------:R-:W-:-:S03]  /*0ac0*/  LOP3.LUT R13, R13, UR32, R10, 0x96, !PT ;  /* 0x000000200d0d7c12 */ /* 0x000fc6000f8e960a */
[----:B------:R-:W-:Y:S01]  /*0ad0*/  IMAD R9, R9, 0x8, R8 ;  /* 0x0000000809097824 */ /* 0x000fe200078e0208 */
[----:B------:R-:W-:Y:S01]  /*0ae0*/  LOP3.LUT R11, R16, UR33, R11, 0x96, !PT ;  /* 0x00000021100b7c12 */ /* 0x000fe2000f8e960b */
[----:B------:R-:W-:Y:S02]  /*0af0*/  IMAD R17, R4, -0x20, R15 ;  /* 0xffffffe004117824 */ /* 0x000fe400078e020f */
[----:B------:R-:W-:Y:S01]  /*0b00*/  IMAD R19, R14, -0x326172a9, RZ ;  /* 0xcd9e8d570e137824 */ /* 0x000fe200078e02ff */
[----:B------:R-:W-:Y:S01]  /*0b10*/  I2FP.F32.U32 R9, R9 ;  /* 0x0000000900097245 */ /* 0x000fe20000201000 */
[----:B------:R-:W-:Y:S01]  /*0b20*/  IMAD R15, R12, -0x2daee0ad, RZ ;  /* 0xd2511f530c0f7824 */ /* 0x000fe200078e02ff */
[----:B------:R-:W-:Y:S01]  /*0b30*/  VIMNMX R17, PT, PT, RZ, R17, !PT ;  /* 0x00000011ff117248 */ /* 0x000fe20007fe0100 */
[----:B------:R-:W-:-:S03]  /*0b40*/  IMAD.HI.U32 R22, R13, -0x2daee0ad, RZ ;  /* 0xd2511f530d167827 */ /* 0x000fc600078e00ff */
[----:B------:R-:W0:Y:S01]  /*0b50*/  MUFU.RCP R9, R9 ;  /* 0x0000000900097308 */ /* 0x000e220000001000 */
[----:B------:R-:W-:Y:S01]  /*0b60*/  IMAD.HI.U32 R62, R11, -0x326172a9, RZ ;  /* 0xcd9e8d570b3e7827 */ /* 0x000fe200078e00ff */
[----:B------:R-:W-:Y:S02]  /*0b70*/  VIMNMX R17, PT, PT, R17, 0x20, PT ;  /* 0x0000002011117848 */ /* 0x000fe40003fe0100 */
[----:B------:R-:W-:Y:S01]  /*0b80*/  LOP3.LUT R22, R15, UR35, R22, 0x96, !PT ;  /* 0x000000230f167c12 */ /* 0x000fe2000f8e9616 */
[----:B------:R-:W-:Y:S01]  /*0b90*/  IMAD.MOV.U32 R10, RZ, RZ, RZ ;  /* 0x000000ffff0a7224 */ /* 0x000fe200078e00ff */
[----:B------:R-:W-:Y:S01]  /*0ba0*/  LEA R8, R17, R8, 0x3 ;  /* 0x0000000811087211 */ /* 0x000fe200078e18ff */
[----:B------:R-:W-:Y:S01]  /*0bb0*/  IMAD R78, R13, -0x2daee0ad, RZ ;  /* 0xd2511f530d4e7824 */ /* 0x000fe200078e02ff */
[----:B------:R-:W-:Y:S01]  /*0bc0*/  LOP3.LUT R62, R19, UR34, R62, 0x96, !PT ;  /* 0x00000022133e7c12 */ /* 0x000fe2000f8e963e */
[----:B-1234-:R-:W-:-:S07]  /*0bd0*/  IMAD R100, R11, -0x326172a9, RZ ;  /* 0xcd9e8d570b647824 */ /* 0x01efce00078e02ff */
.L_x_2435:
[----:B------:R-:W-:Y:S01]  /*0be0*/  UIMAD UR4, UR6, UR36, URZ ;  /* 0x00000024060472a4 */ /* 0x000fe2000f8e02ff */
[----:B------:R-:W-:Y:S03]  /*0bf0*/  BSSY.RECONVERGENT B0, `(.L_x_2055) ;  /* 0x00007f3000007945 */ /* 0x000fe60003800200 */
[----:B------:R-:W-:-:S04]  /*0c00*/  USHF.R.S32.HI UR5, URZ, 0x1f, UR4 ;  /* 0x0000001fff057899 */ /* 0x000fc80008011404 */
[----:B------:R-:W-:-:S06]  /*0c10*/  ULEA.HI UR5, UR5, UR4, URZ, 0x3 ;  /* 0x0000000405057291 */ /* 0x000fcc000f8f18ff */
[----:B------:R-:W-:-:S05]  /*0c20*/  IMAD.U32 R11, RZ, RZ, UR5 ;  /* 0x00000005ff0b7e24 */ /* 0x000fca000f8e00ff */
[----:B------:R-:W-:-:S04]  /*0c30*/  LEA.HI.SX32 R11, R11, R2, 0x1d ;  /* 0x000000020b0b7211 */ /* 0x000fc800078feaff */
[----:B------:R-:W-:Y:S01]  /*0c40*/  MOV R60, R11 ;  /* 0x0000000b003c7202 */ /* 0x000fe20000000f00 */
[----:B0123--:R-:W-:Y:S06]  /*0c50*/  @!P1 BRA `(.L_x_2056) ;  /* 0x0000007c00b09947 */ /* 0x00ffec0003800000 */
        /* <DEDUP_REMOVED lines=32> */
.L_x_2060:
        /* <DEDUP_REMOVED lines=13> */
.L_x_2062:
[----:B------:R-:W-:Y:S05]  /*0f30*/  BSYNC.RECONVERGENT B2 ;  /* 0x0000000000027941 */ /* 0x000fea0003800200 */
.L_x_2061:
        /* <DEDUP_REMOVED lines=42> */
.L_x_2059:
[----:B------:R-:W-:Y:S05]  /*11e0*/  BSYNC.RECONVERGENT B1 ;  /* 0x0000000000017941 */ /* 0x000fea0003800200 */
.L_x_2058:
[----:B------:R-:W1:Y:S01]  /*11f0*/  LDC R88, c[0x0][0x408] ;  /* 0x00010200ff587b82 */ /* 0x000e620000000800 */
[----:B------:R-:W-:Y:S01]  /*1200*/  I2FP.F32.U32 R13, R13 ;  /* 0x0000000d000d7245 */ /* 0x000fe20000201000 */
[----:B------:R-:W-:Y:S01]  /*1210*/  IMAD.MOV.U32 R84, RZ, RZ, 0x2f800000 ;  /* 0x2f800000ff547424 */ /* 0x000fe200078e00ff */
[----:B------:R-:W-:Y:S01]  /*1220*/  ISETP.NE.AND P3, PT, R63, 0x1, PT ;  /* 0x000000013f00780c */ /* 0x000fe20003f65270 */
[----:B-----5:R-:W-:Y:S01]  /*1230*/  HADD2.F32 R61, -RZ, R56.H0_H0 ;  /* 0x20000038ff3d7230 */ /* 0x020fe20000004100 */
[----:B------:R-:W-:Y:S01]  /*1240*/  BSSY.RECONVERGENT B1, `(.L_x_2063) ;  /* 0x000004f000017945 */ /* 0x000fe20003800200 */
[----:B------:R-:W-:Y:S01]  /*1250*/  FFMA.FTZ R13, R13, R84, 1.1641532182693481445e-10 ;  /* 0x2f0000000d0d7423 */ /* 0x000fe20000010054 */
[----:B------:R-:W-:Y:S01]  /*1260*/  @P1 HADD2.F32 R64, -RZ, R24.H0_H0 ;  /* 0x20000018ff401230 */ /* 0x000fe20000004100 */
[----:B------:R-:W2:Y:S01]  /*1270*/  LDC R86, c[0x0][0x404] ;  /* 0x00010100ff567b82 */ /* 0x000ea20000000800 */
[----:B-1----:R-:W-:Y:S02]  /*1280*/  FMUL.FTZ R61, R61, R88 ;  /* 0x000000583d3d7220 */ /* 0x002fe40000410000 */
[----:B--2---:R-:W-:-:S04]  /*1290*/  FSETP.GTU.FTZ.AND P2, PT, R13, R86, PT ;  /* 0x000000560d00720b */ /* 0x004fc80003f5c000 */
[----:B------:R-:W-:Y:S01]  /*12a0*/  FSEL R13, R61, RZ, !P2 ;  /* 0x000000ff3d0d7208 */ /* 0x000fe20005000000 */
[----:B------:R-:W-:Y:S01]  /*12b0*/  IMAD.MOV.U32 R61, RZ, RZ, R100 ;  /* 0x000000ffff3d7224 */ /* 0x000fe200078e0064 */
[----:B------:R-:W-:-:S03]  /*12c0*/  PLOP3.LUT P2, PT, P2, PT, PT, 0x8, 0x80 ;  /* 0x000000000080781c */ /* 0x000fc6000174e170 */
[----:B------:R-:W-:Y:S01]  /*12d0*/  @P1 FADD.FTZ R13, R64, R13 ;  /* 0x0000000d400d1221 */ /* 0x000fe20000010000 */
[----:B------:R-:W-:Y:S01]  /*12e0*/  HFMA2 R64, -RZ, RZ, 0, 1.1920928955078125e-07 ;  /* 0x00000002ff407431 */ /* 0x000fe200000001ff */
        /* <DEDUP_REMOVED lines=11> */
.L_x_2065:
        /* <DEDUP_REMOVED lines=13> */
.L_x_2067:
[----:B------:R-:W-:Y:S05]  /*1470*/  BSYNC.RECONVERGENT B2 ;  /* 0x0000000000027941 */ /* 0x000fea0003800200 */
.L_x_2066:
        /* <DEDUP_REMOVED lines=43> */
.L_x_2064:
[----:B------:R-:W-:Y:S05]  /*1730*/  BSYNC.RECONVERGENT B1 ;  /* 0x0000000000017941 */ /* 0x000fea0003800200 */
.L_x_2063:
        /* <DEDUP_REMOVED lines=8> */
[----:B------:R-:W-:-:S04]  /*17c0*/  FSETP.GTU.FTZ.AND P2, PT, R61, R86, PT ;  /* 0x000000563d00720b */ /* 0x000fc80003f5c000 */
        /* <DEDUP_REMOVED lines=15> */
.L_x_2070:
        /* <DEDUP_REMOVED lines=13> */
.L_x_2072:
[----:B------:R-:W-:Y:S05]  /*1990*/  BSYNC.RECONVERGENT B2 ;  /* 0x0000000000027941 */ /* 0x000fea0003800200 */
.L_x_2071:
        /* <DEDUP_REMOVED lines=43> */
.L_x_2069:
[----:B------:R-:W-:Y:S05]  /*1c50*/  BSYNC.RECONVERGENT B1 ;  /* 0x0000000000017941 */ /* 0x000fea0003800200 */
.L_x_2068:
        /* <DEDUP_REMOVED lines=24> */
.L_x_2075:
        /* <DEDUP_REMOVED lines=13> */
.L_x_2077:
[----:B------:R-:W-:Y:S05]  /*1eb0*/  BSYNC.RECONVERGENT B2 ;  /* 0x0000000000027941 */ /* 0x000fea0003800200 */
.L_x_2076:
[----:B------:R-:W-:Y:S01]  /*1ec0*/  LOP3.LUT R72, R10, UR9, R97, 0x96, !PT ;  /* 0x000000090a487c12 */ /* 0x000fe2000f8e9661 */
[----:B------:R-:W-:Y:S01]  /*1ed0*/  IMAD.WIDE.U32 R102, R3, -0x326172a9, RZ ;  /* 0xcd9e8d5703667825 */ /* 0x000fe200078e00ff */
[----:B------:R-:W-:-:S03]  /*1ee0*/  MOV R56, R60 ;  /* 0x0000003c00387202 */ /* 0x000fc60000000f00 */
[----:B------:R-:W-:Y:S01]  /*1ef0*/  IMAD.WIDE.U32 R72, R72, -0x326172a9, RZ ;  /* 0xcd9e8d5748487825 */ /* 0x000fe200078e00ff */
[----:B------:R-:W-:-:S03]  /*1f00*/  LOP3.LUT R103, R7, UR8, R103, 0x96, !PT ;  /* 0x0000000807677c12 */ /* 0x000fc6000f8e9667 */
[----:B------:R-:W-:Y:S01]  /*1f10*/  IMAD.MOV.U32 R64, RZ, RZ, RZ ;  /* 0x000000ffff407224 */ /* 0x000fe200078e00ff */
        /* <DEDUP_REMOVED lines=36> */
[----:B------:R-:W-:-:S07]  /*2160*/  LOP3.LUT R22, R96, UR35, R73, 0x96, !PT ;  /* 0x0000002360167c12 */ /* 0x000fce000f8e9649 */
.L_x_2074:
[----:B------:R-:W-:Y:S05]  /*2170*/  BSYNC.RECONVERGENT B1 ;  /* 0x0000000000017941 */ /* 0x000fea0003800200 */
.L_x_2073:
        /* <DEDUP_REMOVED lines=8> */
[----:B------:R-:W-:-:S04]  /*2200*/  FSETP.GTU.FTZ.AND P3, PT, R73, R86, PT ;  /* 0x000000564900720b */ /* 0x000fc80003f7c000 */
        /* <DEDUP_REMOVED lines=15> */
.L_x_2080:
        /* <DEDUP_REMOVED lines=13> */
.L_x_2082:
[----:B------:R-:W-:Y:S05]  /*23d0*/  BSYNC.RECONVERGENT B2 ;  /* 0x0000000000027941 */ /* 0x000fea0003800200 */
.L_x_2081:
[----:B------:R-:W-:Y:S01]  /*23e0*/  LOP3.LUT R56, R10, UR9, R97, 0x96, !PT ;  /* 0x000000090a387c12 */ /* 0x000fe2000f8e9661 */
[----:B------:R-:W-:-:S04]  /*23f0*/  IMAD.WIDE.U32 R102, R3, -0x326172a9, RZ ;  /* 0xcd9e8d5703667825 */ /* 0x000fc800078e00ff */
        /* <DEDUP_REMOVED lines=40> */
[----:B------:R-:W-:-:S07]  /*2680*/  MOV R60, R56 ;  /* 0x00000038003c7202 */ /* 0x000fce0000000f00 */
.L_x_2079:
[----:B------:R-:W-:Y:S05]  /*2690*/  BSYNC.RECONVERGENT B1 ;  /* 0x0000000000017941 */ /* 0x000fea0003800200 */
.L_x_2078:
        /* <DEDUP_REMOVED lines=8> */
[----:B------:R-:W-:Y:S02]  /*2720*/  FSETP.GTU.FTZ.AND P2, PT, R57, R86, PT ;  /* 0x000000563900720b */ /* 0x000fe40003f5c000 */
        /* <DEDUP_REMOVED lines=14> */
.L_x_2085:
        /* <DEDUP_REMOVED lines=13> */
.L_x_2087:
[----:B------:R-:W-:Y:S05]  /*28e0*/  BSYNC.RECONVERGENT B2 ;  /* 0x0000000000027941 */ /* 0x000fea0003800200 */
.L_x_2086:
[----:B------:R-:W-:Y:S01]  /*28f0*/  LOP3.LUT R56, R10, UR9, R97, 0x96, !PT ;  /* 0x000000090a387c12 */ /* 0x000fe2000f8e9661 */
[----:B------:R-:W-:-:S04]  /*2900*/  IMAD.WIDE.U32 R102, R3, -0x326172a9, RZ ;  /* 0xcd9e8d5703667825 */ /* 0x000fc800078e00ff */
[----:B------:R-:W-:Y:S02]  /*2910*/  HFMA2 R64, -RZ, RZ, 0, 0 ;  /* 0x00000000ff407431 */ /* 0x000fe400000001ff */
        /* <DEDUP_REMOVED lines=34> */
[----:B------:R-:W-:Y:S02]  /*2b40*/  LOP3.LUT R62, R102, UR34, R57, 0x96, !PT ;  /* 0x00000022663e7c12 */ /* 0x000fe4000f8e9639 */
[----:B------:R-:W-:Y:S01]  /*2b50*/  MOV R100, R56 ;  /* 0x0000003800647202 */ /* 0x000fe20000000f00 */
[----:B------:R-:W-:-:S05]  /*2b60*/  IMAD.WIDE.U32 R56, R22, -0x2daee0ad, RZ ;  /* 0xd2511f5316387825 */ /* 0x000fca00078e00ff */
[----:B------:R-:W-:Y:S01]  /*2b70*/  LOP3.LUT R22, R96, UR35, R57, 0x96, !PT ;  /* 0x0000002360167c12 */ /* 0x000fe2000f8e9639 */
[----:B------:R-:W-:Y:S02]  /*2b80*/  IMAD.MOV.U32 R57, RZ, RZ, R60 ;  /* 0x000000ffff397224 */ /* 0x000fe400078e003c */
[----:B------:R-:W-:-:S07]  /*2b90*/  IMAD.MOV.U32 R60, RZ, RZ, R56 ;  /* 0x000000ffff3c7224 */ /* 0x000fce00078e0038 */
.L_x_2084:
[----:B------:R-:W-:Y:S05]  /*2ba0*/  BSYNC.RECONVERGENT B1 ;  /* 0x0000000000017941 */ /* 0x000fea0003800200 */
.L_x_2083:
        /* <DEDUP_REMOVED lines=23> */
.L_x_2090:
        /* <DEDUP_REMOVED lines=13> */
.L_x_2092:
[----:B------:R-:W-:Y:S05]  /*2df0*/  BSYNC.RECONVERGENT B2 ;  /* 0x0000000000027941 */ /* 0x000fea0003800200 */
.L_x_2091:
        /* <DEDUP_REMOVED lines=42> */
[----:B------:R-:W-:-:S07]  /*30a0*/  IMAD.MOV.U32 R60, RZ, RZ, R56 ;  /* 0x000000ffff3c7224 */ /* 0x000fce00078e0038 */
.L_x_2089:
[----:B------:R-:W-:Y:S05]  /*30b0*/  BSYNC.RECONVERGENT B1 ;  /* 0x0000000000017941 */ /* 0x000fea0003800200 */
.L_x_2088:
[----:B------:R-:W-:Y:S01]  /*30c0*/  I2FP.F32.U32 R57, R57 ;  /* 0x0000003900397245 */ /* 0x000fe20000201000 */
[----:B------:R-:W-:Y:S01]  /*30d0*/  HADD2.F32 R87, -RZ, R59.H0_H0 ;  /* 0x2000003bff577230 */ /* 0x000fe20000004100 */
[----:B------:R-:W-:Y:S01]  /*30e0*/  ISETP.NE.AND P5, PT, R94, 0x1, PT ;  /* 0x000000015e00780c */ /* 0x000fe20003fa5270 */
[----:B------:R-:W-:Y:S01]  /*30f0*/  @P1 HADD2.F32 R56, -RZ, R27.H0_H0 ;  /* 0x2000001bff381230 */ /* 0x000fe20000004100 */
[----:B------:R-:W-:Y:S01]  /*3100*/  BSSY.RECONVERGENT B1, `(.L_x_2093) ;  /* 0x000004c000017945 */ /* 0x000fe20003800200 */
[----:B------:R-:W-:Y:S01]  /*3110*/  FFMA.FTZ R57, R57, R84, 1.1641532182693481445e-10 ;  /* 0x2f00000039397423 */ /* 0x000fe20000010054 */
[----:B------:R-:W-:Y:S01]  /*3120*/  FMUL.FTZ R87, R87, R88 ;  /* 0x0000005857577220 */ /* 0x000fe20000410000 */
[----:B------:R-:W-:Y:S02]  /*3130*/  HFMA2 R64, -RZ, RZ, 0, 1.1920928955078125e-07 ;  /* 0x00000002ff407431 */ /* 0x000fe400000001ff */
[----:B------:R-:W-:Y:S01]  /*3140*/  IMAD.MOV.U32 R92, RZ, RZ, R100 ;  /* 0x000000ffff5c7224 */ /* 0x000fe200078e0064 */
[----:B------:R-:W-:-:S04]  /*3150*/  FSETP.GTU.FTZ.AND P4, PT, R57, R86, PT ;  /* 0x000000563900720b */ /* 0x000fc80003f9c000 */
        /* <DEDUP_REMOVED lines=13> */
.L_x_2095:
        /* <DEDUP_REMOVED lines=13> */
.L_x_2097:
[----:B------:R-:W-:Y:S05]  /*3300*/  BSYNC.RECONVERGENT B2 ;  /* 0x0000000000027941 */ /* 0x000fea0003800200 */
.L_x_2096:
[----:B------:R-:W-:Y:S01]  /*3310*/  LOP3.LUT R56, R10, UR9, R103, 0x96, !PT ;  /* 0x000000090a387c12 */ /* 0x000fe2000f8e9667 */
[----:B------:R-:W-:-:S04]  /*3320*/  IMAD.WIDE.U32 R96, R3, -0x326172a9, RZ ;  /* 0xcd9e8d5703607825 */ /* 0x000fc800078e00ff */
[----:B------:R-:W-:Y:S01]  /*3330*/  IMAD.WIDE.U32 R56, R56, -0x326172a9, RZ ;  /* 0xcd9e8d5738387825 */ /* 0x000fe200078e00ff */
[----:B------:R-:W-:-:S03]  /*3340*/  LOP3.LUT R97, R7, UR8, R97, 0x96, !PT ;  /* 0x0000000807617c12 */ /* 0x000fc6000f8e9661 */
[----:B------:R-:W-:Y:S01]  /*3350*/  IMAD.MOV.U32 R92, RZ, RZ, R60 ;  /* 0x000000ffff5c7224 */ /* 0x000fe200078e003c */
[----:B------:R-:W-:Y:S01]  /*3360*/  LOP3.LUT R103, R96, UR18, R57, 0x96, !PT ;  /* 0x0000001260677c12 */ /* 0x000fe2000f8e9639 */
[----:B------:R-:W-:-:S04]  /*3370*/  IMAD.WIDE.U32 R96, R97, -0x2daee0ad, RZ ;  /* 0xd2511f5361607825 */ /* 0x000fc800078e00ff */
[----:B------:R-:W-:Y:S01]  /*3380*/  IMAD.MOV.U32 R64, RZ, RZ, RZ ;  /* 0x000000ffff407224 */ /* 0x000fe200078e00ff */
[----:B------:R-:W-:Y:S01]  /*3390*/  LOP3.LUT R97, R102, UR19, R97, 0x96, !PT ;  /* 0x0000001366617c12 */ /* 0x000fe2000f8e9661 */
[----:B------:R-:W-:-:S05]  /*33a0*/  IMAD.WIDE.U32 R102, R103, -0x2daee0ad, RZ ;  /* 0xd2511f5367667825 */ /* 0x000fca00078e00ff */
[----:B------:R-:W-:Y:S01]  /*33b0*/  LOP3.LUT R103, R96, UR21, R103, 0x96, !PT ;  /* 0x0000001560677c12 */ /* 0x000fe2000f8e9667 */
[----:B------:R-:W-:-:S05]  /*33c0*/  IMAD.WIDE.U32 R96, R97, -0x326172a9, RZ ;  /* 0xcd9e8d5761607825 */ /* 0x000fca00078e00ff */
[----:B------:R-:W-:-:S05]  /*33d0*/  LOP3.LUT R56, R56, UR20, R97, 0x96, !PT ;  /* 0x0000001438387c12 */ /* 0x000fca000f8e9661 */
        /* <DEDUP_REMOVED lines=24> */
[----:B------:R-:W-:-:S04]  /*3560*/  IMAD.WIDE.U32 R56, R56, -0x2daee0ad, RZ ;  /* 0xd2511f5338387825 */ /* 0x000fc800078e00ff */
[----:B------:R-:W-:Y:S01]  /*3570*/  IMAD.MOV.U32 R60, RZ, RZ, R56 ;  /* 0x000000ffff3c7224 */ /* 0x000fe200078e0038 */
[----:B------:R-:W-:Y:S01]  /*3580*/  LOP3.LUT R22, R102, UR35, R57, 0x96, !PT ;  /* 0x0000002366167c12 */ /* 0x000fe2000f8e9639 */
[----:B------:R-:W-:-:S05]  /*3590*/  IMAD.WIDE.U32 R56, R62, -0x326172a9, RZ ;  /* 0xcd9e8d573e387825 */ /* 0x000fca00078e00ff */
[----:B------:R-:W-:Y:S02]  /*35a0*/  LOP3.LUT R62, R96, UR34, R57, 0x96, !PT ;  /* 0x00000022603e7c12 */ /* 0x000fe4000f8e9639 */
[----:B------:R-:W-:-:S07]  /*35b0*/  MOV R100, R56 ;  /* 0x0000003800647202 */ /* 0x000fce0000000f00 */
.L_x_2094:
[----:B------:R-:W-:Y:S05]  /*35c0*/  BSYNC.RECONVERGENT B1 ;  /* 0x0000000000017941 */ /* 0x000fea0003800200 */
.L_x_2093:
        /* <DEDUP_REMOVED lines=15> */
.L_x_2057:
        /* <DEDUP_REMOVED lines=16> */
.L_x_2101:
        /* <DEDUP_REMOVED lines=13> */
.L_x_2103:
[----:B------:R-:W-:Y:S05]  /*3890*/  BSYNC.RECONVERGENT B2 ;  /* 0x0000000000027941 */ /* 0x000fea0003800200 */
.L_x_2102:
        /* <DEDUP_REMOVED lines=41> */
[----:B------:R-:W-:-:S07]  /*3b30*/  IMAD.MOV.U32 R12, RZ, RZ, R78 ;  /* 0x000000ffff0c7224 */ /* 0x000fce00078e004e */
.L_x_2100:
[----:B------:R-:W-:Y:S05]  /*3b40*/  BSYNC.RECONVERGENT B1 ;  /* 0x0000000000017941 */ /* 0x000fea0003800200 */
.L_x_2099:
[----:B------:R-:W1:Y:S01]  /*3b50*/  LDC R88, c[0x0][0x404] ;  /* 0x00010100ff587b82 */ /* 0x000e620000000800 */
[----:B------:R-:W-:Y:S01]  /*3b60*/  I2FP.F32.U32 R13, R12 ;  /* 0x0000000c000d7245 */ /* 0x000fe20000201000 */
[----:B------:R-:W-:Y:S01]  /*3b70*/  HFMA2 R20, -RZ, RZ, 0.1171875, 0 ;  /* 0x2f800000ff147431 */ /* 0x000fe200000001ff */
[----:B------:R-:W-:Y:S01]  /*3b80*/  ISETP.NE.AND P3, PT, R14, 0x1, PT ;  /* 0x000000010e00780c */ /* 0x000fe20003f65270 */
[----:B-----5:R-:W-:Y:S01]  /*3b90*/  HADD2.F32 R15, -RZ, R56.H0_H0 ;  /* 0x20000038ff0f7230 */ /* 0x020fe20000004100 */
[----:B------:R-:W-:Y:S01]  /*3ba0*/  BSSY.RECONVERGENT B1, `(.L_x_2104) ;  /* 0x000004c000017945 */ /* 0x000fe20003800200 */
[----:B------:R-:W-:Y:S02]  /*3bb0*/  IMAD.MOV.U32 R16, RZ, RZ, 0x2 ;  /* 0x00000002ff107424 */ /* 0x000fe400078e00ff */
[----:B------:R-:W-:Y:S01]  /*3bc0*/  FFMA.FTZ R13, R13, R20, 1.1641532182693481445e-10 ;  /* 0x2f0000000d0d7423 */ /* 0x000fe20000010014 */
[----:B------:R-:W2:Y:S04]  /*3bd0*/  LDC R86, c[0x0][0x408] ;  /* 0x00010200ff567b82 */ /* 0x000ea80000000800 */
[----:B-1----:R-:W-:Y:S01]  /*3be0*/  FSETP.GTU.FTZ.AND P2, PT, R13, R88, PT ;  /* 0x000000580d00720b */ /* 0x002fe20003f5c000 */
[----:B------:R-:W-:-:S03]  /*3bf0*/  IMAD.MOV.U32 R13, RZ, RZ, R100 ;  /* 0x000000ffff0d7224 */ /* 0x000fc600078e0064 */
[----:B------:R-:W-:Y:S01]  /*3c00*/  PLOP3.LUT P4, PT, P2, PT, PT, 0x8, 0x80 ;  /* 0x000000000080781c */ /* 0x000fe2000178e170 */
[----:B--2---:R-:W-:-:S03]  /*3c10*/  FMUL.FTZ R12, R15, R86 ;  /* 0x000000560f0c7220 */ /* 0x004fc60000410000 */
        /* <DEDUP_REMOVED lines=11> */
.L_x_2106:
        /* <DEDUP_REMOVED lines=13> */
.L_x_2108:
[----:B------:R-:W-:Y:S05]  /*3da0*/  BSYNC.RECONVERGENT B2 ;  /* 0x0000000000027941 */ /* 0x000fea0003800200 */
.L_x_2107:
        /* <DEDUP_REMOVED lines=43> */
.L_x_2105:
[----:B------:R-:W-:Y:S05]  /*4060*/  BSYNC.RECONVERGENT B1 ;  /* 0x0000000000017941 */ /* 0x000fea0003800200 */
.L_x_2104:
        /* <DEDUP_REMOVED lines=8> */
[----:B------:R-:W-:Y:S01]  /*40f0*/  FSETP.GTU.FTZ.AND P2, PT, R13, R88, PT ;  /* 0x000000580d00720b */ /* 0x000fe20003f5c000 */
[----:B------:R-:W-:-:S03]  /*4100*/  @P1 HADD2.F32 R13, -RZ, R24.H0_H0 ;  /* 0x20000018ff0d1230 */ /* 0x000fc60000004100 */
[----:B------:R-:W-:-:S05]  /*4110*/  FSEL R15, R15, RZ, !P2 ;  /* 0x000000ff0f0f7208 */ /* 0x000fca0005000000 */
[----:B------:R-:W-:-:S04]  /*4120*/  FADD.FTZ R12, R12, R15 ;  /* 0x0000000f0c0c7221 */ /* 0x000fc80000010000 */
[----:B------:R-:W-:Y:S01]  /*4130*/  @P1 FADD.FTZ R13, R13, R12 ;  /* 0x0000000c0d0d1221 */ /* 0x000fe20000010000 */
[----:B------:R-:W-:Y:S02]  /*4140*/  @!P1 MOV R13, R12 ;  /* 0x0000000c000d9202 */ /* 0x000fe40000000f00 */
[----:B------:R-:W-:Y:S02]  /*4150*/  SEL R12, RZ, 0x1, P2 ;  /* 0x00000001ff0c7807 */ /* 0x000fe40001000000 */
        /* <DEDUP_REMOVED lines=10> */
.L_x_2111:
        /* <DEDUP_REMOVED lines=13> */
.L_x_2113:
[----:B------:R-:W-:Y:S05]  /*42d0*/  BSYNC.RECONVERGENT B2 ;  /* 0x0000000000027941 */ /* 0x000fea0003800200 */
.L_x_2112:
        /* <DEDUP_REMOVED lines=43> */
.L_x_2110:
[----:B------:R-:W-:Y:S05]  /*4590*/  BSYNC.RECONVERGENT B1 ;  /* 0x0000000000017941 */ /* 0x000fea0003800200 */
.L_x_2109:
        /* <DEDUP_REMOVED lines=21> */
.L_x_2116:
        /* <DEDUP_REMOVED lines=13> */
.L_x_2118:
[----:B------:R-:W-:Y:S05]  /*47c0*/  BSYNC.RECONVERGENT B2 ;  /* 0x0000000000027941 */ /* 0x000fea0003800200 */
.L_x_2117:
        /* <DEDUP_REMOVED lines=43> */
.L_x_2115:
[----:B------:R-:W-:Y:S05]  /*4a80*/  BSYNC.RECONVERGENT B1 ;  /* 0x0000000000017941 */ /* 0x000fea0003800200 */
.L_x_2114:
        /* <DEDUP_REMOVED lines=25> */
.L_x_2121:
        /* <DEDUP_REMOVED lines=13> */
.L_x_2123:
[----:B------:R-:W-:Y:S05]  /*4cf0*/  BSYNC.RECONVERGENT B2 ;  /* 0x0000000000027941 */ /* 0x000fea0003800200 */
.L_x_2122:
        /* <DEDUP_REMOVED lines=43> */
.L_x_2120:
[----:B------:R-:W-:Y:S05]  /*4fb0*/  BSYNC.RECONVERGENT B1 ;  /* 0x0000000000017941 */ /* 0x000fea0003800200 */
.L_x_2119:
[----:B------:R-:W-:Y:S01]  /*4fc0*/  I2FP.F32.U32 R15, R15 ;  /* 0x0000000f000f7245 */ /* 0x000fe20000201000 */
[----:B------:R-:W-:Y:S01]  /*4fd0*/  HADD2.F32 R17, -RZ, R57.H0_H0 ;  /* 0x20000039ff117230 */ /* 0x000fe20000004100 */
[----:B------:R-:W-:Y:S01]  /*4fe0*/  ISETP.NE.AND P3, PT, R18, 0x1, PT ;  /* 0x000000011200780c */ /* 0x000fe20003f65270 */
[----:B------:R-:W-:Y:S01]  /*4ff0*/  BSSY.RECONVERGENT B1, `(.L_x_2124) ;  /* 0x000004b000017945 */ /* 0x000fe20003800200 */
[----:B------:R-:W-:Y:S02]  /*5000*/  IMAD.MOV.U32 R56, RZ, RZ, 0x2 ;  /* 0x00000002ff387424 */ /* 0x000fe400078e00ff */
[----:B------:R-:W-:-:S05]  /*5010*/  FFMA.FTZ R15, R15, R20, 1.1641532182693481445e-10 ;  /* 0x2f0000000f0f7423 */ /* 0x000fca0000010014 */
[----:B------:R-:W-:Y:S01]  /*5020*/  FSETP.GTU.FTZ.AND P2, PT, R15, R88, PT ;  /* 0x000000580f00720b */ /* 0x000fe20003f5c000 */
[----:B------:R-:W-:Y:S01]  /*5030*/  FMUL.FTZ R15, R17, R86 ;  /* 0x00000056110f7220 */ /* 0x000fe20000410000 */
        /* <DEDUP_REMOVED lines=13> */
.L_x_2126:
        /* <DEDUP_REMOVED lines=13> */
.L_x_2128:
[----:B------:R-:W-:Y:S05]  /*51e0*/  BSYNC.RECONVERGENT B2 ;  /* 0x0000000000027941 */ /* 0x000fea0003800200 */
.L_x_2127:
        /* <DEDUP_REMOVED lines=43> */
.L_x_2125:
[----:B------:R-:W-:Y:S05]  /*54a0*/  BSYNC.RECONVERGENT B1 ;  /* 0x0000000000017941 */ /* 0x000fea0003800200 */
.L_x_2124:
        /* <DEDUP_REMOVED lines=9> */
[----:B------:R-:W-:-:S05]  /*5540*/  FSEL R16, R19, RZ, !P2 ;  /* 0x000000ff13107208 */ /* 0x000fca0005000000 */
[----:B------:R-:W-:Y:S01]  /*5550*/  FADD.FTZ R15, R15, R16 ;  /* 0x000000100f0f7221 */ /* 0x000fe20000010000 */
[----:B------:R-:W-:-:S03]  /*5560*/  IMAD.MOV.U32 R16, RZ, RZ, 0x2 ;  /* 0x00000002ff107424 */ /* 0x000fc600078e00ff */
[--C-:B------:R-:W-:Y:S01]  /*5570*/  @P1 FADD.FTZ R63, R18, R15.reuse ;  /* 0x0000000f123f1221 */ /* 0x100fe20000010000 */
[----:B------:R-:W-:Y:S01]  /*5580*/  @!P1 IMAD.MOV.U32 R63, RZ, RZ, R15 ;  /* 0x000000ffff3f9224 */ /* 0x000fe200078e000f */
[----:B------:R-:W-:-:S04]  /*5590*/  SEL R15, RZ, 0x1, P2 ;  /* 0x00000001ff0f7807 */ /* 0x000fc80001000000 */
        /* <DEDUP_REMOVED lines=10> */
.L_x_2131:
        /* <DEDUP_REMOVED lines=13> */
.L_x_2133:
[----:B------:R-:W-:Y:S05]  /*5710*/  BSYNC.RECONVERGENT B2 ;  /* 0x0000000000027941 */ /* 0x000fea0003800200 */
.L_x_2132:
        /* <DEDUP_REMOVED lines=43> */
.L_x_2130:
[----:B------:R-:W-:Y:S05]  /*59d0*/  BSYNC.RECONVERGENT B1 ;  /* 0x0000000000017941 */ /* 0x000fea0003800200 */
.L_x_2129:
[----:B------:R-:W-:Y:S01]  /*59e0*/  I2FP.F32.U32 R17, R17 ;  /* 0x0000001100117245 */ /* 0x000fe20000201000 */
[----:B------:R-:W-:Y:S01]  /*59f0*/  HADD2.F32 R57, -RZ, R57.H1_H1 ;  /* 0x30000039ff397230 */ /* 0x000fe20000004100 */
[----:B------:R-:W-:Y:S01]  /*5a00*/  ISETP.NE.AND P2, PT, R16, 0x1, PT ;  /* 0x000000011000780c */ /* 0x000fe20003f45270 */
[----:B------:R-:W-:Y:S01]  /*5a10*/  BSSY.RECONVERGENT B1, `(.L_x_2134) ;  /* 0x000004b000017945 */ /* 0x000fe20003800200 */
[----:B------:R-:W-:Y:S02]  /*5a20*/  IMAD.MOV.U32 R18, RZ, RZ, 0x2 ;  /* 0x00000002ff127424 */ /* 0x000fe400078e00ff */
[----:B------:R-:W-:Y:S01]  /*5a30*/  FFMA.FTZ R17, R17, R20, 1.1641532182693481445e-10 ;  /* 0x2f00000011117423 */ /* 0x000fe20000010014 */
[----:B------:R-:W-:-:S04]  /*5a40*/  FMUL.FTZ R57, R57, R86 ;  /* 0x0000005639397220 */ /* 0x000fc80000410000 */
        /* <DEDUP_REMOVED lines=14> */
.L_x_2136:
        /* <DEDUP_REMOVED lines=13> */
.L_x_2138:
[----:B------:R-:W-:Y:S05]  /*5c00*/  BSYNC.RECONVERGENT B2 ;  /* 0x0000000000027941 */ /* 0x000fea0003800200 */
.L_x_2137:
        /* <DEDUP_REMOVED lines=43> */
.L_x_2135:
[----:B------:R-:W-:Y:S05]  /*5ec0*/  BSYNC.RECONVERGENT B1 ;  /* 0x0000000000017941 */ /* 0x000fea0003800200 */
.L_x_2134:
[----:B------:R-:W-:Y:S01]  /*5ed0*/  I2FP.F32.U32 R17, R17 ;  /* 0x0000001100117245 */ /* 0x000fe20000201000 */
[----:B------:R-:W-:Y:S01]  /*5ee0*/  HADD2.F32 R19, -RZ, R29.H1_H1 ;  /* 0x3000001dff137230 */ /* 0x000fe20000004100 */
[----:B------:R-:W-:Y:S01]  /*5ef0*/  BSSY.RECONVERGENT B1, `(.L_x_2139) ;  /* 0x0000050000017945 */ /* 0x000fe20003800200 */
[----:B------:R-:W-:Y:S02]  /*5f00*/  @P1 HADD2.F32 R73, -RZ, R25.H1_H1 ;  /* 0x30000019ff491230 */ /* 0x000fe40000004100 */
        /* <DEDUP_REMOVED lines=21> */
.L_x_2141:
        /* <DEDUP_REMOVED lines=13> */
.L_x_2143:
[----:B------:R-:W-:Y:S05]  /*6130*/  BSYNC.RECONVERGENT B2 ;  /* 0x0000000000027941 */ /* 0x000fea0003800200 */
.L_x_2142:
        /* <DEDUP_REMOVED lines=43> */
.L_x_2140:
[----:B------:R-:W-:Y:S05]  /*63f0*/  BSYNC.RECONVERGENT B1 ;  /* 0x0000000000017941 */ /* 0x000fea0003800200 */
.L_x_2139:
        /* <DEDUP_REMOVED lines=20> */
.L_x_2146:
        /* <DEDUP_REMOVED lines=13> */
.L_x_2148:
[----:B------:R-:W-:Y:S05]  /*6610*/  BSYNC.RECONVERGENT B2 ;  /* 0x0000000000027941 */ /* 0x000fea0003800200 */
.L_x_2147:
        /* <DEDUP_REMOVED lines=43> */
.L_x_2145:
[----:B------:R-:W-:Y:S05]  /*68d0*/  BSYNC.RECONVERGENT B1 ;  /* 0x0000000000017941 */ /* 0x000fea0003800200 */
.L_x_2144:
[----:B------:R-:W-:Y:S01]  /*68e0*/  I2FP.F32.U32 R19, R19 ;  /* 0x0000001300137245 */ /* 0x000fe20000201000 */
[----:B------:R-:W-:Y:S01]  /*68f0*/  HADD2.F32 R57, -RZ, R30.H0_H0 ;  /* 0x2000001eff397230 */ /* 0x000fe20000004100 */
[----:B------:R-:W-:Y:S01]  /*6900*/  BSSY.RECONVERGENT B1, `(.L_x_2149) ;  /* 0x0000051000017945 */ /* 0x000fe20003800200 */
[----:B------:R-:W-:Y:S02]  /*6910*/  @P1 HADD2.F32 R64, -RZ, R26.H0_H0 ;  /* 0x2000001aff401230 */ /* 0x000fe40000004100 */
[----:B------:R-:W-:Y:S01]  /*6920*/  FFMA.FTZ R19, R19, R20, 1.1641532182693481445e-10 ;  /* 0x2f00000013137423 */ /* 0x000fe20000010014 */
[----:B------:R-:W-:-:S04]  /*6930*/  FMUL.FTZ R57, R57, R86 ;  /* 0x0000005639397220 */ /* 0x000fc80000410000 */
[----:B------:R-:W-:Y:S01]  /*6940*/  FSETP.GTU.FTZ.AND P3, PT, R19, R88, PT ;  /* 0x000000581300720b */ /* 0x000fe20003f7c000 */
[----:B------:R-:W-:-:S03]  /*6950*/  IMAD.MOV.U32 R19, RZ, RZ, R100 ;  /* 0x000000ffff137224 */ /* 0x000fc600078e0064 */
[----:B------:R-:W-:Y:S02]  /*6960*/  FSEL R56, R57, RZ, !P3 ;  /* 0x000000ff39387208 */ /* 0x000fe40005800000 */
[----:B------:R-:W-:Y:S02]  /*6970*/  SEL R18, RZ, 0x1, P3 ;  /* 0x00000001ff127807 */ /* 0x000fe40001800000 */
[----:B------:R-:W-:Y:S01]  /*6980*/  ISETP.NE.AND P3, PT, R80, 0x1, PT ;  /* 0x000000015000780c */ /* 0x000fe20003f65270 */
[----:B------:R-:W-:Y:S01]  /*6990*/  FADD.FTZ R17, R17, R56 ;  /* 0x0000003811117221 */ /* 0x000fe20000010000 */
[----:B------:R-:W-:-:S03]  /*69a0*/  HFMA2 R56, -RZ, RZ, 0, 1.1920928955078125e-07 ;  /* 0x00000002ff387431 */ /* 0x000fc600000001ff */
[--C-:B------:R-:W-:Y:S01]  /*69b0*/  @P1 FADD.FTZ R75, R64, R17.reuse ;  /* 0x00000011404b1221 */ /* 0x100fe20000010000 */
[--C-:B------:R-:W-:Y:S01]  /*69c0*/  @!P1 IMAD.MOV.U32 R75, RZ, RZ, R17.reuse ;  /* 0x000000ffff4b9224 */ /* 0x100fe200078e0011 */
[----:B------:R-:W-:-:S04]  /*69d0*/  PRMT R17, R18, 0x7610, R17 ;  /* 0x0000761012117816 */ /* 0x000fc80000000011 */
        /* <DEDUP_REMOVED lines=10> */
.L_x_2151:
        /* <DEDUP_REMOVED lines=13> */
.L_x_2153:
[----:B------:R-:W-:Y:S05]  /*6b50*/  BSYNC.RECONVERGENT B2 ;  /* 0x0000000000027941 */ /* 0x000fea0003800200 */
.L_x_2152:
        /* <DEDUP_REMOVED lines=43> */
.L_x_2150:
[----:B------:R-:W-:Y:S05]  /*6e10*/  BSYNC.RECONVERGENT B1 ;  /* 0x0000000000017941 */ /* 0x000fea0003800200 */
.L_x_2149:
[----:B------:R-:W-:Y:S01]  /*6e20*/  I2FP.F32.U32 R19, R19 ;  /* 0x0000001300137245 */ /* 0x000fe20000201000 */
[----:B------:R-:W-:Y:S01]  /*6e30*/  HADD2.F32 R57, -RZ, R58.H1_H1 ;  /* 0x3000003aff397230 */ /* 0x000fe20000004100 */
        /* <DEDUP_REMOVED lines=18> */
.L_x_2156:
        /* <DEDUP_REMOVED lines=13> */
.L_x_2158:
[----:B------:R-:W-:Y:S05]  /*7030*/  BSYNC.RECONVERGENT B2 ;  /* 0x0000000000027941 */ /* 0x000fea0003800200 */
.L_x_2157:
        /* <DEDUP_REMOVED lines=43> */
.L_x_2155:
[----:B------:R-:W-:Y:S05]  /*72f0*/  BSYNC.RECONVERGENT B1 ;  /* 0x0000000000017941 */ /* 0x000fea0003800200 */
.L_x_2154:
        /* <DEDUP_REMOVED lines=10> */
[----:B------:R-:W-:Y:S02]  /*73a0*/  SEL R18, RZ, 0x1, P4 ;  /* 0x00000001ff127807 */ /* 0x000fe40002000000 */
[----:B------:R-:W-:Y:S01]  /*73b0*/  ISETP.NE.AND P4, PT, R64, 0x1, PT ;  /* 0x000000014000780c */ /* 0x000fe20003f85270 */
[----:B------:R-:W-:-:S04]  /*73c0*/  FADD.FTZ R58, R58, R57 ;  /* 0x000000393a3a7221 */ /* 0x000fc80000010000 */
        /* <DEDUP_REMOVED lines=12> */
.L_x_2161:
        /* <DEDUP_REMOVED lines=13> */
.L_x_2163:
[----:B------:R-:W-:Y:S05]  /*7560*/  BSYNC.RECONVERGENT B2 ;  /* 0x0000000000027941 */ /* 0x000fea0003800200 */
.L_x_2162:
        /* <DEDUP_REMOVED lines=38> */
[----:B------:R-:W-:-:S04]  /*77d0*/  IMAD.WIDE.U32 R56, R19, -0x2daee0ad, RZ ;  /* 0xd2511f5313387825 */ /* 0x000fc800078e00ff */
[----:B------:R-:W-:Y:S01]  /*77e0*/  IMAD.MOV.U32 R19, RZ, RZ, R60 ;  /* 0x000000ffff137224 */ /* 0x000fe200078e003c */
[----:B------:R-:W-:Y:S01]  /*77f0*/  LOP3.LUT R22, R96, UR35, R57, 0x96, !PT ;  /* 0x0000002360167c12 */ /* 0x000fe2000f8e9639 */
[----:B------:R-:W-:Y:S02]  /*7800*/  IMAD.MOV.U32 R60, RZ, RZ, R56 ;  /* 0x000000ffff3c7224 */ /* 0x000fe400078e0038 */
[----:B------:R-:W-:-:S07]  /*7810*/  HFMA2 R56, -RZ, RZ, 0, 0 ;  /* 0x00000000ff387431 */ /* 0x000fce00000001ff */
.L_x_2160:
[----:B------:R-:W-:Y:S05]  /*7820*/  BSYNC.RECONVERGENT B1 ;  /* 0x0000000000017941 */ /* 0x000fea0003800200 */
.L_x_2159:
[----:B------:R-:W-:Y:S01]  /*7830*/  I2FP.F32.U32 R19, R19 ;  /* 0x0000001300137245 */ /* 0x000fe20000201000 */
[----:B------:R-:W-:Y:S01]  /*7840*/  HADD2.F32 R57, -RZ, R59.H0_H0 ;  /* 0x2000003bff397230 */ /* 0x000fe20000004100 */
[----:B------:R-:W-:Y:S01]  /*7850*/  ISETP.NE.AND P5, PT, R56, 0x1, PT ;  /* 0x000000013800780c */ /* 0x000fe20003fa5270 */
[----:B------:R-:W-:Y:S01]  /*7860*/  BSSY.RECONVERGENT B1, `(.L_x_2164) ;  /* 0x000004a000017945 */ /* 0x000fe20003800200 */
[----:B------:R-:W-:Y:S02]  /*7870*/  IMAD.MOV.U32 R64, RZ, RZ, 0x2 ;  /* 0x00000002ff407424 */ /* 0x000fe400078e00ff */
[----:B------:R-:W-:Y:S01]  /*7880*/  FFMA.FTZ R19, R19, R20, 1.1641532182693481445e-10 ;  /* 0x2f00000013137423 */ /* 0x000fe20000010014 */
[----:B------:R-:W-:-:S04]  /*7890*/  FMUL.FTZ R57, R57, R86 ;  /* 0x0000005639397220 */ /* 0x000fc80000410000 */
[----:B------:R-:W-:-:S04]  /*78a0*/  FSETP.GTU.FTZ.AND P4, PT, R19, R88, PT ;  /* 0x000000581300720b */ /* 0x000fc80003f9c000 */
        /* <DEDUP_REMOVED lines=12> */
.L_x_2166:
        /* <DEDUP_REMOVED lines=13> */
.L_x_2168:
[----:B------:R-:W-:Y:S05]  /*7a40*/  BSYNC.RECONVERGENT B2 ;  /* 0x0000000000027941 */ /* 0x000fea0003800200 */
.L_x_2167:
        /* <DEDUP_REMOVED lines=43> */
.L_x_2165:
[----:B------:R-:W-:Y:S05]  /*7d00*/  BSYNC.RECONVERGENT B1 ;  /* 0x0000000000017941 */ /* 0x000fea0003800200 */
.L_x_2164:
[----:B------:R-:W-:Y:S01]  /*7d10*/  I2FP.F32.U32 R57, R57 ;  /* 0x0000003900397245 */ /* 0x000fe20000201000 */
[----:B------:R-:W-:Y:S01]  /*7d20*/  HADD2.F32 R87, -RZ, R31.H0_H0 ;  /* 0x2000001fff577230 */ /* 0x000fe20000004100 */
[----:B------:R-:W-:Y:S03]  /*7d30*/  BSSY.RECONVERGENT B1, `(.L_x_2169) ;  /* 0x0000051000017945 */ /* 0x000fe60003800200 */
        /* <DEDUP_REMOVED lines=8> */
[----:B------:R-:W-:-:S05]  /*7dc0*/  @P1 HADD2.F32 R58, -RZ, R27.H0_H0 ;  /* 0x2000001bff3a1230 */ /* 0x000fca0000004100 */
[--C-:B------:R-:W-:Y:S01]  /*7dd0*/  @P1 FADD.FTZ R87, R58, R19.reuse ;  /* 0x000000133a571221 */ /* 0x100fe20000010000 */
[----:B------:R-:W-:Y:S02]  /*7de0*/  @!P1 MOV R87, R19 ;  /* 0x0000001300579202 */ /* 0x000fe40000000f00 */
[----:B------:R-:W-:Y:S01]  /*7df0*/  PRMT R19, R56, 0x7610, R19 ;  /* 0x0000761038137816 */ /* 0x000fe20000000013 */
[----:B------:R-:W-:Y:S01]  /*7e00*/  IMAD.MOV.U32 R56, RZ, RZ, 0x2 ;  /* 0x00000002ff387424 */ /* 0x000fe200078e00ff */
        /* <DEDUP_REMOVED lines=10> */
.L_x_2171:
        /* <DEDUP_REMOVED lines=13> */
.L_x_2173:
[----:B------:R-:W-:Y:S05]  /*7f80*/  BSYNC.RECONVERGENT B2 ;  /* 0x0000000000027941 */ /* 0x000fea0003800200 */
.L_x_2172:
        /* <DEDUP_REMOVED lines=37> */
[----:B------:R-:W-:Y:S01]  /*81e0*/  IMAD.WIDE.U32 R96, R97, -0x326172a9, RZ ;  /* 0xcd9e8d5761607825 */ /* 0x000fe200078e00ff */
[----:B------:R-:W-:-:S03]  /*81f0*/  MOV R57, R60 ;  /* 0x0000003c00397202 */ /* 0x000fc60000000f00 */
[----:B------:R-:W-:Y:S01]  /*8200*/  IMAD.MOV.U32 R60, RZ, RZ, R56 ;  /* 0x000000ffff3c7224 */ /* 0x000fe200078e0038 */
[----:B------:R-:W-:Y:S01]  /*8210*/  LOP3.LUT R62, R102, UR34, R97, 0x96, !PT ;  /* 0x00000022663e7c12 */ /* 0x000fe2000f8e9661 */
[----:B------:R-:W-:Y:S02]  /*8220*/  IMAD.MOV.U32 R100, RZ, RZ, R96 ;  /* 0x000000ffff647224 */ /* 0x000fe400078e0060 */
[----:B------:R-:W-:-:S07]  /*8230*/  IMAD.MOV.U32 R56, RZ, RZ, RZ ;  /* 0x000000ffff387224 */ /* 0x000fce00078e00ff */
.L_x_2170:
[----:B------:R-:W-:Y:S05]  /*8240*/  BSYNC.RECONVERGENT B1 ;  /* 0x0000000000017941 */ /* 0x000fea0003800200 */
.L_x_2169:
[----:B------:R-:W-:Y:S01]  /*8250*/  I2FP.F32.U32 R57, R57 ;  /* 0x0000003900397245 */ /* 0x000fe20000201000 */
[----:B------:R-:W-:Y:S01]  /*8260*/  HADD2.F32 R59, -RZ, R59.H1_H1 ;  /* 0x3000003bff3b7230 */ /* 0x000fe20000004100 */
[----:B------:R-:W-:Y:S01]  /*8270*/  ISETP.NE.AND P6, PT, R56, 0x1, PT ;  /* 0x000000013800780c */ /* 0x000fe20003fc5270 */
[----:B------:R-:W-:Y:S01]  /*8280*/  BSSY.RECONVERGENT B1, `(.L_x_2174) ;  /* 0x000004c000017945 */ /* 0x000fe20003800200 */
[----:B------:R-:W-:Y:S02]  /*8290*/  HFMA2 R64, -RZ, RZ, 0, 1.1920928955078125e-07 ;  /* 0x00000002ff407431 */ /* 0x000fe400000001ff */
[----:B------:R-:W-:Y:S01]  /*82a0*/  FFMA.FTZ R57, R57, R20, 1.1641532182693481445e-10 ;  /* 0x2f00000039397423 */ /* 0x000fe20000010014 */
[----:B------:R-:W-:-:S04]  /*82b0*/  FMUL.FTZ R59, R59, R86 ;  /* 0x000000563b3b7220 */ /* 0x000fc80000410000 */
[----:B------:R-:W-:Y:S01]  /*82c0*/  FSETP.GTU.FTZ.AND P5, PT, R57, R88, PT ;  /* 0x000000583900720b */ /* 0x000fe20003fbc000 */
        /* <DEDUP_REMOVED lines=12> */
.L_x_2176:
        /* <DEDUP_REMOVED lines=15> */
.L_x_2178:
[----:B------:R-:W-:Y:S05]  /*8480*/  BSYNC.RECONVERGENT B2 ;  /* 0x0000000000027941 */ /* 0x000fea0003800200 */
.L_x_2177:
        /* <DEDUP_REMOVED lines=38> */
[----:B------:R-:W-:-:S04]  /*86f0*/  IMAD.WIDE.U32 R58, R59, -0x326172a9, RZ ;  /* 0xcd9e8d573b3a7825 */ /* 0x000fc800078e00ff */
[----:B------:R-:W-:Y:S01]  /*8700*/  IMAD.MOV.U32 R57, RZ, RZ, R60 ;  /* 0x000000ffff397224 */ /* 0x000fe200078e003c */
[----:B------:R-:W-:Y:S01]  /*8710*/  LOP3.LUT R62, R96, UR34, R59, 0x96, !PT ;  /* 0x00000022603e7c12 */ /* 0x000fe2000f8e963b */
[----:B------:R-:W-:Y:S01]  /*8720*/  IMAD.MOV.U32 R100, RZ, RZ, R58 ;  /* 0x000000ffff647224 */ /* 0x000fe200078e003a */
[----:B------:R-:W-:-:S07]  /*8730*/  MOV R60, R56 ;  /* 0x00000038003c7202 */ /* 0x000fce0000000f00 */
.L_x_2175:
[----:B------:R-:W-:Y:S05]  /*8740*/  BSYNC.RECONVERGENT B1 ;  /* 0x0000000000017941 */ /* 0x000fea0003800200 */
.L_x_2174:
[----:B------:R-:W-:Y:S01]  /*8750*/  I2FP.F32.U32 R57, R57 ;  /* 0x0000003900397245 */ /* 0x000fe20000201000 */
[----:B------:R-:W-:Y:S01]  /*8760*/  HADD2.F32 R59, -RZ, R31.H1_H1 ;  /* 0x3000001fff3b7230 */ /* 0x000fe20000004100 */
[----:B------:R-:W-:Y:S01]  /*8770*/  PRMT R58, R84, 0x5410, R90 ;  /* 0x00005410543a7816 */ /* 0x000fe2000000005a */
[----:B------:R-:W-:Y:S01]  /*8780*/  @P1 HADD2.F32 R97, -RZ, R27.H1_H1 ;  /* 0x3000001bff611230 */ /* 0x000fe20000004100 */
[----:B------:R-:W-:Y:S01]  /*8790*/  PRMT R56, R74, 0x5410, R76 ;  /* 0x000054104a387816 */ /* 0x000fe2000000004c */
[----:B------:R-:W-:Y:S01]  /*87a0*/  FFMA.FTZ R57, R57, R20, 1.1641532182693481445e-10 ;  /* 0x2f00000039397423 */ /* 0x000fe20000010014 */
[----:B------:R-:W-:-:S04]  /*87b0*/  FMUL.FTZ R59, R59, R86 ;  /* 0x000000563b3b7220 */ /* 0x000fc80000410000 */
[----:B------:R-:W-:Y:S02]  /*87c0*/  FSETP.GTU.FTZ.AND P6, PT, R57, R88, PT ;  /* 0x000000583900720b */ /* 0x000fe40003fdc000 */
[----:B------:R-:W-:Y:S02]  /*87d0*/  PRMT R57, R78, 0x5410, R82 ;  /* 0x000054104e397816 */ /* 0x000fe40000000052 */
[----:B------:R-:W-:Y:S02]  /*87e0*/  FSEL R59, R59, RZ, !P6 ;  /* 0x000000ff3b3b7208 */ /* 0x000fe40007000000 */
[----:B------:R-:W-:-:S03]  /*87f0*/  SEL R20, RZ, 0x1, P6 ;  /* 0x00000001ff147807 */ /* 0x000fc60003000000 */
[----:B------:R-:W-:-:S04]  /*8800*/  FADD.FTZ R92, R92, R59 ;  /* 0x0000003b5c5c7221 */ /* 0x000fc80000010000 */
[--C-:B------:R-:W-:Y:S01]  /*8810*/  @P1 FADD.FTZ R97, R97, R92.reuse ;  /* 0x0000005c61611221 */ /* 0x100fe20000010000 */
[----:B------:R-:W-:-:S05]  /*8820*/  @!P1 IMAD.MOV.U32 R97, RZ, RZ, R92 ;  /* 0x000000ffff619224 */ /* 0x000fca00078e005c */
[----:B------:R-:W-:-:S04]  /*8830*/  F2FP.F16.F32.PACK_AB R59, RZ, R97 ;  /* 0x00000061ff3b723e */ /* 0x000fc800000000ff */
[----:B------:R-:W-:-:S07]  /*8840*/  PRMT R59, R80, 0x5410, R59 ;  /* 0x00005410503b7816 */ /* 0x000fce000000003b */
.L_x_2098:
[----:B------:R-:W1:Y:S01]  /*8850*/  LDC.64 R102, c[0x0][0x3a8] ;  /* 0x0000ea00ff667b82 */ /* 0x000e620000000a00 */
[----:B------:R-:W-:Y:S02]  /*8860*/  ISETP.NE.AND P6, PT, R68, RZ, PT ;  /* 0x000000ff4400720c */ /* 0x000fe40003fc5270 */
[----:B------:R-:W-:Y:S02]  /*8870*/  ISETP.NE.AND P1, PT, R66, RZ, PT ;  /* 0x000000ff4200720c */ /* 0x000fe40003f25270 */
[----:B------:R-:W-:Y:S02]  /*8880*/  SEL R68, RZ, 0x1000000, !P5 ;  /* 0x01000000ff447807 */ /* 0x000fe40006800000 */
[----:B------:R-:W-:Y:S01]  /*8890*/  SEL R66, RZ, 0x10000, !P4 ;  /* 0x00010000ff427807 */ /* 0x000fe20006000000 */
[----:B------:R-:W2:Y:S01]  /*88a0*/  LDC.64 R104, c[0x0][0x3b0] ;  /* 0x0000ec00ff687b82 */ /* 0x000ea20000000a00 */
[----:B------:R-:W-:Y:S02]  /*88b0*/  SEL R109, RZ, 0x100, !P3 ;  /* 0x00000100ff6d7807 */ /* 0x000fe40005800000 */
[----:B------:R-:W-:-:S02]  /*88c0*/  ISETP.NE.AND P5, PT, R70, RZ, PT ;  /* 0x000000ff4600720c */ /* 0x000fc40003fa5270 */
[----:B------:R-:W-:Y:S02]  /*88d0*/  ISETP.NE.AND P4, PT, R72, RZ, PT ;  /* 0x000000ff4800720c */ /* 0x000fe40003f85270 */
[----:B------:R-:W-:Y:S02]  /*88e0*/  LOP3.LUT R109, R109, R68, R66, 0xfe, !PT ;  /* 0x000000446d6d7212 */ /* 0x000fe400078efe42 */
[----:B------:R-:W-:Y:S02]  /*88f0*/  SEL R68, RZ, 0x1000000, !P4 ;  /* 0x01000000ff447807 */ /* 0x000fe40006000000 */
[----:B------:R-:W-:Y:S02]  /*8900*/  SEL R107, RZ, 0x10000, !P5 ;  /* 0x00010000ff6b7807 */ /* 0x000fe40006800000 */
[----:B------:R-:W-:Y:S02]  /*8910*/  SEL R66, RZ, 0x100, !P6 ;  /* 0x00000100ff427807 */ /* 0x000fe40007000000 */
[----:B------:R-:W-:Y:S01]  /*8920*/  SEL R106, RZ, 0x1, !P2 ;  /* 0x00000001ff6a7807 */ /* 0x000fe20005000000 */
[----:B-1----:R-:W-:Y:S01]  /*8930*/  IMAD.WIDE.U32 R102, R11, 0x10, R102 ;  /* 0x000000100b667825 */ /* 0x002fe200078e0066 */
[----:B------:R-:W-:-:S02]  /*8940*/  LOP3.LUT R66, R66, R68, R107, 0xfe, !PT ;  /* 0x0000004442427212 */ /* 0x000fc400078efe6b */
[----:B------:R-:W-:Y:S02]  /*8950*/  LOP3.LUT R107, R109, R106, RZ, 0xfc, !PT ;  /* 0x0000006a6d6b7212 */ /* 0x000fe400078efcff */
[----:B------:R-:W-:Y:S01]  /*8960*/  SEL R109, RZ, 0x1, !P1 ;  /* 0x00000001ff6d7807 */ /* 0x000fe20004800000 */
[----:B------:R1:W-:Y:S01]  /*8970*/  STG.E.128 desc[UR10][R102.64], R56 ;  /* 0x0000003866007986 */ /* 0x0003e2000c101d0a */
[----:B--2---:R-:W-:Y:S02]  /*8980*/  IMAD.WIDE.U32 R104, R11, 0x8, R104 ;  /* 0x000000080b687825 */ /* 0x004fe400078e0068 */
[----:B------:R-:W-:-:S05]  /*8990*/  LOP3.LUT R106, R66, R109, RZ, 0xfc, !PT ;  /* 0x0000006d426a7212 */ /* 0x000fca00078efcff */
[----:B------:R1:W-:Y:S01]  /*89a0*/  STG.E.64 desc[UR10][R104.64], R106 ;  /* 0x0000006a68007986 */ /* 0x0003e2000c101b0a */
[----:B------:R-:W-:Y:S05]  /*89b0*/  @!P0 BRA `(.L_x_2179) ;  /* 0x0000000000508947 */ /* 0x000fea0003800000 */
[----:B-1----:R-:W-:Y:S02]  /*89c0*/  SHF.L.U32 R56, R19, 0x10, RZ ;  /* 0x0000001013387819 */ /* 0x002fe400000006ff */
[----:B------:R-:W-:Y:S02]  /*89d0*/  LOP3.LUT R58, R20, 0xffff, RZ, 0xc0, !PT ;  /* 0x0000ffff143a7812 */ /* 0x000fe400078ec0ff */
[----:B------:R-:W-:Y:S02]  /*89e0*/  LOP3.LUT R59, R56, 0xff0000, RZ, 0xc0, !PT ;  /* 0x00ff0000383b7812 */ /* 0x000fe400078ec0ff */
[----:B------:R-:W1:Y:S01]  /*89f0*/  LDC.64 R56, c[0x0][0x3b8] ;  /* 0x0000ee00ff387b82 */ /* 0x000e620000000a00 */
[----:B------:R-:W-:Y:S02]  /*8a00*/  LOP3.LUT R104, R16, 0xff, RZ, 0xc0, !PT ;  /* 0x000000ff10687812 */ /* 0x000fe400078ec0ff */
[----:B------:R-:W-:Y:S02]  /*8a10*/  PRMT R59, R59, 0x4210, R58 ;  /* 0x000042103b3b7816 */ /* 0x000fe4000000003a */
[----:B------:R-:W-:Y:S01]  /*8a20*/  PRMT R58, R18, 0x7104, RZ ;  /* 0x00007104123a7816 */ /* 0x000fe200000000ff */
[----:B------:R-:W-:Y:S01]  /*8a30*/  IMAD.WIDE.U32 R104, R104, 0x1000000, RZ ;  /* 0x0100000068687825 */ /* 0x000fe200078e00ff */
[----:B------:R-:W-:-:S02]  /*8a40*/  LOP3.LUT R102, R15, 0xff, RZ, 0xc0, !PT ;  /* 0x000000ff0f667812 */ /* 0x000fc400078ec0ff */
[----:B------:R-:W-:Y:S02]  /*8a50*/  LOP3.LUT R66, R59, 0xff00, R58, 0xf8, !PT ;  /* 0x0000ff003b427812 */ /* 0x000fe400078ef83a */
[----:B------:R-:W-:Y:S01]  /*8a60*/  LOP3.LUT R58, R14, 0xff, RZ, 0xc0, !PT ;  /* 0x000000ff0e3a7812 */ /* 0x000fe200078ec0ff */
[----:B------:R-:W-:Y:S01]  /*8a70*/  IMAD.WIDE.U32 R102, R102, 0x10000, RZ ;  /* 0x0001000066667825 */ /* 0x000fe200078e00ff */
[----:B------:R-:W-:-:S03]  /*8a80*/  LOP3.LUT R107, R66, 0xff, R17, 0xf8, !PT ;  /* 0x000000ff426b7812 */ /* 0x000fc600078ef811 */
[----:B------:R-:W-:Y:S01]  /*8a90*/  IMAD.WIDE.U32 R58, R58, 0x100, RZ ;  /* 0x000001003a3a7825 */ /* 0x000fe200078e00ff */
[----:B------:R-:W-:Y:S02]  /*8aa0*/  LOP3.LUT R105, R103, R107, R105, 0xfe, !PT ;  /* 0x0000006b67697212 */ /* 0x000fe400078efe69 */
[----:B------:R-:W-:Y:S02]  /*8ab0*/  LOP3.LUT R103, R58, R104, R102, 0xfe, !PT ;  /* 0x000000683a677212 */ /* 0x000fe400078efe66 */
[----:B------:R-:W-:Y:S01]  /*8ac0*/  LOP3.LUT R59, R105, R59, RZ, 0xfc, !PT ;  /* 0x0000003b693b7212 */ /* 0x000fe200078efcff */
[----:B-1----:R-:W-:Y:S01]  /*8ad0*/  IMAD.WIDE.U32 R56, R11, 0x8, R56 ;  /* 0x000000080b387825 */ /* 0x002fe200078e0038 */
[----:B------:R-:W-:-:S05]  /*8ae0*/  LOP3.LUT R58, R103, 0xff, R12, 0xf8, !PT ;  /* 0x000000ff673a7812 */ /* 0x000fca00078ef80c */
[----:B------:R2:W-:Y:S02]  /*8af0*/  STG.E.64 desc[UR10][R56.64], R58 ;  /* 0x0000003a38007986 */ /* 0x0005e4000c101b0a */
.L_x_2179:
[----:B------:R-:W-:Y:S02]  /*8b00*/  IMAD.MOV.U32 R78, RZ, RZ, R60 ;  /* 0x000000ffff4e7224 */ /* 0x000fe400078e003c */
[----:B------:R-:W-:-:S07]  /*8b10*/  VIADD R60, R11, 0x80 ;  /* 0x000000800b3c7836 */ /* 0x000fce0000000000 */
.L_x_2056:
[----:B------:R-:W-:Y:S05]  /*8b20*/  BSYNC.RECONVERGENT B0 ;  /* 0x0000000000007941 */ /* 0x000fea0003800200 */
.L_x_2055:
[----:B------:R-:W-:Y:S01]  /*8b30*/  ISETP.GE.U32.AND P0, PT, R5, 0x100, PT ;  /* 0x000001000500780c */ /* 0x000fe20003f06070 */
[----:B------:R-:W-:Y:S03]  /*8b40*/  BSSY.RECONVERGENT B0, `(.L_x_2180) ;  /* 0x00007ee000007945 */ /* 0x000fe60003800200 */
[----:B-12---:R-:W-:-:S09]  /*8b50*/  P2R R56, PR, RZ, 0x1 ;  /* 0x00000001ff387803 */ /* 0x006fd20000000000 */
[----:B------:R-:W-:Y:S05]  /*8b60*/  @!P0 BRA `(.L_x_2181) ;  /* 0x0000007c00ac8947 */ /* 0x000fea0003800000 */
        /* <DEDUP_REMOVED lines=13> */
[----:B------:R-:W-:Y:S05]  /*8c40*/  @!P0 BRA `(.L_x_2182) ;  /* 0x00000050006c8947 */ /* 0x000fea0003800000 */
[----:B------:R-:W-:Y:S01]  /*8c50*/  ISETP.NE.AND P2, PT, R64, 0x1, PT ;  /* 0x000000014000780c */ /* 0x000fe20003f45270 */
[----:B------:R-:W-:Y:S01]  /*8c60*/  BSSY.RECONVERGENT B1, `(.L_x_2183) ;  /* 0x0000047000017945 */ /* 0x000fe20003800200 */
[----:B------:R-:W-:Y:S02]  /*8c70*/  HFMA2 R16, -RZ, RZ, 0, 1.1920928955078125e-07 ;  /* 0x00000002ff107431 */ /* 0x000fe400000001ff */
[----:B------:R-:W-:Y:S02]  /*8c80*/  IMAD.MOV.U32 R12, RZ, RZ, R100 ;  /* 0x000000ffff0c7224 */ /* 0x000fe400078e0064 */
[----:B-1----:R-:W-:-:S07]  /*8c90*/  IMAD.MOV.U32 R66, RZ, RZ, R78 ;  /* 0x000000ffff427224 */ /* 0x002fce00078e004e */
        /* <DEDUP_REMOVED lines=11> */
.L_x_2185:
        /* <DEDUP_REMOVED lines=13> */
.L_x_2187:
[----:B------:R-:W-:Y:S05]  /*8e20*/  BSYNC.RECONVERGENT B2 ;  /* 0x0000000000027941 */ /* 0x000fea0003800200 */
.L_x_2186:
        /* <DEDUP_REMOVED lines=42> */
.L_x_2184:
[----:B------:R-:W-:Y:S05]  /*90d0*/  BSYNC.RECONVERGENT B1 ;  /* 0x0000000000017941 */ /* 0x000fea0003800200 */
.L_x_2183:
[----:B------:R-:W1:Y:S01]  /*90e0*/  LDC R88, c[0x0][0x404] ;  /* 0x00010100ff587b82 */ /* 0x000e620000000800 */
[----:B------:R-:W-:Y:S01]  /*90f0*/  I2FP.F32.U32 R15, R12 ;  /* 0x0000000c000f7245 */ /* 0x000fe20000201000 */
[----:B------:R-:W-:Y:S01]  /*9100*/  IMAD.MOV.U32 R84, RZ, RZ, 0x2f800000 ;  /* 0x2f800000ff547424 */ /* 0x000fe200078e00ff */
[----:B------:R-:W-:Y:S01]  /*9110*/  ISETP.NE.AND P3, PT, R16, 0x1, PT ;  /* 0x000000011000780c */ /* 0x000fe20003f65270 */
[----:B-----5:R-:W-:Y:S01]  /*9120*/  HADD2.F32 R17, -RZ, R56.H0_H0 ;  /* 0x20000038ff117230 */ /* 0x020fe20000004100 */
[----:B------:R-:W-:Y:S01]  /*9130*/  BSSY.RECONVERGENT B1, `(.L_x_2188) ;  /* 0x000004c000017945 */ /* 0x000fe20003800200 */
[----:B------:R-:W-:Y:S01]  /*9140*/  FFMA.FTZ R15, R15, R84, 1.1641532182693481445e-10 ;  /* 0x2f0000000f0f7423 */ /* 0x000fe20000010054 */
[----:B------:R-:W-:Y:S01]  /*9150*/  IMAD.MOV.U32 R18, RZ, RZ, 0x2 ;  /* 0x00000002ff127424 */ /* 0x000fe200078e00ff */
[----:B------:R-:W2:Y:S01]  /*9160*/  LDC R86, c[0x0][0x408] ;  /* 0x00010200ff567b82 */ /* 0x000ea20000000800 */
[----:B------:R-:W-:Y:S02]  /*9170*/  MOV R14, R100 ;  /* 0x00000064000e7202 */ /* 0x000fe40000000f00 */
[----:B-1----:R-:W-:-:S04]  /*9180*/  FSETP.GTU.FTZ.AND P2, PT, R15, R88, PT ;  /* 0x000000580f00720b */ /* 0x002fc80003f5c000 */
        /* <DEDUP_REMOVED lines=13> */
.L_x_2190:
        /* <DEDUP_REMOVED lines=13> */
.L_x_2192:
[----:B------:R-:W-:Y:S05]  /*9330*/  BSYNC.RECONVERGENT B2 ;  /* 0x0000000000027941 */ /* 0x000fea0003800200 */
.L_x_2191:
        /* <DEDUP_REMOVED lines=43> */
.L_x_2189:
[----:B------:R-:W-:Y:S05]  /*95f0*/  BSYNC.RECONVERGENT B1 ;  /* 0x0000000000017941 */ /* 0x000fea0003800200 */
.L_x_2188:
        /* <DEDUP_REMOVED lines=11> */
[----:B------:R-:W-:-:S03]  /*96b0*/  MOV R15, R100 ;  /* 0x00000064000f7202 */ /* 0x000fc60000000f00 */
        /* <DEDUP_REMOVED lines=13> */
.L_x_2195:
        /* <DEDUP_REMOVED lines=13> */
.L_x_2197:
[----:B------:R-:W-:Y:S05]  /*9860*/  BSYNC.RECONVERGENT B2 ;  /* 0x0000000000027941 */ /* 0x000fea0003800200 */
.L_x_2196:
        /* <DEDUP_REMOVED lines=43> */
.L_x_2194:
[----:B------:R-:W-:Y:S05]  /*9b20*/  BSYNC.RECONVERGENT B1 ;  /* 0x0000000000017941 */ /* 0x000fea0003800200 */
.L_x_2193:
        /* <DEDUP_REMOVED lines=21> */
.L_x_2200:
        /* <DEDUP_REMOVED lines=13> */
.L_x_2202:
[----:B------:R-:W-:Y:S05]  /*9d50*/  BSYNC.RECONVERGENT B2 ;  /* 0x0000000000027941 */ /* 0x000fea0003800200 */
.L_x_2201:
        /* <DEDUP_REMOVED lines=43> */
.L_x_2199:
[----:B------:R-:W-:Y:S05]  /*a010*/  BSYNC.RECONVERGENT B1 ;  /* 0x0000000000017941 */ /* 0x000fea0003800200 */
.L_x_2198:
        /* <DEDUP_REMOVED lines=10> */
[----:B------:R-:W-:-:S03]  /*a0c0*/  SEL R14, RZ, 0x1, P2 ;  /* 0x00000001ff0e7807 */ /* 0x000fc60001000000 */
[----:B------:R-:W-:Y:S01]  /*a0d0*/  FADD.FTZ R20, R20, R15 ;  /* 0x0000000f14147221 */ /* 0x000fe20000010000 */
[----:B------:R-:W-:-:S03]  /*a0e0*/  IMAD.MOV.U32 R15, RZ, RZ, R100 ;  /* 0x000000ffff0f7224 */ /* 0x000fc600078e0064 */
[----:B------:R-:W-:Y:S01]  /*a0f0*/  @P1 FADD.FTZ R65, R65, R20 ;  /* 0x0000001441411221 */ /* 0x000fe20000010000 */
[----:B------:R-:W-:-:S04]  /*a100*/  @!P1 MOV R65, R20 ;  /* 0x0000001400419202 */ /* 0x000fc80000000f00 */
        /* <DEDUP_REMOVED lines=10> */
.L_x_2205:
        /* <DEDUP_REMOVED lines=13> */
.L_x_2207:
[----:B------:R-:W-:Y:S05]  /*a280*/  BSYNC.RECONVERGENT B2 ;  /* 0x0000000000027941 */ /* 0x000fea0003800200 */
.L_x_2206:
        /* <DEDUP_REMOVED lines=43> */
.L_x_2204:
[----:B------:R-:W-:Y:S05]  /*a540*/  BSYNC.RECONVERGENT B1 ;  /* 0x0000000000017941 */ /* 0x000fea0003800200 */
.L_x_2203:
[----:B------:R-:W-:Y:S01]  /*a550*/  I2FP.F32.U32 R15, R15 ;  /* 0x0000000f000f7245 */ /* 0x000fe20000201000 */
[----:B------:R-:W-:Y:S01]  /*a560*/  HADD2.F32 R17, -RZ, R57.H0_H0 ;  /* 0x20000039ff117230 */ /* 0x000fe20000004100 */
[----:B------:R-:W-:Y:S01]  /*a570*/  ISETP.NE.AND P2, PT, R16, 0x1, PT ;  /* 0x000000011000780c */ /* 0x000fe20003f45270 */
[----:B------:R-:W-:Y:S01]  /*a580*/  BSSY.RECONVERGENT B1, `(.L_x_2208) ;  /* 0x000004b000017945 */ /* 0x000fe20003800200 */
[----:B------:R-:W-:Y:S02]  /*a590*/  HFMA2 R18, -RZ, RZ, 0, 1.1920928955078125e-07 ;  /* 0x00000002ff127431 */ /* 0x000fe400000001ff */
[----:B------:R-:W-:Y:S01]  /*a5a0*/  FFMA.FTZ R15, R15, R84, 1.1641532182693481445e-10 ;  /* 0x2f0000000f0f7423 */ /* 0x000fe20000010054 */
[----:B------:R-:W-:-:S04]  /*a5b0*/  FMUL.FTZ R17, R17, R86 ;  /* 0x0000005611117220 */ /* 0x000fc80000410000 */
[----:B------:R-:W-:-:S04]  /*a5c0*/  FSETP.GTU.FTZ.AND P3, PT, R15, R88, PT ;  /* 0x000000580f00720b */ /* 0x000fc80003f7c000 */
        /* <DEDUP_REMOVED lines=13> */
.L_x_2210:
        /* <DEDUP_REMOVED lines=13> */
.L_x_2212:
[----:B------:R-:W-:Y:S05]  /*a770*/  BSYNC.RECONVERGENT B2 ;  /* 0x0000000000027941 */ /* 0x000fea0003800200 */
.L_x_2211:
        /* <DEDUP_REMOVED lines=43> */
.L_x_2209:
[----:B------:R-:W-:Y:S05]  /*aa30*/  BSYNC.RECONVERGENT B1 ;  /* 0x0000000000017941 */ /* 0x000fea0003800200 */
.L_x_2208:
        /* <DEDUP_REMOVED lines=12> */
[--C-:B------:R-:W-:Y:S01]  /*ab00*/  @P1 FADD.FTZ R67, R67, R16.reuse ;  /* 0x0000001043431221 */ /* 0x100fe20000010000 */
[----:B------:R-:W-:Y:S02]  /*ab10*/  @!P1 IMAD.MOV.U32 R67, RZ, RZ, R16 ;  /* 0x000000ffff439224 */ /* 0x000fe400078e0010 */
[----:B------:R-:W-:-:S03]  /*ab20*/  HFMA2 R16, -RZ, RZ, 0, 1.1920928955078125e-07 ;  /* 0x00000002ff107431 */ /* 0x000fc600000001ff */
        /* <DEDUP_REMOVED lines=10> */
.L_x_2215:
        /* <DEDUP_REMOVED lines=13> */
.L_x_2217:
[----:B------:R-:W-:Y:S05]  /*aca0*/  BSYNC.RECONVERGENT B2 ;  /* 0x0000000000027941 */ /* 0x000fea0003800200 */
.L_x_2216:
        /* <DEDUP_REMOVED lines=43> */
.L_x_2214:
[----:B------:R-:W-:Y:S05]  /*af60*/  BSYNC.RECONVERGENT B1 ;  /* 0x0000000000017941 */ /* 0x000fea0003800200 */
.L_x_2213:
[----:B------:R-:W-:Y:S01]  /*af70*/  I2FP.F32.U32 R17, R17 ;  /* 0x0000001100117245 */ /* 0x000fe20000201000 */
[----:B------:R-:W-:Y:S01]  /*af80*/  HADD2.F32 R57, -RZ, R57.H1_H1 ;  /* 0x30000039ff397230 */ /* 0x000fe20000004100 */
        /* <DEDUP_REMOVED lines=19> */
.L_x_2220:
        /* <DEDUP_REMOVED lines=13> */
.L_x_2222:
[----:B------:R-:W-:Y:S05]  /*b190*/  BSYNC.RECONVERGENT B2 ;  /* 0x0000000000027941 */ /* 0x000fea0003800200 */
.L_x_2221:
        /* <DEDUP_REMOVED lines=43> */
.L_x_2219:
[----:B------:R-:W-:Y:S05]  /*b450*/  BSYNC.RECONVERGENT B1 ;  /* 0x0000000000017941 */ /* 0x000fea0003800200 */
.L_x_2218:
        /* <DEDUP_REMOVED lines=25> */
.L_x_2225:
        /* <DEDUP_REMOVED lines=13> */
.L_x_2227:
[----:B------:R-:W-:Y:S05]  /*b6c0*/  BSYNC.RECONVERGENT B2 ;  /* 0x0000000000027941 */ /* 0x000fea0003800200 */
.L_x_2226:
        /* <DEDUP_REMOVED lines=43> */
.L_x_2224:
[----:B------:R-:W-:Y:S05]  /*b980*/  BSYNC.RECONVERGENT B1 ;  /* 0x0000000000017941 */ /* 0x000fea0003800200 */
.L_x_2223:
        /* <DEDUP_REMOVED lines=20> */
.L_x_2230:
        /* <DEDUP_REMOVED lines=13> */
.L_x_2232:
[----:B------:R-:W-:Y:S05]  /*bba0*/  BSYNC.RECONVERGENT B2 ;  /* 0x0000000000027941 */ /* 0x000fea0003800200 */
.L_x_2231:
        /* <DEDUP_REMOVED lines=43> */
.L_x_2229:
[----:B------:R-:W-:Y:S05]  /*be60*/  BSYNC.RECONVERGENT B1 ;  /* 0x0000000000017941 */ /* 0x000fea0003800200 */
.L_x_2228:
        /* <DEDUP_REMOVED lines=26> */
.L_x_2235:
        /* <DEDUP_REMOVED lines=13> */
.L_x_2237:
[----:B------:R-:W-:Y:S05]  /*c0e0*/  BSYNC.RECONVERGENT B2 ;  /* 0x0000000000027941 */ /* 0x000fea0003800200 */
.L_x_2236:
        /* <DEDUP_REMOVED lines=43> */
.L_x_2234:
[----:B------:R-:W-:Y:S05]  /*c3a0*/  BSYNC.RECONVERGENT B1 ;  /* 0x0000000000017941 */ /* 0x000fea0003800200 */
.L_x_2233:
        /* <DEDUP_REMOVED lines=20> */
.L_x_2240:
        /* <DEDUP_REMOVED lines=13> */
.L_x_2242:
[----:B------:R-:W-:Y:S05]  /*c5c0*/  BSYNC.RECONVERGENT B2 ;  /* 0x0000000000027941 */ /* 0x000fea0003800200 */
.L_x_2241:
        /* <DEDUP_REMOVED lines=43> */
.L_x_2239:
[----:B------:R-:W-:Y:S05]  /*c880*/  BSYNC.RECONVERGENT B1 ;  /* 0x0000000000017941 */ /* 0x000fea0003800200 */
.L_x_2238:
        /* <DEDUP_REMOVED lines=13> */
[----:B------:R-:W-:Y:S02]  /*c960*/  @!P1 IMAD.MOV.U32 R89, RZ, RZ, R58 ;  /* 0x000000ffff599224 */ /* 0x000fe400078e003a */
[----:B------:R-:W-:-:S03]  /*c970*/  HFMA2 R58, -RZ, RZ, 0, 1.1920928955078125e-07 ;  /* 0x00000002ff3a7431 */ /* 0x000fc600000001ff */
        /* <DEDUP_REMOVED lines=10> */
.L_x_2245:
        /* <DEDUP_REMOVED lines=13> */
.L_x_2247:
[----:B------:R-:W-:Y:S05]  /*caf0*/  BSYNC.RECONVERGENT B2 ;  /* 0x0000000000027941 */ /* 0x000fea0003800200 */
.L_x_2246:
        /* <DEDUP_REMOVED lines=43> */
.L_x_2244:
[----:B------:R-:W-:Y:S05]  /*cdb0*/  BSYNC.RECONVERGENT B1 ;  /* 0x0000000000017941 */ /* 0x000fea0003800200 */
.L_x_2243:
        /* <DEDUP_REMOVED lines=8> */
[----:B------:R-:W-:Y:S02]  /*ce40*/  FSEL R19, R57, RZ, !P4 ;  /* 0x000000ff39137208 */ /* 0x000fe40006000000 */
[----:B------:R-:W-:Y:S02]  /*ce50*/  PLOP3.LUT P4, PT, P4, PT, PT, 0x8, 0x80 ;  /* 0x000000000080781c */ /* 0x000fe4000278e170 */
[----:B------:R-:W-:Y:S01]  /*ce60*/  MOV R57, R100 ;  /* 0x0000006400397202 */ /* 0x000fe20000000f00 */
[----:B------:R-:W-:Y:S10]  /*ce70*/  @!P5 BRA `(.L_x_2249) ;  /* 0x000000040004d947 */ /* 0x000ff40003800000 */
        /* <DEDUP_REMOVED lines=8> */
.L_x_2250:
        /* <DEDUP_REMOVED lines=13> */
.L_x_2252:
[----:B------:R-:W-:Y:S05]  /*cfd0*/  BSYNC.RECONVERGENT B2 ;  /* 0x0000000000027941 */ /* 0x000fea0003800200 */
.L_x_2251:
        /* <DEDUP_REMOVED lines=43> */
.L_x_2249:
[----:B------:R-:W-:Y:S05]  /*d290*/  BSYNC.RECONVERGENT B1 ;  /* 0x0000000000017941 */ /* 0x000fea0003800200 */
.L_x_2248:
[----:B------:R-:W-:Y:S01]  /*d2a0*/  I2FP.F32.U32 R57, R57 ;  /* 0x0000003900397245 */ /* 0x000fe20000201000 */
[----:B------:R-:W-:Y:S01]  /*d2b0*/  HADD2.F32 R91, -RZ, R31.H0_H0 ;  /* 0x2000001fff5b7230 */ /* 0x000fe20000004100 */
[----:B------:R-:W-:Y:S03]  /*d2c0*/  BSSY.RECONVERGENT B1, `(.L_x_2253) ;  /* 0x0000051000017945 */ /* 0x000fe60003800200 */
[----:B------:R-:W-:Y:S01]  /*d2d0*/  FFMA.FTZ R57, R57, R84, 1.1641532182693481445e-10 ;  /* 0x2f00000039397423 */ /* 0x000fe20000010054 */
[----:B------:R-:W-:-:S04]  /*d2e0*/  FMUL.FTZ R58, R91, R86 ;  /* 0x000000565b3a7220 */ /* 0x000fc80000410000 */
[----:B------:R-:W-:-:S04]  /*d2f0*/  FSETP.GTU.FTZ.AND P5, PT, R57, R88, PT ;  /* 0x000000583900720b */ /* 0x000fc80003fbc000 */
[----:B------:R-:W-:Y:S02]  /*d300*/  FSEL R58, R58, RZ, !P5 ;  /* 0x000000ff3a3a7208 */ /* 0x000fe40006800000 */
[----:B------:R-:W-:Y:S02]  /*d310*/  SEL R56, RZ, 0x1, P5 ;  /* 0x00000001ff387807 */ /* 0x000fe40002800000 */
[----:B------:R-:W-:Y:S01]  /*d320*/  ISETP.NE.AND P5, PT, R64, 0x1, PT ;  /* 0x000000014000780c */ /* 0x000fe20003fa5270 */
[----:B------:R-:W-:Y:S01]  /*d330*/  FADD.FTZ R19, R19, R58 ;  /* 0x0000003a13137221 */ /* 0x000fe20000010000 */
[----:B------:R-:W-:-:S05]  /*d340*/  @P1 HADD2.F32 R58, -RZ, R27.H0_H0 ;  /* 0x2000001bff3a1230 */ /* 0x000fca0000004100 */
[--C-:B------:R-:W-:Y:S01]  /*d350*/  @P1 FADD.FTZ R91, R58, R19.reuse ;  /* 0x000000133a5b1221 */ /* 0x100fe20000010000 */
[--C-:B------:R-:W-:Y:S01]  /*d360*/  @!P1 IMAD.MOV.U32 R91, RZ, RZ, R19.reuse ;  /* 0x000000ffff5b9224 */ /* 0x100fe200078e0013 */
[----:B------:R-:W-:Y:S01]  /*d370*/  PRMT R19, R56, 0x7610, R19 ;  /* 0x0000761038137816 */ /* 0x000fe20000000013 */
[----:B------:R-:W-:Y:S01]  /*d380*/  IMAD.MOV.U32 R56, RZ, RZ, 0x2 ;  /* 0x00000002ff387424 */ /* 0x000fe200078e00ff */
        /* <DEDUP_REMOVED lines=11> */
.L_x_2255:
        /* <DEDUP_REMOVED lines=13> */
.L_x_2257:
[----:B------:R-:W-:Y:S05]  /*d510*/  BSYNC.RECONVERGENT B2 ;  /* 0x0000000000027941 */ /* 0x000fea0003800200 */
.L_x_2256:
[----:B------:R-:W-:Y:S01]  /*d520*/  LOP3.LUT R56, R10, UR9, R103, 0x96, !PT ;  /* 0x000000090a387c12 */ /* 0x000fe2000f8e9667 */
[----:B------:R-:W-:Y:S01]  /*d530*/  IMAD.WIDE.U32 R98, R3, -0x326172a9, RZ ;  /* 0xcd9e8d5703627825 */ /* 0x000fe200078e00ff */
[----:B------:R-:W-:-:S03]  /*d540*/  MOV R58, R66 ;  /* 0x00000042003a7202 */ /* 0x000fc60000000f00 */
        /* <DEDUP_REMOVED lines=36> */
[----:B------:R-:W-:-:S04]  /*d790*/  IMAD.WIDE.U32 R56, R62, -0x326172a9, RZ ;  /* 0xcd9e8d573e387825 */ /* 0x000fc800078e00ff */
[----:B------:R-:W-:Y:S02]  /*d7a0*/  IMAD.MOV.U32 R100, RZ, RZ, R56 ;  /* 0x000000ffff647224 */ /* 0x000fe400078e0038 */
[----:B------:R-:W-:Y:S01]  /*d7b0*/  HFMA2 R56, -RZ, RZ, 0, 0 ;  /* 0x00000000ff387431 */ /* 0x000fe200000001ff */
[----:B------:R-:W-:-:S07]  /*d7c0*/  LOP3.LUT R62, R98, UR34, R57, 0x96, !PT ;  /* 0x00000022623e7c12 */ /* 0x000fce000f8e9639 */
.L_x_2254:
[----:B------:R-:W-:Y:S05]  /*d7d0*/  BSYNC.RECONVERGENT B1 ;  /* 0x0000000000017941 */ /* 0x000fea0003800200 */
.L_x_2253:
[----:B------:R-:W-:Y:S01]  /*d7e0*/  I2FP.F32.U32 R57, R58 ;  /* 0x0000003a00397245 */ /* 0x000fe20000201000 */
[----:B------:R-:W-:Y:S01]  /*d7f0*/  HADD2.F32 R59, -RZ, R59.H1_H1 ;  /* 0x3000003bff3b7230 */ /* 0x000fe20000004100 */
        /* <DEDUP_REMOVED lines=18> */
.L_x_2260:
        /* <DEDUP_REMOVED lines=15> */
.L_x_2262:
[----:B------:R-:W-:Y:S05]  /*da10*/  BSYNC.RECONVERGENT B2 ;  /* 0x0000000000027941 */ /* 0x000fea0003800200 */
.L_x_2261:
        /* <DEDUP_REMOVED lines=35> */
[----:B------:R-:W-:Y:S01]  /*dc50*/  LOP3.LUT R56, R56, UR32, R59, 0x96, !PT ;  /* 0x0000002038387c12 */ /* 0x000fe2000f8e963b */
[----:B------:R-:W-:-:S04]  /*dc60*/  IMAD.MOV.U32 R59, RZ, RZ, R66 ;  /* 0x000000ffff3b7224 */ /* 0x000fc800078e0042 */
[----:B------:R-:W-:-:S05]  /*dc70*/  IMAD.WIDE.U32 R56, R56, -0x2daee0ad, RZ ;  /* 0xd2511f5338387825 */ /* 0x000fca00078e00ff */
[----:B------:R-:W-:Y:S02]  /*dc80*/  LOP3.LUT R22, R98, UR35, R57, 0x96, !PT ;  /* 0x0000002362167c12 */ /* 0x000fe4000f8e9639 */
[----:B------:R-:W-:Y:S01]  /*dc90*/  MOV R66, R56 ;  /* 0x0000003800427202 */ /* 0x000fe20000000f00 */
[----:B------:R-:W-:-:S04]  /*dca0*/  IMAD.WIDE.U32 R56, R62, -0x326172a9, RZ ;  /* 0xcd9e8d573e387825 */ /* 0x000fc800078e00ff */
[----:B------:R-:W-:Y:S01]  /*dcb0*/  IMAD.MOV.U32 R100, RZ, RZ, R56 ;  /* 0x000000ffff647224 */ /* 0x000fe200078e0038 */
[----:B------:R-:W-:-:S07]  /*dcc0*/  LOP3.LUT R62, R58, UR34, R57, 0x96, !PT ;  /* 0x000000223a3e7c12 */ /* 0x000fce000f8e9639 */
.L_x_2259:
[----:B------:R-:W-:Y:S05]  /*dcd0*/  BSYNC.RECONVERGENT B1 ;  /* 0x0000000000017941 */ /* 0x000fea0003800200 */
.L_x_2258:
[----:B------:R-:W-:Y:S01]  /*dce0*/  I2FP.F32.U32 R57, R59 ;  /* 0x0000003b00397245 */ /* 0x000fe20000201000 */
[----:B------:R-:W-:Y:S01]  /*dcf0*/  HADD2.F32 R59, -RZ, R31.H1_H1 ;  /* 0x3000001fff3b7230 */ /* 0x000fe20000004100 */
[----:B------:R-:W-:Y:S01]  /*dd00*/  PRMT R58, R90, 0x5410, R92 ;  /* 0x000054105a3a7816 */ /* 0x000fe2000000005c */
[----:B------:R-:W-:Y:S02]  /*dd10*/  @P1 HADD2.F32 R99, -RZ, R27.H1_H1 ;  /* 0x3000001bff631230 */ /* 0x000fe40000004100 */
[----:B------:R-:W-:Y:S01]  /*dd20*/  FFMA.FTZ R57, R57, R84, 1.1641532182693481445e-10 ;  /* 0x2f00000039397423 */ /* 0x000fe20000010054 */
[----:B------:R-:W-:-:S04]  /*dd30*/  FMUL.FTZ R59, R59, R86 ;  /* 0x000000563b3b7220 */ /* 0x000fc80000410000 */
[----:B------:R-:W-:-:S04]  /*dd40*/  FSETP.GTU.FTZ.AND P6, PT, R57, R88, PT ;  /* 0x000000583900720b */ /* 0x000fc80003fdc000 */
[----:B------:R-:W-:Y:S02]  /*dd50*/  FSEL R57, R59, RZ, !P6 ;  /* 0x000000ff3b397208 */ /* 0x000fe40007000000 */
[----:B------:R-:W-:-:S03]  /*dd60*/  SEL R56, RZ, 0x1, P6 ;  /* 0x00000001ff387807 */ /* 0x000fc60003000000 */
[----:B------:R-:W-:Y:S01]  /*dd70*/  FADD.FTZ R94, R94, R57 ;  /* 0x000000395e5e7221 */ /* 0x000fe20000010000 */
[----:B------:R-:W-:Y:S02]  /*dd80*/  PRMT R57, R20, 0x5410, R82 ;  /* 0x0000541014397816 */ /* 0x000fe40000000052 */
[----:B------:R-:W-:Y:S01]  /*dd90*/  PRMT R20, R56, 0x7610, R20 ;  /* 0x0000761038147816 */ /* 0x000fe20000000014 */
[----:B------:R-:W-:Y:S01]  /*dda0*/  @P1 FADD.FTZ R99, R99, R94 ;  /* 0x0000005e63631221 */ /* 0x000fe20000010000 */
[----:B------:R-:W-:Y:S02]  /*ddb0*/  @!P1 MOV R99, R94 ;  /* 0x0000005e00639202 */ /* 0x000fe40000000f00 */
[----:B------:R-:W-:Y:S02]  /*ddc0*/  PRMT R56, R76, 0x5410, R78 ;  /* 0x000054104c387816 */ /* 0x000fe4000000004e */
[----:B------:R-:W-:-:S04]  /*ddd0*/  F2FP.F16.F32.PACK_AB R59, RZ, R99 ;  /* 0x00000063ff3b723e */ /* 0x000fc800000000ff */
[----:B------:R-:W-:Y:S01]  /*dde0*/  PRMT R59, R80, 0x5410, R59 ;  /* 0x00005410503b7816 */ /* 0x000fe2000000003b */
[----:B------:R-:W-:Y:S06]  /*ddf0*/  BRA `(.L_x_2263) ;  /* 0x0000002800547947 */ /* 0x000fec0003800000 */
.L_x_2182:
[----:B------:R-:W-:Y:S01]  /*de00*/  ISETP.NE.AND P2, PT, R64, 0x1, PT ;  /* 0x000000014000780c */ /* 0x000fe20003f45270 */
[----:B------:R-:W-:Y:S01]  /*de10*/  BSSY.RECONVERGENT B1, `(.L_x_2264) ;  /* 0x0000047000017945 */ /* 0x000fe20003800200 */
[----:B-1----:R-:W-:Y:S01]  /*de20*/  IMAD.MOV.U32 R67, RZ, RZ, 0x2 ;  /* 0x00000002ff437424 */ /* 0x002fe200078e00ff */
        /* <DEDUP_REMOVED lines=13> */
.L_x_2266:
        /* <DEDUP_REMOVED lines=13> */
.L_x_2268:
[----:B------:R-:W-:Y:S05]  /*dfd0*/  BSYNC.RECONVERGENT B2 ;  /* 0x0000000000027941 */ /* 0x000fea0003800200 */
.L_x_2267:
        /* <DEDUP_REMOVED lines=42> */
.L_x_2265:
[----:B------:R-:W-:Y:S05]  /*e280*/  BSYNC.RECONVERGENT B1 ;  /* 0x0000000000017941 */ /* 0x000fea0003800200 */
.L_x_2264:
        /* <DEDUP_REMOVED lines=27> */
.L_x_2271:
        /* <DEDUP_REMOVED lines=13> */
.L_x_2273:
[----:B------:R-:W-:Y:S05]  /*e510*/  BSYNC.RECONVERGENT B2 ;  /* 0x0000000000027941 */ /* 0x000fea0003800200 */
.L_x_2272:
        /* <DEDUP_REMOVED lines=43> */
.L_x_2270:
[----:B------:R-:W-:Y:S05]  /*e7d0*/  BSYNC.RECONVERGENT B1 ;  /* 0x0000000000017941 */ /* 0x000fea0003800200 */
.L_x_2269:
        /* <DEDUP_REMOVED lines=24> */
.L_x_2276:
        /* <DEDUP_REMOVED lines=13> */
.L_x_2278:
[----:B------:R-:W-:Y:S05]  /*ea30*/  BSYNC.RECONVERGENT B2 ;  /* 0x0000000000027941 */ /* 0x000fea0003800200 */
.L_x_2277:
[----:B------:R-:W-:Y:S01]  /*ea40*/  LOP3.LUT R104, R10, UR9, R103, 0x96, !PT ;  /* 0x000000090a687c12 */ /* 0x000fe2000f8e9667 */
[----:B------:R-:W-:-:S04]  /*ea50*/  IMAD.WIDE.U32 R98, R3, -0x326172a9, RZ ;  /* 0xcd9e8d5703627825 */ /* 0x000fc800078e00ff */
[----:B------:R-:W-:Y:S02]  /*ea60*/  HFMA2 R74, -RZ, RZ, 0, 0 ;  /* 0x00000000ff4a7431 */ /* 0x000fe400000001ff */
[----:B------:R-:W-:Y:S01]  /*ea70*/  IMAD.WIDE.U32 R104, R104, -0x326172a9, RZ ;  /* 0xcd9e8d5768687825 */ /* 0x000fe200078e00ff */
[----:B------:R-:W-:-:S03]  /*ea80*/  LOP3.LUT R99, R7, UR8, R99, 0x96, !PT ;  /* 0x0000000807637c12 */ /* 0x000fc6000f8e9663 */
[----:B------:R-:W-:Y:S01]  /*ea90*/  IMAD.MOV.U32 R56, RZ, RZ, R66 ;  /* 0x000000ffff387224 */ /* 0x000fe200078e0042 */
        /* <DEDUP_REMOVED lines=35> */
[----:B------:R-:W-:Y:S01]  /*ecd0*/  IMAD.MOV.U32 R66, RZ, RZ, R98 ;  /* 0x000000ffff427224 */ /* 0x000fe200078e0062 */
[----:B------:R-:W-:-:S07]  /*ece0*/  LOP3.LUT R22, R102, UR35, R99, 0x96, !PT ;  /* 0x0000002366167c12 */ /* 0x000fce000f8e9663 */
.L_x_2275:
[----:B------:R-:W-:Y:S05]  /*ecf0*/  BSYNC.RECONVERGENT B1 ;  /* 0x0000000000017941 */ /* 0x000fea0003800200 */
.L_x_2274:
        /* <DEDUP_REMOVED lines=24> */
.L_x_2281:
        /* <DEDUP_REMOVED lines=13> */
.L_x_2283:
[----:B------:R-:W-:Y:S05]  /*ef50*/  BSYNC.RECONVERGENT B2 ;  /* 0x0000000000027941 */ /* 0x000fea0003800200 */
.L_x_2282:
        /* <DEDUP_REMOVED lines=43> */
.L_x_2280:
[----:B------:R-:W-:Y:S05]  /*f210*/  BSYNC.RECONVERGENT B1 ;  /* 0x0000000000017941 */ /* 0x000fea0003800200 */
.L_x_2279:
[----:B------:R-:W-:Y:S01]  /*f220*/  I2FP.F32.U32 R77, R56 ;  /* 0x00000038004d7245 */ /* 0x000fe20000201000 */
[----:B------:R-:W-:Y:S01]  /*f230*/  HADD2.F32 R57, -RZ, R57.H1_H1 ;  /* 0x30000039ff397230 */ /* 0x000fe20000004100 */
[----:B------:R-:W-:Y:S01]  /*f240*/  BSSY.RECONVERGENT B1, `(.L_x_2284) ;  /* 0x000004f000017945 */ /* 0x000fe20003800200 */
[----:B------:R-:W-:Y:S02]  /*f250*/  @P1 HADD2.F32 R56, -RZ, R25.H1_H1 ;  /* 0x30000019ff381230 */ /* 0x000fe40000004100 */
[----:B------:R-:W-:Y:S02]  /*f260*/  HFMA2 R82, -RZ, RZ, 0, 1.1920928955078125e-07 ;  /* 0x00000002ff527431 */ /* 0x000fe400000001ff */
[----:B------:R-:W-:Y:S01]  /*f270*/  FFMA.FTZ R77, R77, R86, 1.1641532182693481445e-10 ;  /* 0x2f0000004d4d7423 */ /* 0x000fe20000010056 */
[----:B------:R-:W-:-:S04]  /*f280*/  FMUL.FTZ R57, R57, R90 ;  /* 0x0000005a39397220 */ /* 0x000fc80000410000 */
[----:B------:R-:W-:-:S04]  /*f290*/  FSETP.GTU.FTZ.AND P2, PT, R77, R88, PT ;  /* 0x000000584d00720b */ /* 0x000fc80003f5c000 */
[----:B------:R-:W-:Y:S01]  /*f2a0*/  FSEL R77, R57, RZ, !P2 ;  /* 0x000000ff394d7208 */ /* 0x000fe20005000000 */
[----:B------:R-:W-:Y:S01]  /*f2b0*/  IMAD.MOV.U32 R57, RZ, RZ, R100 ;  /* 0x000000ffff397224 */ /* 0x000fe200078e0064 */
[----:B------:R-:W-:-:S03]  /*f2c0*/  PLOP3.LUT P2, PT, P2, PT, PT, 0x8, 0x80 ;  /* 0x000000000080781c */ /* 0x000fc6000174e170 */
[----:B------:R-:W-:Y:S01]  /*f2d0*/  @P1 FADD.FTZ R77, R56, R77 ;  /* 0x0000004d384d1221 */ /* 0x000fe20000010000 */
[----:B------:R-:W-:Y:S02]  /*f2e0*/  P2R R74, PR, RZ, 0x4 ;  /* 0x00000004ff4a7803 */ /* 0x000fe40000000000 */
[----:B------:R-:W-:Y:S02]  /*f2f0*/  ISETP.NE.AND P2, PT, R64, 0x1, PT ;  /* 0x000000014000780c */ /* 0x000fe40003f45270 */
[----:B------:R-:W-:-:S11]  /*f300*/  F2FP.F16.F32.PACK_AB R84, RZ, R77 ;  /* 0x0000004dff54723e */ /* 0x000fd600000000ff */
        /* <DEDUP_REMOVED lines=9> */
.L_x_2286:
        /* <DEDUP_REMOVED lines=13> */
.L_x_2288:
[----:B------:R-:W-:Y:S05]  /*f470*/  BSYNC.RECONVERGENT B2 ;  /* 0x0000000000027941 */ /* 0x000fea0003800200 */
.L_x_2287:
        /* <DEDUP_REMOVED lines=43> */
.L_x_2285:
[----:B------:R-:W-:Y:S05]  /*f730*/  BSYNC.RECONVERGENT B1 ;  /* 0x0000000000017941 */ /* 0x000fea0003800200 */
.L_x_2284:
        /* <DEDUP_REMOVED lines=23> */
.L_x_2291:
        /* <DEDUP_REMOVED lines=13> */
.L_x_2293:
[----:B------:R-:W-:Y:S05]  /*f980*/  BSYNC.RECONVERGENT B2 ;  /* 0x0000000000027941 */ /* 0x000fea0003800200 */
.L_x_2292:
        /* <DEDUP_REMOVED lines=43> */
.L_x_2290:
[----:B------:R-:W-:Y:S05]  /*fc40*/  BSYNC.RECONVERGENT B1 ;  /* 0x0000000000017941 */ /* 0x000fea0003800200 */
.L_x_2289:
        /* <DEDUP_REMOVED lines=23> */
.L_x_2296:
        /* <DEDUP_REMOVED lines=13> */
.L_x_2298:
[----:B------:R-:W-:Y:S05]  /*fe90*/  BSYNC.RECONVERGENT B2 ;  /* 0x0000000000027941 */ /* 0x000fea0003800200 */
.L_x_2297:
        /* <DEDUP_REMOVED lines=42> */
[----:B------:R-:W-:-:S07]  /*10140*/  IMAD.MOV.U32 R66, RZ, RZ, R56 ;  /* 0x000000ffff427224 */ /* 0x000fce00078e0038 */
.L_x_2295:
[----:B------:R-:W-:Y:S05]  /*10150*/  BSYNC.RECONVERGENT B1 ;  /* 0x0000000000017941 */ /* 0x000fea0003800200 */
.L_x_2294:
        /* <DEDUP_REMOVED lines=23> */
.L_x_2301:
        /* <DEDUP_REMOVED lines=13> */
.L_x_2303:
[----:B------:R-:W-:Y:S05]  /*103a0*/  BSYNC.RECONVERGENT B2 ;  /* 0x0000000000027941 */ /* 0x000fea0003800200 */
.L_x_2302:
        /* <DEDUP_REMOVED lines=43> */
.L_x_2300:
[----:B------:R-:W-:Y:S05]  /*10660*/  BSYNC.RECONVERGENT B1 ;  /* 0x0000000000017941 */ /* 0x000fea0003800200 */
.L_x_2299:
        /* <DEDUP_REMOVED lines=13> */
[----:B------:R-:W-:-:S07]  /*10740*/  PRMT R59, R82, 0x5410, R59 ;  /* 0x00005410523b7816 */ /* 0x000fce000000003b */
.L_x_2263:
        /* <DEDUP_REMOVED lines=23> */
[----:B-1----:R-:W-:Y:S01]  /*108c0*/  IMAD.U32 R57, R19, 0x10000, RZ ;  /* 0x0001000013397824 */ /* 0x002fe200078e00ff */
[----:B------:R-:W-:Y:S02]  /*108d0*/  LOP3.LUT R56, R20, 0xffff, RZ, 0xc0, !PT ;  /* 0x0000ffff14387812 */ /* 0x000fe400078ec0ff */
[----:B------:R-:W-:Y:S02]  /*108e0*/  LOP3.LUT R102, R16, 0xff, RZ, 0xc0, !PT ;  /* 0x000000ff10667812 */ /* 0x000fe400078ec0ff */
[----:B------:R-:W-:Y:S02]  /*108f0*/  LOP3.LUT R57, R57, 0xff0000, RZ, 0xc0, !PT ;  /* 0x00ff000039397812 */ /* 0x000fe400078ec0ff */
[----:B------:R-:W-:Y:S01]  /*10900*/  LOP3.LUT R58, R15, 0xff, RZ, 0xc0, !PT ;  /* 0x000000ff0f3a7812 */ /* 0x000fe200078ec0ff */
[----:B------:R-:W-:Y:S01]  /*10910*/  IMAD.WIDE.U32 R102, R102, 0x1000000, RZ ;  /* 0x0100000066667825 */ /* 0x000fe200078e00ff */
[----:B------:R-:W-:Y:S02]  /*10920*/  PRMT R56, R57, 0x4210, R56 ;  /* 0x0000421039387816 */ /* 0x000fe40000000038 */
[----:B------:R-:W-:Y:S01]  /*10930*/  PRMT R57, R18, 0x7104, RZ ;  /* 0x0000710412397816 */ /* 0x000fe200000000ff */
[----:B------:R-:W-:-:S03]  /*10940*/  IMAD.WIDE.U32 R58, R58, 0x10000, RZ ;  /* 0x000100003a3a7825 */ /* 0x000fc600078e00ff */
[----:B------:R-:W-:Y:S02]  /*10950*/  LOP3.LUT R56, R56, 0xff00, R57, 0xf8, !PT ;  /* 0x0000ff0038387812 */ /* 0x000fe400078ef839 */
[----:B------:R-:W-:Y:S02]  /*10960*/  LOP3.LUT R57, R14, 0xff, RZ, 0xc0, !PT ;  /* 0x000000ff0e397812 */ /* 0x000fe400078ec0ff */
[----:B------:R-:W-:-:S03]  /*10970*/  LOP3.LUT R105, R56, 0xff, R17, 0xf8, !PT ;  /* 0x000000ff38697812 */ /* 0x000fc600078ef811 */
[----:B------:R-:W-:Y:S01]  /*10980*/  IMAD.WIDE.U32 R56, R57, 0x100, RZ ;  /* 0x0000010039387825 */ /* 0x000fe200078e00ff */
[----:B------:R-:W-:Y:S02]  /*10990*/  LOP3.LUT R105, R59, R105, R103, 0xfe, !PT ;  /* 0x000000693b697212 */ /* 0x000fe400078efe67 */
[----:B------:R-:W-:Y:S02]  /*109a0*/  LOP3.LUT R103, R56, R102, R58, 0xfe, !PT ;  /* 0x0000006638677212 */ /* 0x000fe400078efe3a */
[----:B------:R-:W1:Y:S01]  /*109b0*/  LDC.64 R58, c[0x0][0x3b8] ;  /* 0x0000ee00ff3a7b82 */ /* 0x000e620000000a00 */
[----:B------:R-:W-:Y:S02]  /*109c0*/  LOP3.LUT R57, R105, R57, RZ, 0xfc, !PT ;  /* 0x0000003969397212 */ /* 0x000fe400078efcff */
[----:B------:R-:W-:Y:S01]  /*109d0*/  LOP3.LUT R56, R103, 0xff, R12, 0xf8, !PT ;  /* 0x000000ff67387812 */ /* 0x000fe200078ef80c */
[----:B-1----:R-:W-:-:S05]  /*109e0*/  IMAD.WIDE.U32 R58, R60, 0x8, R58 ;  /* 0x000000083c3a7825 */ /* 0x002fca00078e003a */
[----:B------:R2:W-:Y:S02]  /*109f0*/  STG.E.64 desc[UR10][R58.64], R56 ;  /* 0x000000383a007986 */ /* 0x0005e4000c101b0a */
.L_x_2304:
[----:B------:R-:W-:Y:S01]  /*10a00*/  MOV R78, R66 ;  /* 0x00000042004e7202 */ /* 0x000fe20000000f00 */
[----:B------:R-:W-:-:S07]  /*10a10*/  VIADD R60, R60, 0x80 ;  /* 0x000000803c3c7836 */ /* 0x000fce0000000000 */
.L_x_2181:
[----:B------:R-:W-:Y:S05]  /*10a20*/  BSYNC.RECONVERGENT B0 ;  /* 0x0000000000007941 */ /* 0x000fea0003800200 */
.L_x_2180:
        /* <DEDUP_REMOVED lines=33> */
.L_x_2310:
        /* <DEDUP_REMOVED lines=13> */
.L_x_2312:
[----:B------:R-:W-:Y:S05]  /*10d10*/  BSYNC.RECONVERGENT B2 ;  /* 0x0000000000027941 */ /* 0x000fea0003800200 */
.L_x_2311:
        /* <DEDUP_REMOVED lines=42> */
.L_x_2309:
[----:B------:R-:W-:Y:S05]  /*10fc0*/  BSYNC.RECONVERGENT B1 ;  /* 0x0000000000017941 */ /* 0x000fea0003800200 */
.L_x_2308:
[----:B------:R-:W2:Y:S01]  /*10fd0*/  LDC R90, c[0x0][0x404] ;  /* 0x00010100ff5a7b82 */ /* 0x000ea20000000800 */
[----:B------:R-:W-:Y:S01]  /*10fe0*/  I2FP.F32.U32 R15, R12 ;  /* 0x0000000c000f7245 */ /* 0x000fe20000201000 */
[----:B------:R-:W-:Y:S01]  /*10ff0*/  HFMA2 R86, -RZ, RZ, 0.1171875, 0 ;  /* 0x2f800000ff567431 */ /* 0x000fe200000001ff */
[----:B------:R-:W-:Y:S01]  /*11000*/  ISETP.NE.AND P4, PT, R16, 0x1, PT ;  /* 0x000000011000780c */ /* 0x000fe20003f85270 */
[----:B-----5:R-:W-:Y:S01]  /*11010*/  HADD2.F32 R17, -RZ, R56.H0_H0 ;  /* 0x20000038ff117230 */ /* 0x020fe20000004100 */
[----:B------:R-:W-:Y:S01]  /*11020*/  BSSY.RECONVERGENT B1, `(.L_x_2313) ;  /* 0x000004b000017945 */ /* 0x000fe20003800200 */
[----:B------:R-:W-:Y:S02]  /*11030*/  IMAD.MOV.U32 R18, RZ, RZ, 0x2 ;  /* 0x00000002ff127424 */ /* 0x000fe400078e00ff */
[----:B------:R-:W-:Y:S01]  /*11040*/  FFMA.FTZ R15, R15, R86, 1.1641532182693481445e-10 ;  /* 0x2f0000000f0f7423 */ /* 0x000fe20000010056 */
[----:B------:R-:W3:Y:S01]  /*11050*/  LDC R88, c[0x0][0x408] ;  /* 0x00010200ff587b82 */ /* 0x000ee20000000800 */
[----:B------:R-:W-:-:S03]  /*11060*/  IMAD.MOV.U32 R14, RZ, RZ, R100 ;  /* 0x000000ffff0e7224 */ /* 0x000fc600078e0064 */
[----:B--2---:R-:W-:-:S04]  /*11070*/  FSETP.GTU.FTZ.AND P3, PT, R15, R90, PT ;  /* 0x0000005a0f00720b */ /* 0x004fc80003f7c000 */
[----:B------:R-:W-:Y:S01]  /*11080*/  PLOP3.LUT P5, PT, P3, PT, PT, 0x8, 0x80 ;  /* 0x000000000080781c */ /* 0x000fe20001fae170 */
[----:B---3--:R-:W-:-:S03]  /*11090*/  FMUL.FTZ R12, R17, R88 ;  /* 0x00000058110c7220 */ /* 0x008fc60000410000 */
        /* <DEDUP_REMOVED lines=11> */
.L_x_2315:
        /* <DEDUP_REMOVED lines=13> */
.L_x_2317:
[----:B------:R-:W-:Y:S05]  /*11220*/  BSYNC.RECONVERGENT B2 ;  /* 0x0000000000027941 */ /* 0x000fea0003800200 */
.L_x_2316:
        /* <DEDUP_REMOVED lines=25> */
[----:B-1----:R-:W-:-:S04]  /*113c0*/  LOP3.LUT R68, R18, UR29, R15, 0x96, !PT ;  /* 0x0000001d12447c12 */ /* 0x002fc8000f8e960f */
        /* <DEDUP_REMOVED lines=16> */
.L_x_2314:
[----:B------:R-:W-:Y:S05]  /*114d0*/  BSYNC.RECONVERGENT B1 ;  /* 0x0000000000017941 */ /* 0x000fea0003800200 */
.L_x_2313:
[----:B------:R-:W-:Y:S01]  /*114e0*/  I2FP.F32.U32 R15, R14 ;  /* 0x0000000e000f7245 */ /* 0x000fe20000201000 */
[----:B------:R-:W-:Y:S01]  /*114f0*/  HADD2.F32 R17, -RZ, R28.H0_H0 ;  /* 0x2000001cff117230 */ /* 0x000fe20000004100 */
[----:B------:R-:W-:Y:S01]  /*11500*/  ISETP.NE.AND P4, PT, R18, 0x1, PT ;  /* 0x000000011200780c */ /* 0x000fe20003f85270 */
[----:B------:R-:W-:Y:S01]  /*11510*/  @P2 HADD2.F32 R23, -RZ, R24.H0_H0 ;  /* 0x20000018ff172230 */ /* 0x000fe20000004100 */
[----:B------:R-:W-:Y:S01]  /*11520*/  BSSY.RECONVERGENT B1, `(.L_x_2318) ;  /* 0x000004d000017945 */ /* 0x000fe20003800200 */
[----:B------:R-:W-:Y:S01]  /*11530*/  FFMA.FTZ R15, R15, R86, 1.1641532182693481445e-10 ;  /* 0x2f0000000f0f7423 */ /* 0x000fe20000010056 */
[----:B------:R-:W-:Y:S01]  /*11540*/  FMUL.FTZ R17, R17, R88 ;  /* 0x0000005811117220 */ /* 0x000fe20000410000 */
[----:B------:R-:W-:-:S03]  /*11550*/  HFMA2 R16, -RZ, RZ, 0, 1.1920928955078125e-07 ;  /* 0x00000002ff107431 */ /* 0x000fc600000001ff */
[----:B------:R-:W-:-:S04]  /*11560*/  FSETP.GTU.FTZ.AND P3, PT, R15, R90, PT ;  /* 0x0000005a0f00720b */ /* 0x000fc80003f7c000 */
[----:B------:R-:W-:-:S05]  /*11570*/  FSEL R15, R17, RZ, !P3 ;  /* 0x000000ff110f7208 */ /* 0x000fca0005800000 */
[----:B------:R-:W-:Y:S01]  /*11580*/  FADD.FTZ R12, R12, R15 ;  /* 0x0000000f0c0c7221 */ /* 0x000fe20000010000 */
[----:B------:R-:W-:-:S03]  /*11590*/  IMAD.MOV.U32 R15, RZ, RZ, R100 ;  /* 0x000000ffff0f7224 */ /* 0x000fc600078e0064 */
        /* <DEDUP_REMOVED lines=13> */
.L_x_2320:
        /* <DEDUP_REMOVED lines=13> */
.L_x_2322:
[----:B------:R-:W-:Y:S05]  /*11740*/  BSYNC.RECONVERGENT B2 ;  /* 0x0000000000027941 */ /* 0x000fea0003800200 */
.L_x_2321:
[----:B------:R-:W-:Y:S01]  /*11750*/  IMAD.WIDE.U32 R18, R3, -0x326172a9, RZ ;  /* 0xcd9e8d5703127825 */ /* 0x000fe200078e00ff */
[----:B------:R-:W-:-:S04]  /*11760*/  LOP3.LUT R14, R10, UR9, R17, 0x96, !PT ;  /* 0x000000090a0e7c12 */ /* 0x000fc8000f8e9611 */
[----:B-1----:R-:W-:Y:S01]  /*11770*/  LOP3.LUT R68, R7, UR8, R19, 0x96, !PT ;  /* 0x0000000807447c12 */ /* 0x002fe2000f8e9613 */
        /* <DEDUP_REMOVED lines=39> */
.L_x_2319:
[----:B------:R-:W-:Y:S05]  /*119f0*/  BSYNC.RECONVERGENT B1 ;  /* 0x0000000000017941 */ /* 0x000fea0003800200 */
.L_x_2318:
        /* <DEDUP_REMOVED lines=10> */
[----:B------:R-:W-:-:S04]  /*11aa0*/  PLOP3.LUT P4, PT, P4, PT, PT, 0x8, 0x80 ;  /* 0x000000000080781c */ /* 0x000fc8000278e170 */
[----:B-1----:R-:W-:Y:S01]  /*11ab0*/  P2R R68, PR, RZ, 0x10 ;  /* 0x00000010ff447803 */ /* 0x002fe20000000000 */
        /* <DEDUP_REMOVED lines=9> */
.L_x_2325:
        /* <DEDUP_REMOVED lines=13> */
.L_x_2327:
[----:B------:R-:W-:Y:S05]  /*11c20*/  BSYNC.RECONVERGENT B2 ;  /* 0x0000000000027941 */ /* 0x000fea0003800200 */
.L_x_2326:
        /* <DEDUP_REMOVED lines=40> */
[----:B------:R-:W-:Y:S01]  /*11eb0*/  IMAD.MOV.U32 R14, RZ, RZ, R20 ;  /* 0x000000ffff0e7224 */ /* 0x000fe200078e0014 */
[----:B------:R-:W-:-:S07]  /*11ec0*/  MOV R20, R16 ;  /* 0x0000001000147202 */ /* 0x000fce0000000f00 */
.L_x_2324:
[----:B------:R-:W-:Y:S05]  /*11ed0*/  BSYNC.RECONVERGENT B1 ;  /* 0x0000000000017941 */ /* 0x000fea0003800200 */
.L_x_2323:
        /* <DEDUP_REMOVED lines=25> */
.L_x_2330:
        /* <DEDUP_REMOVED lines=13> */
.L_x_2332:
[----:B------:R-:W-:Y:S05]  /*12140*/  BSYNC.RECONVERGENT B2 ;  /* 0x0000000000027941 */ /* 0x000fea0003800200 */
.L_x_2331:
        /* <DEDUP_REMOVED lines=42> */
.L_x_2329:
[----:B------:R-:W-:Y:S05]  /*123f0*/  BSYNC.RECONVERGENT B1 ;  /* 0x0000000000017941 */ /* 0x000fea0003800200 */
.L_x_2328:
[----:B------:R-:W-:Y:S01]  /*12400*/  I2FP.F32.U32 R15, R15 ;  /* 0x0000000f000f7245 */ /* 0x000fe20000201000 */
[----:B------:R-:W-:Y:S01]  /*12410*/  HADD2.F32 R17, -RZ, R57.H0_H0 ;  /* 0x20000039ff117230 */ /* 0x000fe20000004100 */
        /* <DEDUP_REMOVED lines=19> */
.L_x_2335:
        /* <DEDUP_REMOVED lines=13> */
.L_x_2337:
[----:B------:R-:W-:Y:S05]  /*12620*/  BSYNC.RECONVERGENT B2 ;  /* 0x0000000000027941 */ /* 0x000fea0003800200 */
.L_x_2336:
        /* <DEDUP_REMOVED lines=41> */
[----:B------:R-:W-:-:S07]  /*128c0*/  MOV R20, R16 ;  /* 0x0000001000147202 */ /* 0x000fce0000000f00 */
.L_x_2334:
[----:B------:R-:W-:Y:S05]  /*128d0*/  BSYNC.RECONVERGENT B1 ;  /* 0x0000000000017941 */ /* 0x000fea0003800200 */
.L_x_2333:
[----:B------:R-:W-:Y:S01]  /*128e0*/  I2FP.F32.U32 R17, R18 ;  /* 0x0000001200117245 */ /* 0x000fe20000201000 */
[----:B------:R-:W-:Y:S01]  /*128f0*/  HADD2.F32 R19, -RZ, R29.H0_H0 ;  /* 0x2000001dff137230 */ /* 0x000fe20000004100 */
[----:B------:R-:W-:Y:S01]  /*12900*/  BSSY.RECONVERGENT B1, `(.L_x_2338) ;  /* 0x0000050000017945 */ /* 0x000fe20003800200 */
[----:B------:R-:W-:Y:S02]  /*12910*/  @P2 HADD2.F32 R56, -RZ, R25.H0_H0 ;  /* 0x20000019ff382230 */ /* 0x000fe40000004100 */
[----:B------:R-:W-:Y:S01]  /*12920*/  FFMA.FTZ R17, R17, R86, 1.1641532182693481445e-10 ;  /* 0x2f00000011117423 */ /* 0x000fe20000010056 */
[----:B------:R-:W-:Y:S01]  /*12930*/  FMUL.FTZ R18, R19, R88 ;  /* 0x0000005813127220 */ /* 0x000fe20000410000 */
[----:B------:R-:W-:-:S03]  /*12940*/  HFMA2 R19, -RZ, RZ, 0, 1.1920928955078125e-07 ;  /* 0x00000002ff137431 */ /* 0x000fc600000001ff */
        /* <DEDUP_REMOVED lines=19> */
.L_x_2340:
        /* <DEDUP_REMOVED lines=13> */
.L_x_2342:
[----:B------:R-:W-:Y:S05]  /*12b50*/  BSYNC.RECONVERGENT B2 ;  /* 0x0000000000027941 */ /* 0x000fea0003800200 */
.L_x_2341:
        /* <DEDUP_REMOVED lines=42> */
.L_x_2339:
[----:B------:R-:W-:Y:S05]  /*12e00*/  BSYNC.RECONVERGENT B1 ;  /* 0x0000000000017941 */ /* 0x000fea0003800200 */
.L_x_2338:
        /* <DEDUP_REMOVED lines=21> */
.L_x_2345:
        /* <DEDUP_REMOVED lines=13> */
.L_x_2347:
[----:B------:R-:W-:Y:S05]  /*13030*/  BSYNC.RECONVERGENT B2 ;  /* 0x0000000000027941 */ /* 0x000fea0003800200 */
.L_x_2346:
        /* <DEDUP_REMOVED lines=42> */
.L_x_2344:
[----:B------:R-:W-:Y:S05]  /*132e0*/  BSYNC.RECONVERGENT B1 ;  /* 0x0000000000017941 */ /* 0x000fea0003800200 */
.L_x_2343:
        /* <DEDUP_REMOVED lines=25> */
.L_x_2350:
        /* <DEDUP_REMOVED lines=13> */
.L_x_2352:
[----:B------:R-:W-:Y:S05]  /*13550*/  BSYNC.RECONVERGENT B2 ;  /* 0x0000000000027941 */ /* 0x000fea0003800200 */
.L_x_2351:
        /* <DEDUP_REMOVED lines=42> */
.L_x_2349:
[----:B------:R-:W-:Y:S05]  /*13800*/  BSYNC.RECONVERGENT B1 ;  /* 0x0000000000017941 */ /* 0x000fea0003800200 */
.L_x_2348:
        /* <DEDUP_REMOVED lines=21> */
.L_x_2355:
        /* <DEDUP_REMOVED lines=13> */
.L_x_2357:
[----:B------:R-:W-:Y:S05]  /*13a30*/  BSYNC.RECONVERGENT B2 ;  /* 0x0000000000027941 */ /* 0x000fea0003800200 */
.L_x_2356:
        /* <DEDUP_REMOVED lines=42> */
.L_x_2354:
[----:B------:R-:W-:Y:S05]  /*13ce0*/  BSYNC.RECONVERGENT B1 ;  /* 0x0000000000017941 */ /* 0x000fea0003800200 */
.L_x_2353:
        /* <DEDUP_REMOVED lines=15> */
[----:B------:R-:W-:-:S03]  /*13de0*/  HFMA2 R18, -RZ, RZ, 0, 1.1920928955078125e-07 ;  /* 0x00000002ff127431 */ /* 0x000fc600000001ff */
        /* <DEDUP_REMOVED lines=10> */
.L_x_2360:
        /* <DEDUP_REMOVED lines=13> */
.L_x_2362:
[----:B------:R-:W-:Y:S05]  /*13f60*/  BSYNC.RECONVERGENT B2 ;  /* 0x0000000000027941 */ /* 0x000fea0003800200 */
.L_x_2361:
        /* <DEDUP_REMOVED lines=37> */
[----:B------:R-:W-:-:S05]  /*141c0*/  IMAD.WIDE.U32 R18, R19, -0x2daee0ad, RZ ;  /* 0xd2511f5313127825 */ /* 0x000fca00078e00ff */
[----:B------:R-:W-:Y:S01]  /*141d0*/  LOP3.LUT R22, R56, UR35, R19, 0x96, !PT ;  /* 0x0000002338167c12 */ /* 0x000fe2000f8e9613 */
[----:B------:R-:W-:Y:S02]  /*141e0*/  IMAD.MOV.U32 R19, RZ, RZ, R20 ;  /* 0x000000ffff137224 */ /* 0x000fe400078e0014 */
[----:B------:R-:W-:Y:S02]  /*141f0*/  IMAD.MOV.U32 R20, RZ, RZ, R18 ;  /* 0x000000ffff147224 */ /* 0x000fe400078e0012 */
[----:B------:R-:W-:-:S07]  /*14200*/  HFMA2 R18, -RZ, RZ, 0, 0 ;  /* 0x00000000ff127431 */ /* 0x000fce00000001ff */
.L_x_2359:
[----:B------:R-:W-:Y:S05]  /*14210*/  BSYNC.RECONVERGENT B1 ;  /* 0x0000000000017941 */ /* 0x000fea0003800200 */
.L_x_2358:
        /* <DEDUP_REMOVED lines=20> */
.L_x_2365:
        /* <DEDUP_REMOVED lines=13> */
.L_x_2367:
[----:B------:R-:W-:Y:S05]  /*14430*/  BSYNC.RECONVERGENT B2 ;  /* 0x0000000000027941 */ /* 0x000fea0003800200 */
.L_x_2366:
        /* <DEDUP_REMOVED lines=39> */
[----:B------:R-:W-:Y:S01]  /*146b0*/  IMAD.MOV.U32 R19, RZ, RZ, R20 ;  /* 0x000000ffff137224 */ /* 0x000fe200078e0014 */
[----:B------:R-:W-:Y:S01]  /*146c0*/  MOV R20, R18 ;  /* 0x0000001200147202 */ /* 0x000fe20000000f00 */
[----:B------:R-:W-:-:S07]  /*146d0*/  IMAD.MOV.U32 R56, RZ, RZ, RZ ;  /* 0x000000ffff387224 */ /* 0x000fce00078e00ff */
.L_x_2364:
[----:B------:R-:W-:Y:S05]  /*146e0*/  BSYNC.RECONVERGENT B1 ;  /* 0x0000000000017941 */ /* 0x000fea0003800200 */
.L_x_2363:
        /* <DEDUP_REMOVED lines=25> */
.L_x_2370:
        /* <DEDUP_REMOVED lines=13> */
.L_x_2372:
[----:B------:R-:W-:Y:S05]  /*14950*/  BSYNC.RECONVERGENT B2 ;  /* 0x0000000000027941 */ /* 0x000fea0003800200 */
.L_x_2371:
        /* <DEDUP_REMOVED lines=41> */
[----:B------:R-:W-:-:S07]  /*14bf0*/  LOP3.LUT R22, R102, UR35, R57, 0x96, !PT ;  /* 0x0000002366167c12 */ /* 0x000fce000f8e9639 */
.L_x_2369:
[----:B------:R-:W-:Y:S05]  /*14c00*/  BSYNC.RECONVERGENT B1 ;  /* 0x0000000000017941 */ /* 0x000fea0003800200 */
.L_x_2368:
        /* <DEDUP_REMOVED lines=20> */
.L_x_2375:
        /* <DEDUP_REMOVED lines=13> */
.L_x_2377:
[----:B------:R-:W-:Y:S05]  /*14e20*/  BSYNC.RECONVERGENT B2 ;  /* 0x0000000000027941 */ /* 0x000fea0003800200 */
.L_x_2376:
        /* <DEDUP_REMOVED lines=40> */
[----:B------:R-:W-:Y:S01]  /*150b0*/  IMAD.MOV.U32 R57, RZ, RZ, R20 ;  /* 0x000000ffff397224 */ /* 0x000fe200078e0014 */
[----:B------:R-:W-:-:S07]  /*150c0*/  MOV R20, R56 ;  /* 0x0000003800147202 */ /* 0x000fce0000000f00 */
.L_x_2374:
[----:B------:R-:W-:Y:S05]  /*150d0*/  BSYNC.RECONVERGENT B1 ;  /* 0x0000000000017941 */ /* 0x000fea0003800200 */
.L_x_2373:
        /* <DEDUP_REMOVED lines=26> */
.L_x_2380:
        /* <DEDUP_REMOVED lines=13> */
.L_x_2382:
[----:B------:R-:W-:Y:S05]  /*15350*/  BSYNC.RECONVERGENT B2 ;  /* 0x0000000000027941 */ /* 0x000fea0003800200 */
.L_x_2381:
        /* <DEDUP_REMOVED lines=36> */
[----:B------:R-:W-:-:S04]  /*155a0*/  IMAD.WIDE.U32 R100, R100, -0x2daee0ad, RZ ;  /* 0xd2511f5364647825 */ /* 0x000fc800078e00ff */
[----:B------:R-:W-:Y:S01]  /*155b0*/  IMAD.MOV.U32 R20, RZ, RZ, R100 ;  /* 0x000000ffff147224 */ /* 0x000fe200078e0064 */
[----:B------:R-:W-:Y:S01]  /*155c0*/  LOP3.LUT R22, R102, UR35, R101, 0x96, !PT ;  /* 0x0000002366167c12 */ /* 0x000fe2000f8e9665 */
[----:B------:R-:W-:-:S05]  /*155d0*/  IMAD.WIDE.U32 R100, R58, -0x326172a9, RZ ;  /* 0xcd9e8d573a647825 */ /* 0x000fca00078e00ff */
[----:B------:R-:W-:Y:S01]  /*155e0*/  LOP3.LUT R62, R56, UR34, R101, 0x96, !PT ;  /* 0x00000022383e7c12 */ /* 0x000fe2000f8e9665 */
[----:B------:R-:W-:-:S07]  /*155f0*/  HFMA2 R56, -RZ, RZ, 0, 0 ;  /* 0x00000000ff387431 */ /* 0x000fce00000001ff */
.L_x_2379:
[----:B------:R-:W-:Y:S05]  /*15600*/  BSYNC.RECONVERGENT B1 ;  /* 0x0000000000017941 */ /* 0x000fea0003800200 */
.L_x_2378:
        /* <DEDUP_REMOVED lines=20> */
.L_x_2385:
        /* <DEDUP_REMOVED lines=15> */
.L_x_2387:
[----:B------:R-:W-:Y:S05]  /*15840*/  BSYNC.RECONVERGENT B2 ;  /* 0x0000000000027941 */ /* 0x000fea0003800200 */
.L_x_2386:
        /* <DEDUP_REMOVED lines=38> */
[----:B------:R-:W-:Y:S01]  /*15ab0*/  LOP3.LUT R22, R100, UR35, R59, 0x96, !PT ;  /* 0x0000002364167c12 */ /* 0x000fe2000f8e963b */
[----:B------:R-:W-:Y:S01]  /*15ac0*/  IMAD.WIDE.U32 R100, R101, -0x326172a9, RZ ;  /* 0xcd9e8d5765647825 */ /* 0x000fe200078e00ff */
[----:B------:R-:W-:-:S04]  /*15ad0*/  MOV R20, R58 ;  /* 0x0000003a00147202 */ /* 0x000fc80000000f00 */
[----:B------:R-:W-:-:S07]  /*15ae0*/  LOP3.LUT R62, R56, UR34, R101, 0x96, !PT ;  /* 0x00000022383e7c12 */ /* 0x000fce000f8e9665 */
.L_x_2384:
[----:B------:R-:W-:Y:S05]  /*15af0*/  BSYNC.RECONVERGENT B1 ;  /* 0x0000000000017941 */ /* 0x000fea0003800200 */
.L_x_2383:
        /* <DEDUP_REMOVED lines=11> */
[----:B------:R-:W-:Y:S01]  /*15bb0*/  MOV R78, R20 ;  /* 0x00000014004e7202 */ /* 0x000fe20000000f00 */
[--C-:B------:R-:W-:Y:S01]  /*15bc0*/  @P2 FADD.FTZ R101, R101, R96.reuse ;  /* 0x0000006065652221 */ /* 0x100fe20000010000 */
[----:B------:R-:W-:Y:S01]  /*15bd0*/  @!P2 IMAD.MOV.U32 R101, RZ, RZ, R96 ;  /* 0x000000ffff65a224 */ /* 0x000fe200078e0060 */
[----:B------:R-:W-:Y:S02]  /*15be0*/  PRMT R20, R56, 0x7610, R20 ;  /* 0x0000761038147816 */ /* 0x000fe40000000014 */
[----:B------:R-:W-:Y:S02]  /*15bf0*/  PRMT R56, R76, 0x5410, R80 ;  /* 0x000054104c387816 */ /* 0x000fe40000000050 */
[----:B------:R-:W-:-:S04]  /*15c00*/  F2FP.F16.F32.PACK_AB R59, RZ, R101 ;  /* 0x00000065ff3b723e */ /* 0x000fc800000000ff */
[----:B------:R-:W-:Y:S01]  /*15c10*/  PRMT R59, R82, 0x5410, R59 ;  /* 0x00005410523b7816 */ /* 0x000fe2000000003b */
[----:B------:R-:W-:Y:S06]  /*15c20*/  BRA `(.L_x_2388) ;  /* 0x0000002800407947 */ /* 0x000fec0003800000 */
.L_x_2307:
        /* <DEDUP_REMOVED lines=16> */
.L_x_2391:
        /* <DEDUP_REMOVED lines=13> */
.L_x_2393:
[----:B------:R-:W-:Y:S05]  /*15e00*/  BSYNC.RECONVERGENT B2 ;  /* 0x0000000000027941 */ /* 0x000fea0003800200 */
.L_x_2392:
        /* <DEDUP_REMOVED lines=42> */
.L_x_2390:
[----:B------:R-:W-:Y:S05]  /*160b0*/  BSYNC.RECONVERGENT B1 ;  /* 0x0000000000017941 */ /* 0x000fea0003800200 */
.L_x_2389:
[----:B------:R-:W1:Y:S01]  /*160c0*/  LDC R78, c[0x0][0x408] ;  /* 0x00010200ff4e7b82 */ /* 0x000e620000000800 */
[----:B------:R-:W-:Y:S01]  /*160d0*/  I2FP.F32.U32 R23, R23 ;  /* 0x0000001700177245 */ /* 0x000fe20000201000 */
[----:B------:R-:W-:Y:S02]  /*160e0*/  HFMA2 R92, -RZ, RZ, 0.1171875, 0 ;  /* 0x2f800000ff5c7431 */ /* 0x000fe400000001ff */
[----:B-----5:R-:W-:Y:S01]  /*160f0*/  HADD2.F32 R69, -RZ, R56.H0_H0 ;  /* 0x20000038ff457230 */ /* 0x020fe20000004100 */
[----:B------:R-:W-:Y:S01]  /*16100*/  ISETP.NE.AND P4, PT, R68, 0x1, PT ;  /* 0x000000014400780c */ /* 0x000fe20003f85270 */
[----:B------:R-:W-:Y:S01]  /*16110*/  @P2 HADD2.F32 R64, -RZ, R24.H0_H0 ;  /* 0x20000018ff402230 */ /* 0x000fe20000004100 */
[----:B------:R-:W-:Y:S01]  /*16120*/  BSSY.RECONVERGENT B1, `(.L_x_2394) ;  /* 0x000004d000017945 */ /* 0x000fe20003800200 */
[----:B------:R-:W-:Y:S01]  /*16130*/  FFMA.FTZ R23, R23, R92, 1.1641532182693481445e-10 ;  /* 0x2f00000017177423 */ /* 0x000fe2000001005c */
[----:B------:R-:W2:Y:S01]  /*16140*/  LDC R90, c[0x0][0x404] ;  /* 0x00010100ff5a7b82 */ /* 0x000ea20000000800 */
[----:B------:R-:W-:-:S02]  /*16150*/  IMAD.MOV.U32 R70, RZ, RZ, 0x2 ;  /* 0x00000002ff467424 */ /* 0x000fc400078e00ff */
[----:B-1----:R-:W-:Y:S01]  /*16160*/  FMUL.FTZ R69, R69, R78 ;  /* 0x0000004e45457220 */ /* 0x002fe20000410000 */
[----:B--2---:R-:W-:-:S04]  /*16170*/  FSETP.GTU.FTZ.AND P3, PT, R23, R90, PT ;  /* 0x0000005a1700720b */ /* 0x004fc80003f7c000 */
        /* <DEDUP_REMOVED lines=15> */
.L_x_2396:
        /* <DEDUP_REMOVED lines=13> */
.L_x_2398:
[----:B------:R-:W-:Y:S05]  /*16340*/  BSYNC.RECONVERGENT B2 ;  /* 0x0000000000027941 */ /* 0x000fea0003800200 */
.L_x_2397:
        /* <DEDUP_REMOVED lines=39> */
[----:B------:R-:W-:Y:S01]  /*165c0*/  IMAD.MOV.U32 R84, RZ, RZ, R68 ;  /* 0x000000ffff547224 */ /* 0x000fe200078e0044 */
[----:B------:R-:W-:Y:S01]  /*165d0*/  LOP3.LUT R22, R70, UR35, R69, 0x96, !PT ;  /* 0x0000002346167c12 */ /* 0x000fe2000f8e9645 */
[----:B------:R-:W-:-:S07]  /*165e0*/  HFMA2 R70, -RZ, RZ, 0, 0 ;  /* 0x00000000ff467431 */ /* 0x000fce00000001ff */
.L_x_2395:
[----:B------:R-:W-:Y:S05]  /*165f0*/  BSYNC.RECONVERGENT B1 ;  /* 0x0000000000017941 */ /* 0x000fea0003800200 */
.L_x_2394:
        /* <DEDUP_REMOVED lines=24> */
.L_x_2401:
        /* <DEDUP_REMOVED lines=13> */
.L_x_2403:
[----:B------:R-:W-:Y:S05]  /*16850*/  BSYNC.RECONVERGENT B2 ;  /* 0x0000000000027941 */ /* 0x000fea0003800200 */
.L_x_2402:
[----:B------:R-:W-:Y:S01]  /*16860*/  LOP3.LUT R94, R10, UR9, R83, 0x96, !PT ;  /* 0x000000090a5e7c12 */ /* 0x000fe2000f8e9653 */
[----:B------:R-:W-:-:S04]  /*16870*/  IMAD.WIDE.U32 R70, R3, -0x326172a9, RZ ;  /* 0xcd9e8d5703467825 */ /* 0x000fc800078e00ff */
[----:B------:R-:W-:Y:S01]  /*16880*/  HFMA2 R64, -RZ, RZ, 0, 0 ;  /* 0x00000000ff407431 */ /* 0x000fe200000001ff */
[----:B------:R-:W-:Y:S01]  /*16890*/  MOV R56, R84 ;  /* 0x0000005400387202 */ /* 0x000fe20000000f00 */
        /* <DEDUP_REMOVED lines=37> */
[----:B------:R-:W-:-:S07]  /*16af0*/  LOP3.LUT R22, R82, UR35, R71, 0x96, !PT ;  /* 0x0000002352167c12 */ /* 0x000fce000f8e9647 */
.L_x_2400:
[----:B------:R-:W-:Y:S05]  /*16b00*/  BSYNC.RECONVERGENT B1 ;  /* 0x0000000000017941 */ /* 0x000fea0003800200 */
.L_x_2399:
        /* <DEDUP_REMOVED lines=12> */
[----:B------:R-:W-:Y:S02]  /*16bd0*/  ISETP.NE.AND P3, PT, R64, 0x1, PT ;  /* 0x000000014000780c */ /* 0x000fe40003f65270 */
[----:B------:R-:W-:Y:S02]  /*16be0*/  F2FP.F16.F32.PACK_AB R82, RZ, R71 ;  /* 0x00000047ff52723e */ /* 0x000fe400000000ff */
[----:B------:R-:W-:-:S09]  /*16bf0*/  MOV R56, R100 ;  /* 0x0000006400387202 */ /* 0x000fd20000000f00 */
[----:B------:R-:W-:Y:S05]  /*16c00*/  @!P3 BRA `(.L_x_2405) ;  /* 0x000000040000b947 */ /* 0x000fea0003800000 */
[----:B------:R-:W-:-:S13]  /*16c10*/  ISETP.NE.AND P3, PT, R64, 0x3, PT ;  /* 0x000000034000780c */ /* 0x000fda0003f65270 */
[----:B------:R-:W-:Y:S05]  /*16c20*/  @!P3 BRA `(.L_x_2406) ;  /* 0x000000000018b947 */ /* 0x000fea0003800000 */
[----:B------:R-:W-:-:S13]  /*16c30*/  ISETP.NE.AND P3, PT, R64, 0x2, PT ;  /* 0x000000024000780c */ /* 0x000fda0003f65270 */
[----:B------:R-:W-:Y:S01]  /*16c40*/  @!P3 IMAD.MOV.U32 R72, RZ, RZ, 0x3 ;  /* 0x00000003ff48b424 */ /* 0x000fe200078e00ff */
[----:B------:R-:W-:Y:S01]  /*16c50*/  @P3 IADD3 R72, PT, PT, R64, 0x1, RZ ;  /* 0x0000000140483810 */ /* 0x000fe20007ffe0ff */
[----:B------:R-:W-:Y:S01]  /*16c60*/  @!P3 IMAD.MOV.U32 R56, RZ, RZ, R22 ;  /* 0x000000ffff38b224 */ /* 0x000fe200078e0016 */
[----:B------:R-:W-:Y:S01]  /*16c70*/  @P3 MOV R56, R62 ;  /* 0x0000003e00383202 */ /* 0x000fe20000000f00 */
[----:B------:R-:W-:Y:S06]  /*16c80*/  BRA `(.L_x_2405) ;  /* 0x0000000000e07947 */ /* 0x000fec0003800000 */
.L_x_2406:
        /* <DEDUP_REMOVED lines=13> */
.L_x_2408:
[----:B------:R-:W-:Y:S05]  /*16d60*/  BSYNC.RECONVERGENT B2 ;  /* 0x0000000000027941 */ /* 0x000fea0003800200 */
.L_x_2407:
        /* <DEDUP_REMOVED lines=42> */
.L_x_2405:
[----:B------:R-:W-:Y:S05]  /*17010*/  BSYNC.RECONVERGENT B1 ;  /* 0x0000000000017941 */ /* 0x000fea0003800200 */
.L_x_2404:
        /* <DEDUP_REMOVED lines=9> */
[----:B------:R-:W-:Y:S02]  /*170b0*/  PLOP3.LUT P3, PT, P3, PT, PT, 0x8, 0x80 ;  /* 0x000000000080781c */ /* 0x000fe40001f6e170 */
[----:B------:R-:W-:Y:S01]  /*170c0*/  MOV R57, R100 ;  /* 0x0000006400397202 */ /* 0x000fe20000000f00 */
        /* <DEDUP_REMOVED lines=13> */
.L_x_2411:
        /* <DEDUP_REMOVED lines=13> */
.L_x_2413:
[----:B------:R-:W-:Y:S05]  /*17270*/  BSYNC.RECONVERGENT B2 ;  /* 0x0000000000027941 */ /* 0x000fea0003800200 */
.L_x_2412:
        /* <DEDUP_REMOVED lines=41> */
[----:B------:R-:W-:-:S07]  /*17510*/  IMAD.MOV.U32 R84, RZ, RZ, R56 ;  /* 0x000000ffff547224 */ /* 0x000fce00078e0038 */
.L_x_2410:
[----:B------:R-:W-:Y:S05]  /*17520*/  BSYNC.RECONVERGENT B1 ;  /* 0x0000000000017941 */ /* 0x000fea0003800200 */
.L_x_2409:
        /* <DEDUP_REMOVED lines=24> */
.L_x_2416:
        /* <DEDUP_REMOVED lines=13> */
.L_x_2418:
[----:B------:R-:W-:Y:S05]  /*17780*/  BSYNC.RECONVERGENT B2 ;  /* 0x0000000000027941 */ /* 0x000fea0003800200 */
.L_x_2417:
        /* <DEDUP_REMOVED lines=41> */
[----:B------:R-:W-:-:S07]  /*17a20*/  LOP3.LUT R62, R102, UR34, R101, 0x96, !PT ;  /* 0x00000022663e7c12 */ /* 0x000fce000f8e9665 */
.L_x_2415:
[----:B------:R-:W-:Y:S05]  /*17a30*/  BSYNC.RECONVERGENT B1 ;  /* 0x0000000000017941 */ /* 0x000fea0003800200 */
.L_x_2414:
        /* <DEDUP_REMOVED lines=23> */
.L_x_2421:
        /* <DEDUP_REMOVED lines=13> */
.L_x_2423:
[----:B------:R-:W-:Y:S05]  /*17c80*/  BSYNC.RECONVERGENT B2 ;  /* 0x0000000000027941 */ /* 0x000fea0003800200 */
.L_x_2422:
        /* <DEDUP_REMOVED lines=42> */
.L_x_2420:
[----:B------:R-:W-:Y:S05]  /*17f30*/  BSYNC.RECONVERGENT B1 ;  /* 0x0000000000017941 */ /* 0x000fea0003800200 */
.L_x_2419:
        /* <DEDUP_REMOVED lines=23> */
.L_x_2426:
        /* <DEDUP_REMOVED lines=13> */
.L_x_2428:
[----:B------:R-:W-:Y:S05]  /*18180*/  BSYNC.RECONVERGENT B2 ;  /* 0x0000000000027941 */ /* 0x000fea0003800200 */
.L_x_2427:
        /* <DEDUP_REMOVED lines=35> */
[----:B------:R-:W-:Y:S02]  /*183c0*/  LOP3.LUT R100, R100, UR32, R57, 0x96, !PT ;  /* 0x0000002064647c12 */ /* 0x000fe4000f8e9639 */
[----:B------:R-:W-:-:S03]  /*183d0*/  MOV R57, R84 ;  /* 0x0000005400397202 */ /* 0x000fc60000000f00 */
[----:B------:R-:W-:-:S04]  /*183e0*/  IMAD.WIDE.U32 R100, R100, -0x2daee0ad, RZ ;  /* 0xd2511f5364647825 */ /* 0x000fc800078e00ff */
[----:B------:R-:W-:Y:S01]  /*183f0*/  IMAD.MOV.U32 R84, RZ, RZ, R100 ;  /* 0x000000ffff547224 */ /* 0x000fe200078e0064 */
[----:B------:R-:W-:Y:S01]  /*18400*/  LOP3.LUT R22, R102, UR35, R101, 0x96, !PT ;  /* 0x0000002366167c12 */ /* 0x000fe2000f8e9665 */
[----:B------:R-:W-:-:S05]  /*18410*/  IMAD.WIDE.U32 R100, R62, -0x326172a9, RZ ;  /* 0xcd9e8d573e647825 */ /* 0x000fca00078e00ff */
[----:B------:R-:W-:-:S07]  /*18420*/  LOP3.LUT R62, R56, UR34, R101, 0x96, !PT ;  /* 0x00000022383e7c12 */ /* 0x000fce000f8e9665 */
.L_x_2425:
[----:B------:R-:W-:Y:S05]  /*18430*/  BSYNC.RECONVERGENT B1 ;  /* 0x0000000000017941 */ /* 0x000fea0003800200 */
.L_x_2424:
[----:B------:R-:W-:Y:S01]  /*18440*/  I2FP.F32.U32 R57, R57 ;  /* 0x0000003900397245 */ /* 0x000fe20000201000 */
[----:B------:R-:W-:Y:S01]  /*18450*/  HADD2.F32 R59, -RZ, R59.H1_H1 ;  /* 0x3000003bff3b7230 */ /* 0x000fe20000004100 */
[----:B------:R-:W-:Y:S01]  /*18460*/  PRMT R58, R94, 0x5410, R58 ;  /* 0x000054105e3a7816 */ /* 0x000fe2000000003a */
[----:B------:R-:W-:Y:S02]  /*18470*/  @P2 HADD2.F32 R56, -RZ, R27.H1_H1 ;  /* 0x3000001bff382230 */ /* 0x000fe40000004100 */
[----:B------:R-:W-:Y:S01]  /*18480*/  FFMA.FTZ R57, R57, R92, 1.1641532182693481445e-10 ;  /* 0x2f00000039397423 */ /* 0x000fe2000001005c */
[----:B------:R-:W-:Y:S01]  /*18490*/  FMUL.FTZ R59, R59, R78 ;  /* 0x0000004e3b3b7220 */ /* 0x000fe20000410000 */
[----:B------:R-:W-:-:S03]  /*184a0*/  IMAD.MOV.U32 R78, RZ, RZ, R84 ;  /* 0x000000ffff4e7224 */ /* 0x000fc600078e0054 */
        /* <DEDUP_REMOVED lines=8> */
.L_x_2388:
        /* <DEDUP_REMOVED lines=9> */
[----:B------:R-:W-:Y:S02]  /*185c0*/  ISETP.NE.AND P3, PT, R74, RZ, PT ;  /* 0x000000ff4a00720c */ /* 0x000fe40003f65270 */
[----:B------:R-:W-:Y:S02]  /*185d0*/  LOP3.LUT R109, R109, R72, R66, 0xfe, !PT ;  /* 0x000000486d6d7212 */ /* 0x000fe400078efe42 */
[----:B------:R-:W-:Y:S02]  /*185e0*/  SEL R68, RZ, 0x1000000, !P3 ;  /* 0x01000000ff447807 */ /* 0x000fe40005800000 */
[----:B------:R-:W-:Y:S02]  /*185f0*/  SEL R107, RZ, 0x10000, !P4 ;  /* 0x00010000ff6b7807 */ /* 0x000fe40006000000 */
[----:B------:R-:W-:Y:S01]  /*18600*/  SEL R66, RZ, 0x100, !P5 ;  /* 0x00000100ff427807 */ /* 0x000fe20006800000 */
[----:B-1----:R-:W-:Y:S01]  /*18610*/  IMAD.WIDE.U32 R102, R60, 0x10, R102 ;  /* 0x000000103c667825 */ /* 0x002fe200078e0066 */
[----:B------:R-:W-:-:S02]  /*18620*/  SEL R106, RZ, 0x1, !P6 ;  /* 0x00000001ff6a7807 */ /* 0x000fc40007000000 */
[----:B------:R-:W-:Y:S02]  /*18630*/  LOP3.LUT R66, R66, R68, R107, 0xfe, !PT ;  /* 0x0000004442427212 */ /* 0x000fe400078efe6b */
[----:B------:R-:W-:Y:S01]  /*18640*/  LOP3.LUT R107, R109, R106, RZ, 0xfc, !PT ;  /* 0x0000006a6d6b7212 */ /* 0x000fe200078efcff */
[----:B------:R3:W-:Y:S01]  /*18650*/  STG.E.128 desc[UR10][R102.64], R56 ;  /* 0x0000003866007986 */ /* 0x0007e2000c101d0a */
[----:B------:R-:W-:Y:S01]  /*18660*/  SEL R109, RZ, 0x1, !P2 ;  /* 0x00000001ff6d7807 */ /* 0x000fe20005000000 */
[----:B--2---:R-:W-:-:S03]  /*18670*/  IMAD.WIDE.U32 R104, R60, 0x8, R104 ;  /* 0x000000083c687825 */ /* 0x004fc600078e0068 */
[----:B------:R-:W-:-:S05]  /*18680*/  LOP3.LUT R106, R66, R109, RZ, 0xfc, !PT ;  /* 0x0000006d426a7212 */ /* 0x000fca00078efcff */
[----:B------:R3:W-:Y:S01]  /*18690*/  STG.E.64 desc[UR10][R104.64], R106 ;  /* 0x0000006a68007986 */ /* 0x0007e2000c101b0a */
[----:B------:R-:W-:Y:S05]  /*186a0*/  @!P1 BRA `(.L_x_2306) ;  /* 0x0000000000509947 */ /* 0x000fea0003800000 */
[----:B---3--:R-:W-:Y:S02]  /*186b0*/  SHF.L.U32 R57, R19, 0x10, RZ ;  /* 0x0000001013397819 */ /* 0x008fe400000006ff */
[----:B------:R-:W-:Y:S02]  /*186c0*/  LOP3.LUT R56, R20, 0xffff, RZ, 0xc0, !PT ;  /* 0x0000ffff14387812 */ /* 0x000fe400078ec0ff */
[----:B------:R-:W-:Y:S02]  /*186d0*/  LOP3.LUT R57, R57, 0xff0000, RZ, 0xc0, !PT ;  /* 0x00ff000039397812 */ /* 0x000fe400078ec0ff */
        /* <DEDUP_REMOVED lines=17> */
.L_x_2306:
[----:B------:R-:W-:Y:S05]  /*187f0*/  BSYNC.RECONVERGENT B0 ;  /* 0x0000000000007941 */ /* 0x000fea0003800200 */
.L_x_2305:
[----:B-1234-:R-:W-:Y:S01]  /*18800*/  FADD.FTZ R56, RZ, R13 ;  /* 0x0000000dff387221 */ /* 0x01efe20000010000 */
[C---:B------:R-:W-:Y:S01]  /*18810*/  ISETP.GE.U32.AND P1, PT, R5.reuse, 0x80, PT ;  /* 0x000000800500780c */ /* 0x040fe20003f26070 */
[----:B------:R-:W1:Y:S01]  /*18820*/  S2UR UR5, SR_CgaCtaId ;  /* 0x00000000000579c3 */ /* 0x000e620000008800 */
[----:B------:R-:W-:Y:S01]  /*18830*/  ISETP.GT.U32.AND P3, PT, R5, 0xff, PT ;  /* 0x000000ff0500780c */ /* 0x000fe20003f64070 */
[----:B------:R-:W-:Y:S01]  /*18840*/  FADD.FTZ R56, R61, R56 ;  /* 0x000000383d387221 */ /* 0x000fe20000010000 */
[----:B------:R-:W-:Y:S01]  /*18850*/  ISETP.GT.U32.AND P2, PT, R5, 0x17f, PT ;  /* 0x0000017f0500780c */ /* 0x000fe20003f44070 */
[----:B------:R-:W-:Y:S01]  /*18860*/  UMOV UR4, 0x400 ;  /* 0x0000040000047882 */ /* 0x000fe20000000000 */
[----:B------:R-:W-:Y:S01]  /*18870*/  MOV R109, UR6 ;  /* 0x00000006006d7c02 */ /* 0x000fe20008000f00 */
[----:B------:R-:W-:Y:S01]  /*18880*/  FADD.FTZ R56, R63, R56 ;  /* 0x000000383f387221 */ /* 0x000fe20000010000 */
[----:B------:R-:W-:Y:S03]  /*18890*/  BSSY.RECONVERGENT B0, `(.L_x_2429) ;  /* 0x00000cf000007945 */ /* 0x000fe60003800200 */
[----:B------:R-:W-:-:S04]  /*188a0*/  FADD.FTZ R56, R73, R56 ;  /* 0x0000003849387221 */ /* 0x000fc80000010000 */
[----:B------:R-:W-:-:S04]  /*188b0*/  FADD.FTZ R56, R75, R56 ;  /* 0x000000384b387221 */ /* 0x000fc80000010000 */
[----:B------:R-:W-:-:S04]  /*188c0*/  FADD.FTZ R56, R85, R56 ;  /* 0x0000003855387221 */ /* 0x000fc80000010000 */
[----:B------:R-:W-:Y:S01]  /*188d0*/  FADD.FTZ R56, R87, R56 ;  /* 0x0000003857387221 */ /* 0x000fe20000010000 */
[----:B-1----:R-:W-:-:S03]  /*188e0*/  ULEA UR4, UR5, UR4, 0x18 ;  /* 0x0000000405047291 */ /* 0x002fc6000f8ec0ff */
        /* <DEDUP_REMOVED lines=29> */
[----:B0-----:R-:W-:-:S04]  /*18ac0*/  FMUL.FTZ R56, R9, R56 ;  /* 0x0000003809387220 */ /* 0x001fc80000410000 */
[--C-:B------:R-:W-:Y:S01]  /*18ad0*/  FADD.FTZ R57, R13, -R56.reuse ;  /* 0x800000380d397221 */ /* 0x100fe20000010000 */
[--C-:B------:R-:W-:Y:S01]  /*18ae0*/  FADD.FTZ R58, R61, -R56.reuse ;  /* 0x800000383d3a7221 */ /* 0x100fe20000010000 */
[----:B------:R-:W-:Y:S02]  /*18af0*/  FADD.FTZ R59, R65, -R56 ;  /* 0x80000038413b7221 */ /* 0x000fe40000010000 */
[----:B------:R-:W-:-:S04]  /*18b00*/  FFMA.FTZ R57, R57, R57, RZ ;  /* 0x0000003939397223 */ /* 0x000fc800000100ff */
[----:B------:R-:W-:Y:S01]  /*18b10*/  FFMA.FTZ R57, R58, R58, R57 ;  /* 0x0000003a3a397223 */ /* 0x000fe20000010039 */
[----:B------:R-:W-:-:S04]  /*18b20*/  FADD.FTZ R58, R63, -R56 ;  /* 0x800000383f3a7221 */ /* 0x000fc80000010000 */
        /* <DEDUP_REMOVED lines=12> */
[----:B------:R-:W-:-:S05]  /*18bf0*/  FSEL R57, R57, RZ, P1 ;  /* 0x000000ff39397208 */ /* 0x000fca0000800000 */
[----:B------:R-:W-:-:S04]  /*18c00*/  FFMA.FTZ R58, R58, R58, R57 ;  /* 0x0000003a3a3a7223 */ /* 0x000fc80000010039 */
        /* <DEDUP_REMOVED lines=12> */
[----:B------:R-:W-:Y:S01]  /*18cd0*/  @P3 FFMA.FTZ R57, R59, R59, R58 ;  /* 0x0000003b3b393223 */ /* 0x000fe2000001003a */
[--C-:B------:R-:W-:Y:S01]  /*18ce0*/  FADD.FTZ R58, R23, -R56.reuse ;  /* 0x80000038173a7221 */ /* 0x100fe20000010000 */
[----:B------:R-:W-:Y:S01]  /*18cf0*/  FADD.FTZ R59, R69, -R56 ;  /* 0x80000038453b7221 */ /* 0x000fe20000010000 */
[----:B------:R-:W-:Y:S02]  /*18d00*/  ISETP.GT.U32.AND P3, PT, R4, 0x3, PT ;  /* 0x000000030400780c */ /* 0x000fe40003f64070 */
[----:B------:R-:W-:-:S04]  /*18d10*/  FFMA.FTZ R58, R58, R58, R57 ;  /* 0x0000003a3a3a7223 */ /* 0x000fc80000010039 */
[----:B------:R-:W-:Y:S01]  /*18d20*/  FFMA.FTZ R58, R59, R59, R58 ;  /* 0x0000003b3b3a7223 */ /* 0x000fe2000001003a */
[----:B------:R-:W-:-:S04]  /*18d30*/  FADD.FTZ R59, R71, -R56 ;  /* 0x80000038473b7221 */ /* 0x000fc80000010000 */
[----:B------:R-:W-:Y:S01]  /*18d40*/  FFMA.FTZ R58, R59, R59, R58 ;  /* 0x0000003b3b3a7223 */ /* 0x000fe2000001003a */
[----:B------:R-:W-:Y:S01]  /*18d50*/  FADD.FTZ R59, R81, -R56 ;  /* 0x80000038513b7221 */ /* 0x000fe20000010000 */
[----:B------:R-:W-:-:S03]  /*18d60*/  @!P3 LEA R68, R4, UR4, 0x3 ;  /* 0x000000040444bc11 */ /* 0x000fc6000f8e18ff */
        /* <DEDUP_REMOVED lines=23> */
[----:B------:R-:W-:Y:S01]  /*18ee0*/  IMAD.MOV.U32 R66, RZ, RZ, RZ ;  /* 0x000000ffff427224 */ /* 0x000fe200078e00ff */
[----:B------:R-:W-:-:S03]  /*18ef0*/  @!P3 MOV R66, R8 ;  /* 0x000000080042b202 */ /* 0x000fc60000000f00 */
[----:B------:R-:W-:Y:S01]  /*18f00*/  @!P2 STS.64 [R60+UR4], R56 ;  /* 0x000000383c00a988 */ /* 0x000fe20008000a04 */
[----:B------:R-:W-:Y:S01]  /*18f10*/  I2FP.F32.S32 R70, R66 ;  /* 0x0000004200467245 */ /* 0x000fe20000201400 */
[----:B------:R-:W-:Y:S01]  /*18f20*/  BAR.SYNC.DEFER_BLOCKING 0x0 ;  /* 0x0000000000007b1d */ /* 0x000fe20000010000 */
[----:B------:R-:W-:-:S05]  /*18f30*/  ISETP.NE.AND P2, PT, R0, RZ, PT ;  /* 0x000000ff0000720c */ /* 0x000fca0003f45270 */
[----:B------:R-:W0:Y:S04]  /*18f40*/  SHFL.DOWN PT, R103, R66, 0x2, 0x1f ;  /* 0x08401f0042677f89 */ /* 0x000e2800000e0000 */
[----:B------:R-:W1:Y:S01]  /*18f50*/  @!P3 LDS.64 R58, [R68] ;  /* 0x00000000443ab984 */ /* 0x000e620000000a00 */
[----:B------:R-:W-:Y:S02]  /*18f60*/  PLOP3.LUT P3, PT, PT, PT, UP2, 0x40, 0x4 ;  /* 0x000000000004781c */ /* 0x000fe40003f6e828 */
[----:B0-----:R-:W-:Y:S01]  /*18f70*/  I2FP.F32.S32 R72, R103 ;  /* 0x0000006700487245 */ /* 0x001fe20000201400 */
[----:B------:R-:W-:-:S05]  /*18f80*/  IMAD.IADD R103, R103, 0x1, R66 ;  /* 0x0000000167677824 */ /* 0x000fca00078e0242 */
[----:B------:R-:W-:Y:S04]  /*18f90*/  SHFL.DOWN PT, R66, R103, 0x1, 0x1f ;  /* 0x08201f0067427f89 */ /* 0x000fe800000e0000 */
[----:B-1----:R-:W0:Y:S04]  /*18fa0*/  SHFL.DOWN PT, R105, R58, 0x2, 0x1f ;  /* 0x08401f003a697f89 */ /* 0x002e2800000e0000 */
[----:B------:R-:W1:Y:S01]  /*18fb0*/  SHFL.DOWN PT, R56, R59, 0x2, 0x1f ;  /* 0x08401f003b387f89 */ /* 0x000e6200000e0000 */
[C---:B0-----:R-:W-:Y:S01]  /*18fc0*/  FMUL.FTZ R57, R105.reuse, R72 ;  /* 0x0000004869397220 */ /* 0x041fe20000410000 */
[----:B------:R-:W-:-:S03]  /*18fd0*/  FADD.FTZ R105, -R105, R58 ;  /* 0x0000003a69697221 */ /* 0x000fc60000010100 */
[----:B------:R-:W-:Y:S01]  /*18fe0*/  FFMA.FTZ R107, R70, R58, R57 ;  /* 0x0000003a466b7223 */ /* 0x000fe20000010039 */
[----:B------:R-:W-:Y:S01]  /*18ff0*/  I2FP.F32.S32 R57, R103 ;  /* 0x0000006700397245 */ /* 0x000fe20000201400 */
[----:B------:R-:W-:-:S03]  /*19000*/  FMUL.FTZ R105, R105, R105 ;  /* 0x0000006969697220 */ /* 0x000fc60000410000 */
[----:B------:R-:W0:Y:S01]  /*19010*/  MUFU.RCP R60, R57 ;  /* 0x00000039003c7308 */ /* 0x000e220000001000 */
[----:B------:R-:W-:-:S04]  /*19020*/  FMUL.FTZ R105, R105, R70 ;  /* 0x0000004669697220 */ /* 0x000fc80000410000 */
[----:B------:R-:W-:Y:S01]  /*19030*/  FMUL.FTZ R72, R105, R72 ;  /* 0x0000004869487220 */ /* 0x000fe20000410000 */
[----:B-1----:R-:W-:Y:S01]  /*19040*/  FADD.FTZ R105, R56, R59 ;  /* 0x0000003b38697221 */ /* 0x002fe20000010000 */
[-C--:B------:R-:W-:Y:S02]  /*19050*/  IADD3 R56, PT, PT, R103, R66.reuse, RZ ;  /* 0x0000004267387210 */ /* 0x080fe40007ffe0ff */
[----:B------:R-:W-:Y:S02]  /*19060*/  I2FP.F32.S32 R66, R66 ;  /* 0x0000004200427245 */ /* 0x000fe40000201400 */
[----:B------:R-:W-:-:S06]  /*19070*/  I2FP.F32.S32 R56, R56 ;  /* 0x0000003800387245 */ /* 0x000fcc0000201400 */
[----:B------:R-:W1:Y:S01]  /*19080*/  MUFU.RCP R56, R56 ;  /* 0x0000003800387308 */ /* 0x000e620000001000 */
[C---:B0-----:R-:W-:Y:S01]  /*19090*/  FMUL.FTZ R58, R60.reuse, R107 ;  /* 0x0000006b3c3a7220 */ /* 0x041fe20000410000 */
[----:B------:R-:W-:-:S04]  /*190a0*/  FFMA.FTZ R72, R60, R72, R105 ;  /* 0x000000483c487223 */ /* 0x000fc80000010069 */
[----:B------:R-:W0:Y:S04]  /*190b0*/  SHFL.DOWN PT, R107, R58, 0x1, 0x1f ;  /* 0x08201f003a6b7f89 */ /* 0x000e2800000e0000 */
[----:B------:R-:W2:Y:S01]  /*190c0*/  SHFL.DOWN PT, R105, R72, 0x1, 0x1f ;  /* 0x08201f0048697f89 */ /* 0x000ea200000e0000 */
[----:B0-----:R-:W-:Y:S01]  /*190d0*/  FADD.FTZ R59, R58, -R107 ;  /* 0x8000006b3a3b7221 */ /* 0x001fe20000010000 */
[----:B------:R-:W-:-:S03]  /*190e0*/  FMUL.FTZ R68, R107, R66 ;  /* 0x000000426b447220 */ /* 0x000fc60000410000 */
[----:B------:R-:W-:Y:S01]  /*190f0*/  FMUL.FTZ R60, R59, R59 ;  /* 0x0000003b3b3c7220 */ /* 0x000fe20000410000 */
[----:B--2---:R-:W-:-:S03]  /*19100*/  FADD.FTZ R105, R72, R105 ;  /* 0x0000006948697221 */ /* 0x004fc60000010000 */
[C---:B------:R-:W-:Y:S01]  /*19110*/  FMUL.FTZ R60, R57.reuse, R60 ;  /* 0x0000003c393c7220 */ /* 0x040fe20000410000 */
[----:B------:R-:W-:Y:S02]  /*19120*/  FFMA.FTZ R57, R57, R58, R68 ;  /* 0x0000003a39397223 */ /* 0x000fe40000010044 */
[----:B------:R-:W0:Y:S01]  /*19130*/  LDC R68, c[0x0][0x448] ;  /* 0x00011200ff447b82 */ /* 0x000e220000000800 */
[----:B------:R-:W-:Y:S01]  /*19140*/  FMUL.FTZ R60, R60, R66 ;  /* 0x000000423c3c7220 */ /* 0x000fe20000410000 */
[----:B-1----:R-:W-:-:S03]  /*19150*/  FMUL.FTZ R66, R56, R57 ;  /* 0x0000003938427220 */ /* 0x002fc60000410000 */
[----:B------:R-:W-:Y:S02]  /*19160*/  FFMA.FTZ R60, R56, R60, R105 ;  /* 0x0000003c383c7223 */ /* 0x000fe40000010069 */
[----:B------:R-:W1:Y:S01]  /*19170*/  SHFL.IDX PT, R107, R66, RZ, 0x1f ;  /* 0x00001fff426b7589 */ /* 0x000e6200000e0000 */
[----:B------:R-:W2:Y:S03]  /*19180*/  @!P2 LDC.64 R58, c[0x0][0x3c0] ;  /* 0x0000f000ff3aab82 */ /* 0x000ea60000000a00 */
[----:B------:R-:W0:Y:S01]  /*19190*/  SHFL.IDX PT, R57, R60, RZ, 0x1f ;  /* 0x00001fff3c397589 */ /* 0x000e2200000e0000 */
[----:B-1----:R-:W-:Y:S01]  /*191a0*/  FMUL.FTZ R56, R107, R107 ;  /* 0x0000006b6b387220 */ /* 0x002fe20000410000 */
[----:B0-----:R-:W-:-:S04]  /*191b0*/  FFMA.FTZ R68, R57, UR7, R68 ;  /* 0x0000000739447c23 */ /* 0x001fc80008010044 */
[----:B------:R-:W-:Y:S02]  /*191c0*/  FSEL R103, R56, RZ, !P3 ;  /* 0x000000ff38677208 */ /* 0x000fe40005800000 */
[----:B------:R-:W0:Y:S03]  /*191d0*/  @!P2 LDC.64 R56, c[0x0][0x3c8] ;  /* 0x0000f200ff38ab82 */ /* 0x000e260000000a00 */
[----:B------:R-:W-:Y:S01]  /*191e0*/  FADD.FTZ R68, R68, R103 ;  /* 0x0000006744447221 */ /* 0x000fe20000010000 */
[----:B------:R-:W-:-:S03]  /*191f0*/  IMAD.U32 R103, RZ, RZ, UR6 ;  /* 0x00000006ff677e24 */ /* 0x000fc6000f8e00ff */
[----:B------:R-:W1:Y:S01]  /*19200*/  MUFU.RSQ R105, R68 ;  /* 0x0000004400697308 */ /* 0x000e620000001400 */
[----:B--2---:R-:W-:-:S05]  /*19210*/  @!P2 IMAD.WIDE R58, R103, 0x4, R58 ;  /* 0x00000004673aa825 */ /* 0x004fca00078e023a */
[----:B------:R2:W-:Y:S01]  /*19220*/  @!P2 STG.E desc[UR10][R58.64], R107 ;  /* 0x0000006b3a00a986 */ /* 0x0005e2000c10190a */
[----:B0-----:R-:W-:-:S05]  /*19230*/  @!P2 IMAD.WIDE R56, R109, 0x4, R56 ;  /* 0x000000046d38a825 */ /* 0x001fca00078e0238 */
[----:B-1----:R2:W-:Y:S01]  /*19240*/  @!P2 STG.E desc[UR10][R56.64], R105 ;  /* 0x000000693800a986 */ /* 0x0025e2000c10190a */
[----:B------:R-:W-:-:S04]  /*19250*/  PLOP3.LUT P2, PT, PT, PT, UP2, 0x40, 0x4 ;  /* 0x000000000004781c */ /* 0x000fc80003f4e828 */
[----:B------:R-:W-:Y:S01]  /*19260*/  FSEL R60, R107, RZ, P2 ;  /* 0x000000ff6b3c7208 */ /* 0x000fe20001000000 */
[----:B------:R-:W-:Y:S08]  /*19270*/  @!P1 BRA `(.L_x_2430) ;  /* 0x0000000000c09947 */ /* 0x000ff00003800000 */
[--C-:B--2---:R-:W-:Y:S01]  /*19280*/  FADD.FTZ R56, R13, -R60.reuse ;  /* 0x8000003c0d387221 */ /* 0x104fe20000010000 */
[----:B-----5:R-:W-:Y:S02]  /*19290*/  HADD2.F32 R57, -RZ, R52.H0_H0 ;  /* 0x20000034ff397230 */ /* 0x020fe40000004100 */
[--C-:B------:R-:W-:Y:S01]  /*192a0*/  FADD.FTZ R58, R61, -R60.reuse ;  /* 0x8000003c3d3a7221 */ /* 0x100fe20000010000 */
[----:B------:R-:W-:Y:S02]  /*192b0*/  HADD2.F32 R59, -RZ, R48.H0_H0 ;  /* 0x20000030ff3b7230 */ /* 0x000fe40000004100 */
[C---:B------:R-:W-:Y:S01]  /*192c0*/  FMUL.FTZ R56, R105.reuse, R56 ;  /* 0x0000003869387220 */ /* 0x040fe20000410000 */
[----:B------:R-:W-:Y:S02]  /*192d0*/  HADD2.F32 R103, -RZ, R49.H1_H1 ;  /* 0x30000031ff677230 */ /* 0x000fe40000004100 */
[----:B------:R-:W-:Y:S01]  /*192e0*/  FMUL.FTZ R58, R105, R58 ;  /* 0x0000003a693a7220 */ /* 0x000fe20000410000 */
[----:B------:R-:W-:Y:S01]  /*192f0*/  FADD.FTZ R68, R85, -R60 ;  /* 0x8000003c55447221 */ /* 0x000fe20000010000 */
[----:B------:R-:W-:Y:S01]  /*19300*/  FFMA.FTZ R56, R56, R57, R59 ;  /* 0x0000003938387223 */ /* 0x000fe2000001003b */
[----:B------:R-:W-:-:S02]  /*19310*/  HADD2.F32 R57, -RZ, R52.H1_H1 ;  /* 0x30000034ff397230 */ /* 0x000fc40000004100 */
[----:B------:R-:W-:Y:S02]  /*19320*/  HADD2.F32 R59, -RZ, R48.H1_H1 ;  /* 0x30000030ff3b7230 */ /* 0x000fe40000004100 */
[----:B------:R-:W-:Y:S01]  /*19330*/  FMUL.FTZ R68, R105, R68 ;  /* 0x0000004469447220 */ /* 0x000fe20000410000 */
[--C-:B------:R-:W-:Y:S02]  /*19340*/  HADD2.F32 R109, -RZ, R51.reuse.H0_H0 ;  /* 0x20000033ff6d7230 */ /* 0x100fe40000004100 */
[----:B------:R-:W-:Y:S02]  /*19350*/  HADD2.F32 R111, -RZ, R51.H1_H1 ;  /* 0x30000033ff6f7230 */ /* 0x000fe40000004100 */
[----:B------:R-:W-:Y:S01]  /*19360*/  FFMA.FTZ R107, R58, R57, R59 ;  /* 0x000000393a6b7223 */ /* 0x000fe2000001003b */
[----:B------:R-:W-:Y:S01]  /*19370*/  FADD.FTZ R58, R63, -R60 ;  /* 0x8000003c3f3a7221 */ /* 0x000fe20000010000 */
[----:B------:R-:W-:Y:S02]  /*19380*/  HADD2.F32 R57, -RZ, R53.H0_H0 ;  /* 0x20000035ff397230 */ /* 0x000fe40000004100 */
[----:B------:R-:W-:-:S02]  /*19390*/  HADD2.F32 R59, -RZ, R49.H0_H0 ;  /* 0x20000031ff3b7230 */ /* 0x000fc40000004100 */
[----:B------:R-:W-:Y:S01]  /*193a0*/  FMUL.FTZ R58, R105, R58 ;  /* 0x0000003a693a7220 */ /* 0x000fe20000410000 */
[----:B------:R-:W-:-:S03]  /*193b0*/  F2FP.F16.F32.PACK_AB R56, R107, R56 ;  /* 0x000000386b38723e */ /* 0x000fc600000000ff */
[----:B------:R-:W-:Y:S01]  /*193c0*/  FFMA.FTZ R57, R58, R57, R59 ;  /* 0x000000393a397223 */ /* 0x000fe2000001003b */
[----:B------:R-:W-:Y:S01]  /*193d0*/  FADD.FTZ R58, R73, -R60 ;  /* 0x8000003c493a7221 */ /* 0x000fe20000010000 */
[----:B------:R-:W-:-:S03]  /*193e0*/  HADD2.F32 R59, -RZ, R53.H1_H1 ;  /* 0x30000035ff3b7230 */ /* 0x000fc60000004100 */
[----:B------:R-:W-:-:S04]  /*193f0*/  FMUL.FTZ R58, R105, R58 ;  /* 0x0000003a693a7220 */ /* 0x000fc80000410000 */
[----:B------:R-:W-:Y:S01]  /*19400*/  FFMA.FTZ R66, R58, R59, R103 ;  /* 0x0000003b3a427223 */ /* 0x000fe20000010067 */
[----:B------:R-:W-:Y:S01]  /*19410*/  FADD.FTZ R58, R75, -R60 ;  /* 0x8000003c4b3a7221 */ /* 0x000fe20000010000 */
[----:B------:R-:W-:Y:S02]  /*19420*/  HADD2.F32 R59, -RZ, R54.H0_H0 ;  /* 0x20000036ff3b7230 */ /* 0x000fe40000004100 */
[----:B------:R-:W-:Y:S02]  /*19430*/  HADD2.F32 R103, -RZ, R50.H0_H0 ;  /* 0x20000032ff677230 */ /* 0x000fe40000004100 */
[----:B------:R-:W-:Y:S01]  /*19440*/  FMUL.FTZ R58, R105, R58 ;  /* 0x0000003a693a7220 */ /* 0x000fe20000410000 */
[----:B------:R-:W-:-:S03]  /*19450*/  F2FP.F16.F32.PACK_AB R57, R66, R57 ;  /* 0x000000394239723e */ /* 0x000fc600000000ff */
[----:B------:R-:W-:Y:S01]  /*19460*/  FFMA.FTZ R58, R58, R59, R103 ;  /* 0x0000003b3a3a7223 */ /* 0x000fe20000010067 */
[----:B------:R-:W-:Y:S02]  /*19470*/  HADD2.F32 R59, -RZ, R54.H1_H1 ;  /* 0x30000036ff3b7230 */ /* 0x000fe40000004100 */
[----:B------:R-:W-:-:S05]  /*19480*/  HADD2.F32 R103, -RZ, R50.H1_H1 ;  /* 0x30000032ff677230 */ /* 0x000fca0000004100 */
[----:B------:R-:W-:Y:S01]  /*19490*/  FFMA.FTZ R103, R68, R59, R103 ;  /* 0x0000003b44677223 */ /* 0x000fe20000010067 */
[----:B------:R-:W-:Y:S01]  /*194a0*/  FADD.FTZ R68, R87, -R60 ;  /* 0x8000003c57447221 */ /* 0x000fe20000010000 */
[----:B------:R-:W-:-:S03]  /*194b0*/  HADD2.F32 R59, -RZ, R55.H0_H0 ;  /* 0x20000037ff3b7230 */ /* 0x000fc60000004100 */
[----:B------:R-:W-:Y:S01]  /*194c0*/  F2FP.F16.F32.PACK_AB R58, R103, R58 ;  /* 0x0000003a673a723e */ /* 0x000fe200000000ff */
[----:B------:R-:W-:Y:S01]  /*194d0*/  FMUL.FTZ R68, R105, R68 ;  /* 0x0000004469447220 */ /* 0x000fe20000410000 */
[----:B------:R-:W0:Y:S03]  /*194e0*/  LDC.64 R102, c[0x0][0x428] ;  /* 0x00010a00ff667b82 */ /* 0x000e260000000a00 */
[----:B------:R-:W-:Y:S01]  /*194f0*/  FFMA.FTZ R59, R68, R59, R109 ;  /* 0x0000003b443b7223 */ /* 0x000fe2000001006d */
[----:B------:R-:W-:Y:S01]  /*19500*/  FADD.FTZ R68, R97, -R60 ;  /* 0x8000003c61447221 */ /* 0x000fe20000010000 */
[----:B------:R-:W-:-:S03]  /*19510*/  HADD2.F32 R109, -RZ, R55.H1_H1 ;  /* 0x30000037ff6d7230 */ /* 0x000fc60000004100 */
[----:B------:R-:W-:-:S04]  /*19520*/  FMUL.FTZ R68, R105, R68 ;  /* 0x0000004469447220 */ /* 0x000fc80000410000 */
[----:B------:R-:W-:-:S05]  /*19530*/  FFMA.FTZ R68, R68, R109, R111 ;  /* 0x0000006d44447223 */ /* 0x000fca000001006f */
[----:B------:R-:W-:Y:S01]  /*19540*/  F2FP.F16.F32.PACK_AB R59, R68, R59 ;  /* 0x0000003b443b723e */ /* 0x000fe200000000ff */
[----:B0-----:R-:W-:-:S04]  /*19550*/  IMAD.WIDE.U32 R102, R11, 0x10, R102 ;  /* 0x000000100b667825 */ /* 0x001fc800078e0066 */
[----:B------:R-:W-:Y:S01]  /*19560*/  VIADD R11, R11, 0x80 ;  /* 0x000000800b0b7836 */ /* 0x000fe20000000000 */
[----:B------:R0:W-:Y:S06]  /*19570*/  STG.E.128 desc[UR10][R102.64], R56 ;  /* 0x0000003866007986 */ /* 0x0001ec000c101d0a */
.L_x_2430:
[----:B------:R-:W-:Y:S05]  /*19580*/  BSYNC.RECONVERGENT B0 ;  /* 0x0000000000007941 */ /* 0x000fea0003800200 */
.L_x_2429:
[----:B------:R-:W-:Y:S01]  /*19590*/  ISETP.GE.U32.AND P2, PT, R5, 0x100, PT ;  /* 0x000001000500780c */ /* 0x000fe20003f46070 */
[----:B------:R-:W-:-:S12]  /*195a0*/  BSSY.RECONVERGENT B0, `(.L_x_2431) ;  /* 0x0000032000007945 */ /* 0x000fd80003800200 */
[----:B------:R-:W-:Y:S05]  /*195b0*/  @!P2 BRA `(.L_x_2432) ;  /* 0x0000000000c0a947 */ /* 0x000fea0003800000 */
[--C-:B0-2---:R-:W-:Y:S01]  /*195c0*/  FADD.FTZ R56, R21, -R60.reuse ;  /* 0x8000003c15387221 */ /* 0x105fe20000010000 */
        /* <DEDUP_REMOVED lines=44> */
[C---:B0-----:R-:W-:Y:S01]  /*19890*/  IMAD.WIDE.U32 R102, R11.reuse, 0x10, R102 ;  /* 0x000000100b667825 */ /* 0x041fe200078e0066 */
[----:B------:R-:W-:-:S04]  /*198a0*/  IADD3 R11, PT, PT, R11, 0x80, RZ ;  /* 0x000000800b0b7810 */ /* 0x000fc80007ffe0ff */
[----:B------:R1:W-:Y:S03]  /*198b0*/  STG.E.128 desc[UR10][R102.64], R56 ;  /* 0x0000003866007986 */ /* 0x0003e6000c101d0a */
.L_x_2432:
[----:B------:R-:W-:Y:S05]  /*198c0*/  BSYNC.RECONVERGENT B0 ;  /* 0x0000000000007941 */ /* 0x000fea0003800200 */
.L_x_2431:
[----:B------:R-:W-:Y:S04]  /*198d0*/  BSSY.RECONVERGENT B0, `(.L_x_2433) ;  /* 0x0000031000007945 */ /* 0x000fe80003800200 */
[----:B------:R-:W-:Y:S05]  /*198e0*/  @!P0 BRA `(.L_x_2434) ;  /* 0x0000000000bc8947 */ /* 0x000fea0003800000 */
[--C-:B012---:R-:W-:Y:S01]  /*198f0*/  FADD.FTZ R56, R23, -R60.reuse ;  /* 0x8000003c17387221 */ /* 0x107fe20000010000 */
        /* <DEDUP_REMOVED lines=10> */
[----:B------:R-:W-:-:S03]  /*199a0*/  FMUL.FTZ R68, R105, R68 ;  /* 0x0000004469447220 */ /* 0x000fc60000410000 */
[----:B------:R-:W-:Y:S01]  /*199b0*/  FFMA.FTZ R107, R58, R57, R59 ;  /* 0x000000393a6b7223 */ /* 0x000fe2000001003b */
[----:B------:R-:W-:Y:S01]  /*199c0*/  FADD.FTZ R58, R71, -R60 ;  /* 0x8000003c473a7221 */ /* 0x000fe20000010000 */
[----:B------:R-:W-:Y:S02]  /*199d0*/  HADD2.F32 R57, -RZ, R37.H0_H0 ;  /* 0x20000025ff397230 */ /* 0x000fe40000004100 */
[----:B------:R-:W-:Y:S02]  /*199e0*/  HADD2.F32 R59, -RZ, R33.H0_H0 ;  /* 0x20000021ff3b7230 */ /* 0x000fe40000004100 */
        /* <DEDUP_REMOVED lines=16> */
[--C-:B------:R-:W-:Y:S01]  /*19af0*/  FADD.FTZ R68, R95, -R60.reuse ;  /* 0x8000003c5f447221 */ /* 0x100fe20000010000 */
[----:B------:R-:W-:Y:S02]  /*19b00*/  HADD2.F32 R59, -RZ, R39.H0_H0 ;  /* 0x20000027ff3b7230 */ /* 0x000fe40000004100 */
[----:B------:R-:W-:Y:S01]  /*19b10*/  FADD.FTZ R60, R101, -R60 ;  /* 0x8000003c653c7221 */ /* 0x000fe20000010000 */
[--C-:B------:R-:W-:Y:S02]  /*19b20*/  HADD2.F32 R103, -RZ, R35.reuse.H0_H0 ;  /* 0x20000023ff677230 */ /* 0x100fe40000004100 */
[----:B------:R-:W-:Y:S01]  /*19b30*/  FMUL.FTZ R68, R105, R68 ;  /* 0x0000004469447220 */ /* 0x000fe20000410000 */
[----:B------:R-:W-:Y:S01]  /*19b40*/  F2FP.F16.F32.PACK_AB R58, R109, R58 ;  /* 0x0000003a6d3a723e */ /* 0x000fe200000000ff */
[----:B------:R-:W-:Y:S01]  /*19b50*/  FMUL.FTZ R60, R105, R60 ;  /* 0x0000003c693c7220 */ /* 0x000fe20000410000 */
[----:B------:R-:W-:-:S02]  /*19b60*/  HADD2.F32 R105, -RZ, R35.H1_H1 ;  /* 0x30000023ff697230 */ /* 0x000fc40000004100 */
[----:B------:R-:W-:Y:S01]  /*19b70*/  FFMA.FTZ R59, R68, R59, R103 ;  /* 0x0000003b443b7223 */ /* 0x000fe20000010067 */
[----:B------:R-:W-:-:S05]  /*19b80*/  HADD2.F32 R103, -RZ, R39.H1_H1 ;  /* 0x30000027ff677230 */ /* 0x000fca0000004100 */
[----:B------:R-:W-:Y:S02]  /*19b90*/  FFMA.FTZ R60, R60, R103, R105 ;  /* 0x000000673c3c7223 */ /* 0x000fe40000010069 */
[----:B------:R-:W0:Y:S03]  /*19ba0*/  LDC.64 R102, c[0x0][0x428] ;  /* 0x00010a00ff667b82 */ /* 0x000e260000000a00 */
[----:B------:R-:W-:Y:S01]  /*19bb0*/  F2FP.F16.F32.PACK_AB R59, R60, R59 ;  /* 0x0000003b3c3b723e */ /* 0x000fe200000000ff */
[----:B0-----:R-:W-:-:S05]  /*19bc0*/  IMAD.WIDE.U32 R102, R11, 0x10, R102 ;  /* 0x000000100b667825 */ /* 0x001fca00078e0066 */
[----:B------:R3:W-:Y:S02]  /*19bd0*/  STG.E.128 desc[UR10][R102.64], R56 ;  /* 0x0000003866007986 */ /* 0x0007e4000c101d0a */
.L_x_2434:
[----:B------:R-:W-:Y:S05]  /*19be0*/  BSYNC.RECONVERGENT B0 ;  /* 0x0000000000007941 */ /* 0x000fea0003800200 */
.L_x_2433:
[----:B------:R-:W-:Y:S02]  /*19bf0*/  UIADD3 UR6, UPT, UPT, UR6, UR16, URZ ;  /* 0x0000001006067290 */ /* 0x000fe4000fffe0ff */
[----:B------:R-:W-:Y:S02]  /*19c00*/  UPLOP3.LUT UP1, UPT, UPT, UPT, UP1, 0x40, 0x4 ;  /* 0x000000000004789c */ /* 0x000fe40003f2e810 */
[----:B------:R-:W-:-:S09]  /*19c10*/  UISETP.GE.AND UP0, UPT, UR6, UR17, UPT ;  /* 0x000000110600728c */ /* 0x000fd2000bf06270 */
[----:B------:R-:W-:Y:S05]  /*19c20*/  BRA.U !UP0, `(.L_x_2435) ;  /* 0xfffffe6d08ec7547 */ /* 0x000fea000b83ffff */
[----:B------:R-:W-:Y:S05]  /*19c30*/  EXIT ;  /* 0x000000000000794d */ /* 0x000fea0003800000 */
.L_x_2436:
        /* <DEDUP_REMOVED lines=12> */
.L_x_13578:


//--------------------- .text._ZN10layer_norm31ln_parallel_residual_fwd_kernelINS_13Kernel_traitsI6__halfS2_S2_S2_fjLj3072ELj1ELj1ELj4ELj16ENS_18Kernel_traits_baseILj3072ES2_S2_S2_S2_fjLj128EEEEELb1ELb1ELb1EEEvNS_9FwdParamsE --------------------------
	.section	.text._ZN10layer_norm31ln_parallel_residual_fwd_kernelINS_13Kernel_traitsI6__halfS2_S2_S2_fjLj3072ELj1ELj1ELj4ELj16ENS_18Kernel_traits_baseILj3072ES2_S2_S2_S2_fjLj128EEEEELb1ELb1ELb1EEEvNS_9FwdParamsE,"ax",@progbits
	.align	128
        .global         _ZN10layer_norm31ln_parallel_residual_fwd_kernelINS_13Kernel_traitsI6__halfS2_S2_S2_fjLj3072ELj1ELj1ELj4ELj16ENS_18Kernel_traits_baseILj3072ES2_S2_S2_S2_fjLj128EEEEELb1ELb1ELb1EEEvNS_9FwdParamsE
        .type           _ZN10layer_norm31ln_parallel_residual_fwd_kernelINS_13Kernel_traitsI6__halfS2_S2_S2_fjLj3072ELj1ELj1ELj4ELj16ENS_18Kernel_traits_baseILj3072ES2_S2_S2_S2_fjLj128EEEEELb1ELb1ELb1EEEvNS_9FwdParamsE,@function
        .size           _ZN10layer_norm31ln_parallel_residual_fwd_kernelINS_13Kernel_traitsI6__halfS2_S2_S2_fjLj3072ELj1ELj1ELj4ELj16ENS_18Kernel_traits_baseILj3072ES2_S2_S2_S2_fjLj128EEEEELb1ELb1ELb1EEEvNS_9FwdParamsE,(.L_x_13579 - _ZN10layer_norm31ln_parallel_residual_fwd_kernelINS_13Kernel_traitsI6__halfS2_S2_S2_fjLj3072ELj1ELj1ELj4ELj16ENS_18Kernel_traits_baseILj3072ES2_S2_S2_S2_fjLj128EEEEELb1ELb1ELb1EEEvNS_9FwdParamsE)
        .other          _ZN10layer_norm31ln_parallel_residual_fwd_kernelINS_13Kernel_traitsI6__halfS2_S2_S2_fjLj3072ELj1ELj1ELj4ELj16ENS_18Kernel_traits_baseILj3072ES2_S2_S2_S2_fjLj128EEEEELb1ELb1ELb1EEEvNS_9FwdParamsE,@"STO_CUDA_ENTRY STV_DEFAULT"
_ZN10layer_norm31ln_parallel_residual_fwd_kernelINS_13Kernel_traitsI6__halfS2_S2_S2_fjLj3072ELj1ELj1ELj4ELj16ENS_18Kernel_traits_baseILj3072ES2_S2_S2_S2_fjLj128EEEEELb1ELb1ELb1EEEvNS_9FwdParamsE:
.text._ZN10layer_norm31ln_parallel_residual_fwd_kernelINS_13Kernel_traitsI6__halfS2_S2_S2_fjLj3072ELj1ELj1ELj4ELj16ENS_18Kernel_traits_baseILj3072ES2_S2_S2_S2_fjLj128EEEEELb1ELb1ELb1EEEvNS_9FwdParamsE:
[----:B------:R-:W-:Y:S01]  /*0000*/  LDC R1, c[0x0][0x37c] ;  /* 0x0000df00ff017b82 */ /* 0x000fe20000000800 */
[----:B------:R-:W0:Y:S07]  /*0010*/  LDCU.U8 UR4, c[0x0][0x464] ;  /* 0x00008c80ff0477ac */ /* 0x000e2e0008000000 */
[----:B------:R-:W1:Y:S01]  /*0020*/  LDC R37, c[0x0][0x45c] ;  /* 0x00011700ff257b82 */ /* 0x000e620000000800 */
[----:B------:R-:W2:Y:S01]  /*0030*/  S2R R123, SR_TID.X ;  /* 0x00000000007b7919 */ /* 0x000ea20000002100 */
[----:B------:R-:W3:Y:S01]  /*0040*/  LDCU.64 UR8, c[0x0][0x358] ;  /* 0x00006b00ff0877ac */ /* 0x000ee20008000a00 */
[----:B------:R-:W4:Y:S05]  /*0050*/  LDCU.64 UR10, c[0x0][0x450] ;  /* 0x00008a00ff0a77ac */ /* 0x000f2a0008000a00 */
[----:B------:R-:W2:Y:S08]  /*0060*/  LDC R28, c[0x0][0x458] ;  /* 0x00011600ff1c7b82 */ /* 0x000eb00000000800 */
[----:B------:R-:W2:Y:S01]  /*0070*/  LDC.64 R32, c[0x0][0x3d0] ;  /* 0x0000f400ff207b82 */ /* 0x000ea20000000a00 */
[----:B0-----:R-:W-:Y:S01]  /*0080*/  ISETP.NE.AND P1, PT, RZ, UR4, PT ;  /* 0x00000004ff007c0c */ /* 0x001fe2000bf25270 */
[----:B------:R-:W0:Y:S06]  /*0090*/  LDCU.64 UR4, c[0x0][0x438] ;  /* 0x00008700ff0477ac */ /* 0x000e2c0008000a00 */
[----:B------:R-:W2:Y:S01]  /*00a0*/  S2UR UR12, SR_CTAID.X ;  /* 0x00000000000c79c3 */ /* 0x000ea20000002500 */
[----:B----4-:R-:W-:-:S02]  /*00b0*/  IMAD.U32 R2, RZ, RZ, UR10 ;  /* 0x0000000aff027e24 */ /* 0x010fc4000f8e00ff */
[----:B------:R-:W-:-:S03]  /*00c0*/  IMAD.U32 R3, RZ, RZ, UR11 ;  /* 0x0000000bff037e24 */ /* 0x000fc6000f8e00ff */
[----:B-1----:R-:W-:-:S03]  /*00d0*/  @P1 MOV R29, R37 ;  /* 0x00000025001d1202 */ /* 0x002fc60000000f00 */
[----:B---3--:R-:W5:Y:S01]  /*00e0*/  @P1 LDG.E.64 R2, desc[UR8][R2.64] ;  /* 0x0000000802021981 */ /* 0x008f62000c1e1b00 */
[----:B0-----:R-:W-:Y:S01]  /*00f0*/  ISETP.NE.U32.AND P0, PT, RZ, UR4, PT ;  /* 0x00000004ff007c0c */ /* 0x001fe2000bf05070 */
[----:B------:R-:W0:Y:S02]  /*0100*/  LDCU UR4, c[0x0][0x384] ;  /* 0x00007080ff0477ac */ /* 0x000e240008000800 */
[----:B--2---:R1:W5:Y:S01]  /*0110*/  @P1 LDG.E.64 R30, desc[UR8][R28.64] ;  /* 0x000000081c1e1981 */ /* 0x004362000c1e1b00 */
[----:B------:R-:W-:Y:S01]  /*0120*/  ISETP.NE.AND.EX P0, PT, RZ, UR5, PT, P0 ;  /* 0x00000005ff007c0c */ /* 0x000fe2000bf05300 */
[----:B-1----:R-:W1:-:S12]  /*0130*/  @P1 LDC R29, c[0x0][0x460] ;  /* 0x00011800ff1d1b82 */ /* 0x002e580000000800 */
[----:B------:R-:W2:Y:S01]  /*0140*/  @P0 LDC.64 R34, c[0x0][0x438] ;  /* 0x00010e00ff220b82 */ /* 0x000ea20000000a00 */
[----:B0-----:R-:W-:-:S06]  /*0150*/  UISETP.GE.AND UP0, UPT, UR12, UR4, UPT ;  /* 0x000000040c00728c */ /* 0x001fcc000bf06270 */
[----:B------:R-:W-:Y:S01]  /*0160*/  PLOP3.LUT P2, PT, PT, PT, UP0, 0x80, 0x8 ;  /* 0x000000000008781c */ /* 0x000fe20003f4f008 */
[----:B------:R-:W-:-:S05]  /*0170*/  IMAD.WIDE.U32 R32, R123, 0x10, R32 ;  /* 0x000000107b207825 */ /* 0x000fca00078e0020 */
[----:B------:R0:W5:Y:S04]  /*0180*/  LDG.E.128 R24, desc[UR8][R32.64] ;  /* 0x0000000820187981 */ /* 0x000168000c1e1d00 */
[----:B------:R0:W5:Y:S04]  /*0190*/  LDG.E.128 R20, desc[UR8][R32.64+0x800] ;  /* 0x0008000820147981 */ /* 0x000168000c1e1d00 */
[----:B------:R0:W5:Y:S01]  /*01a0*/  LDG.E.128 R16, desc[UR8][R32.64+0x1000] ;  /* 0x0010000820107981 */ /* 0x000162000c1e1d00 */
[----:B--2---:R-:W-:-:S05]  /*01b0*/  @P0 IMAD.WIDE.U32 R34, R123, 0x10, R34 ;  /* 0x000000107b220825 */ /* 0x004fca00078e0022 */
[----:B------:R0:W5:Y:S04]  /*01c0*/  @P0 LDG.E.128 R4, desc[UR8][R34.64+0x800] ;  /* 0x0008000822040981 */ /* 0x000168000c1e1d00 */
[----:B------:R0:W5:Y:S04]  /*01d0*/  @P0 LDG.E.128 R12, desc[UR8][R34.64+0x1000] ;  /* 0x00100008220c0981 */ /* 0x000168000c1e1d00 */
[----:B------:R0:W5:Y:S01]  /*01e0*/  @P0 LDG.E.128 R8, desc[UR8][R34.64] ;  /* 0x0000000822080981 */ /* 0x000162000c1e1d00 */
[----:B-1----:R-:W-:Y:S05]  /*01f0*/  @P2 EXIT ;  /* 0x000000000000294d */ /* 0x002fea0003800000 */
[----:B0-----:R-:W0:Y:S01]  /*0200*/  LDC R32, c[0x0][0x360] ;  /* 0x0000d800ff207b82 */ /* 0x001e220000000800 */
[----:B-----5:R-:W-:Y:S01]  /*0210*/  @P1 IADD3 R28, P2, PT, R30, R29, RZ ;  /* 0x0000001d1e1c1210 */ /* 0x020fe20007f5e0ff */
        /* <DEDUP_REMOVED lines=12> */
[--C-:B------:R-:W-:Y:S01]  /*02e0*/  HADD2.F32 R88, -RZ, R7.reuse.H0_H0 ;  /* 0x20000007ff587230 */ /* 0x100fe20000004100 */
[----:B------:R-:W-:Y:S01]  /*02f0*/  LOP3.LUT R122, R123, 0x1f, RZ, 0xc0, !PT ;  /* 0x0000001f7b7a7812 */ /* 0x000fe200078ec0ff */
[C---:B------:R-:W-:Y:S01]  /*0300*/  IMAD.HI.U32 R29, R0.reuse, -0x2daee0ad, RZ ;  /* 0xd2511f53001d7827 */ /* 0x040fe200078e00ff */
[----:B------:R-:W-:Y:S01]  /*0310*/  UIADD3 UR17, UPT, UPT, UR10, -0x61c88647, URZ ;  /* 0x9e3779b90a117890 */ /* 0x000fe2000fffe0ff */
[--C-:B------:R-:W-:Y:S01]  /*0320*/  SHF.R.U32.HI R124, RZ, 0x5, R123.reuse ;  /* 0x00000005ff7c7819 */ /* 0x100fe2000001167b */
[----:B------:R-:W-:Y:S01]  /*0330*/  UIADD3 UR20, UPT, UPT, UR11, -0x4498517b, URZ ;  /* 0xbb67ae850b147890 */ /* 0x000fe2000fffe0ff */
[----:B------:R-:W-:Y:S01]  /*0340*/  IMAD R34, R0, -0x2daee0ad, RZ ;  /* 0xd2511f5300227824 */ /* 0x000fe200078e02ff */
[----:B------:R-:W-:Y:S01]  /*0350*/  LOP3.LUT R29, R29, UR11, RZ, 0x3c, !PT ;  /* 0x0000000b1d1d7c12 */ /* 0x000fe2000f8e3cff */
[----:B------:R-:W-:Y:S01]  /*0360*/  UIADD3 UR21, UPT, UPT, UR10, 0x3c6ef372, URZ ;  /* 0x3c6ef3720a157890 */ /* 0x000fe2000fffe0ff */
[----:B------:R-:W-:Y:S01]  /*0370*/  HADD2.F32 R86, -RZ, R7.H1_H1 ;  /* 0x30000007ff567230 */ /* 0x000fe20000004100 */
[----:B------:R-:W-:Y:S01]  /*0380*/  UIADD3 UR22, UPT, UPT, UR11, 0x76cf5d0a, URZ ;  /* 0x76cf5d0a0b167890 */ /* 0x000fe2000fffe0ff */
[----:B0-----:R-:W-:Y:S01]  /*0390*/  IMAD R2, R32, UR12, R123 ;  /* 0x0000000c20027c24 */ /* 0x001fe2000f8e027b */
[----:B------:R-:W-:Y:S01]  /*03a0*/  UIADD3 UR23, UPT, UPT, UR10, -0x255992d5, URZ ;  /* 0xdaa66d2b0a177890 */ /* 0x000fe2000fffe0ff */
[----:B------:R-:W-:Y:S01]  /*03b0*/  IMAD.HI.U32 R31, R29, -0x326172a9, RZ ;  /* 0xcd9e8d571d1f7827 */ /* 0x000fe200078e00ff */
[----:B------:R-:W-:Y:S01]  /*03c0*/  UIADD3 UR24, UPT, UPT, UR11, 0x32370b8f, URZ ;  /* 0x32370b8f0b187890 */ /* 0x000fe2000fffe0ff */
[----:B------:R-:W-:Y:S01]  /*03d0*/  LOP3.LUT R65, R28, 0x3, RZ, 0xc0, !PT ;  /* 0x000000031c417812 */ /* 0x000fe200078ec0ff */
[----:B------:R-:W-:Y:S01]  /*03e0*/  UIADD3 UR25, UPT, UPT, UR10, 0x78dde6e4, URZ ;  /* 0x78dde6e40a197890 */ /* 0x000fe2000fffe0ff */
[----:B------:R-:W-:Y:S01]  /*03f0*/  IMAD.HI.U32 R30, R2, -0x326172a9, RZ ;  /* 0xcd9e8d57021e7827 */ /* 0x000fe200078e00ff */
[----:B------:R-:W-:-:S02]  /*0400*/  UIADD3 UR26, UPT, UPT, UR11, -0x126145ec, URZ ;  /* 0xed9eba140b1a7890 */ /* 0x000fc4000fffe0ff */
[----:B------:R-:W-:Y:S01]  /*0410*/  UIADD3 UR27, UPT, UPT, UR10, 0x1715609d, URZ ;  /* 0x1715609d0a1b7890 */ /* 0x000fe2000fffe0ff */
[----:B------:R-:W-:Y:S01]  /*0420*/  IMAD R32, R2, -0x326172a9, RZ ;  /* 0xcd9e8d5702207824 */ /* 0x000fe200078e02ff */
[----:B------:R-:W-:Y:S01]  /*0430*/  LOP3.LUT R30, R3, UR10, R30, 0x96, !PT ;  /* 0x0000000a031e7c12 */ /* 0x000fe2000f8e961e */
[----:B------:R-:W-:Y:S01]  /*0440*/  UIADD3 UR28, UPT, UPT, UR11, -0x56f99767, URZ ;  /* 0xa90668990b1c7890 */ /* 0x000fe2000fffe0ff */
[----:B------:R-:W-:Y:S01]  /*0450*/  HADD2.F32 R92, -RZ, R6.H0_H0 ;  /* 0x20000006ff5c7230 */ /* 0x000fe20000004100 */
[----:B------:R-:W-:Y:S01]  /*0460*/  UIADD3 UR29, UPT, UPT, UR10, -0x4ab325aa, URZ ;  /* 0xb54cda560a1d7890 */ /* 0x000fe2000fffe0ff */
[----:B------:R-:W-:Y:S01]  /*0470*/  LOP3.LUT R31, R32, UR17, R31, 0x96, !PT ;  /* 0x00000011201f7c12 */ /* 0x000fe2000f8e961f */
[C---:B------:R-:W-:Y:S01]  /*0480*/  IMAD.HI.U32 R33, R30.reuse, -0x2daee0ad, RZ ;  /* 0xd2511f531e217827 */ /* 0x040fe200078e00ff */
[----:B------:R-:W-:Y:S02]  /*0490*/  UIADD3 UR30, UPT, UPT, UR11, 0x646e171e, URZ ;  /* 0x646e171e0b1e7890 */ /* 0x000fe4000fffe0ff */
[----:B------:R-:W-:Y:S01]  /*04a0*/  UIADD3 UR31, UPT, UPT, UR10, 0x5384540f, URZ ;  /* 0x5384540f0a1f7890 */ /* 0x000fe2000fffe0ff */
[----:B------:R-:W-:Y:S01]  /*04b0*/  IMAD R35, R30, -0x2daee0ad, RZ ;  /* 0xd2511f531e237824 */ /* 0x000fe200078e02ff */
[----:B------:R-:W-:Y:S01]  /*04c0*/  LOP3.LUT R33, R34, UR20, R33, 0x96, !PT ;  /* 0x0000001422217c12 */ /* 0x000fe2000f8e9621 */
[----:B------:R-:W-:Y:S01]  /*04d0*/  IMAD R30, R29, -0x326172a9, RZ ;  /* 0xcd9e8d571d1e7824 */ /* 0x000fe200078e02ff */
[----:B------:R-:W-:Y:S01]  /*04e0*/  UIADD3 UR32, UPT, UPT, UR11, 0x1fd5c5a3, URZ ;  /* 0x1fd5c5a30b207890 */ /* 0x000fe2000fffe0ff */
[----:B------:R-:W-:Y:S01]  /*04f0*/  IMAD.HI.U32 R32, R31, -0x2daee0ad, RZ ;  /* 0xd2511f531f207827 */ /* 0x000fe200078e00ff */
[----:B------:R-:W-:-:S02]  /*0500*/  UIADD3 UR33, UPT, UPT, UR10, -0xe443238, URZ ;  /* 0xf1bbcdc80a217890 */ /* 0x000fc4000fffe0ff */
[----:B------:R-:W-:Y:S01]  /*0510*/  UIADD3 UR34, UPT, UPT, UR11, -0x24c28bd8, URZ ;  /* 0xdb3d74280b227890 */ /* 0x000fe2000fffe0ff */
[----:B------:R-:W-:Y:S01]  /*0520*/  IMAD.HI.U32 R29, R33, -0x326172a9, RZ ;  /* 0xcd9e8d57211d7827 */ /* 0x000fe200078e00ff */
[----:B------:R-:W-:Y:S01]  /*0530*/  LOP3.LUT R32, R35, UR22, R32, 0x96, !PT ;  /* 0x0000001623207c12 */ /* 0x000fe2000f8e9620 */
[----:B-1----:R-:W-:Y:S02]  /*0540*/  UISETP.NE.U32.AND UP0, UPT, UR4, URZ, UPT ;  /* 0x000000ff0400728c */ /* 0x002fe4000bf05070 */
[----:B------:R-:W-:Y:S01]  /*0550*/  IMAD R34, R31, -0x2daee0ad, RZ ;  /* 0xd2511f531f227824 */ /* 0x000fe200078e02ff */
[----:B------:R-:W-:Y:S01]  /*0560*/  LOP3.LUT R29, R30, UR21, R29, 0x96, !PT ;  /* 0x000000151e1d7c12 */ /* 0x000fe2000f8e961d */
[----:B------:R-:W-:Y:S01]  /*0570*/  IMAD R33, R33, -0x326172a9, RZ ;  /* 0xcd9e8d5721217824 */ /* 0x000fe200078e02ff */
[----:B------:R-:W0:Y:S01]  /*0580*/  LDCU.U8 UR4, c[0x0][0x410] ;  /* 0x00008200ff0477ac */ /* 0x000e220008000000 */
[----:B------:R-:W-:Y:S01]  /*0590*/  IMAD.HI.U32 R30, R32, -0x326172a9, RZ ;  /* 0xcd9e8d57201e7827 */ /* 0x000fe200078e00ff */
[----:B------:R-:W-:-:S03]  /*05a0*/  UIADD3 UR35, UPT, UPT, UR10, -0x700cb87f, URZ ;  /* 0x8ff347810a237890 */ /* 0x000fc6000fffe0ff */
[----:B------:R-:W-:Y:S01]  /*05b0*/  IMAD.HI.U32 R31, R29, -0x2daee0ad, RZ ;  /* 0xd2511f531d1f7827 */ /* 0x000fe200078e00ff */
[----:B------:R-:W-:Y:S01]  /*05c0*/  LOP3.LUT R30, R33, UR23, R30, 0x96, !PT ;  /* 0x00000017211e7c12 */ /* 0x000fe2000f8e961e */
[----:B------:R-:W-:Y:S02]  /*05d0*/  UIADD3 UR36, UPT, UPT, UR11, -0x695add53, URZ ;  /* 0x96a522ad0b247890 */ /* 0x000fe4000fffe0ff */
[----:B------:R-:W-:Y:S01]  /*05e0*/  IMAD R32, R32, -0x326172a9, RZ ;  /* 0xcd9e8d5720207824 */ /* 0x000fe200078e02ff */
[----:B------:R-:W-:Y:S01]  /*05f0*/  LOP3.LUT R31, R34, UR24, R31, 0x96, !PT ;  /* 0x00000018221f7c12 */ /* 0x000fe2000f8e961f */
[----:B------:R-:W-:Y:S01]  /*0600*/  IMAD R34, R29, -0x2daee0ad, RZ ;  /* 0xd2511f531d227824 */ /* 0x000fe200078e02ff */
[----:B------:R-:W-:Y:S01]  /*0610*/  UISETP.NE.AND.EX UP0, UPT, UR5, URZ, UPT, UP0 ;  /* 0x000000ff0500728c */ /* 0x000fe2000bf05300 */
[----:B------:R-:W-:Y:S01]  /*0620*/  IMAD.HI.U32 R33, R30, -0x2daee0ad, RZ ;  /* 0xd2511f531e217827 */ /* 0x000fe200078e00ff */
[----:B------:R-:W-:Y:S01]  /*0630*/  UPLOP3.LUT UP1, UPT, UPT, UPT, UPT, 0x40, 0x4 ;  /* 0x000000000004789c */ /* 0x000fe20003f2e870 */
[----:B------:R-:W1:Y:S02]  /*0640*/  LDCU UR6, c[0x0][0x404] ;  /* 0x00008080ff0677ac */ /* 0x000e640008000800 */
[----:B------:R-:W-:Y:S01]  /*0650*/  IMAD.HI.U32 R29, R31, -0x326172a9, RZ ;  /* 0xcd9e8d571f1d7827 */ /* 0x000fe200078e00ff */
[----:B------:R-:W-:-:S02]  /*0660*/  LOP3.LUT R33, R34, UR26, R33, 0x96, !PT ;  /* 0x0000001a22217c12 */ /* 0x000fc4000f8e9621 */
[----:B------:R-:W-:Y:S01]  /*0670*/  PLOP3.LUT P0, PT, PT, PT, UP0, 0x80, 0x8 ;  /* 0x000000000008781c */ /* 0x000fe20003f0f008 */
[----:B------:R-:W-:Y:S01]  /*0680*/  IMAD R35, R30, -0x2daee0ad, RZ ;  /* 0xd2511f531e237824 */ /* 0x000fe200078e02ff */
[----:B------:R-:W-:Y:S01]  /*0690*/  LOP3.LUT R29, R32, UR25, R29, 0x96, !PT ;  /* 0x00000019201d7c12 */ /* 0x000fe2000f8e961d */
[----:B------:R-:W-:Y:S01]  /*06a0*/  IMAD R32, R31, -0x326172a9, RZ ;  /* 0xcd9e8d571f207824 */ /* 0x000fe200078e02ff */
[----:B------:R-:W2:Y:S01]  /*06b0*/  LDCU UR7, c[0x0][0x408] ;  /* 0x00008100ff0777ac */ /* 0x000ea20008000800 */
[----:B------:R-:W-:Y:S01]  /*06c0*/  IMAD.HI.U32 R31, R33, -0x326172a9, RZ ;  /* 0xcd9e8d57211f7827 */ /* 0x000fe200078e00ff */
[----:B------:R-:W3:Y:S03]  /*06d0*/  LDCU UR13, c[0x0][0x388] ;  /* 0x00007100ff0d77ac */ /* 0x000ee60008000800 */
[----:B------:R-:W-:Y:S01]  /*06e0*/  IMAD.HI.U32 R30, R29, -0x2daee0ad, RZ ;  /* 0xd2511f531d1e7827 */ /* 0x000fe200078e00ff */
[----:B------:R-:W-:Y:S01]  /*06f0*/  LOP3.LUT R31, R32, UR27, R31, 0x96, !PT ;  /* 0x0000001b201f7c12 */ /* 0x000fe2000f8e961f */
[----:B------:R-:W4:Y:S02]  /*0700*/  LDCU UR16, c[0x0][0x400] ;  /* 0x00008000ff1077ac */ /* 0x000f240008000800 */
[----:B------:R-:W-:Y:S01]  /*0710*/  IMAD R32, R33, -0x326172a9, RZ ;  /* 0xcd9e8d5721207824 */ /* 0x000fe200078e02ff */
[----:B------:R-:W-:Y:S01]  /*0720*/  LOP3.LUT R30, R35, UR28, R30, 0x96, !PT ;  /* 0x0000001c231e7c12 */ /* 0x000fe2000f8e961e */
[----:B------:R-:W-:Y:S01]  /*0730*/  IMAD R35, R29, -0x2daee0ad, RZ ;  /* 0xd2511f531d237824 */ /* 0x000fe200078e02ff */
[----:B------:R-:W1:Y:S01]  /*0740*/  LDCU.64 UR38, c[0x0][0x398] ;  /* 0x00007300ff2677ac */ /* 0x000e620008000a00 */
[----:B------:R-:W-:Y:S01]  /*0750*/  IMAD.HI.U32 R34, R31, -0x2daee0ad, RZ ;  /* 0xd2511f531f227827 */ /* 0x000fe200078e00ff */
[----:B------:R-:W1:Y:S03]  /*0760*/  LDCU.64 UR14, c[0x0][0x3a0] ;  /* 0x00007400ff0e77ac */ /* 0x000e660008000a00 */
[C---:B------:R-:W-:Y:S01]  /*0770*/  IMAD.HI.U32 R29, R30.reuse, -0x326172a9, RZ ;  /* 0xcd9e8d571e1d7827 */ /* 0x040fe200078e00ff */
[----:B------:R-:W-:Y:S01]  /*0780*/  LOP3.LUT R34, R35, UR30, R34, 0x96, !PT ;  /* 0x0000001e23227c12 */ /* 0x000fe2000f8e9622 */
[----:B------:R-:W1:Y:S02]  /*0790*/  LDCU.64 UR18, c[0x0][0x380] ;  /* 0x00007000ff1277ac */ /* 0x000e640008000a00 */
[----:B------:R-:W-:Y:S01]  /*07a0*/  IMAD R33, R30, -0x326172a9, RZ ;  /* 0xcd9e8d571e217824 */ /* 0x000fe200078e02ff */
[----:B------:R-:W-:Y:S01]  /*07b0*/  LOP3.LUT R29, R32, UR29, R29, 0x96, !PT ;  /* 0x0000001d201d7c12 */ /* 0x000fe2000f8e961d */
[----:B------:R-:W-:Y:S01]  /*07c0*/  IMAD R32, R31, -0x2daee0ad, RZ ;  /* 0xd2511f531f207824 */ /* 0x000fe200078e02ff */
[----:B0-----:R-:W-:Y:S01]  /*07d0*/  UISETP.NE.AND UP2, UPT, UR4, URZ, UPT ;  /* 0x000000ff0400728c */ /* 0x001fe2000bf45270 */
        /* <DEDUP_REMOVED lines=15> */
[----:B------:R-:W-:Y:S01]  /*08d0*/  HADD2.F32 R90, -RZ, R6.H1_H1 ;  /* 0x30000006ff5a7230 */ /* 0x000fe20000004100 */
[----:B------:R-:W-:Y:S01]  /*08e0*/  LOP3.LUT R64, R33, UR36, R64, 0x96, !PT ;  /* 0x0000002421407c12 */ /* 0x000fe2000f8e9640 */
[--C-:B------:R-:W-:Y:S02]  /*08f0*/  HADD2.F32 R96, -RZ, R5.reuse.H0_H0 ;  /* 0x20000005ff607230 */ /* 0x100fe40000004100 */
[----:B------:R-:W-:Y:S02]  /*0900*/  HADD2.F32 R94, -RZ, R5.H1_H1 ;  /* 0x30000005ff5e7230 */ /* 0x000fe40000004100 */
[--C-:B------:R-:W-:Y:S02]  /*0910*/  HADD2.F32 R100, -RZ, R4.reuse.H0_H0 ;  /* 0x20000004ff647230 */ /* 0x100fe40000004100 */
[----:B------:R-:W-:Y:S02]  /*0920*/  HADD2.F32 R98, -RZ, R4.H1_H1 ;  /* 0x30000004ff627230 */ /* 0x000fe40000004100 */
[----:B------:R-:W-:-:S02]  /*0930*/  HADD2.F32 R116, -RZ, R8.H0_H0 ;  /* 0x20000008ff747230 */ /* 0x000fc40000004100 */
[----:B------:R-:W-:Y:S02]  /*0940*/  HADD2.F32 R114, -RZ, R8.H1_H1 ;  /* 0x30000008ff727230 */ /* 0x000fe40000004100 */
        /* <DEDUP_REMOVED lines=14> */
[----:B------:R-:W-:Y:S02]  /*0a30*/  IMAD.MOV.U32 R6, RZ, RZ, RZ ;  /* 0x000000ffff067224 */ /* 0x000fe400078e00ff */
        /* <DEDUP_REMOVED lines=24> */
[----:B------:R-:W-:Y:S02]  /*0bc0*/  IMAD R74, R32, -0x326172a9, RZ ;  /* 0xcd9e8d57204a7824 */ /* 0x000fe400078e02ff */
[----:B-1234-:R-:W-:-:S07]  /*0bd0*/  IMAD R47, R29, -0x2daee0ad, RZ ;  /* 0xd2511f531d2f7824 */ /* 0x01efce00078e02ff */
.L_x_2662:
[----:B------:R-:W-:Y:S01]  /*0be0*/  ISETP.NE.U32.AND P1, PT, RZ, UR14, PT ;  /* 0x0000000eff007c0c */ /* 0x000fe2000bf25070 */
[----:B0-----:R-:W0:Y:S01]  /*0bf0*/  LDC.64 R68, c[0x0][0x390] ;  /* 0x0000e400ff447b82 */ /* 0x001e220000000a00 */
[----:B------:R-:W-:Y:S02]  /*0c00*/  UIMAD UR4, UR12, UR13, URZ ;  /* 0x0000000d0c0472a4 */ /* 0x000fe4000f8e02ff */
[----:B------:R-:W-:Y:S02]  /*0c10*/  ISETP.NE.AND.EX P1, PT, RZ, UR15, PT, P1 ;  /* 0x0000000fff007c0c */ /* 0x000fe4000bf25310 */
[----:B------:R-:W-:-:S03]  /*0c20*/  USHF.R.S32.HI UR5, URZ, 0x1f, UR4 ;  /* 0x0000001fff057899 */ /* 0x000fc60008011404 */
[----:B------:R-:W1:Y:S01]  /*0c30*/  @P0 LDC.64 R10, c[0x0][0x398] ;  /* 0x0000e600ff0a0b82 */ /* 0x000e620000000a00 */
[----:B------:R-:W-:-:S06]  /*0c40*/  ULEA.HI UR5, UR5, UR4, URZ, 0x3 ;  /* 0x0000000405057291 */ /* 0x000fcc000f8f18ff */
[----:B------:R-:W-:Y:S01]  /*0c50*/  MOV R14, UR5 ;  /* 0x00000005000e7c02 */ /* 0x000fe20008000f00 */
[----:B------:R-:W2:Y:S03]  /*0c60*/  @P1 LDC.64 R12, c[0x0][0x3a0] ;  /* 0x0000e800ff0c1b82 */ /* 0x000ea60000000a00 */
[----:B------:R-:W-:-:S05]  /*0c70*/  LEA.HI.SX32 R9, R14, R123, 0x1d ;  /* 0x0000007b0e097211 */ /* 0x000fca00078feaff */
[----:B0-----:R-:W-:-:S06]  /*0c80*/  IMAD.WIDE.U32 R36, R9, 0x10, R68 ;  /* 0x0000001009247825 */ /* 0x001fcc00078e0044 */
[----:B------:R-:W5:Y:S01]  /*0c90*/  LDG.E.128 R36, desc[UR8][R36.64] ;  /* 0x0000000824247981 */ /* 0x000f62000c1e1d00 */
[----:B-1----:R-:W-:-:S05]  /*0ca0*/  @P0 IMAD.WIDE.U32 R10, R9, 0x10, R10 ;  /* 0x00000010090a0825 */ /* 0x002fca00078e000a */
[----:B------:R0:W5:Y:S01]  /*0cb0*/  @P0 LDG.E.128 R32, desc[UR8][R10.64] ;  /* 0x000000080a200981 */ /* 0x000162000c1e1d00 */
[----:B--2---:R-:W-:-:S05]  /*0cc0*/  @P1 IMAD.WIDE.U32 R12, R9, 0x10, R12 ;  /* 0x00000010090c1825 */ /* 0x004fca00078e000c */
[----:B------:R0:W5:Y:S01]  /*0cd0*/  @P1 LDG.E.128 R28, desc[UR8][R12.64] ;  /* 0x000000080c1c1981 */ /* 0x000162000c1e1d00 */
[----:B------:R-:W-:-:S04]  /*0ce0*/  UISETP.NE.U32.AND UP0, UPT, UR38, URZ, UPT ;  /* 0x000000ff2600728c */ /* 0x000fc8000bf05070 */
[----:B------:R-:W-:Y:S01]  /*0cf0*/  UISETP.NE.AND.EX UP0, UPT, UR39, URZ, UPT, UP0 ;  /* 0x000000ff2700728c */ /* 0x000fe2000bf05300 */
[----:B------:R-:W-:-:S08]  /*0d00*/  IMAD.MOV.U32 R45, RZ, RZ, 0x2f800000 ;  /* 0x2f800000ff2d7424 */ /* 0x000fd000078e00ff */
[----:B0-----:R-:W-:Y:S05]  /*0d10*/  BRA.U UP0, `(.L_x_2437) ;  /* 0x0000002500b07547 */ /* 0x001fea000b800000 */
        /* <DEDUP_REMOVED lines=15> */
.L_x_2439:
        /* <DEDUP_REMOVED lines=12> */
.L_x_2440:
        /* <DEDUP_REMOVED lines=40> */
[----:B------:R-:W-:-:S07]  /*1150*/  LOP3.LUT R64, R64, UR36, R27, 0x96, !PT ;  /* 0x0000002440407c12 */ /* 0x000fce000f8e961b */
.L_x_2438:
[----:B------:R-:W-:Y:S01]  /*1160*/  I2FP.F32.U32 R10, R10 ;  /* 0x0000000a000a7245 */ /* 0x000fe20000201000 */
[----:B-----5:R-:W-:Y:S01]  /*1170*/  HADD2.F32 R11, -RZ, R36.H0_H0 ;  /* 0x20000024ff0b7230 */ /* 0x020fe20000004100 */
[----:B------:R-:W-:Y:S01]  /*1180*/  UMOV UR5, UR7 ;  /* 0x0000000700057c82 */ /* 0x000fe20008000000 */
[----:B------:R-:W-:Y:S01]  /*1190*/  UMOV UR4, UR6 ;  /* 0x0000000600047c82 */ /* 0x000fe20008000000 */
[----:B------:R-:W-:Y:S01]  /*11a0*/  ISETP.NE.AND P2, PT, R12, 0x1, PT ;  /* 0x000000010c00780c */ /* 0x000fe20003f45270 */
[----:B------:R-:W-:Y:S01]  /*11b0*/  FFMA.FTZ R10, R10, R45, 1.1641532182693481445e-10 ;  /* 0x2f0000000a0a7423 */ /* 0x000fe2000001002d */
[----:B------:R-:W-:Y:S01]  /*11c0*/  FMUL.FTZ R11, R11, UR5 ;  /* 0x000000050b0b7c20 */ /* 0x000fe20008410000 */
[----:B------:R-:W-:Y:S02]  /*11d0*/  @P1 HADD2.F32 R13, -RZ, R28.H0_H0 ;  /* 0x2000001cff0d1230 */ /* 0x000fe40000004100 */
[----:B------:R-:W-:Y:S01]  /*11e0*/  IMAD.MOV.U32 R14, RZ, RZ, 0x2 ;  /* 0x00000002ff0e7424 */ /* 0x000fe200078e00ff */
        /* <DEDUP_REMOVED lines=16> */
.L_x_2442:
        /* <DEDUP_REMOVED lines=12> */
.L_x_2443:
        /* <DEDUP_REMOVED lines=42> */
.L_x_2441:
[----:B------:R-:W-:Y:S01]  /*1650*/  I2FP.F32.U32 R12, R11 ;  /* 0x0000000b000c7245 */ /* 0x000fe20000201000 */
[----:B------:R-:W-:Y:S01]  /*1660*/  HADD2.F32 R36, -RZ, R36.H1_H1 ;  /* 0x30000024ff247230 */ /* 0x000fe20000004100 */
[----:B------:R-:W-:Y:S01]  /*1670*/  ISETP.NE.AND P2, PT, R14, 0x1, PT ;  /* 0x000000010e00780c */ /* 0x000fe20003f45270 */
[----:B------:R-:W-:Y:S02]  /*1680*/  HFMA2 R16, -RZ, RZ, 0, 1.1920928955078125e-07 ;  /* 0x00000002ff107431 */ /* 0x000fe400000001ff */
[----:B------:R-:W-:Y:S02]  /*1690*/  IMAD.MOV.U32 R13, RZ, RZ, R74 ;  /* 0x000000ffff0d7224 */ /* 0x000fe400078e004a */
[----:B------:R-:W-:Y:S01]  /*16a0*/  FFMA.FTZ R12, R12, R45, 1.1641532182693481445e-10 ;  /* 0x2f0000000c0c7423 */ /* 0x000fe2000001002d */
[----:B------:R-:W-:-:S04]  /*16b0*/  FMUL.FTZ R36, R36, UR5 ;  /* 0x0000000524247c20 */ /* 0x000fc80008410000 */
[----:B------:R-:W-:Y:S01]  /*16c0*/  FSETP.GTU.FTZ.AND P0, PT, R12, UR4, PT ;  /* 0x000000040c007c0b */ /* 0x000fe2000bf1c000 */
[----:B------:R-:W-:-:S03]  /*16d0*/  @P1 HADD2.F32 R12, -RZ, R28.H1_H1 ;  /* 0x3000001cff0c1230 */ /* 0x000fc60000004100 */
        /* <DEDUP_REMOVED lines=14> */
.L_x_2445:
        /* <DEDUP_REMOVED lines=12> */
.L_x_2446:
        /* <DEDUP_REMOVED lines=42> */
.L_x_2444:
        /* <DEDUP_REMOVED lines=23> */
.L_x_2448:
        /* <DEDUP_REMOVED lines=12> */
.L_x_2449:
        /* <DEDUP_REMOVED lines=42> */
.L_x_2447:
[----:B------:R-:W-:Y:S01]  /*1ff0*/  I2FP.F32.U32 R14, R13 ;  /* 0x0000000d000e7245 */ /* 0x000fe20000201000 */
[----:B------:R-:W-:Y:S01]  /*2000*/  HADD2.F32 R37, -RZ, R37.H1_H1 ;  /* 0x30000025ff257230 */ /* 0x000fe20000004100 */
[----:B------:R-:W-:Y:S01]  /*2010*/  ISETP.NE.AND P0, PT, R17, 0x1, PT ;  /* 0x000000011100780c */ /* 0x000fe20003f05270 */
[----:B------:R-:W-:Y:S01]  /*2020*/  IMAD.MOV.U32 R16, RZ, RZ, 0x2 ;  /* 0x00000002ff107424 */ /* 0x000fe200078e00ff */
[----:B------:R-:W-:Y:S01]  /*2030*/  MOV R15, R74 ;  /* 0x0000004a000f7202 */ /* 0x000fe20000000f00 */
[----:B------:R-:W-:Y:S01]  /*2040*/  FFMA.FTZ R14, R14, R45, 1.1641532182693481445e-10 ;  /* 0x2f0000000e0e7423 */ /* 0x000fe2000001002d */
[----:B------:R-:W-:-:S04]  /*2050*/  FMUL.FTZ R37, R37, UR5 ;  /* 0x0000000525257c20 */ /* 0x000fc80008410000 */
[----:B------:R-:W-:Y:S01]  /*2060*/  FSETP.GTU.FTZ.AND P2, PT, R14, UR4, PT ;  /* 0x000000040e007c0b */ /* 0x000fe2000bf5c000 */
[----:B------:R-:W-:-:S03]  /*2070*/  @P1 HADD2.F32 R14, -RZ, R29.H1_H1 ;  /* 0x3000001dff0e1230 */ /* 0x000fc60000004100 */
        /* <DEDUP_REMOVED lines=13> */
.L_x_2451:
        /* <DEDUP_REMOVED lines=12> */
.L_x_2452:
        /* <DEDUP_REMOVED lines=42> */
.L_x_2450:
        /* <DEDUP_REMOVED lines=22> */
.L_x_2454:
        /* <DEDUP_REMOVED lines=12> */
.L_x_2455:
        /* <DEDUP_REMOVED lines=42> */
.L_x_2453:
[----:B------:R-:W-:Y:S01]  /*2970*/  I2FP.F32.U32 R16, R15 ;  /* 0x0000000f00107245 */ /* 0x000fe20000201000 */
[----:B------:R-:W-:Y:S01]  /*2980*/  HADD2.F32 R38, -RZ, R38.H1_H1 ;  /* 0x30000026ff267230 */ /* 0x000fe20000004100 */
[----:B------:R-:W-:Y:S01]  /*2990*/  ISETP.NE.AND P4, PT, R44, 0x1, PT ;  /* 0x000000012c00780c */ /* 0x000fe20003f85270 */
[----:B------:R-:W-:Y:S02]  /*29a0*/  IMAD.MOV.U32 R46, RZ, RZ, 0x2 ;  /* 0x00000002ff2e7424 */ /* 0x000fe400078e00ff */
[----:B------:R-:W-:Y:S01]  /*29b0*/  FFMA.FTZ R16, R16, R45, 1.1641532182693481445e-10 ;  /* 0x2f00000010107423 */ /* 0x000fe2000001002d */
[----:B------:R-:W-:Y:S01]  /*29c0*/  FMUL.FTZ R38, R38, UR5 ;  /* 0x0000000526267c20 */ /* 0x000fe20008410000 */
[----:B------:R-:W-:-:S03]  /*29d0*/  IMAD.MOV.U32 R17, RZ, RZ, R74 ;  /* 0x000000ffff117224 */ /* 0x000fc600078e004a */
        /* <DEDUP_REMOVED lines=15> */
.L_x_2457:
        /* <DEDUP_REMOVED lines=12> */
.L_x_2458:
        /* <DEDUP_REMOVED lines=42> */
.L_x_2456:
        /* <DEDUP_REMOVED lines=9> */
[----:B------:R-:W-:Y:S02]  /*2ec0*/  MOV R17, R74 ;  /* 0x0000004a00117202 */ /* 0x000fe40000000f00 */
[----:B------:R-:W-:Y:S01]  /*2ed0*/  PLOP3.LUT P4, PT, P4, PT, PT, 0x8, 0x80 ;  /* 0x000000000080781c */ /* 0x000fe2000278e170 */
        /* <DEDUP_REMOVED lines=11> */
.L_x_2460:
        /* <DEDUP_REMOVED lines=12> */
.L_x_2461:
        /* <DEDUP_REMOVED lines=42> */
.L_x_2459:
[----:B------:R-:W-:Y:S01]  /*32f0*/  I2FP.F32.U32 R46, R17 ;  /* 0x00000011002e7245 */ /* 0x000fe20000201000 */
[----:B------:R-:W-:Y:S01]  /*3300*/  HADD2.F32 R39, -RZ, R39.H1_H1 ;  /* 0x30000027ff277230 */ /* 0x000fe20000004100 */
[----:B------:R-:W-:Y:S01]  /*3310*/  PRMT R38, R43, 0x5410, R38 ;  /* 0x000054102b267816 */ /* 0x000fe20000000026 */
[----:B------:R-:W-:Y:S01]  /*3320*/  @P1 HADD2.F32 R48, -RZ, R31.H1_H1 ;  /* 0x3000001fff301230 */ /* 0x000fe20000004100 */
[----:B------:R-:W-:Y:S01]  /*3330*/  PRMT R37, R42, 0x5410, R37 ;  /* 0x000054102a257816 */ /* 0x000fe20000000025 */
[----:B------:R-:W-:Y:S01]  /*3340*/  FFMA.FTZ R46, R46, R45, 1.1641532182693481445e-10 ;  /* 0x2f0000002e2e7423 */ /* 0x000fe2000001002d */
[----:B------:R-:W-:Y:S01]  /*3350*/  FMUL.FTZ R39, R39, UR5 ;  /* 0x0000000527277c20 */ /* 0x000fe20008410000 */
[----:B------:R-:W-:-:S03]  /*3360*/  PRMT R36, R41, 0x5410, R36 ;  /* 0x0000541029247816 */ /* 0x000fc60000000024 */
[----:B------:R-:W-:-:S04]  /*3370*/  FSETP.GTU.FTZ.AND P5, PT, R46, UR4, PT ;  /* 0x000000042e007c0b */ /* 0x000fc8000bfbc000 */
[----:B------:R-:W-:Y:S02]  /*3380*/  FSEL R17, R39, RZ, !P5 ;  /* 0x000000ff27117208 */ /* 0x000fe40006800000 */
[----:B------:R-:W-:-:S03]  /*3390*/  PLOP3.LUT P5, PT, P5, PT, PT, 0x8, 0x80 ;  /* 0x000000000080781c */ /* 0x000fc60002fae170 */
[----:B------:R-:W-:-:S05]  /*33a0*/  @P1 FADD.FTZ R17, R17, R48 ;  /* 0x0000003011111221 */ /* 0x000fca0000010000 */
[----:B------:R-:W-:-:S04]  /*33b0*/  F2FP.F16.F32.PACK_AB R39, RZ, R17 ;  /* 0x00000011ff27723e */ /* 0x000fc800000000ff */
[----:B------:R-:W-:Y:S01]  /*33c0*/  PRMT R39, R44, 0x5410, R39 ;  /* 0x000054102c277816 */ /* 0x000fe20000000027 */
[----:B------:R-:W-:Y:S06]  /*33d0*/  BRA `(.L_x_2462) ;  /* 0x0000004c00187947 */ /* 0x000fec0003800000 */
.L_x_2437:
[----:B------:R-:W-:Y:S01]  /*33e0*/  ISETP.NE.AND P0, PT, R65, 0x1, PT ;  /* 0x000000014100780c */ /* 0x000fe20003f05270 */
[----:B------:R-:W-:Y:S02]  /*33f0*/  HFMA2 R12, -RZ, RZ, 0, 1.1920928955078125e-07 ;  /* 0x00000002ff0c7431 */ /* 0x000fe400000001ff */
        /* <DEDUP_REMOVED lines=13> */
.L_x_2464:
        /* <DEDUP_REMOVED lines=12> */
.L_x_2465:
        /* <DEDUP_REMOVED lines=41> */
.L_x_2463:
[----:B------:R-:W-:Y:S01]  /*3820*/  I2FP.F32.U32 R10, R10 ;  /* 0x0000000a000a7245 */ /* 0x000fe20000201000 */
[----:B------:R-:W-:Y:S01]  /*3830*/  UMOV UR4, UR6 ;  /* 0x0000000600047c82 */ /* 0x000fe20008000000 */
[----:B------:R-:W-:Y:S01]  /*3840*/  ISETP.NE.AND P2, PT, R12, 0x1, PT ;  /* 0x000000010c00780c */ /* 0x000fe20003f45270 */
[----:B-----5:R-:W-:Y:S01]  /*3850*/  HADD2.F32 R11, -RZ, R36.H0_H0 ;  /* 0x20000024ff0b7230 */ /* 0x020fe20000004100 */
[----:B------:R-:W-:Y:S01]  /*3860*/  UMOV UR5, UR7 ;  /* 0x0000000700057c82 */ /* 0x000fe20008000000 */
[----:B------:R-:W-:Y:S01]  /*3870*/  FFMA.FTZ R10, R10, R45, 1.1641532182693481445e-10 ;  /* 0x2f0000000a0a7423 */ /* 0x000fe2000001002d */
[----:B------:R-:W-:Y:S02]  /*3880*/  MOV R14, 0x2 ;  /* 0x00000002000e7802 */ /* 0x000fe40000000f00 */
[----:B------:R-:W-:Y:S01]  /*3890*/  FMUL.FTZ R18, R11, UR5 ;  /* 0x000000050b127c20 */ /* 0x000fe20008410000 */
[----:B------:R-:W-:Y:S01]  /*38a0*/  IMAD.MOV.U32 R11, RZ, RZ, R74 ;  /* 0x000000ffff0b7224 */ /* 0x000fe200078e004a */
        /* <DEDUP_REMOVED lines=13> */
.L_x_2467:
        /* <DEDUP_REMOVED lines=12> */
.L_x_2468:
        /* <DEDUP_REMOVED lines=42> */
.L_x_2466:
        /* <DEDUP_REMOVED lines=24> */
.L_x_2470:
        /* <DEDUP_REMOVED lines=12> */
.L_x_2471:
        /* <DEDUP_REMOVED lines=42> */
.L_x_2469:
        /* <DEDUP_REMOVED lines=20> */
.L_x_2473:
        /* <DEDUP_REMOVED lines=12> */
.L_x_2474:
        /* <DEDUP_REMOVED lines=42> */
.L_x_2472:
[----:B------:R-:W-:Y:S01]  /*4660*/  I2FP.F32.U32 R12, R13 ;  /* 0x0000000d000c7245 */ /* 0x000fe20000201000 */
[----:B------:R-:W-:Y:S01]  /*4670*/  HADD2.F32 R13, -RZ, R32.H1_H1 ;  /* 0x30000020ff0d7230 */ /* 0x000fe20000004100 */
[----:B------:R-:W-:Y:S01]  /*4680*/  ISETP.NE.AND P2, PT, R14, 0x1, PT ;  /* 0x000000010e00780c */ /* 0x000fe20003f45270 */
[----:B------:R-:W-:Y:S02]  /*4690*/  IMAD.MOV.U32 R15, RZ, RZ, 0x2 ;  /* 0x00000002ff0f7424 */ /* 0x000fe400078e00ff */
[----:B------:R-:W-:Y:S01]  /*46a0*/  FFMA.FTZ R12, R12, R45, 1.1641532182693481445e-10 ;  /* 0x2f0000000c0c7423 */ /* 0x000fe2000001002d */
[----:B------:R-:W-:-:S04]  /*46b0*/  FMUL.FTZ R13, R13, UR5 ;  /* 0x000000050d0d7c20 */ /* 0x000fc80008410000 */
[----:B------:R-:W-:-:S04]  /*46c0*/  FSETP.GTU.FTZ.AND P0, PT, R12, UR4, PT ;  /* 0x000000040c007c0b */ /* 0x000fc8000bf1c000 */
[----:B------:R-:W-:Y:S01]  /*46d0*/  FSEL R12, R13, RZ, !P0 ;  /* 0x000000ff0d0c7208 */ /* 0x000fe20004000000 */
[----:B------:R-:W-:Y:S01]  /*46e0*/  @P1 HADD2.F32 R13, -RZ, R28.H1_H1 ;  /* 0x3000001cff0d1230 */ /* 0x000fe20000004100 */
        /* <DEDUP_REMOVED lines=15> */
.L_x_2476:
        /* <DEDUP_REMOVED lines=12> */
.L_x_2477:
        /* <DEDUP_REMOVED lines=42> */
.L_x_2475:
[----:B------:R-:W-:Y:S01]  /*4b40*/  I2FP.F32.U32 R12, R13 ;  /* 0x0000000d000c7245 */ /* 0x000fe20000201000 */
[----:B------:R-:W-:Y:S01]  /*4b50*/  HADD2.F32 R13, -RZ, R37.H0_H0 ;  /* 0x20000025ff0d7230 */ /* 0x000fe20000004100 */
[----:B------:R-:W-:Y:S01]  /*4b60*/  ISETP.NE.AND P2, PT, R15, 0x1, PT ;  /* 0x000000010f00780c */ /* 0x000fe20003f45270 */
[----:B------:R-:W-:Y:S02]  /*4b70*/  HFMA2 R14, -RZ, RZ, 0, 1.1920928955078125e-07 ;  /* 0x00000002ff0e7431 */ /* 0x000fe400000001ff */
[----:B------:R-:W-:Y:S01]  /*4b80*/  FFMA.FTZ R12, R12, R45, 1.1641532182693481445e-10 ;  /* 0x2f0000000c0c7423 */ /* 0x000fe2000001002d */
[----:B------:R-:W-:Y:S01]  /*4b90*/  FMUL.FTZ R22, R13, UR5 ;  /* 0x000000050d167c20 */ /* 0x000fe20008410000 */
[----:B------:R-:W-:-:S03]  /*4ba0*/  IMAD.MOV.U32 R13, RZ, RZ, R74 ;  /* 0x000000ffff0d7224 */ /* 0x000fc600078e004a */
        /* <DEDUP_REMOVED lines=13> */
.L_x_2479:
        /* <DEDUP_REMOVED lines=12> */
.L_x_2480:
        /* <DEDUP_REMOVED lines=42> */
.L_x_2478:
        /* <DEDUP_REMOVED lines=9> */
[----:B------:R-:W-:-:S03]  /*5070*/  SEL R20, RZ, 0x1, P0 ;  /* 0x00000001ff147807 */ /* 0x000fc60000000000 */
[----:B------:R-:W-:Y:S01]  /*5080*/  FADD.FTZ R22, R22, R13 ;  /* 0x0000000d16167221 */ /* 0x000fe20000010000 */
[----:B------:R-:W-:-:S03]  /*5090*/  MOV R13, R74 ;  /* 0x0000004a000d7202 */ /* 0x000fc60000000f00 */
        /* <DEDUP_REMOVED lines=12> */
.L_x_2482:
        /* <DEDUP_REMOVED lines=12> */
.L_x_2483:
        /* <DEDUP_REMOVED lines=42> */
.L_x_2481:
[----:B------:R-:W-:Y:S01]  /*54c0*/  ISETP.NE.AND P3, PT, R16, 0x1, PT ;  /* 0x000000011000780c */ /* 0x000fe20003f65270 */
[----:B------:R-:W-:Y:S01]  /*54d0*/  HADD2.F32 R37, -RZ, R37.H1_H1 ;  /* 0x30000025ff257230 */ /* 0x000fe20000004100 */
        /* <DEDUP_REMOVED lines=17> */
.L_x_2485:
        /* <DEDUP_REMOVED lines=12> */
.L_x_2486:
        /* <DEDUP_REMOVED lines=42> */
.L_x_2484:
        /* <DEDUP_REMOVED lines=24> */
.L_x_2488:
        /* <DEDUP_REMOVED lines=12> */
.L_x_2489:
        /* <DEDUP_REMOVED lines=42> */
.L_x_2487:
[----:B------:R-:W-:Y:S01]  /*5e30*/  I2FP.F32.U32 R14, R15 ;  /* 0x0000000f000e7245 */ /* 0x000fe20000201000 */
[----:B------:R-:W-:Y:S01]  /*5e40*/  HADD2.F32 R15, -RZ, R38.H0_H0 ;  /* 0x20000026ff0f7230 */ /* 0x000fe20000004100 */
[----:B------:R-:W-:Y:S01]  /*5e50*/  ISETP.NE.AND P0, PT, R16, 0x1, PT ;  /* 0x000000011000780c */ /* 0x000fe20003f05270 */
[----:B------:R-:W-:Y:S02]  /*5e60*/  HFMA2 R23, -RZ, RZ, 0, 1.1920928955078125e-07 ;  /* 0x00000002ff177431 */ /* 0x000fe400000001ff */
[----:B------:R-:W-:Y:S01]  /*5e70*/  FFMA.FTZ R14, R14, R45, 1.1641532182693481445e-10 ;  /* 0x2f0000000e0e7423 */ /* 0x000fe2000001002d */
[----:B------:R-:W-:-:S04]  /*5e80*/  FMUL.FTZ R15, R15, UR5 ;  /* 0x000000050f0f7c20 */ /* 0x000fc80008410000 */
        /* <DEDUP_REMOVED lines=13> */
.L_x_2491:
        /* <DEDUP_REMOVED lines=12> */
.L_x_2492:
        /* <DEDUP_REMOVED lines=42> */
.L_x_2490:
        /* <DEDUP_REMOVED lines=10> */
[----:B------:R-:W-:-:S03]  /*6360*/  MOV R15, R74 ;  /* 0x0000004a000f7202 */ /* 0x000fc60000000f00 */
[--C-:B------:R-:W-:Y:S01]  /*6370*/  @P1 FADD.FTZ R14, R17, R24.reuse ;  /* 0x00000018110e1221 */ /* 0x100fe20000010000 */
[----:B------:R-:W-:Y:S02]  /*6380*/  @!P1 IMAD.MOV.U32 R14, RZ, RZ, R24 ;  /* 0x000000ffff0e9224 */ /* 0x000fe400078e0018 */
        /* <DEDUP_REMOVED lines=11> */
.L_x_2494:
        /* <DEDUP_REMOVED lines=12> */
.L_x_2495:
        /* <DEDUP_REMOVED lines=42> */
.L_x_2493:
        /* <DEDUP_REMOVED lines=19> */
.L_x_2497:
        /* <DEDUP_REMOVED lines=12> */
.L_x_2498:
        /* <DEDUP_REMOVED lines=42> */
.L_x_2496:
[----:B------:R-:W-:Y:S01]  /*6c30*/  I2FP.F32.U32 R16, R17 ;  /* 0x0000001100107245 */ /* 0x000fe20000201000 */
[----:B------:R-:W-:Y:S02]  /*6c40*/  HADD2.F32 R17, -RZ, R34.H1_H1 ;  /* 0x30000022ff117230 */ /* 0x000fe40000004100 */
[----:B------:R-:W-:Y:S02]  /*6c50*/  IMAD.MOV.U32 R46, RZ, RZ, 0x2 ;  /* 0x00000002ff2e7424 */ /* 0x000fe400078e00ff */
[----:B------:R-:W-:Y:S01]  /*6c60*/  FFMA.FTZ R16, R16, R45, 1.1641532182693481445e-10 ;  /* 0x2f00000010107423 */ /* 0x000fe2000001002d */
[----:B------:R-:W-:-:S04]  /*6c70*/  FMUL.FTZ R17, R17, UR5 ;  /* 0x0000000511117c20 */ /* 0x000fc80008410000 */
[----:B------:R-:W-:-:S04]  /*6c80*/  FSETP.GTU.FTZ.AND P4, PT, R16, UR4, PT ;  /* 0x0000000410007c0b */ /* 0x000fc8000bf9c000 */
[----:B------:R-:W-:Y:S01]  /*6c90*/  FSEL R16, R17, RZ, !P4 ;  /* 0x000000ff11107208 */ /* 0x000fe20006000000 */
[----:B------:R-:W-:Y:S01]  /*6ca0*/  @P1 HADD2.F32 R17, -RZ, R30.H1_H1 ;  /* 0x3000001eff111230 */ /* 0x000fe20000004100 */
        /* <DEDUP_REMOVED lines=16> */
.L_x_2500:
        /* <DEDUP_REMOVED lines=12> */
.L_x_2501:
        /* <DEDUP_REMOVED lines=42> */
.L_x_2499:
        /* <DEDUP_REMOVED lines=19> */
.L_x_2503:
        /* <DEDUP_REMOVED lines=12> */
.L_x_2504:
        /* <DEDUP_REMOVED lines=42> */
.L_x_2502:
[----:B------:R-:W-:Y:S01]  /*75a0*/  I2FP.F32.U32 R16, R17 ;  /* 0x0000001100107245 */ /* 0x000fe20000201000 */
[----:B------:R-:W-:Y:S02]  /*75b0*/  HADD2.F32 R17, -RZ, R35.H0_H0 ;  /* 0x20000023ff117230 */ /* 0x000fe40000004100 */
[----:B------:R-:W-:Y:S02]  /*75c0*/  @P1 HADD2.F32 R47, -RZ, R31.H0_H0 ;  /* 0x2000001fff2f1230 */ /* 0x000fe40000004100 */
[----:B------:R-:W-:Y:S01]  /*75d0*/  FFMA.FTZ R16, R16, R45, 1.1641532182693481445e-10 ;  /* 0x2f00000010107423 */ /* 0x000fe2000001002d */
[----:B------:R-:W-:Y:S01]  /*75e0*/  FMUL.FTZ R17, R17, UR5 ;  /* 0x0000000511117c20 */ /* 0x000fe20008410000 */
[----:B------:R-:W-:-:S03]  /*75f0*/  IMAD.MOV.U32 R49, RZ, RZ, 0x2 ;  /* 0x00000002ff317424 */ /* 0x000fc600078e00ff */
[----:B------:R-:W-:-:S04]  /*7600*/  FSETP.GTU.FTZ.AND P5, PT, R16, UR4, PT ;  /* 0x0000000410007c0b */ /* 0x000fc8000bfbc000 */
[----:B------:R-:W-:Y:S02]  /*7610*/  FSEL R43, R17, RZ, !P5 ;  /* 0x000000ff112b7208 */ /* 0x000fe40006800000 */
[----:B------:R-:W-:Y:S02]  /*7620*/  SEL R17, RZ, 0x1, P5 ;  /* 0x00000001ff117807 */ /* 0x000fe40002800000 */
[----:B------:R-:W-:Y:S01]  /*7630*/  ISETP.NE.AND P5, PT, R48, 0x1, PT ;  /* 0x000000013000780c */ /* 0x000fe20003fa5270 */
[----:B------:R-:W-:-:S04]  /*7640*/  FADD.FTZ R24, R24, R43 ;  /* 0x0000002b18187221 */ /* 0x000fc80000010000 */
[--C-:B------:R-:W-:Y:S01]  /*7650*/  @P1 FADD.FTZ R16, R47, R24.reuse ;  /* 0x000000182f101221 */ /* 0x100fe20000010000 */
[--C-:B------:R-:W-:Y:S01]  /*7660*/  @!P1 IMAD.MOV.U32 R16, RZ, RZ, R24.reuse ;  /* 0x000000ffff109224 */ /* 0x100fe200078e0018 */
[----:B------:R-:W-:Y:S02]  /*7670*/  MOV R47, R74 ;  /* 0x0000004a002f7202 */ /* 0x000fe40000000f00 */
[----:B------:R-:W-:Y:S02]  /*7680*/  PRMT R24, R17, 0x7610, R24 ;  /* 0x0000761011187816 */ /* 0x000fe40000000018 */
        /* <DEDUP_REMOVED lines=10> */
.L_x_2506:
        /* <DEDUP_REMOVED lines=12> */
.L_x_2507:
        /* <DEDUP_REMOVED lines=42> */
.L_x_2505:
        /* <DEDUP_REMOVED lines=19> */
.L_x_2509:
        /* <DEDUP_REMOVED lines=14> */
.L_x_2510:
        /* <DEDUP_REMOVED lines=42> */
.L_x_2508:
        /* <DEDUP_REMOVED lines=12> */
[--C-:B------:R-:W-:Y:S01]  /*8000*/  @P1 FADD.FTZ R17, R48, R39.reuse ;  /* 0x0000002730111221 */ /* 0x100fe20000010000 */
[----:B------:R-:W-:-:S05]  /*8010*/  @!P1 IMAD.MOV.U32 R17, RZ, RZ, R39 ;  /* 0x000000ffff119224 */ /* 0x000fca00078e0027 */
[----:B------:R-:W-:-:S04]  /*8020*/  F2FP.F16.F32.PACK_AB R39, RZ, R17 ;  /* 0x00000011ff27723e */ /* 0x000fc800000000ff */
[----:B------:R-:W-:-:S07]  /*8030*/  PRMT R39, R43, 0x5410, R39 ;  /* 0x000054102b277816 */ /* 0x000fce0000000027 */
.L_x_2462:
[----:B------:R-:W-:Y:S01]  /*8040*/  SEL R47, RZ, 0x100, !P0 ;  /* 0x00000100ff2f7807 */ /* 0x000fe20004000000 */
[----:B------:R-:W0:Y:S01]  /*8050*/  LDC.64 R118, c[0x0][0x3a8] ;  /* 0x0000ea00ff767b82 */ /* 0x000e220000000a00 */
[----:B------:R-:W-:Y:S02]  /*8060*/  ISETP.NE.U32.AND P0, PT, RZ, UR38, PT ;  /* 0x00000026ff007c0c */ /* 0x000fe4000bf05070 */
[----:B------:R-:W-:Y:S02]  /*8070*/  SEL R46, RZ, 0x10000, !P4 ;  /* 0x00010000ff2e7807 */ /* 0x000fe40006000000 */
[----:B------:R-:W-:Y:S02]  /*8080*/  ISETP.NE.AND.EX P0, PT, RZ, UR39, PT, P0 ;  /* 0x00000027ff007c0c */ /* 0x000fe4000bf05300 */
[----:B------:R-:W-:Y:S01]  /*8090*/  ISETP.NE.AND P4, PT, R40, RZ, PT ;  /* 0x000000ff2800720c */ /* 0x000fe20003f85270 */
[----:B------:R-:W1:Y:S01]  /*80a0*/  LDC.64 R120, c[0x0][0x3b0] ;  /* 0x0000ec00ff787b82 */ /* 0x000e620000000a00 */
[----:B------:R-:W-:-:S02]  /*80b0*/  SEL R48, RZ, 0x1000000, !P5 ;  /* 0x01000000ff307807 */ /* 0x000fc40006800000 */
[----:B------:R-:W-:Y:S02]  /*80c0*/  ISETP.NE.AND P5, PT, R27, RZ, PT ;  /* 0x000000ff1b00720c */ /* 0x000fe40003fa5270 */
[----:B------:R-:W-:Y:S02]  /*80d0*/  ISETP.NE.AND P6, PT, R25, RZ, PT ;  /* 0x000000ff1900720c */ /* 0x000fe40003fc5270 */
[----:B------:R-:W-:Y:S01]  /*80e0*/  SEL R25, RZ, 0x1000000, !P2 ;  /* 0x01000000ff197807 */ /* 0x000fe20005000000 */
[----:B------:R-:W2:Y:S01]  /*80f0*/  @P1 LDC.64 R40, c[0x0][0x3a0] ;  /* 0x0000e800ff281b82 */ /* 0x000ea20000000a00 */
[----:B------:R-:W-:Y:S02]  /*8100*/  SEL R44, RZ, 0x10000, !P4 ;  /* 0x00010000ff2c7807 */ /* 0x000fe40006000000 */
[----:B------:R-:W-:Y:S02]  /*8110*/  SEL R27, RZ, 0x100, !P5 ;  /* 0x00000100ff1b7807 */ /* 0x000fe40006800000 */
[----:B------:R-:W-:-:S02]  /*8120*/  LOP3.LUT R47, R47, R48, R46, 0xfe, !PT ;  /* 0x000000302f2f7212 */ /* 0x000fc400078efe2e */
[----:B------:R-:W-:Y:S01]  /*8130*/  LOP3.LUT R27, R27, R25, R44, 0xfe, !PT ;  /* 0x000000191b1b7212 */ /* 0x000fe200078efe2c */
[----:B------:R-:W3:Y:S01]  /*8140*/  @P0 LDC.64 R42, c[0x0][0x398] ;  /* 0x0000e600ff2a0b82 */ /* 0x000ee20000000a00 */
[C---:B0-----:R-:W-:Y:S01]  /*8150*/  IMAD.WIDE.U32 R48, R9.reuse, 0x10, R118 ;  /* 0x0000001009307825 */ /* 0x041fe200078e0076 */
[----:B------:R-:W-:Y:S02]  /*8160*/  SEL R46, RZ, 0x1, !P3 ;  /* 0x00000001ff2e7807 */ /* 0x000fe40005800000 */
[----:B------:R-:W-:Y:S01]  /*8170*/  SEL R44, RZ, 0x1, !P6 ;  /* 0x00000001ff2c7807 */ /* 0x000fe20007000000 */
[----:B------:R-:W-:Y:S01]  /*8180*/  VIADD R25, R9, 0x80 ;  /* 0x0000008009197836 */ /* 0x000fe20000000000 */
[----:B------:R-:W-:Y:S01]  /*8190*/  LOP3.LUT R47, R47, R46, RZ, 0xfc, !PT ;  /* 0x0000002e2f2f7212 */ /* 0x000fe200078efcff */
[----:B------:R1:W-:Y:S01]  /*81a0*/  STG.E.128 desc[UR8][R48.64], R36 ;  /* 0x0000002430007986 */ /* 0x0003e2000c101d08 */
[----:B------:R-:W-:Y:S01]  /*81b0*/  LOP3.LUT R46, R27, R44, RZ, 0xfc, !PT ;  /* 0x0000002c1b2e7212 */ /* 0x000fe200078efcff */
[----:B--2---:R-:W-:-:S04]  /*81c0*/  @P1 IMAD.WIDE.U32 R40, R25, 0x10, R40 ;  /* 0x0000001019281825 */ /* 0x004fc800078e0028 */
[----:B---3--:R-:W-:-:S04]  /*81d0*/  @P0 IMAD.WIDE.U32 R42, R25, 0x10, R42 ;  /* 0x00000010192a0825 */ /* 0x008fc800078e002a */
[----:B-1----:R-:W-:-:S04]  /*81e0*/  IMAD.WIDE.U32 R38, R9, 0x8, R120 ;  /* 0x0000000809267825 */ /* 0x002fc800078e0078 */
[----:B------:R-:W-:Y:S01]  /*81f0*/  IMAD.WIDE.U32 R36, R25, 0x10, R68 ;  /* 0x0000001019247825 */ /* 0x000fe200078e0044 */
        /* <DEDUP_REMOVED lines=22> */
.L_x_2511:
[----:B------:R2:W5:Y:S04]  /*8360*/  @P0 LDG.E.128 R32, desc[UR8][R42.64] ;  /* 0x000000082a200981 */ /* 0x000568000c1e1d00 */
[----:B------:R2:W5:Y:S04]  /*8370*/  @P1 LDG.E.128 R28, desc[UR8][R40.64] ;  /* 0x00000008281c1981 */ /* 0x000568000c1e1d00 */
[----:B01----:R-:W5:Y:S01]  /*8380*/  LDG.E.128 R36, desc[UR8][R36.64] ;  /* 0x0000000824247981 */ /* 0x003f62000c1e1d00 */
        /* <DEDUP_REMOVED lines=16> */
.L_x_2514:
        /* <DEDUP_REMOVED lines=12> */
.L_x_2515:
[----:B--2---:R-:W-:Y:S01]  /*8550*/  IMAD.WIDE.U32 R40, R2, -0x326172a9, RZ ;  /* 0xcd9e8d5702287825 */ /* 0x004fe200078e00ff */
        /* <DEDUP_REMOVED lines=41> */
.L_x_2513:
        /* <DEDUP_REMOVED lines=20> */
.L_x_2517:
        /* <DEDUP_REMOVED lines=12> */
.L_x_2518:
        /* <DEDUP_REMOVED lines=42> */
.L_x_2516:
        /* <DEDUP_REMOVED lines=24> */
.L_x_2520:
        /* <DEDUP_REMOVED lines=12> */
.L_x_2521:
[----:B--2---:R-:W-:Y:S01]  /*8ed0*/  IMAD.WIDE.U32 R42, R2, -0x326172a9, RZ ;  /* 0xcd9e8d57022a7825 */ /* 0x004fe200078e00ff */
        /* <DEDUP_REMOVED lines=41> */
.L_x_2519:
        /* <DEDUP_REMOVED lines=20> */
.L_x_2523:
        /* <DEDUP_REMOVED lines=12> */
.L_x_2524:
[----:B--2---:R-:W-:Y:S01]  /*9370*/  IMAD.WIDE.U32 R42, R2, -0x326172a9, RZ ;  /* 0xcd9e8d57022a7825 */ /* 0x004fe200078e00ff */
        /* <DEDUP_REMOVED lines=41> */
.L_x_2522:
[----:B------:R-:W-:Y:S01]  /*9610*/  I2FP.F32.U32 R20, R21 ;  /* 0x0000001500147245 */ /* 0x000fe20000201000 */
[----:B------:R-:W-:Y:S01]  /*9620*/  HADD2.F32 R21, -RZ, R32.H1_H1 ;  /* 0x30000020ff157230 */ /* 0x000fe20000004100 */
[----:B------:R-:W-:Y:S01]  /*9630*/  ISETP.NE.AND P3, PT, R24, 0x1, PT ;  /* 0x000000011800780c */ /* 0x000fe20003f65270 */
[----:B------:R-:W-:Y:S02]  /*9640*/  @P1 HADD2.F32 R22, -RZ, R28.H1_H1 ;  /* 0x3000001cff161230 */ /* 0x000fe40000004100 */
[----:B------:R-:W-:Y:S01]  /*9650*/  FFMA.FTZ R20, R20, R45, 1.1641532182693481445e-10 ;  /* 0x2f00000014147423 */ /* 0x000fe2000001002d */
[----:B------:R-:W-:Y:S01]  /*9660*/  FMUL.FTZ R21, R21, UR5 ;  /* 0x0000000515157c20 */ /* 0x000fe20008410000 */
[----:B------:R-:W-:-:S03]  /*9670*/  IMAD.MOV.U32 R23, RZ, RZ, 0x2 ;  /* 0x00000002ff177424 */ /* 0x000fc600078e00ff */
[----:B------:R-:W-:-:S04]  /*9680*/  FSETP.GTU.FTZ.AND P2, PT, R20, UR4, PT ;  /* 0x0000000414007c0b */ /* 0x000fc8000bf5c000 */
[----:B------:R-:W-:Y:S01]  /*9690*/  FSEL R20, R21, RZ, !P2 ;  /* 0x000000ff15147208 */ /* 0x000fe20005000000 */
[----:B------:R-:W-:-:S04]  /*96a0*/  IMAD.MOV.U32 R21, RZ, RZ, R74 ;  /* 0x000000ffff157224 */ /* 0x000fc800078e004a */
        /* <DEDUP_REMOVED lines=14> */
.L_x_2526:
        /* <DEDUP_REMOVED lines=12> */
.L_x_2527:
        /* <DEDUP_REMOVED lines=42> */
.L_x_2525:
[----:B------:R-:W-:Y:S01]  /*9af0*/  I2FP.F32.U32 R20, R21 ;  /* 0x0000001500147245 */ /* 0x000fe20000201000 */
[----:B------:R-:W-:Y:S01]  /*9b00*/  HADD2.F32 R21, -RZ, R37.H0_H0 ;  /* 0x20000025ff157230 */ /* 0x000fe20000004100 */
[----:B------:R-:W-:Y:S01]  /*9b10*/  ISETP.NE.AND P3, PT, R23, 0x1, PT ;  /* 0x000000011700780c */ /* 0x000fe20003f65270 */
[----:B--2---:R-:W-:Y:S01]  /*9b20*/  IMAD.MOV.U32 R41, RZ, RZ, 0x2 ;  /* 0x00000002ff297424 */ /* 0x004fe200078e00ff */
        /* <DEDUP_REMOVED lines=16> */
.L_x_2529:
        /* <DEDUP_REMOVED lines=12> */
.L_x_2530:
        /* <DEDUP_REMOVED lines=42> */
.L_x_2528:
        /* <DEDUP_REMOVED lines=24> */
.L_x_2532:
        /* <DEDUP_REMOVED lines=12> */
.L_x_2533:
        /* <DEDUP_REMOVED lines=41> */
[----:B------:R-:W-:-:S07]  /*a460*/  MOV R49, R22 ;  /* 0x0000001600317202 */ /* 0x000fce0000000f00 */
.L_x_2531:
        /* <DEDUP_REMOVED lines=20> */
.L_x_2535:
        /* <DEDUP_REMOVED lines=12> */
.L_x_2536:
        /* <DEDUP_REMOVED lines=42> */
.L_x_2534:
[----:B------:R-:W-:Y:S01]  /*a910*/  I2FP.F32.U32 R22, R23 ;  /* 0x0000001700167245 */ /* 0x000fe20000201000 */
[----:B------:R-:W-:Y:S02]  /*a920*/  HADD2.F32 R23, -RZ, R33.H1_H1 ;  /* 0x30000021ff177230 */ /* 0x000fe40000004100 */
[----:B------:R-:W-:Y:S02]  /*a930*/  @P1 HADD2.F32 R41, -RZ, R29.H1_H1 ;  /* 0x3000001dff291230 */ /* 0x000fe40000004100 */
[----:B------:R-:W-:Y:S01]  /*a940*/  FFMA.FTZ R22, R22, R45, 1.1641532182693481445e-10 ;  /* 0x2f00000016167423 */ /* 0x000fe2000001002d */
[----:B------:R-:W-:Y:S01]  /*a950*/  FMUL.FTZ R23, R23, UR5 ;  /* 0x0000000517177c20 */ /* 0x000fe20008410000 */
[----:B------:R-:W-:-:S03]  /*a960*/  IMAD.MOV.U32 R43, RZ, RZ, 0x2 ;  /* 0x00000002ff2b7424 */ /* 0x000fc600078e00ff */
[----:B------:R-:W-:-:S04]  /*a970*/  FSETP.GTU.FTZ.AND P2, PT, R22, UR4, PT ;  /* 0x0000000416007c0b */ /* 0x000fc8000bf5c000 */
[----:B------:R-:W-:Y:S01]  /*a980*/  FSEL R22, R23, RZ, !P2 ;  /* 0x000000ff17167208 */ /* 0x000fe20005000000 */
[----:B------:R-:W-:-:S04]  /*a990*/  IMAD.MOV.U32 R23, RZ, RZ, R74 ;  /* 0x000000ffff177224 */ /* 0x000fc800078e004a */
[----:B------:R-:W-:Y:S01]  /*a9a0*/  FADD.FTZ R22, R21, R22 ;  /* 0x0000001615167221 */ /* 0x000fe20000010000 */
[----:B------:R-:W-:Y:S02]  /*a9b0*/  SEL R21, RZ, 0x1, P2 ;  /* 0x00000001ff157807 */ /* 0x000fe40001000000 */
[----:B------:R-:W-:Y:S01]  /*a9c0*/  ISETP.NE.AND P2, PT, R42, 0x1, PT ;  /* 0x000000012a00780c */ /* 0x000fe20003f45270 */
[----:B------:R-:W-:Y:S01]  /*a9d0*/  @P1 FADD.FTZ R41, R41, R22 ;  /* 0x0000001629291221 */ /* 0x000fe20000010000 */
[----:B------:R-:W-:-:S04]  /*a9e0*/  @!P1 MOV R41, R22 ;  /* 0x0000001600299202 */ /* 0x000fc80000000f00 */
        /* <DEDUP_REMOVED lines=10> */
.L_x_2538:
        /* <DEDUP_REMOVED lines=12> */
.L_x_2539:
        /* <DEDUP_REMOVED lines=42> */
.L_x_2537:
        /* <DEDUP_REMOVED lines=19> */
.L_x_2541:
        /* <DEDUP_REMOVED lines=12> */
.L_x_2542:
        /* <DEDUP_REMOVED lines=42> */
.L_x_2540:
        /* <DEDUP_REMOVED lines=24> */
.L_x_2544:
        /* <DEDUP_REMOVED lines=12> */
.L_x_2545:
        /* <DEDUP_REMOVED lines=42> */
.L_x_2543:
        /* <DEDUP_REMOVED lines=19> */
.L_x_2547:
        /* <DEDUP_REMOVED lines=12> */
.L_x_2548:
        /* <DEDUP_REMOVED lines=42> */
.L_x_2546:
        /* <DEDUP_REMOVED lines=12> */
[----:B------:R-:W-:Y:S01]  /*bcb0*/  @!P1 MOV R43, R23 ;  /* 0x00000017002b9202 */ /* 0x000fe20000000f00 */
[----:B------:R-:W-:Y:S01]  /*bcc0*/  IMAD.MOV.U32 R44, RZ, RZ, R74 ;  /* 0x000000ffff2c7224 */ /* 0x000fe200078e004a */
[----:B------:R-:W-:Y:S02]  /*bcd0*/  PRMT R23, R24, 0x7610, R23 ;  /* 0x0000761018177816 */ /* 0x000fe40000000017 */
        /* <DEDUP_REMOVED lines=10> */
.L_x_2550:
        /* <DEDUP_REMOVED lines=12> */
.L_x_2551:
        /* <DEDUP_REMOVED lines=41> */
[----:B------:R-:W-:-:S07]  /*c0d0*/  MOV R49, R56 ;  /* 0x0000003800317202 */ /* 0x000fce0000000f00 */
.L_x_2549:
        /* <DEDUP_REMOVED lines=19> */
.L_x_2553:
        /* <DEDUP_REMOVED lines=12> */
.L_x_2554:
        /* <DEDUP_REMOVED lines=42> */
.L_x_2552:
        /* <DEDUP_REMOVED lines=11> */
[----:B------:R-:W-:Y:S01]  /*c620*/  @P1 FADD.FTZ R44, R57, R24 ;  /* 0x00000018392c1221 */ /* 0x000fe20000010000 */
        /* <DEDUP_REMOVED lines=13> */
.L_x_2556:
        /* <DEDUP_REMOVED lines=12> */
.L_x_2557:
        /* <DEDUP_REMOVED lines=42> */
.L_x_2555:
        /* <DEDUP_REMOVED lines=19> */
.L_x_2559:
[----:B------:R-:W-:-:S04]  /*cb90*/  VIADD R0, R0, 0x1 ;  /* 0x0000000100007836 */ /* 0x000fc80000000000 */
[C---:B------:R-:W-:Y:S01]  /*cba0*/  IMAD.WIDE.U32 R58, R0.reuse, -0x2daee0ad, RZ ;  /* 0xd2511f53003a7825 */ /* 0x040fe200078e00ff */
[----:B------:R-:W-:-:S13]  /*cbb0*/  ISETP.NE.AND P6, PT, R0, RZ, PT ;  /* 0x000000ff0000720c */ /* 0x000fda0003fc5270 */
[----:B------:R-:W-:Y:S05]  /*cbc0*/  @P6 BRA `(.L_x_2560) ;  /* 0x0000000000286947 */ /* 0x000fea0003800000 */
[----:B------:R-:W-:Y:S02]  /*cbd0*/  IADD3 R3, PT, PT, R3, 0x1, RZ ;  /* 0x0000000103037810 */ /* 0x000fe40007ffe0ff */
[----:B------:R-:W-:Y:S02]  /*cbe0*/  P2R R46, PR, RZ, 0x1 ;  /* 0x00000001ff2e7803 */ /* 0x000fe40000000000 */
        /* <DEDUP_REMOVED lines=8> */
.L_x_2560:
        /* <DEDUP_REMOVED lines=42> */
.L_x_2558:
[----:B------:R-:W-:Y:S01]  /*cf10*/  I2FP.F32.U32 R46, R57 ;  /* 0x00000039002e7245 */ /* 0x000fe20000201000 */
[----:B------:R-:W-:Y:S01]  /*cf20*/  HADD2.F32 R56, -RZ, R35.H1_H1 ;  /* 0x30000023ff387230 */ /* 0x000fe20000004100 */
[----:B------:R-:W-:Y:S02]  /*cf30*/  PRMT R38, R55, 0x5410, R38 ;  /* 0x0000541037267816 */ /* 0x000fe40000000026 */
[----:B------:R-:W-:Y:S01]  /*cf40*/  PRMT R37, R54, 0x5410, R37 ;  /* 0x0000541036257816 */ /* 0x000fe20000000025 */
[----:B------:R-:W-:Y:S01]  /*cf50*/  FFMA.FTZ R46, R46, R45, 1.1641532182693481445e-10 ;  /* 0x2f0000002e2e7423 */ /* 0x000fe2000001002d */
[----:B------:R-:W-:Y:S01]  /*cf60*/  FMUL.FTZ R56, R56, UR5 ;  /* 0x0000000538387c20 */ /* 0x000fe20008410000 */
[----:B------:R-:W-:-:S03]  /*cf70*/  PRMT R36, R52, 0x5410, R36 ;  /* 0x0000541034247816 */ /* 0x000fc60000000024 */
[----:B------:R-:W-:-:S04]  /*cf80*/  FSETP.GTU.FTZ.AND P6, PT, R46, UR4, PT ;  /* 0x000000042e007c0b */ /* 0x000fc8000bfdc000 */
[----:B------:R-:W-:Y:S01]  /*cf90*/  FSEL R46, R56, RZ, !P6 ;  /* 0x000000ff382e7208 */ /* 0x000fe20007000000 */
[----:B------:R-:W-:Y:S01]  /*cfa0*/  @P1 HADD2.F32 R56, -RZ, R31.H1_H1 ;  /* 0x3000001fff381230 */ /* 0x000fe20000004100 */
[----:B------:R-:W-:-:S03]  /*cfb0*/  SEL R61, RZ, 0x1, P6 ;  /* 0x00000001ff3d7807 */ /* 0x000fc60003000000 */
[----:B------:R-:W-:-:S04]  /*cfc0*/  FADD.FTZ R39, R39, R46 ;  /* 0x0000002e27277221 */ /* 0x000fc80000010000 */
[----:B------:R-:W-:Y:S01]  /*cfd0*/  @P1 FADD.FTZ R46, R56, R39 ;  /* 0x00000027382e1221 */ /* 0x000fe20000010000 */
[----:B------:R-:W-:-:S04]  /*cfe0*/  @!P1 MOV R46, R39 ;  /* 0x00000027002e9202 */ /* 0x000fc80000000f00 */
[----:B------:R-:W-:-:S04]  /*cff0*/  F2FP.F16.F32.PACK_AB R39, RZ, R46 ;  /* 0x0000002eff27723e */ /* 0x000fc800000000ff */
[----:B------:R-:W-:Y:S01]  /*d000*/  PRMT R39, R53, 0x5410, R39 ;  /* 0x0000541035277816 */ /* 0x000fe20000000027 */
[----:B------:R-:W-:Y:S06]  /*d010*/  BRA `(.L_x_2561) ;  /* 0x0000002400ac7947 */ /* 0x000fec0003800000 */
.L_x_2512:
        /* <DEDUP_REMOVED lines=15> */
.L_x_2563:
        /* <DEDUP_REMOVED lines=12> */
.L_x_2564:
        /* <DEDUP_REMOVED lines=42> */
.L_x_2562:
[----:B------:R-:W-:Y:S01]  /*d470*/  I2FP.F32.U32 R26, R27 ;  /* 0x0000001b001a7245 */ /* 0x000fe20000201000 */
[----:B-----5:R-:W-:Y:S01]  /*d480*/  HADD2.F32 R27, -RZ, R36.H0_H0 ;  /* 0x20000024ff1b7230 */ /* 0x020fe20000004100 */
        /* <DEDUP_REMOVED lines=21> */
.L_x_2566:
        /* <DEDUP_REMOVED lines=12> */
.L_x_2567:
        /* <DEDUP_REMOVED lines=42> */
.L_x_2565:
        /* <DEDUP_REMOVED lines=23> */
.L_x_2569:
        /* <DEDUP_REMOVED lines=12> */
.L_x_2570:
        /* <DEDUP_REMOVED lines=42> */
.L_x_2568:
        /* <DEDUP_REMOVED lines=23> */
.L_x_2572:
        /* <DEDUP_REMOVED lines=12> */
.L_x_2573:
        /* <DEDUP_REMOVED lines=42> */
.L_x_2571:
        /* <DEDUP_REMOVED lines=23> */
.L_x_2575:
        /* <DEDUP_REMOVED lines=12> */
.L_x_2576:
        /* <DEDUP_REMOVED lines=42> */
.L_x_2574:
        /* <DEDUP_REMOVED lines=8> */
[----:B------:R-:W-:Y:S01]  /*e830*/  IMAD.MOV.U32 R43, RZ, RZ, R74 ;  /* 0x000000ffff2b7224 */ /* 0x000fe200078e004a */
[----:B------:R-:W-:-:S03]  /*e840*/  PLOP3.LUT P2, PT, P2, PT, PT, 0x8, 0x80 ;  /* 0x000000000080781c */ /* 0x000fc6000174e170 */
[----:B------:R-:W-:Y:S01]  /*e850*/  @P1 FADD.FTZ R42, R55, R42 ;  /* 0x0000002a372a1221 */ /* 0x000fe20000010000 */
[----:B------:R-:W-:-:S04]  /*e860*/  HFMA2 R55, -RZ, RZ, 0, 1.1920928955078125e-07 ;  /* 0x00000002ff377431 */ /* 0x000fc800000001ff */
        /* <DEDUP_REMOVED lines=10> */
.L_x_2578:
        /* <DEDUP_REMOVED lines=12> */
.L_x_2579:
        /* <DEDUP_REMOVED lines=42> */
.L_x_2577:
[----:B------:R-:W-:Y:S01]  /*ec70*/  I2FP.F32.U32 R44, R43 ;  /* 0x0000002b002c7245 */ /* 0x000fe20000201000 */
[----:B------:R-:W-:Y:S01]  /*ec80*/  HADD2.F32 R38, -RZ, R38.H1_H1 ;  /* 0x30000026ff267230 */ /* 0x000fe20000004100 */
[----:B------:R-:W-:Y:S01]  /*ec90*/  ISETP.NE.AND P4, PT, R55, 0x1, PT ;  /* 0x000000013700780c */ /* 0x000fe20003f85270 */
[----:B------:R-:W-:Y:S02]  /*eca0*/  @P1 HADD2.F32 R46, -RZ, R30.H1_H1 ;  /* 0x3000001eff2e1230 */ /* 0x000fe40000004100 */
[----:B------:R-:W-:Y:S01]  /*ecb0*/  FFMA.FTZ R44, R44, R45, 1.1641532182693481445e-10 ;  /* 0x2f0000002c2c7423 */ /* 0x000fe2000001002d */
[----:B------:R-:W-:Y:S01]  /*ecc0*/  FMUL.FTZ R38, R38, UR5 ;  /* 0x0000000526267c20 */ /* 0x000fe20008410000 */
[----:B------:R-:W-:-:S03]  /*ecd0*/  IMAD.MOV.U32 R56, RZ, RZ, 0x2 ;  /* 0x00000002ff387424 */ /* 0x000fc600078e00ff */
        /* <DEDUP_REMOVED lines=15> */
.L_x_2581:
        /* <DEDUP_REMOVED lines=12> */
.L_x_2582:
        /* <DEDUP_REMOVED lines=42> */
.L_x_2580:
        /* <DEDUP_REMOVED lines=22> */
.L_x_2584:
        /* <DEDUP_REMOVED lines=12> */
.L_x_2585:
        /* <DEDUP_REMOVED lines=42> */
.L_x_2583:
        /* <DEDUP_REMOVED lines=13> */
[----:B------:R-:W-:-:S07]  /*f6c0*/  PRMT R39, R55, 0x5410, R39 ;  /* 0x0000541037277816 */ /* 0x000fce0000000027 */
.L_x_2561:
[----:B------:R-:W-:Y:S01]  /*f6d0*/  SEL R59, RZ, 0x1000000, !P5 ;  /* 0x01000000ff3b7807 */ /* 0x000fe20006800000 */
[----:B------:R-:W0:Y:S01]  /*f6e0*/  @P1 LDC.64 R52, c[0x0][0x3a0] ;  /* 0x0000e800ff341b82 */ /* 0x000e220000000a00 */
[----:B------:R-:W-:Y:S01]  /*f6f0*/  SEL R60, RZ, 0x100, !P3 ;  /* 0x00000100ff3c7807 */ /* 0x000fe20005800000 */
[----:B------:R-:W-:Y:S01]  /*f700*/  IMAD.WIDE.U32 R54, R25, 0x10, R118 ;  /* 0x0000001019367825 */ /* 0x000fe200078e0076 */
[----:B------:R-:W-:Y:S02]  /*f710*/  ISETP.NE.AND P5, PT, R50, RZ, PT ;  /* 0x000000ff3200720c */ /* 0x000fe40003fa5270 */
[----:B------:R-:W-:Y:S02]  /*f720*/  ISETP.NE.AND P3, PT, R51, RZ, PT ;  /* 0x000000ff3300720c */ /* 0x000fe40003f65270 */
[----:B------:R-:W-:Y:S01]  /*f730*/  SEL R57, RZ, 0x10000, !P4 ;  /* 0x00010000ff397807 */ /* 0x000fe20006000000 */
[----:B------:R-:W1:Y:S01]  /*f740*/  @P0 LDC.64 R50, c[0x0][0x398] ;  /* 0x0000e600ff320b82 */ /* 0x000e620000000a00 */
[----:B------:R-:W-:Y:S01]  /*f750*/  ISETP.NE.AND P4, PT, R48, RZ, PT ;  /* 0x000000ff3000720c */ /* 0x000fe20003f85270 */
        /* <DEDUP_REMOVED lines=8> */
[----:B------:R-:W-:Y:S02]  /*f7e0*/  SEL R56, RZ, 0x1, !P6 ;  /* 0x00000001ff387807 */ /* 0x000fe40007000000 */
[----:B------:R-:W-:Y:S01]  /*f7f0*/  IADD3 R48, PT, PT, R9, 0x100, RZ ;  /* 0x0000010009307810 */ /* 0x000fe20007ffe0ff */
[----:B--2---:R-:W-:Y:S01]  /*f800*/  IMAD.WIDE.U32 R54, R25, 0x8, R120 ;  /* 0x0000000819367825 */ /* 0x004fe200078e0078 */
[----:B------:R-:W-:Y:S02]  /*f810*/  LOP3.LUT R39, R60, R57, RZ, 0xfc, !PT ;  /* 0x000000393c277212 */ /* 0x000fe400078efcff */
[----:B------:R-:W-:Y:S01]  /*f820*/  LOP3.LUT R38, R47, R56, RZ, 0xfc, !PT ;  /* 0x000000382f267212 */ /* 0x000fe200078efcff */
[----:B------:R-:W-:-:S04]  /*f830*/  IMAD.WIDE.U32 R36, R48, 0x10, R68 ;  /* 0x0000001030247825 */ /* 0x000fc800078e0044 */
[----:B------:R2:W-:Y:S01]  /*f840*/  STG.E.64 desc[UR8][R54.64], R38 ;  /* 0x0000002636007986 */ /* 0x0005e2000c101b08 */
[----:B-1----:R-:W-:-:S04]  /*f850*/  @P0 IMAD.WIDE.U32 R50, R48, 0x10, R50 ;  /* 0x0000001030320825 */ /* 0x002fc800078e0032 */
        /* <DEDUP_REMOVED lines=18> */
[----:B0-----:R-:W-:-:S03]  /*f980*/  IMAD.WIDE.U32 R54, R25, 0x8, R62 ;  /* 0x0000000819367825 */ /* 0x001fc600078e003e */
[----:B------:R-:W-:Y:S02]  /*f990*/  LOP3.LUT R38, R39, 0xff, R18, 0xf8, !PT ;  /* 0x000000ff27267812 */ /* 0x000fe400078ef812 */
[----:B------:R-:W-:-:S05]  /*f9a0*/  LOP3.LUT R39, R47, R57, RZ, 0xfc, !PT ;  /* 0x000000392f277212 */ /* 0x000fca00078efcff */
[----:B------:R0:W-:Y:S02]  /*f9b0*/  STG.E.64 desc[UR8][R54.64], R38 ;  /* 0x0000002636007986 */ /* 0x0001e4000c101b08 */
.L_x_2586:
[----:B------:R1:W5:Y:S04]  /*f9c0*/  @P0 LDG.E.128 R32, desc[UR8][R50.64] ;  /* 0x0000000832200981 */ /* 0x000368000c1e1d00 */
[----:B------:R1:W5:Y:S04]  /*f9d0*/  @P1 LDG.E.128 R28, desc[UR8][R52.64] ;  /* 0x00000008341c1981 */ /* 0x000368000c1e1d00 */
[----:B0-----:R-:W5:Y:S01]  /*f9e0*/  LDG.E.128 R36, desc[UR8][R36.64] ;  /* 0x0000000824247981 */ /* 0x001f62000c1e1d00 */
        /* <DEDUP_REMOVED lines=16> */
.L_x_2589:
        /* <DEDUP_REMOVED lines=12> */
.L_x_2590:
[----:B-1----:R-:W-:Y:S01]  /*fbb0*/  IMAD.WIDE.U32 R50, R2, -0x326172a9, RZ ;  /* 0xcd9e8d5702327825 */ /* 0x002fe200078e00ff */
        /* <DEDUP_REMOVED lines=38> */
[----:B------:R-:W-:Y:S01]  /*fe20*/  MOV R47, R18 ;  /* 0x00000012002f7202 */ /* 0x000fe20000000f00 */
[----:B------:R-:W-:Y:S01]  /*fe30*/  IMAD.MOV.U32 R18, RZ, RZ, R49 ;  /* 0x000000ffff127224 */ /* 0x000fe200078e0031 */
[----:B------:R-:W-:-:S07]  /*fe40*/  LOP3.LUT R64, R64, UR36, R19, 0x96, !PT ;  /* 0x0000002440407c12 */ /* 0x000fce000f8e9613 */
.L_x_2588:
[----:B------:R-:W-:Y:S01]  /*fe50*/  I2FP.F32.U32 R18, R18 ;  /* 0x0000001200127245 */ /* 0x000fe20000201000 */
[----:B-----5:R-:W-:Y:S01]  /*fe60*/  HADD2.F32 R19, -RZ, R36.H0_H0 ;  /* 0x20000024ff137230 */ /* 0x020fe20000004100 */
        /* <DEDUP_REMOVED lines=8> */
[----:B-1----:R-:W-:Y:S01]  /*fef0*/  P2R R50, PR, RZ, 0x10 ;  /* 0x00000010ff327803 */ /* 0x002fe20000000000 */
        /* <DEDUP_REMOVED lines=9> */
.L_x_2592:
        /* <DEDUP_REMOVED lines=12> */
.L_x_2593:
        /* <DEDUP_REMOVED lines=42> */
.L_x_2591:
        /* <DEDUP_REMOVED lines=24> */
.L_x_2595:
        /* <DEDUP_REMOVED lines=12> */
.L_x_2596:
        /* <DEDUP_REMOVED lines=42> */
.L_x_2594:
        /* <DEDUP_REMOVED lines=20> */
.L_x_2598:
        /* <DEDUP_REMOVED lines=12> */
.L_x_2599:
        /* <DEDUP_REMOVED lines=42> */
.L_x_2597:
        /* <DEDUP_REMOVED lines=8> */
[----:B------:R-:W-:Y:S02]  /*10cf0*/  FSEL R20, R21, RZ, !P2 ;  /* 0x000000ff15147208 */ /* 0x000fe40005000000 */
[----:B------:R-:W-:-:S03]  /*10d00*/  MOV R21, R74 ;  /* 0x0000004a00157202 */ /* 0x000fc60000000f00 */
[----:B------:R-:W-:-:S04]  /*10d10*/  FADD.FTZ R19, R19, R20 ;  /* 0x0000001413137221 */ /* 0x000fc80000010000 */
        /* <DEDUP_REMOVED lines=13> */
.L_x_2601:
        /* <DEDUP_REMOVED lines=12> */
.L_x_2602:
        /* <DEDUP_REMOVED lines=42> */
.L_x_2600:
        /* <DEDUP_REMOVED lines=20> */
.L_x_2604:
        /* <DEDUP_REMOVED lines=12> */
.L_x_2605:
        /* <DEDUP_REMOVED lines=42> */
.L_x_2603:
        /* <DEDUP_REMOVED lines=10> */
[----:B------:R-:W-:-:S03]  /*11690*/  MOV R21, R74 ;  /* 0x0000004a00157202 */ /* 0x000fc60000000f00 */
[--C-:B------:R-:W-:Y:S01]  /*116a0*/  @P1 FADD.FTZ R53, R53, R24.reuse ;  /* 0x0000001835351221 */ /* 0x100fe20000010000 */
[----:B------:R-:W-:Y:S02]  /*116b0*/  @!P1 IMAD.MOV.U32 R53, RZ, RZ, R24 ;  /* 0x000000ffff359224 */ /* 0x000fe400078e0018 */
        /* <DEDUP_REMOVED lines=11> */
.L_x_2607:
        /* <DEDUP_REMOVED lines=12> */
.L_x_2608:
        /* <DEDUP_REMOVED lines=42> */
.L_x_2606:
        /* <DEDUP_REMOVED lines=20> */
.L_x_2610:
        /* <DEDUP_REMOVED lines=12> */
.L_x_2611:
        /* <DEDUP_REMOVED lines=42> */
.L_x_2609:
[----:B------:R-:W-:Y:S01]  /*11f70*/  I2FP.F32.U32 R22, R23 ;  /* 0x0000001700167245 */ /* 0x000fe20000201000 */
[----:B------:R-:W-:Y:S02]  /*11f80*/  HADD2.F32 R23, -RZ, R33.H1_H1 ;  /* 0x30000021ff177230 */ /* 0x000fe40000004100 */
[----:B------:R-:W-:Y:S02]  /*11f90*/  IMAD.MOV.U32 R60, RZ, RZ, 0x2 ;  /* 0x00000002ff3c7424 */ /* 0x000fe400078e00ff */
[----:B------:R-:W-:Y:S01]  /*11fa0*/  FFMA.FTZ R22, R22, R45, 1.1641532182693481445e-10 ;  /* 0x2f00000016167423 */ /* 0x000fe2000001002d */
[----:B------:R-:W-:-:S04]  /*11fb0*/  FMUL.FTZ R23, R23, UR5 ;  /* 0x0000000517177c20 */ /* 0x000fc80008410000 */
[----:B------:R-:W-:-:S04]  /*11fc0*/  FSETP.GTU.FTZ.AND P2, PT, R22, UR4, PT ;  /* 0x0000000416007c0b */ /* 0x000fc8000bf5c000 */
[----:B------:R-:W-:Y:S01]  /*11fd0*/  FSEL R22, R23, RZ, !P2 ;  /* 0x000000ff17167208 */ /* 0x000fe20005000000 */
[----:B------:R-:W-:-:S04]  /*11fe0*/  @P1 HADD2.F32 R23, -RZ, R29.H1_H1 ;  /* 0x3000001dff171230 */ /* 0x000fc80000004100 */
        /* <DEDUP_REMOVED lines=16> */
.L_x_2613:
        /* <DEDUP_REMOVED lines=12> */
.L_x_2614:
        /* <DEDUP_REMOVED lines=42> */
.L_x_2612:
        /* <DEDUP_REMOVED lines=19> */
.L_x_2616:
        /* <DEDUP_REMOVED lines=12> */
.L_x_2617:
        /* <DEDUP_REMOVED lines=42> */
.L_x_2615:
        /* <DEDUP_REMOVED lines=24> */
.L_x_2619:
        /* <DEDUP_REMOVED lines=12> */
.L_x_2620:
        /* <DEDUP_REMOVED lines=42> */
.L_x_2618:
        /* <DEDUP_REMOVED lines=19> */
.L_x_2622:
        /* <DEDUP_REMOVED lines=12> */
.L_x_2623:
        /* <DEDUP_REMOVED lines=42> */
.L_x_2621:
        /* <DEDUP_REMOVED lines=25> */
.L_x_2625:
        /* <DEDUP_REMOVED lines=12> */
.L_x_2626:
        /* <DEDUP_REMOVED lines=42> */
.L_x_2624:
        /* <DEDUP_REMOVED lines=19> */
.L_x_2628:
        /* <DEDUP_REMOVED lines=12> */
.L_x_2629:
        /* <DEDUP_REMOVED lines=42> */
.L_x_2627:
[----:B------:R-:W-:Y:S01]  /*13bd0*/  I2FP.F32.U32 R60, R62 ;  /* 0x0000003e003c7245 */ /* 0x000fe20000201000 */
[----:B------:R-:W-:Y:S02]  /*13be0*/  HADD2.F32 R62, -RZ, R35.H0_H0 ;  /* 0x20000023ff3e7230 */ /* 0x000fe40000004100 */
[----:B------:R-:W-:Y:S02]  /*13bf0*/  @P1 HADD2.F32 R71, -RZ, R31.H0_H0 ;  /* 0x2000001fff471230 */ /* 0x000fe40000004100 */
[----:B------:R-:W-:Y:S01]  /*13c00*/  FFMA.FTZ R60, R60, R45, 1.1641532182693481445e-10 ;  /* 0x2f0000003c3c7423 */ /* 0x000fe2000001002d */
[----:B------:R-:W-:Y:S01]  /*13c10*/  FMUL.FTZ R62, R62, UR5 ;  /* 0x000000053e3e7c20 */ /* 0x000fe20008410000 */
[----:B------:R-:W-:-:S03]  /*13c20*/  IMAD.MOV.U32 R68, RZ, RZ, R74 ;  /* 0x000000ffff447224 */ /* 0x000fc600078e004a */
[----:B------:R-:W-:-:S04]  /*13c30*/  FSETP.GTU.FTZ.AND P5, PT, R60, UR4, PT ;  /* 0x000000043c007c0b */ /* 0x000fc8000bfbc000 */
[----:B------:R-:W-:Y:S02]  /*13c40*/  FSEL R69, R62, RZ, !P5 ;  /* 0x000000ff3e457208 */ /* 0x000fe40006800000 */
[----:B------:R-:W-:Y:S02]  /*13c50*/  SEL R66, RZ, 0x1, P5 ;  /* 0x00000001ff427807 */ /* 0x000fe40002800000 */
[----:B------:R-:W-:Y:S01]  /*13c60*/  ISETP.NE.AND P5, PT, R65, 0x1, PT ;  /* 0x000000014100780c */ /* 0x000fe20003fa5270 */
[----:B------:R-:W-:Y:S01]  /*13c70*/  FADD.FTZ R24, R24, R69 ;  /* 0x0000004518187221 */ /* 0x000fe20000010000 */
[----:B------:R-:W-:-:S03]  /*13c80*/  MOV R69, 0x2 ;  /* 0x0000000200457802 */ /* 0x000fc60000000f00 */
        /* <DEDUP_REMOVED lines=13> */
.L_x_2631:
        /* <DEDUP_REMOVED lines=12> */
.L_x_2632:
        /* <DEDUP_REMOVED lines=40> */
[----:B------:R-:W-:Y:S01]  /*140a0*/  MOV R68, R47 ;  /* 0x0000002f00447202 */ /* 0x000fe20000000f00 */
[----:B------:R-:W-:Y:S01]  /*140b0*/  IMAD.MOV.U32 R47, RZ, RZ, R70 ;  /* 0x000000ffff2f7224 */ /* 0x000fe200078e0046 */
[----:B------:R-:W-:-:S07]  /*140c0*/  LOP3.LUT R64, R64, UR36, R71, 0x96, !PT ;  /* 0x0000002440407c12 */ /* 0x000fce000f8e9647 */
.L_x_2630:
        /* <DEDUP_REMOVED lines=19> */
.L_x_2634:
        /* <DEDUP_REMOVED lines=14> */
.L_x_2635:
        /* <DEDUP_REMOVED lines=38> */
[----:B------:R-:W-:Y:S02]  /*14540*/  MOV R74, R68 ;  /* 0x00000044004a7202 */ /* 0x000fe40000000f00 */
[----:B------:R-:W-:Y:S01]  /*14550*/  LOP3.LUT R67, R66, UR35, R69, 0x96, !PT ;  /* 0x0000002342437c12 */ /* 0x000fe2000f8e9645 */
[----:B------:R-:W-:Y:S01]  /*14560*/  IMAD.MOV.U32 R68, RZ, RZ, R47 ;  /* 0x000000ffff447224 */ /* 0x000fe200078e002f */
[----:B------:R-:W-:Y:S02]  /*14570*/  LOP3.LUT R64, R64, UR36, R71, 0x96, !PT ;  /* 0x0000002440407c12 */ /* 0x000fe4000f8e9647 */
[----:B------:R-:W-:-:S07]  /*14580*/  MOV R47, R70 ;  /* 0x00000046002f7202 */ /* 0x000fce0000000f00 */
.L_x_2633:
        /* <DEDUP_REMOVED lines=9> */
[----:B------:R-:W-:-:S04]  /*14620*/  @P1 HADD2.F32 R68, -RZ, R31.H1_H1 ;  /* 0x3000001fff441230 */ /* 0x000fc80000004100 */
[----:B------:R-:W-:-:S04]  /*14630*/  FADD.FTZ R39, R39, R66 ;  /* 0x0000004227277221 */ /* 0x000fc80000010000 */
[----:B------:R-:W-:Y:S01]  /*14640*/  @P1 FADD.FTZ R45, R68, R39 ;  /* 0x00000027442d1221 */ /* 0x000fe20000010000 */
[----:B------:R-:W-:Y:S02]  /*14650*/  @!P1 MOV R45, R39 ;  /* 0x00000027002d9202 */ /* 0x000fe40000000f00 */
[----:B------:R-:W-:Y:S02]  /*14660*/  SEL R39, RZ, 0x1, P6 ;  /* 0x00000001ff277807 */ /* 0x000fe40003000000 */
[----:B------:R-:W-:Y:S02]  /*14670*/  F2FP.F16.F32.PACK_AB R66, RZ, R45 ;  /* 0x0000002dff42723e */ /* 0x000fe400000000ff */
[----:B------:R-:W-:Y:S02]  /*14680*/  PRMT R61, R39, 0x7610, R61 ;  /* 0x00007610273d7816 */ /* 0x000fe4000000003d */
[----:B------:R-:W-:Y:S01]  /*14690*/  PRMT R39, R62, 0x5410, R66 ;  /* 0x000054103e277816 */ /* 0x000fe20000000042 */
[----:B------:R-:W-:Y:S06]  /*146a0*/  BRA `(.L_x_2636) ;  /* 0x0000002400b47947 */ /* 0x000fec0003800000 */
.L_x_2587:
[----:B------:R-:W-:Y:S01]  /*146b0*/  ISETP.NE.AND P2, PT, R58, 0x1, PT ;  /* 0x000000013a00780c */ /* 0x000fe20003f45270 */
[----:B-1----:R-:W-:Y:S01]  /*146c0*/  IMAD.MOV.U32 R52, RZ, RZ, 0x2 ;  /* 0x00000002ff347424 */ /* 0x002fe200078e00ff */
        /* <DEDUP_REMOVED lines=13> */
.L_x_2638:
        /* <DEDUP_REMOVED lines=12> */
.L_x_2639:
        /* <DEDUP_REMOVED lines=42> */
.L_x_2637:
[----:B------:R-:W-:Y:S01]  /*14b00*/  I2FP.F32.U32 R50, R50 ;  /* 0x0000003200327245 */ /* 0x000fe20000201000 */
[----:B-----5:R-:W-:Y:S01]  /*14b10*/  HADD2.F32 R49, -RZ, R36.H0_H0 ;  /* 0x20000024ff317230 */ /* 0x020fe20000004100 */
[----:B------:R-:W-:Y:S01]  /*14b20*/  ISETP.NE.AND P3, PT, R52, 0x1, PT ;  /* 0x000000013400780c */ /* 0x000fe20003f65270 */
[----:B------:R-:W-:Y:S02]  /*14b30*/  HFMA2 R53, -RZ, RZ, 0, 1.1920928955078125e-07 ;  /* 0x00000002ff357431 */ /* 0x000fe400000001ff */
[----:B------:R-:W-:Y:S02]  /*14b40*/  IMAD.MOV.U32 R51, RZ, RZ, R74 ;  /* 0x000000ffff337224 */ /* 0x000fe400078e004a */
        /* <DEDUP_REMOVED lines=18> */
.L_x_2641:
        /* <DEDUP_REMOVED lines=12> */
.L_x_2642:
        /* <DEDUP_REMOVED lines=42> */
.L_x_2640:
[----:B------:R-:W-:Y:S01]  /*14fd0*/  I2FP.F32.U32 R52, R51 ;  /* 0x0000003300347245 */ /* 0x000fe20000201000 */
[----:B------:R-:W-:Y:S01]  /*14fe0*/  HADD2.F32 R36, -RZ, R36.H1_H1 ;  /* 0x30000024ff247230 */ /* 0x000fe20000004100 */
[----:B------:R-:W-:Y:S01]  /*14ff0*/  ISETP.NE.AND P3, PT, R53, 0x1, PT ;  /* 0x000000013500780c */ /* 0x000fe20003f65270 */
[----:B------:R-:W-:Y:S01]  /*15000*/  @P1 HADD2.F32 R51, -RZ, R28.H1_H1 ;  /* 0x3000001cff331230 */ /* 0x000fe20000004100 */
[----:B------:R-:W-:Y:S01]  /*15010*/  MOV R57, 0x2 ;  /* 0x0000000200397802 */ /* 0x000fe20000000f00 */
[----:B------:R-:W-:Y:S01]  /*15020*/  FFMA.FTZ R52, R52, R45, 1.1641532182693481445e-10 ;  /* 0x2f00000034347423 */ /* 0x000fe2000001002d */
[----:B------:R-:W-:-:S04]  /*15030*/  FMUL.FTZ R36, R36, UR5 ;  /* 0x0000000524247c20 */ /* 0x000fc80008410000 */
[----:B------:R-:W-:-:S04]  /*15040*/  FSETP.GTU.FTZ.AND P2, PT, R52, UR4, PT ;  /* 0x0000000434007c0b */ /* 0x000fc8000bf5c000 */
        /* <DEDUP_REMOVED lines=15> */
.L_x_2644:
        /* <DEDUP_REMOVED lines=12> */
.L_x_2645:
        /* <DEDUP_REMOVED lines=42> */
.L_x_2643:
[----:B------:R-:W-:Y:S01]  /*154a0*/  I2FP.F32.U32 R56, R51 ;  /* 0x0000003300387245 */ /* 0x000fe20000201000 */
[----:B------:R-:W-:Y:S01]  /*154b0*/  HADD2.F32 R51, -RZ, R37.H0_H0 ;  /* 0x20000025ff337230 */ /* 0x000fe20000004100 */
        /* <DEDUP_REMOVED lines=21> */
.L_x_2647:
        /* <DEDUP_REMOVED lines=12> */
.L_x_2648:
        /* <DEDUP_REMOVED lines=42> */
.L_x_2646:
[----:B------:R-:W-:Y:S01]  /*15970*/  I2FP.F32.U32 R56, R55 ;  /* 0x0000003700387245 */ /* 0x000fe20000201000 */
[----:B------:R-:W-:Y:S01]  /*15980*/  HADD2.F32 R37, -RZ, R37.H1_H1 ;  /* 0x30000025ff257230 */ /* 0x000fe20000004100 */
[----:B------:R-:W-:Y:S01]  /*15990*/  ISETP.NE.AND P2, PT, R59, 0x1, PT ;  /* 0x000000013b00780c */ /* 0x000fe20003f45270 */
[----:B------:R-:W-:Y:S01]  /*159a0*/  @P1 HADD2.F32 R55, -RZ, R29.H1_H1 ;  /* 0x3000001dff371230 */ /* 0x000fe20000004100 */
[----:B------:R-:W-:Y:S01]  /*159b0*/  MOV R66, 0x2 ;  /* 0x0000000200427802 */ /* 0x000fe20000000f00 */
[----:B------:R-:W-:Y:S01]  /*159c0*/  FFMA.FTZ R56, R56, R45, 1.1641532182693481445e-10 ;  /* 0x2f00000038387423 */ /* 0x000fe2000001002d */
[----:B------:R-:W-:Y:S01]  /*159d0*/  FMUL.FTZ R37, R37, UR5 ;  /* 0x0000000525257c20 */ /* 0x000fe20008410000 */
[----:B------:R-:W-:-:S03]  /*159e0*/  IMAD.MOV.U32 R57, RZ, RZ, R74 ;  /* 0x000000ffff397224 */ /* 0x000fc600078e004a */
[----:B------:R-:W-:-:S04]  /*159f0*/  FSETP.GTU.FTZ.AND P3, PT, R56, UR4, PT ;  /* 0x0000000438007c0b */ /* 0x000fc8000bf7c000 */
        /* <DEDUP_REMOVED lines=14> */
.L_x_2650:
[----:B------:R-:W-:-:S04]  /*15ae0*/  IADD3 R0, PT, PT, R0, 0x1, RZ ;  /* 0x0000000100007810 */ /* 0x000fc80007ffe0ff */
[C---:B------:R-:W-:Y:S01]  /*15af0*/  ISETP.NE.AND P2, PT, R0.reuse, RZ, PT ;  /* 0x000000ff0000720c */ /* 0x040fe20003f45270 */
[----:B------:R-:W-:-:S12]  /*15b00*/  IMAD.WIDE.U32 R64, R0, -0x2daee0ad, RZ ;  /* 0xd2511f5300407825 */ /* 0x000fd800078e00ff */
[----:B------:R-:W-:Y:S05]  /*15b10*/  @P2 BRA `(.L_x_2651) ;  /* 0x0000000000202947 */ /* 0x000fea0003800000 */
[----:B------:R-:W-:-:S05]  /*15b20*/  VIADD R3, R3, 0x1 ;  /* 0x0000000103037836 */ /* 0x000fca0000000000 */
[----:B------:R-:W-:-:S13]  /*15b30*/  ISETP.NE.AND P2, PT, R3, RZ, PT ;  /* 0x000000ff0300720c */ /* 0x000fda0003f45270 */
[----:B------:R-:W-:Y:S01]  /*15b40*/  @!P2 IADD3 R2, PT, PT, R2, 0x1, RZ ;  /* 0x000000010202a810 */ /* 0x000fe20007ffe0ff */
[----:B------:R-:W-:Y:S01]  /*15b50*/  @!P2 VIADD R57, R6, 0x1 ;  /* 0x000000010639a836 */ /* 0x000fe20000000000 */
[----:B------:R-:W-:Y:S02]  /*15b60*/  @!P2 MOV R3, RZ ;  /* 0x000000ff0003a202 */ /* 0x000fe40000000f00 */
[----:B------:R-:W-:-:S13]  /*15b70*/  ISETP.NE.AND P3, PT, R2, RZ, !P2 ;  /* 0x000000ff0200720c */ /* 0x000fda0005765270 */
[----:B------:R-:W-:-:S05]  /*15b80*/  @P3 IADD3 R57, PT, PT, R6, RZ, RZ ;  /* 0x000000ff06393210 */ /* 0x000fca0007ffe0ff */
[----:B------:R-:W-:-:S07]  /*15b90*/  @!P2 IMAD.MOV.U32 R6, RZ, RZ, R57 ;  /* 0x000000ffff06a224 */ /* 0x000fce00078e0039 */
.L_x_2651:
        /* <DEDUP_REMOVED lines=42> */
.L_x_2649:
        /* <DEDUP_REMOVED lines=22> */
.L_x_2653:
        /* <DEDUP_REMOVED lines=12> */
.L_x_2654:
        /* <DEDUP_REMOVED lines=42> */
.L_x_2652:
[----:B------:R-:W-:Y:S01]  /*16300*/  I2FP.F32.U32 R60, R59 ;  /* 0x0000003b003c7245 */ /* 0x000fe20000201000 */
[----:B------:R-:W-:Y:S01]  /*16310*/  HADD2.F32 R38, -RZ, R38.H1_H1 ;  /* 0x30000026ff267230 */ /* 0x000fe20000004100 */
[----:B------:R-:W-:Y:S01]  /*16320*/  ISETP.NE.AND P4, PT, R65, 0x1, PT ;  /* 0x000000014100780c */ /* 0x000fe20003f85270 */
[----:B------:R-:W-:Y:S01]  /*16330*/  @P1 HADD2.F32 R66, -RZ, R30.H1_H1 ;  /* 0x3000001eff421230 */ /* 0x000fe20000004100 */
[----:B------:R-:W-:Y:S01]  /*16340*/  MOV R68, 0x2 ;  /* 0x0000000200447802 */ /* 0x000fe20000000f00 */
        /* <DEDUP_REMOVED lines=17> */
.L_x_2656:
        /* <DEDUP_REMOVED lines=12> */
.L_x_2657:
        /* <DEDUP_REMOVED lines=43> */
.L_x_2655:
[----:B------:R-:W-:Y:S01]  /*167d0*/  I2FP.F32.U32 R60, R60 ;  /* 0x0000003c003c7245 */ /* 0x000fe20000201000 */
[----:B------:R-:W-:Y:S01]  /*167e0*/  HADD2.F32 R65, -RZ, R39.H0_H0 ;  /* 0x20000027ff417230 */ /* 0x000fe20000004100 */
[----:B------:R-:W-:Y:S01]  /*167f0*/  ISETP.NE.AND P5, PT, R68, 0x1, PT ;  /* 0x000000014400780c */ /* 0x000fe20003fa5270 */
[----:B------:R-:W-:Y:S01]  /*16800*/  @P1 HADD2.F32 R69, -RZ, R31.H0_H0 ;  /* 0x2000001fff451230 */ /* 0x000fe20000004100 */
[----:B------:R-:W-:Y:S01]  /*16810*/  MOV R66, R74 ;  /* 0x0000004a00427202 */ /* 0x000fe20000000f00 */
[----:B------:R-:W-:Y:S01]  /*16820*/  FFMA.FTZ R60, R60, R45, 1.1641532182693481445e-10 ;  /* 0x2f0000003c3c7423 */ /* 0x000fe2000001002d */
[----:B------:R-:W-:-:S04]  /*16830*/  FMUL.FTZ R65, R65, UR5 ;  /* 0x0000000541417c20 */ /* 0x000fc80008410000 */
[----:B------:R-:W-:-:S04]  /*16840*/  FSETP.GTU.FTZ.AND P4, PT, R60, UR4, PT ;  /* 0x000000043c007c0b */ /* 0x000fc8000bf9c000 */
        /* <DEDUP_REMOVED lines=14> */
.L_x_2659:
        /* <DEDUP_REMOVED lines=12> */
.L_x_2660:
        /* <DEDUP_REMOVED lines=39> */
[----:B------:R-:W-:Y:S01]  /*16c60*/  IMAD.MOV.U32 R65, RZ, RZ, RZ ;  /* 0x000000ffff417224 */ /* 0x000fe200078e00ff */
[----:B------:R-:W-:Y:S01]  /*16c70*/  LOP3.LUT R64, R66, UR36, R69, 0x96, !PT ;  /* 0x0000002442407c12 */ /* 0x000fe2000f8e9645 */
[----:B------:R-:W-:Y:S01]  /*16c80*/  IMAD.MOV.U32 R66, RZ, RZ, R47 ;  /* 0x000000ffff427224 */ /* 0x000fe200078e002f */
[----:B------:R-:W-:-:S07]  /*16c90*/  MOV R47, R68 ;  /* 0x00000044002f7202 */ /* 0x000fce0000000f00 */
.L_x_2658:
        /* <DEDUP_REMOVED lines=14> */
.L_x_2636:
[----:B------:R-:W-:Y:S02]  /*16d80*/  ISETP.NE.AND P1, PT, R50, RZ, PT ;  /* 0x000000ff3200720c */ /* 0x000fe40003f25270 */
[----:B------:R-:W-:Y:S02]  /*16d90*/  SEL R50, RZ, 0x1000000, !P5 ;  /* 0x01000000ff327807 */ /* 0x000fe40006800000 */
[----:B------:R-:W-:Y:S02]  /*16da0*/  ISETP.NE.AND P5, PT, R51, RZ, PT ;  /* 0x000000ff3300720c */ /* 0x000fe40003fa5270 */
[----:B------:R-:W-:Y:S02]  /*16db0*/  SEL R51, RZ, 0x10000, !P4 ;  /* 0x00010000ff337807 */ /* 0x000fe40006000000 */
[----:B------:R-:W-:Y:S02]  /*16dc0*/  SEL R58, RZ, 0x100, !P3 ;  /* 0x00000100ff3a7807 */ /* 0x000fe40005800000 */
[----:B------:R-:W-:-:S02]  /*16dd0*/  ISETP.NE.AND P6, PT, R54, RZ, PT ;  /* 0x000000ff3600720c */ /* 0x000fc40003fc5270 */
[----:B------:R-:W-:Y:S02]  /*16de0*/  ISETP.NE.AND P4, PT, R55, RZ, PT ;  /* 0x000000ff3700720c */ /* 0x000fe40003f85270 */
[----:B------:R-:W-:Y:S02]  /*16df0*/  LOP3.LUT R58, R58, R50, R51, 0xfe, !PT ;  /* 0x000000323a3a7212 */ /* 0x000fe400078efe33 */
[----:B------:R-:W-:Y:S02]  /*16e00*/  SEL R54, RZ, 0x1000000, !P4 ;  /* 0x01000000ff367807 */ /* 0x000fe40006000000 */
[----:B------:R-:W-:Y:S02]  /*16e10*/  SEL R51, RZ, 0x10000, !P5 ;  /* 0x00010000ff337807 */ /* 0x000fe40006800000 */
[----:B------:R-:W-:Y:S02]  /*16e20*/  SEL R50, RZ, 0x100, !P6 ;  /* 0x00000100ff327807 */ /* 0x000fe40007000000 */
[----:B------:R-:W-:-:S02]  /*16e30*/  SEL R63, RZ, 0x1, !P1 ;  /* 0x00000001ff3f7807 */ /* 0x000fc40004800000 */
[----:B------:R-:W-:Y:S01]  /*16e40*/  LOP3.LUT R50, R50, R54, R51, 0xfe, !PT ;  /* 0x0000003632327212 */ /* 0x000fe200078efe33 */
[----:B------:R-:W-:Y:S01]  /*16e50*/  IMAD.WIDE.U32 R54, R48, 0x10, R118 ;  /* 0x0000001030367825 */ /* 0x000fe200078e0076 */
[----:B------:R-:W-:Y:S02]  /*16e60*/  SEL R51, RZ, 0x1, !P2 ;  /* 0x00000001ff337807 */ /* 0x000fe40005000000 */
[----:B------:R-:W-:Y:S01]  /*16e70*/  LOP3.LUT R50, R50, R63, RZ, 0xfc, !PT ;  /* 0x0000003f32327212 */ /* 0x000fe200078efcff */
[----:B------:R-:W-:Y:S01]  /*16e80*/  IMAD.WIDE.U32 R62, R48, 0x8, R120 ;  /* 0x00000008303e7825 */ /* 0x000fe200078e0078 */
[----:B------:R-:W-:Y:S01]  /*16e90*/  LOP3.LUT R51, R58, R51, RZ, 0xfc, !PT ;  /* 0x000000333a337212 */ /* 0x000fe200078efcff */
[----:B------:R0:W-:Y:S04]  /*16ea0*/  STG.E.128 desc[UR8][R54.64], R36 ;  /* 0x0000002436007986 */ /* 0x0001e8000c101d08 */
        /* <DEDUP_REMOVED lines=22> */
.L_x_2661:
[----:B01----:R-:W-:Y:S01]  /*17010*/  FADD.FTZ R36, RZ, R10 ;  /* 0x0000000aff247221 */ /* 0x003fe20000010000 */
[----:B------:R-:W0:Y:S01]  /*17020*/  S2UR UR5, SR_CgaCtaId ;  /* 0x00000000000579c3 */ /* 0x000e220000008800 */
[----:B------:R-:W-:Y:S01]  /*17030*/  ISETP.NE.AND P1, PT, R122, RZ, PT ;  /* 0x000000ff7a00720c */ /* 0x000fe20003f25270 */
[----:B------:R-:W-:Y:S01]  /*17040*/  UMOV UR4, 0x400 ;  /* 0x0000040000047882 */ /* 0x000fe20000000000 */
[----:B------:R-:W-:Y:S01]  /*17050*/  FADD.FTZ R37, R36, R11 ;  /* 0x0000000b24257221 */ /* 0x000fe20000010000 */
[----:B------:R-:W-:Y:S02]  /*17060*/  ISETP.GT.U32.AND P2, PT, R122, 0x3, PT ;  /* 0x000000037a00780c */ /* 0x000fe40003f44070 */
[----:B------:R-:W-:Y:S01]  /*17070*/  PLOP3.LUT P3, PT, PT, PT, UP2, 0x40, 0x4 ;  /* 0x000000000004781c */ /* 0x000fe20003f6e828 */
        /* <DEDUP_REMOVED lines=9> */
[----:B------:R-:W-:-:S03]  /*17110*/  FADD.FTZ R36, R37, R26 ;  /* 0x0000001a25247221 */ /* 0x000fc60000010000 */
[----:B------:R-:W-:Y:S01]  /*17120*/  @!P2 LEA R55, R122, UR4, 0x3 ;  /* 0x000000047a37ac11 */ /* 0x000fe2000f8e18ff */
        /* <DEDUP_REMOVED lines=82> */
[----:B0-----:R-:W-:-:S05]  /*17650*/  FADD.FTZ R51, R50, R51 ;  /* 0x0000003332337221 */ /* 0x001fca0000010000 */
[----:B------:R-:W0:Y:S02]  /*17660*/  SHFL.BFLY PT, R54, R51, 0x10, 0x1f ;  /* 0x0e001f0033367f89 */ /* 0x000e2400000e0000 */
[----:B0-----:R-:W-:Y:S01]  /*17670*/  FADD.FTZ R37, R51, R54 ;  /* 0x0000003633257221 */ /* 0x001fe20000010000 */
[----:B------:R-:W-:Y:S01]  /*17680*/  @!P1 LEA R54, R124, UR4, 0x3 ;  /* 0x000000047c369c11 */ /* 0x000fe2000f8e18ff */
[----:B------:R-:W-:Y:S01]  /*17690*/  IMAD.MOV.U32 R51, RZ, RZ, RZ ;  /* 0x000000ffff337224 */ /* 0x000fe200078e00ff */
[----:B------:R-:W-:-:S03]  /*176a0*/  @!P2 MOV R51, 0x300 ;  /* 0x000003000033a802 */ /* 0x000fc60000000f00 */
[----:B------:R0:W-:Y:S01]  /*176b0*/  @!P1 STS.64 [R54], R36 ;  /* 0x0000002436009388 */ /* 0x0001e20000000a00 */
[----:B------:R-:W-:Y:S01]  /*176c0*/  BAR.SYNC.DEFER_BLOCKING 0x0 ;  /* 0x0000000000007b1d */ /* 0x000fe20000010000 */
[----:B------:R-:W-:-:S05]  /*176d0*/  ISETP.NE.AND P1, PT, R123, RZ, PT ;  /* 0x000000ff7b00720c */ /* 0x000fca0003f25270 */
[----:B------:R-:W1:Y:S01]  /*176e0*/  SHFL.DOWN PT, R58, R51, 0x2, 0x1f ;  /* 0x08401f00333a7f89 */ /* 0x000e6200000e0000 */
[----:B0-----:R-:W-:-:S03]  /*176f0*/  I2FP.F32.U32 R54, R51 ;  /* 0x0000003300367245 */ /* 0x001fc60000201000 */
[----:B------:R-:W-:Y:S01]  /*17700*/  @!P2 LDS.64 R38, [R55] ;  /* 0x000000003726a984 */ /* 0x000fe20000000a00 */
[----:B------:R-:W-:Y:S01]  /*17710*/  PLOP3.LUT P2, PT, PT, PT, UP2, 0x40, 0x4 ;  /* 0x000000000004781c */ /* 0x000fe20003f4e828 */
[----:B-1----:R-:W-:Y:S01]  /*17720*/  IMAD.IADD R69, R58, 0x1, R51 ;  /* 0x000000013a457824 */ /* 0x002fe200078e0233 */
[----:B------:R-:W-:-:S04]  /*17730*/  I2FP.F32.S32 R58, R58 ;  /* 0x0000003a003a7245 */ /* 0x000fc80000201400 */
[----:B------:R-:W-:Y:S01]  /*17740*/  I2FP.F32.S32 R50, R69 ;  /* 0x0000004500327245 */ /* 0x000fe20000201400 */
[----:B------:R-:W0:Y:S03]  /*17750*/  SHFL.DOWN PT, R36, R69, 0x1, 0x1f ;  /* 0x08201f0045247f89 */ /* 0x000e2600000e0000 */
[----:B------:R-:W1:Y:S01]  /*17760*/  MUFU.RCP R66, R50 ;  /* 0x0000003200427308 */ /* 0x000e620000001000 */
[-C--:B0-----:R-:W-:Y:S01]  /*17770*/  IADD3 R69, PT, PT, R69, R36.reuse, RZ ;  /* 0x0000002445457210 */ /* 0x081fe20007ffe0ff */
[----:B------:R-:W0:Y:S01]  /*17780*/  SHFL.DOWN PT, R63, R38, 0x2, 0x1f ;  /* 0x08401f00263f7f89 */ /* 0x000e2200000e0000 */
[----:B------:R-:W-:Y:S02]  /*17790*/  I2FP.F32.S32 R55, R36 ;  /* 0x0000002400377245 */ /* 0x000fe40000201400 */
        /* <DEDUP_REMOVED lines=15> */
[----:B------:R-:W-:Y:S02]  /*17890*/  FMUL.FTZ R63, R38, R55 ;  /* 0x00000037263f7220 */ /* 0x000fe40000410000 */
[----:B------:R-:W0:Y:S01]  /*178a0*/  LDC R38, c[0x0][0x448] ;  /* 0x00011200ff267b82 */ /* 0x000e220000000800 */
[----:B------:R-:W-:Y:S01]  /*178b0*/  FMUL.FTZ R51, R36, R36 ;  /* 0x0000002424337220 */ /* 0x000fe20000410000 */
[----:B------:R-:W-:-:S03]  /*178c0*/  FFMA.FTZ R36, R50, R37, R63 ;  /* 0x0000002532247223 */ /* 0x000fc6000001003f */
[----:B------:R-:W-:Y:S01]  /*178d0*/  FMUL.FTZ R51, R50, R51 ;  /* 0x0000003332337220 */ /* 0x000fe20000410000 */
[----:B---3--:R-:W-:Y:S01]  /*178e0*/  FMUL.FTZ R37, R69, R36 ;  /* 0x0000002445257220 */ /* 0x008fe20000410000 */
[----:B-1----:R-:W-:Y:S02]  /*178f0*/  FADD.FTZ R36, R39, R54 ;  /* 0x0000003627247221 */ /* 0x002fe40000010000 */
[----:B------:R-:W-:Y:S02]  /*17900*/  FMUL.FTZ R51, R51, R55 ;  /* 0x0000003733337220 */ /* 0x000fe40000410000 */
[----:B------:R-:W1:Y:S02]  /*17910*/  SHFL.IDX PT, R54, R37, RZ, 0x1f ;  /* 0x00001fff25367589 */ /* 0x000e6400000e0000 */
[----:B------:R-:W-:Y:S01]  /*17920*/  FFMA.FTZ R51, R69, R51, R36 ;  /* 0x0000003345337223 */ /* 0x000fe20000010024 */
[----:B------:R-:W-:-:S05]  /*17930*/  IMAD.U32 R69, RZ, RZ, UR12 ;  /* 0x0000000cff457e24 */ /* 0x000fca000f8e00ff */
[----:B------:R-:W0:Y:S01]  /*17940*/  SHFL.IDX PT, R51, R51, RZ, 0x1f ;  /* 0x00001fff33337589 */ /* 0x000e2200000e0000 */
[C---:B-1----:R-:W-:Y:S01]  /*17950*/  FMUL.FTZ R36, R54.reuse, R54 ;  /* 0x0000003636247220 */ /* 0x042fe20000410000 */
[----:B------:R-:W-:-:S04]  /*17960*/  FSEL R68, R54, RZ, P3 ;  /* 0x000000ff36447208 */ /* 0x000fc80001800000 */
[----:B------:R-:W-:Y:S01]  /*17970*/  FSEL R39, R36, RZ, !P2 ;  /* 0x000000ff24277208 */ /* 0x000fe20005000000 */
[C---:B------:R-:W-:Y:S01]  /*17980*/  FADD.FTZ R66, -R68.reuse, R27 ;  /* 0x0000001b44427221 */ /* 0x040fe20000010100 */
[C---:B------:R-:W-:Y:S01]  /*17990*/  FADD.FTZ R16, -R68.reuse, R16 ;  /* 0x0000001044107221 */ /* 0x040fe20000010100 */
[----:B0-----:R-:W-:Y:S01]  /*179a0*/  FFMA.FTZ R36, R51, UR16, R38 ;  /* 0x0000001033247c23 */ /* 0x001fe20008010026 */
[----:B------:R-:W-:Y:S01]  /*179b0*/  FADD.FTZ R17, -R68, R17 ;  /* 0x0000001144117221 */ /* 0x000fe20000010100 */
[----:B------:R-:W0:Y:S01]  /*179c0*/  @!P1 LDC.64 R50, c[0x0][0x3c8] ;  /* 0x0000f200ff329b82 */ /* 0x000e220000000a00 */
[----:B------:R-:W-:Y:S01]  /*179d0*/  MOV R27, UR12 ;  /* 0x0000000c001b7c02 */ /* 0x000fe20008000f00 */
[----:B------:R-:W-:Y:S01]  /*179e0*/  FADD.FTZ R55, R36, R39 ;  /* 0x0000002724377221 */ /* 0x000fe20000010000 */
[C---:B------:R-:W-:Y:S01]  /*179f0*/  FADD.FTZ R58, -R68.reuse, R10 ;  /* 0x0000000a443a7221 */ /* 0x040fe20000010100 */
[C---:B------:R-:W-:Y:S01]  /*17a00*/  FADD.FTZ R62, -R68.reuse, R11 ;  /* 0x0000000b443e7221 */ /* 0x040fe20000010100 */
[C---:B------:R-:W-:Y:S01]  /*17a10*/  FADD.FTZ R14, -R68.reuse, R14 ;  /* 0x0000000e440e7221 */ /* 0x040fe20000010100 */
[C---:B------:R-:W-:Y:S01]  /*17a20*/  FADD.FTZ R15, -R68.reuse, R15 ;  /* 0x0000000f440f7221 */ /* 0x040fe20000010100 */
[C---:B------:R-:W-:Y:S01]  /*17a30*/  FADD.FTZ R12, -R68.reuse, R12 ;  /* 0x0000000c440c7221 */ /* 0x040fe20000010100 */
[----:B------:R-:W1:Y:S01]  /*17a40*/  @!P1 LDC.64 R38, c[0x0][0x3c0] ;  /* 0x0000f000ff269b82 */ /* 0x000e620000000a00 */
[----:B------:R-:W2:Y:S01]  /*17a50*/  MUFU.RSQ R55, R55 ;  /* 0x0000003700377308 */ /* 0x000ea20000001400 */
[C---:B------:R-:W-:Y:S01]  /*17a60*/  FADD.FTZ R40, -R68.reuse, R40 ;  /* 0x0000002844287221 */ /* 0x040fe20000010100 */
[C---:B------:R-:W-:Y:S01]  /*17a70*/  FADD.FTZ R41, -R68.reuse, R41 ;  /* 0x0000002944297221 */ /* 0x040fe20000010100 */
[C---:B------:R-:W-:Y:S01]  /*17a80*/  FADD.FTZ R70, -R68.reuse, R42 ;  /* 0x0000002a44467221 */ /* 0x040fe20000010100 */
[C---:B------:R-:W-:Y:S01]  /*17a90*/  FADD.FTZ R63, -R68.reuse, R26 ;  /* 0x0000001a443f7221 */ /* 0x040fe20000010100 */
[C---:B------:R-:W-:Y:S01]  /*17aa0*/  FADD.FTZ R43, -R68.reuse, R43 ;  /* 0x0000002b442b7221 */ /* 0x040fe20000010100 */
[C---:B------:R-:W-:Y:S01]  /*17ab0*/  FADD.FTZ R42, -R68.reuse, R49 ;  /* 0x00000031442a7221 */ /* 0x040fe20000010100 */
[----:B------:R-:W3:Y:S01]  /*17ac0*/  LDC.64 R36, c[0x0][0x428] ;  /* 0x00010a00ff247b82 */ /* 0x000ee20000000a00 */
[C---:B------:R-:W-:Y:S01]  /*17ad0*/  FADD.FTZ R13, -R68.reuse, R13 ;  /* 0x0000000d440d7221 */ /* 0x040fe20000010100 */
[C---:B------:R-:W-:Y:S01]  /*17ae0*/  FADD.FTZ R44, -R68.reuse, R44 ;  /* 0x0000002c442c7221 */ /* 0x040fe20000010100 */
[C---:B------:R-:W-:Y:S01]  /*17af0*/  FADD.FTZ R46, -R68.reuse, R46 ;  /* 0x0000002e442e7221 */ /* 0x040fe20000010100 */
[C---:B------:R-:W-:Y:S01]  /*17b00*/  FADD.FTZ R45, -R68.reuse, R45 ;  /* 0x0000002d442d7221 */ /* 0x040fe20000010100 */
[C---:B------:R-:W-:Y:S01]  /*17b10*/  FADD.FTZ R52, -R68.reuse, R52 ;  /* 0x0000003444347221 */ /* 0x040fe20000010100 */
[C---:B------:R-:W-:Y:S01]  /*17b20*/  FADD.FTZ R53, -R68.reuse, R53 ;  /* 0x0000003544357221 */ /* 0x040fe20000010100 */
[----:B------:R-:W-:Y:S01]  /*17b30*/  FADD.FTZ R56, -R68, R56 ;  /* 0x0000003844387221 */ /* 0x000fe20000010100 */
[----:B0-----:R-:W-:-:S04]  /*17b40*/  @!P1 IMAD.WIDE R50, R27, 0x4, R50 ;  /* 0x000000041b329825 */ /* 0x001fc800078e0232 */
[C---:B------:R-:W-:Y:S01]  /*17b50*/  FADD.FTZ R57, -R68.reuse, R57 ;  /* 0x0000003944397221 */ /* 0x040fe20000010100 */
[----:B------:R-:W-:Y:S01]  /*17b60*/  FADD.FTZ R59, -R68, R59 ;  /* 0x0000003b443b7221 */ /* 0x000fe20000010100 */
[C---:B--2---:R-:W-:Y:S01]  /*17b70*/  FMUL.FTZ R17, R55.reuse, R17 ;  /* 0x0000001137117220 */ /* 0x044fe20000410000 */
[C---:B------:R-:W-:Y:S01]  /*17b80*/  FMUL.FTZ R27, R55.reuse, R14 ;  /* 0x0000000e371b7220 */ /* 0x040fe20000410000 */
[C---:B------:R-:W-:Y:S01]  /*17b90*/  FMUL.FTZ R15, R55.reuse, R15 ;  /* 0x0000000f370f7220 */ /* 0x040fe20000410000 */
[C---:B------:R-:W-:Y:S01]  /*17ba0*/  FMUL.FTZ R41, R55.reuse, R41 ;  /* 0x0000002937297220 */ /* 0x040fe20000410000 */
[----:B------:R-:W-:Y:S01]  /*17bb0*/  FMUL.FTZ R71, R55, R70 ;  /* 0x0000004637477220 */ /* 0x000fe20000410000 */
[----:B-1----:R-:W-:-:S04]  /*17bc0*/  @!P1 IMAD.WIDE R10, R69, 0x4, R38 ;  /* 0x00000004450a9825 */ /* 0x002fc800078e0226 */
[----:B------:R-:W-:Y:S01]  /*17bd0*/  FMUL.FTZ R39, R55, R16 ;  /* 0x0000001037277220 */ /* 0x000fe20000410000 */
[----:B------:R-:W-:Y:S01]  /*17be0*/  FFMA.FTZ R69, R17, R103, R102 ;  /* 0x0000006711457223 */ /* 0x000fe20000010066 */
[----:B------:R-:W-:Y:S01]  /*17bf0*/  FFMA.FTZ R14, R27, R109, R108 ;  /* 0x0000006d1b0e7223 */ /* 0x000fe2000001006c */
[----:B------:R-:W-:Y:S01]  /*17c00*/  FMUL.FTZ R43, R55, R43 ;  /* 0x0000002b372b7220 */ /* 0x000fe20000410000 */
[----:B------:R-:W-:Y:S01]  /*17c10*/  FFMA.FTZ R38, R39, R105, R104 ;  /* 0x0000006927267223 */ /* 0x000fe20000010068 */
[----:B------:R-:W-:Y:S01]  /*17c20*/  FFMA.FTZ R39, R15, R107, R106 ;  /* 0x0000006b0f277223 */ /* 0x000fe2000001006a */
[----:B------:R-:W-:Y:S01]  /*17c30*/  FMUL.FTZ R75, R55, R44 ;  /* 0x0000002c374b7220 */ /* 0x000fe20000410000 */
[----:B---3--:R-:W-:-:S04]  /*17c40*/  IMAD.WIDE.U32 R16, R9, 0x10, R36 ;  /* 0x0000001009107825 */ /* 0x008fc800078e0024 */
[----:B------:R-:W-:Y:S01]  /*17c50*/  FMUL.FTZ R9, R55, R58 ;  /* 0x0000003a37097220 */ /* 0x000fe20000410000 */
[----:B------:R-:W-:Y:S01]  /*17c60*/  F2FP.F16.F32.PACK_AB R15, R69, R38 ;  /* 0x00000026450f723e */ /* 0x000fe200000000ff */
[----:B------:R-:W-:Y:S01]  /*17c70*/  FMUL.FTZ R69, R55, R40 ;  /* 0x0000002837457220 */ /* 0x000fe20000410000 */
[----:B------:R-:W-:-:S04]  /*17c80*/  IMAD.WIDE.U32 R26, R25, 0x10, R36 ;  /* 0x00000010191a7825 */ /* 0x000fc800078e0024 */
[----:B------:R-:W-:Y:S01]  /*17c90*/  FMUL.FTZ R25, R55, R62 ;  /* 0x0000003e37197220 */ /* 0x000fe20000410000 */
[----:B------:R-:W-:Y:S01]  /*17ca0*/  F2FP.F16.F32.PACK_AB R14, R39, R14 ;  /* 0x0000000e270e723e */ /* 0x000fe200000000ff */
[----:B------:R-:W-:Y:S01]  /*17cb0*/  FMUL.FTZ R39, R55, R13 ;  /* 0x0000000d37277220 */ /* 0x000fe20000410000 */
[----:B------:R-:W-:-:S04]  /*17cc0*/  IMAD.WIDE.U32 R48, R48, 0x10, R36 ;  /* 0x0000001030307825 */ /* 0x000fc800078e0024 */
[----:B------:R-:W-:Y:S01]  /*17cd0*/  FMUL.FTZ R37, R55, R12 ;  /* 0x0000000c37257220 */ /* 0x000fe20000410000 */
[----:B------:R-:W-:Y:S01]  /*17ce0*/  FFMA.FTZ R9, R9, R117, R116 ;  /* 0x0000007509097223 */ /* 0x000fe20000010074 */
[----:B------:R-:W-:Y:S01]  /*17cf0*/  FFMA.FTZ R12, R25, R115, R114 ;  /* 0x00000073190c7223 */ /* 0x000fe20000010072 */
[----:B------:R-:W-:Y:S01]  /*17d00*/  FFMA.FTZ R40, R41, R95, R94 ;  /* 0x0000005f29287223 */ /* 0x000fe2000001005e */
[----:B------:R-:W-:Y:S01]  /*17d10*/  FFMA.FTZ R13, R37, R113, R112 ;  /* 0x00000071250d7223 */ /* 0x000fe20000010070 */
[----:B------:R-:W-:Y:S01]  /*17d20*/  FFMA.FTZ R37, R69, R97, R96 ;  /* 0x0000006145257223 */ /* 0x000fe20000010060 */
[----:B------:R-:W-:Y:S01]  /*17d30*/  FMUL.FTZ R119, R55, R46 ;  /* 0x0000002e37777220 */ /* 0x000fe20000410000 */
[----:B------:R-:W-:Y:S01]  /*17d40*/  FFMA.FTZ R38, R71, R93, R92 ;  /* 0x0000005d47267223 */ /* 0x000fe2000001005c */
[----:B------:R-:W-:Y:S01]  /*17d50*/  FFMA.FTZ R43, R43, R91, R90 ;  /* 0x0000005b2b2b7223 */ /* 0x000fe2000001005a */
[----:B------:R-:W-:Y:S01]  /*17d60*/  FADD.FTZ R60, -R68, R60 ;  /* 0x0000003c443c7221 */ /* 0x000fe20000010100 */
[----:B------:R-:W-:Y:S01]  /*17d70*/  FFMA.FTZ R36, R39, R111, R110 ;  /* 0x0000006f27247223 */ /* 0x000fe2000001006e */
[----:B------:R-:W-:Y:S01]  /*17d80*/  FFMA.FTZ R39, R75, R89, R88 ;  /* 0x000000594b277223 */ /* 0x000fe20000010058 */
[----:B------:R-:W-:Y:S01]  /*17d90*/  FFMA.FTZ R44, R119, R87, R86 ;  /* 0x00000057772c7223 */ /* 0x000fe20000010056 */
[----:B------:R-:W-:Y:S01]  /*17da0*/  F2FP.F16.F32.PACK_AB R12, R12, R9 ;  /* 0x000000090c0c723e */ /* 0x000fe200000000ff */
[C---:B------:R-:W-:Y:S01]  /*17db0*/  FMUL.FTZ R63, R55.reuse, R63 ;  /* 0x0000003f373f7220 */ /* 0x040fe20000410000 */
[----:B------:R-:W-:Y:S01]  /*17dc0*/  F2FP.F16.F32.PACK_AB R37, R40, R37 ;  /* 0x000000252825723e */ /* 0x000fe200000000ff */
[----:B------:R-:W-:Y:S01]  /*17dd0*/  FMUL.FTZ R9, R55, R66 ;  /* 0x0000004237097220 */ /* 0x000fe20000410000 */
[----:B------:R-:W-:Y:S01]  /*17de0*/  F2FP.F16.F32.PACK_AB R38, R43, R38 ;  /* 0x000000262b26723e */ /* 0x000fe200000000ff */
        /* <DEDUP_REMOVED lines=8> */
[----:B------:R-:W-:Y:S01]  /*17e70*/  F2FP.F16.F32.PACK_AB R13, R36, R13 ;  /* 0x0000000d240d723e */ /* 0x000fe200000000ff */
[----:B------:R-:W-:Y:S01]  /*17e80*/  FFMA.FTZ R36, R63, R101, R100 ;  /* 0x000000653f247223 */ /* 0x000fe20000010064 */
[----:B------:R-:W-:Y:S01]  /*17e90*/  F2FP.F16.F32.PACK_AB R39, R44, R39 ;  /* 0x000000272c27723e */ /* 0x000fe200000000ff */
        /* <DEDUP_REMOVED lines=9> */
[----:B------:R-:W-:Y:S01]  /*17f30*/  F2FP.F16.F32.PACK_AB R36, R9, R36 ;  /* 0x000000240924723e */ /* 0x000fe200000000ff */
[----:B------:R0:W-:Y:S01]  /*17f40*/  @!P1 STG.E desc[UR8][R10.64], R54 ;  /* 0x000000360a009986 */ /* 0x0001e2000c101908 */
[----:B------:R-:W-:Y:S01]  /*17f50*/  F2FP.F16.F32.PACK_AB R43, R46, R69 ;  /* 0x000000452e2b723e */ /* 0x000fe200000000ff */
[----:B------:R-:W-:Y:S01]  /*17f60*/  UIADD3 UR12, UPT, UPT, UR12, UR18, URZ ;  /* 0x000000120c0c7290 */ /* 0x000fe2000fffe0ff */
[----:B------:R-:W-:Y:S01]  /*17f70*/  F2FP.F16.F32.PACK_AB R42, R59, R42 ;  /* 0x0000002a3b2a723e */ /* 0x000fe200000000ff */
[----:B------:R0:W-:Y:S01]  /*17f80*/  @!P1 STG.E desc[UR8][R50.64], R55 ;  /* 0x0000003732009986 */ /* 0x0001e2000c101908 */
[----:B------:R-:W-:Y:S01]  /*17f90*/  F2FP.F16.F32.PACK_AB R41, R44, R53 ;  /* 0x000000352c29723e */ /* 0x000fe200000000ff */
[----:B------:R-:W-:Y:S01]  /*17fa0*/  UISETP.GE.AND UP0, UPT, UR12, UR19, UPT ;  /* 0x000000130c00728c */ /* 0x000fe2000bf06270 */
[----:B------:R-:W-:Y:S01]  /*17fb0*/  F2FP.F16.F32.PACK_AB R40, R40, R25 ;  /* 0x000000192828723e */ /* 0x000fe200000000ff */
[----:B------:R0:W-:Y:S04]  /*17fc0*/  STG.E.128 desc[UR8][R16.64], R12 ;  /* 0x0000000c10007986 */ /* 0x0001e8000c101d08 */
[----:B------:R0:W-:Y:S04]  /*17fd0*/  STG.E.128 desc[UR8][R26.64], R36 ;  /* 0x000000241a007986 */ /* 0x0001e8000c101d08 */
[----:B------:R0:W-:Y:S01]  /*17fe0*/  STG.E.128 desc[UR8][R48.64], R40 ;  /* 0x0000002830007986 */ /* 0x0001e2000c101d08 */
[----:B------:R-:W-:Y:S05]  /*17ff0*/  BRA.U !UP0, `(.L_x_2662) ;  /* 0xfffffe8908f87547 */ /* 0x000fea000b83ffff */
[----:B------:R-:W-:Y:S05]  /*18000*/  EXIT ;  /* 0x000000000000794d */ /* 0x000fea0003800000 */
.L_x_2663:
        /* <DEDUP_REMOVED lines=15> */
.L_x_13579:


//--------------------- .text._ZN10layer_norm31ln_parallel_residual_fwd_kernelINS_13Kernel_traitsIf13__nv_bfloat16S2_S2_fjLj3072ELj1ELj1ELj4ELj16ENS_18Kernel_traits_baseILj3072EfS2_S2_S2_fjLj128EEEEELb0ELb0ELb0EEEvNS_9FwdParamsE --------------------------
	.section	.text._ZN10layer_norm31ln_parallel_residual_fwd_kernelINS_13Kernel_traitsIf13__nv_bfloat16S2_S2_fjLj3072ELj1ELj1ELj4ELj16ENS_18Kernel_traits_baseILj3072EfS2_S2_S2_fjLj128EEEEELb0ELb0ELb0EEEvNS_9FwdParamsE,"ax",@progbits
	.align	128
        .global         _ZN10layer_norm31ln_parallel_residual_fwd_kernelINS_13Kernel_traitsIf13__nv_bfloat16S2_S2_fjLj3072ELj1ELj1ELj4ELj16ENS_18Kernel_traits_baseILj3072EfS2_S2_S2_fjLj128EEEEELb0ELb0ELb0EEEvNS_9FwdParamsE
        .type           _ZN10layer_norm31ln_parallel_residual_fwd_kernelINS_13Kernel_traitsIf13__nv_bfloat16S2_S2_fjLj3072ELj1ELj1ELj4ELj16ENS_18Kernel_traits_baseILj3072EfS2_S2_S2_fjLj128EEEEELb0ELb0ELb0EEEvNS_9FwdParamsE,@function
        .size           _ZN10layer_norm31ln_parallel_residual_fwd_kernelINS_13Kernel_traitsIf13__nv_bfloat16S2_S2_fjLj3072ELj1ELj1ELj4ELj16ENS_18Kernel_traits_baseILj3072EfS2_S2_S2_fjLj128EEEEELb0ELb0ELb0EEEvNS_9FwdParamsE,(.L_x_13580 - _ZN10layer_norm31ln_parallel_residual_fwd_kernelINS_13Kernel_traitsIf13__nv_bfloat16S2_S2_fjLj3072ELj1ELj1ELj4ELj16ENS_18Kernel_traits_baseILj3072EfS2_S2_S2_fjLj128EEEEELb0ELb0ELb0EEEvNS_9FwdParamsE)
        .other          _ZN10layer_norm31ln_parallel_residual_fwd_kernelINS_13Kernel_traitsIf13__nv_bfloat16S2_S2_fjLj3072ELj1ELj1ELj4ELj16ENS_18Kernel_traits_baseILj3072EfS2_S2_S2_fjLj128EEEEELb0ELb0ELb0EEEvNS_9FwdParamsE,@"STO_CUDA_ENTRY STV_DEFAULT"
_ZN10layer_norm31ln_parallel_residual_fwd_kernelINS_13Kernel_traitsIf13__nv_bfloat16S2_S2_fjLj3072ELj1ELj1ELj4ELj16ENS_18Kernel_traits_baseILj3072EfS2_S2_S2_fjLj128EEEEELb0ELb0ELb0EEEvNS_9FwdParamsE:
.text._ZN10layer_norm31ln_parallel_residual_fwd_kernelINS_13Kernel_traitsIf13__nv_bfloat16S2_S2_fjLj3072ELj1ELj1ELj4ELj16ENS_18Kernel_traits_baseILj3072EfS2_S2_S2_fjLj128EEEEELb0ELb0ELb0EEEvNS_9FwdParamsE:
        /* <DEDUP_REMOVED lines=36> */
[----:B-1----:R-:W-:-:S03]  /*0240*/  @P1 IMAD.WIDE.U32 R12, R7, 0x20, R12 ;  /* 0x00000020070c1825 */ /* 0x002fc600078e000c */
[----:B------:R0:W5:Y:S04]  /*0250*/  @P1 LDG.E.128 R116, desc[UR6][R10.64+0x10] ;  /* 0x000010060a741981 */ /* 0x000168000c1e1d00 */
[----:B------:R0:W5:Y:S01]  /*0260*/  @P1 LDG.E.128 R112, desc[UR6][R12.64] ;  /* 0x000000060c701981 */ /* 0x000162000c1e1d00 */
[----:B--2---:R-:W-:-:S03]  /*0270*/  @P2 IMAD.WIDE.U32 R14, R9, 0x20, R14 ;  /* 0x00000020090e2825 */ /* 0x004fc600078e000e */
[----:B------:R0:W5:Y:S04]  /*0280*/  @P1 LDG.E.128 R108, desc[UR6][R12.64+0x10] ;  /* 0x000010060c6c1981 */ /* 0x000168000c1e1d00 */
[----:B------:R0:W5:Y:S01]  /*0290*/  @P2 LDG.E.128 R104, desc[UR6][R14.64] ;  /* 0x000000060e682981 */ /* 0x000162000c1e1d00 */
[----:B---3--:R-:W-:-:S03]  /*02a0*/  @P2 IMAD.WIDE.U32 R16, R9, 0x20, R16 ;  /* 0x0000002009102825 */ /* 0x008fc600078e0010 */
[----:B------:R0:W5:Y:S04]  /*02b0*/  @P2 LDG.E.128 R100, desc[UR6][R14.64+0x10] ;  /* 0x000010060e642981 */ /* 0x000168000c1e1d00 */
[----:B------:R0:W5:Y:S04]  /*02c0*/  @P2 LDG.E.128 R96, desc[UR6][R16.64] ;  /* 0x0000000610602981 */ /* 0x000168000c1e1d00 */
[----:B------:R0:W5:Y:S01]  /*02d0*/  @P2 LDG.E.128 R92, desc[UR6][R16.64+0x10] ;  /* 0x00001006105c2981 */ /* 0x000162000c1e1d00 */
[----:B------:R-:W-:Y:S02]  /*02e0*/  ISETP.GE.U32.AND P3, PT, R4, 0x180, PT ;  /* 0x000001800400780c */ /* 0x000fe40003f66070 */
[----:B------:R-:W-:-:S02]  /*02f0*/  CS2R R90, SRZ ;  /* 0x00000000005a7805 */ /* 0x000fc4000001ff00 */
[----:B------:R-:W-:Y:S02]  /*0300*/  CS2R R88, SRZ ;  /* 0x0000000000587805 */ /* 0x000fe4000001ff00 */
[----:B------:R-:W-:Y:S02]  /*0310*/  CS2R R86, SRZ ;  /* 0x0000000000567805 */ /* 0x000fe4000001ff00 */
[----:B------:R-:W-:Y:S02]  /*0320*/  CS2R R84, SRZ ;  /* 0x0000000000547805 */ /* 0x000fe4000001ff00 */
[----:B------:R-:W-:Y:S02]  /*0330*/  CS2R R82, SRZ ;  /* 0x0000000000527805 */ /* 0x000fe4000001ff00 */
[----:B------:R-:W-:Y:S02]  /*0340*/  CS2R R80, SRZ ;  /* 0x0000000000507805 */ /* 0x000fe4000001ff00 */
        /* <DEDUP_REMOVED lines=10> */
[----:B------:R-:W-:Y:S01]  /*03f0*/  @P2 IADD3 R9, PT, PT, R9, 0x80, RZ ;  /* 0x0000008009092810 */ /* 0x000fe20007ffe0ff */
[----:B0-----:R-:W-:Y:S06]  /*0400*/  @!P3 BRA `(.L_x_2667) ;  /* 0x0000000c0070b947 */ /* 0x001fec0003800000 */
[----:B------:R-:W0:Y:S08]  /*0410*/  LDC.64 R10, c[0x0][0x3d0] ;  /* 0x0000f400ff0a7b82 */ /* 0x000e300000000a00 */
[----:B------:R-:W1:Y:S01]  /*0420*/  LDC.64 R12, c[0x0][0x3d8] ;  /* 0x0000f600ff0c7b82 */ /* 0x000e620000000a00 */
[----:B0-----:R-:W-:-:S05]  /*0430*/  IMAD.WIDE.U32 R10, R9, 0x20, R10 ;  /* 0x00000020090a7825 */ /* 0x001fca00078e000a */
[----:B------:R0:W5:Y:S01]  /*0440*/  LDG.E.128 R56, desc[UR6][R10.64] ;  /* 0x000000060a387981 */ /* 0x000162000c1e1d00 */
[----:B-1----:R-:W-:-:S03]  /*0450*/  IMAD.WIDE.U32 R12, R9, 0x20, R12 ;  /* 0x00000020090c7825 */ /* 0x002fc600078e000c */
[----:B------:R0:W5:Y:S04]  /*0460*/  LDG.E.128 R52, desc[UR6][R10.64+0x10] ;  /* 0x000010060a347981 */ /* 0x000168000c1e1d00 */
[----:B------:R0:W5:Y:S04]  /*0470*/  LDG.E.128 R48, desc[UR6][R12.64] ;  /* 0x000000060c307981 */ /* 0x000168000c1e1d00 */
[----:B------:R0:W5:Y:S01]  /*0480*/  LDG.E.128 R44, desc[UR6][R12.64+0x10] ;  /* 0x000010060c2c7981 */ /* 0x000162000c1e1d00 */
        /* <DEDUP_REMOVED lines=23> */
[----:B------:R-:W-:Y:S01]  /*0600*/  CS2R R60, SRZ ;  /* 0x00000000003c7805 */ /* 0x000fe2000001ff00 */
[----:B0-----:R-:W-:Y:S06]  /*0610*/  BRA `(.L_x_2667) ;  /* 0x0000000800ec7947 */ /* 0x001fec0003800000 */
.L_x_2666:
        /* <DEDUP_REMOVED lines=10> */
[----:B------:R-:W4:Y:S01]  /*06c0*/  LDC.64 R22, c[0x0][0x3d8] ;  /* 0x0000f600ff167b82 */ /* 0x000f220000000a00 */
[----:B-1----:R-:W-:Y:S01]  /*06d0*/  @P1 IMAD.WIDE.U32 R20, R7, 0x20, R14 ;  /* 0x0000002007141825 */ /* 0x002fe200078e000e */
[----:B------:R0:W5:Y:S04]  /*06e0*/  @P1 LDG.E.128 R116, desc[UR6][R18.64+0x10] ;  /* 0x0000100612741981 */ /* 0x000168000c1e1d00 */
[----:B------:R0:W5:Y:S02]  /*06f0*/  @P1 LDG.E.128 R112, desc[UR6][R20.64] ;  /* 0x0000000614701981 */ /* 0x000164000c1e1d00 */
[----:B------:R-:W1:Y:S01]  /*0700*/  @P2 LDC.64 R24, c[0x0][0x440] ;  /* 0x00011000ff182b82 */ /* 0x000e620000000a00 */
[----:B--2---:R-:W-:Y:S01]  /*0710*/  @P2 IMAD.WIDE.U32 R12, R9, 0x20, R16 ;  /* 0x00000020090c2825 */ /* 0x004fe200078e0010 */
[----:B------:R0:W5:Y:S04]  /*0720*/  @P1 LDG.E.128 R108, desc[UR6][R20.64+0x10] ;  /* 0x00001006146c1981 */ /* 0x000168000c1e1d00 */
[----:B------:R0:W5:Y:S01]  /*0730*/  @P2 LDG.E.128 R104, desc[UR6][R12.64] ;  /* 0x000000060c682981 */ /* 0x000162000c1e1d00 */
[----:B---3--:R-:W-:-:S03]  /*0740*/  @P1 IMAD.WIDE.U32 R10, R7, 0x20, R10 ;  /* 0x00000020070a1825 */ /* 0x008fc600078e000a */
[----:B------:R0:W5:Y:S04]  /*0750*/  @P2 LDG.E.128 R100, desc[UR6][R12.64+0x10] ;  /* 0x000010060c642981 */ /* 0x000168000c1e1d00 */
[----:B------:R0:W5:Y:S01]  /*0760*/  @P1 LD.E.128 R60, desc[UR6][R10.64] ;  /* 0x000000060a3c1980 */ /* 0x000162000c101d00 */
[----:B----4-:R-:W-:-:S03]  /*0770*/  @P2 IMAD.WIDE.U32 R14, R9, 0x20, R22 ;  /* 0x00000020090e2825 */ /* 0x010fc600078e0016 */
[----:B------:R0:W5:Y:S04]  /*0780*/  @P1 LD.E.128 R64, desc[UR6][R10.64+0x10] ;  /* 0x000010060a401980 */ /* 0x000168000c101d00 */
[----:B------:R0:W5:Y:S01]  /*0790*/  @P2 LDG.E.128 R96, desc[UR6][R14.64] ;  /* 0x000000060e602981 */ /* 0x000162000c1e1d00 */
[----:B-1----:R-:W-:-:S03]  /*07a0*/  @P2 IMAD.WIDE.U32 R16, R9, 0x20, R24 ;  /* 0x0000002009102825 */ /* 0x002fc600078e0018 */
[----:B------:R0:W5:Y:S04]  /*07b0*/  @P2 LDG.E.128 R92, desc[UR6][R14.64+0x10] ;  /* 0x000010060e5c2981 */ /* 0x000168000c1e1d00 */
[----:B------:R0:W5:Y:S04]  /*07c0*/  @P2 LD.E.128 R68, desc[UR6][R16.64] ;  /* 0x0000000610442980 */ /* 0x000168000c101d00 */
[----:B------:R0:W5:Y:S01]  /*07d0*/  @P2 LD.E.128 R72, desc[UR6][R16.64+0x10] ;  /* 0x0000100610482980 */ /* 0x000162000c101d00 */
        /* <DEDUP_REMOVED lines=9> */
[----:B------:R-:W-:Y:S01]  /*0870*/  @P2 IADD3 R9, PT, PT, R9, 0x80, RZ ;  /* 0x0000008009092810 */ /* 0x000fe20007ffe0ff */
[----:B0-----:R-:W-:Y:S06]  /*0880*/  @!P3 BRA `(.L_x_2667) ;  /* 0x000000080050b947 */ /* 0x001fec0003800000 */
        /* <DEDUP_REMOVED lines=10> */
[----:B------:R0:W5:Y:S04]  /*0930*/  LD.E.128 R28, desc[UR6][R14.64] ;  /* 0x000000060e1c7980 */ /* 0x000168000c101d00 */
[----:B------:R0:W5:Y:S01]  /*0940*/  LD.E.128 R32, desc[UR6][R14.64+0x10] ;  /* 0x000010060e207980 */ /* 0x000162000c101d00 */
        /* <DEDUP_REMOVED lines=13> */
.L_x_2665:
        /* <DEDUP_REMOVED lines=8> */
[----:B------:R-:W1:Y:S08]  /*0aa0*/  LDC.64 R16, c[0x0][0x3d8] ;  /* 0x0000f600ff107b82 */ /* 0x000e700000000a00 */
[----:B------:R-:W2:Y:S08]  /*0ab0*/  @P1 LDC.64 R18, c[0x0][0x440] ;  /* 0x00011000ff121b82 */ /* 0x000eb00000000a00 */
[----:B------:R-:W3:Y:S01]  /*0ac0*/  @P1 LDC.64 R10, c[0x0][0x438] ;  /* 0x00010e00ff0a1b82 */ /* 0x000ee20000000a00 */
[----:B0-----:R-:W-:-:S07]  /*0ad0*/  @P1 IMAD.WIDE.U32 R14, R7, 0x20, R12 ;  /* 0x00000020070e1825 */ /* 0x001fce00078e000c */
[----:B------:R-:W0:Y:S08]  /*0ae0*/  LDC.64 R24, c[0x0][0x3d0] ;  /* 0x0000f400ff187b82 */ /* 0x000e300000000a00 */
[----:B------:R-:W4:Y:S08]  /*0af0*/  @P2 LDC.64 R26, c[0x0][0x438] ;  /* 0x00010e00ff1a2b82 */ /* 0x000f300000000a00 */
[----:B------:R-:W4:Y:S08]  /*0b00*/  LDC.64 R28, c[0x0][0x3d8] ;  /* 0x0000f600ff1c7b82 */ /* 0x000f300000000a00 */
[----:B------:R-:W4:Y:S01]  /*0b10*/  @P2 LDC.64 R30, c[0x0][0x440] ;  /* 0x00011000ff1e2b82 */ /* 0x000f220000000a00 */
[C---:B------:R-:W-:Y:S01]  /*0b20*/  @P1 LOP3.LUT R9, R7.reuse, 0x80, RZ, 0xfc, !PT ;  /* 0x0000008007091812 */ /* 0x040fe200078efcff */
[----:B------:R-:W5:Y:S01]  /*0b30*/  @P1 LDG.E.128 R120, desc[UR6][R14.64] ;  /* 0x000000060e781981 */ /* 0x000f62000c1e1d00 */
[----:B-1----:R-:W-:-:S03]  /*0b40*/  @P1 IMAD.WIDE.U32 R20, R7, 0x20, R16 ;  /* 0x0000002007141825 */ /* 0x002fc600078e0010 */
[----:B------:R4:W5:Y:S01]  /*0b50*/  @P1 LDG.E.128 R116, desc[UR6][R14.64+0x10] ;  /* 0x000010060e741981 */ /* 0x000962000c1e1d00 */
[----:B--2---:R-:W-:-:S03]  /*0b60*/  @P1 IMAD.WIDE.U32 R22, R7, 0x20, R18 ;  /* 0x0000002007161825 */ /* 0x004fc600078e0012 */
[----:B------:R1:W5:Y:S01]  /*0b70*/  @P1 LDG.E.128 R112, desc[UR6][R20.64] ;  /* 0x0000000614701981 */ /* 0x000362000c1e1d00 */
[----:B---3--:R-:W-:-:S03]  /*0b80*/  @P1 IMAD.WIDE.U32 R10, R7, 0x20, R10 ;  /* 0x00000020070a1825 */ /* 0x008fc600078e000a */
[----:B------:R1:W5:Y:S01]  /*0b90*/  @P1 LDG.E.128 R108, desc[UR6][R20.64+0x10] ;  /* 0x00001006146c1981 */ /* 0x000362000c1e1d00 */
[----:B0-----:R-:W-:-:S03]  /*0ba0*/  @P2 IMAD.WIDE.U32 R12, R9, 0x20, R24 ;  /* 0x00000020090c2825 */ /* 0x001fc600078e0018 */
[----:B------:R1:W5:Y:S01]  /*0bb0*/  @P1 LD.E.128 R76, desc[UR6][R10.64] ;  /* 0x000000060a4c1980 */ /* 0x000362000c101d00 */
[----:B----4-:R-:W-:-:S03]  /*0bc0*/  @P2 IMAD.WIDE.U32 R14, R9, 0x20, R26 ;  /* 0x00000020090e2825 */ /* 0x010fc600078e001a */
[----:B------:R1:W5:Y:S01]  /*0bd0*/  @P1 LD.E.128 R80, desc[UR6][R10.64+0x10] ;  /* 0x000010060a501980 */ /* 0x000362000c101d00 */
[----:B------:R-:W-:-:S03]  /*0be0*/  @P2 IMAD.WIDE.U32 R16, R9, 0x20, R28 ;  /* 0x0000002009102825 */ /* 0x000fc600078e001c */
[----:B------:R1:W5:Y:S01]  /*0bf0*/  @P1 LD.E.128 R60, desc[UR6][R22.64] ;  /* 0x00000006163c1980 */ /* 0x000362000c101d00 */
[----:B------:R-:W-:-:S03]  /*0c00*/  @P2 IMAD.WIDE.U32 R18, R9, 0x20, R30 ;  /* 0x0000002009122825 */ /* 0x000fc600078e001e */
[----:B------:R1:W5:Y:S04]  /*0c10*/  @P1 LD.E.128 R64, desc[UR6][R22.64+0x10] ;  /* 0x0000100616401980 */ /* 0x000368000c101d00 */
[----:B------:R1:W5:Y:S04]  /*0c20*/  @P2 LDG.E.128 R104, desc[UR6][R12.64] ;  /* 0x000000060c682981 */ /* 0x000368000c1e1d00 */
[----:B------:R1:W5:Y:S04]  /*0c30*/  @P2 LDG.E.128 R100, desc[UR6][R12.64+0x10] ;  /* 0x000010060c642981 */ /* 0x000368000c1e1d00 */
[----:B------:R1:W5:Y:S04]  /*0c40*/  @P2 LD.E.128 R84, desc[UR6][R14.64] ;  /* 0x000000060e542980 */ /* 0x000368000c101d00 */
[----:B------:R1:W5:Y:S04]  /*0c50*/  @P2 LD.E.128 R88, desc[UR6][R14.64+0x10] ;  /* 0x000010060e582980 */ /* 0x000368000c101d00 */
[----:B------:R1:W5:Y:S04]  /*0c60*/  @P2 LDG.E.128 R96, desc[UR6][R16.64] ;  /* 0x0000000610602981 */ /* 0x000368000c1e1d00 */
[----:B------:R1:W5:Y:S04]  /*0c70*/  @P2 LDG.E.128 R92, desc[UR6][R16.64+0x10] ;  /* 0x00001006105c2981 */ /* 0x000368000c1e1d00 */
[----:B------:R1:W5:Y:S04]  /*0c80*/  @P2 LD.E.128 R68, desc[UR6][R18.64] ;  /* 0x0000000612442980 */ /* 0x000368000c101d00 */
[----:B------:R1:W5:Y:S01]  /*0c90*/  @P2 LD.E.128 R72, desc[UR6][R18.64+0x10] ;  /* 0x0000100612482980 */ /* 0x000362000c101d00 */
[----:B------:R-:W-:-:S02]  /*0ca0*/  ISETP.GE.U32.AND P3, PT, R4, 0x180, PT ;  /* 0x000001800400780c */ /* 0x000fc40003f66070 */
[----:B------:R-:W-:-:S11]  /*0cb0*/  @P2 IADD3 R9, PT, PT, R9, 0x80, RZ ;  /* 0x0000008009092810 */ /* 0x000fd60007ffe0ff */
[----:B-1----:R-:W-:Y:S05]  /*0cc0*/  @!P3 BRA `(.L_x_2667) ;  /* 0x000000040040b947 */ /* 0x002fea0003800000 */
[----:B------:R-:W0:Y:S08]  /*0cd0*/  LDC.64 R10, c[0x0][0x3d0] ;  /* 0x0000f400ff0a7b82 */ /* 0x000e300000000a00 */
[----:B------:R-:W1:Y:S08]  /*0ce0*/  LDC.64 R12, c[0x0][0x438] ;  /* 0x00010e00ff0c7b82 */ /* 0x000e700000000a00 */
[----:B------:R-:W2:Y:S08]  /*0cf0*/  LDC.64 R14, c[0x0][0x3d8] ;  /* 0x0000f600ff0e7b82 */ /* 0x000eb00000000a00 */
[----:B------:R-:W3:Y:S01]  /*0d00*/  LDC.64 R16, c[0x0][0x440] ;  /* 0x00011000ff107b82 */ /* 0x000ee20000000a00 */
[----:B0-----:R-:W-:-:S05]  /*0d10*/  IMAD.WIDE.U32 R10, R9, 0x20, R10 ;  /* 0x00000020090a7825 */ /* 0x001fca00078e000a */
[----:B------:R0:W5:Y:S01]  /*0d20*/  LDG.E.128 R56, desc[UR6][R10.64] ;  /* 0x000000060a387981 */ /* 0x000162000c1e1d00 */
[----:B-1----:R-:W-:-:S03]  /*0d30*/  IMAD.WIDE.U32 R12, R9, 0x20, R12 ;  /* 0x00000020090c7825 */ /* 0x002fc600078e000c */
[----:B------:R0:W5:Y:S04]  /*0d40*/  LDG.E.128 R52, desc[UR6][R10.64+0x10] ;  /* 0x000010060a347981 */ /* 0x000168000c1e1d00 */
[----:B------:R0:W5:Y:S01]  /*0d50*/  LD.E.128 R36, desc[UR6][R12.64] ;  /* 0x000000060c247980 */ /* 0x000162000c101d00 */
[----:B--2---:R-:W-:-:S03]  /*0d60*/  IMAD.WIDE.U32 R14, R9, 0x20, R14 ;  /* 0x00000020090e7825 */ /* 0x004fc600078e000e */
[----:B------:R0:W5:Y:S04]  /*0d70*/  LD.E.128 R40, desc[UR6][R12.64+0x10] ;  /* 0x000010060c287980 */ /* 0x000168000c101d00 */
[----:B------:R0:W5:Y:S01]  /*0d80*/  LDG.E.128 R48, desc[UR6][R14.64] ;  /* 0x000000060e307981 */ /* 0x000162000c1e1d00 */
[----:B---3--:R-:W-:-:S03]  /*0d90*/  IMAD.WIDE.U32 R16, R9, 0x20, R16 ;  /* 0x0000002009107825 */ /* 0x008fc600078e0010 */
[----:B------:R0:W5:Y:S04]  /*0da0*/  LDG.E.128 R44, desc[UR6][R14.64+0x10] ;  /* 0x000010060e2c7981 */ /* 0x000168000c1e1d00 */
[----:B------:R0:W5:Y:S04]  /*0db0*/  LD.E.128 R28, desc[UR6][R16.64] ;  /* 0x00000006101c7980 */ /* 0x000168000c101d00 */
[----:B------:R0:W5:Y:S01]  /*0dc0*/  LD.E.128 R32, desc[UR6][R16.64+0x10] ;  /* 0x0000100610207980 */ /* 0x000162000c101d00 */
[----:B------:R-:W-:Y:S05]  /*0dd0*/  BRA `(.L_x_2667) ;  /* 0x0000000000fc7947 */ /* 0x000fea0003800000 */
.L_x_2668:
        /* <DEDUP_REMOVED lines=10> */
[----:B------:R-:W4:Y:S08]  /*0e80*/  @P2 LDC.64 R24, c[0x0][0x438] ;  /* 0x00010e00ff182b82 */ /* 0x000f300000000a00 */
[----:B------:R-:W0:Y:S01]  /*0e90*/  LDC.64 R26, c[0x0][0x3d8] ;  /* 0x0000f600ff1a7b82 */ /* 0x000e220000000a00 */
[C---:B--2---:R-:W-:Y:S01]  /*0ea0*/  @P1 IMAD.WIDE.U32 R18, R7.reuse, 0x20, R12 ;  /* 0x0000002007121825 */ /* 0x044fe200078e000c */
[----:B------:R2:W5:Y:S03]  /*0eb0*/  @P1 LDG.E.128 R116, desc[UR6][R16.64+0x10] ;  /* 0x0000100610741981 */ /* 0x000566000c1e1d00 */
[----:B-1----:R-:W-:Y:S01]  /*0ec0*/  @P1 IMAD.WIDE.U32 R20, R7, 0x20, R14 ;  /* 0x0000002007141825 */ /* 0x002fe200078e000e */
[----:B------:R2:W5:Y:S03]  /*0ed0*/  @P1 LD.E.128 R76, desc[UR6][R18.64] ;  /* 0x00000006124c1980 */ /* 0x000566000c101d00 */
[C---:B---3--:R-:W-:Y:S01]  /*0ee0*/  @P2 IMAD.WIDE.U32 R10, R9.reuse, 0x20, R22 ;  /* 0x00000020090a2825 */ /* 0x048fe200078e0016 */
[----:B------:R2:W5:Y:S04]  /*0ef0*/  @P1 LD.E.128 R80, desc[UR6][R18.64+0x10] ;  /* 0x0000100612501980 */ /* 0x000568000c101d00 */
[----:B------:R2:W5:Y:S01]  /*0f00*/  @P1 LDG.E.128 R112, desc[UR6][R20.64] ;  /* 0x0000000614701981 */ /* 0x000562000c1e1d00 */
[----:B----4-:R-:W-:-:S03]  /*0f10*/  @P2 IMAD.WIDE.U32 R12, R9, 0x20, R24 ;  /* 0x00000020090c2825 */ /* 0x010fc600078e0018 */
[----:B------:R2:W5:Y:S04]  /*0f20*/  @P1 LDG.E.128 R108, desc[UR6][R20.64+0x10] ;  /* 0x00001006146c1981 */ /* 0x000568000c1e1d00 */
[----:B------:R2:W5:Y:S01]  /*0f30*/  @P2 LDG.E.128 R104, desc[UR6][R10.64] ;  /* 0x000000060a682981 */ /* 0x000562000c1e1d00 */
[----:B0-----:R-:W-:-:S03]  /*0f40*/  @P2 IMAD.WIDE.U32 R14, R9, 0x20, R26 ;  /* 0x00000020090e2825 */ /* 0x001fc600078e001a */
[----:B------:R2:W5:Y:S04]  /*0f50*/  @P2 LDG.E.128 R100, desc[UR6][R10.64+0x10] ;  /* 0x000010060a642981 */ /* 0x000568000c1e1d00 */
[----:B------:R2:W5:Y:S04]  /*0f60*/  @P2 LD.E.128 R84, desc[UR6][R12.64] ;  /* 0x000000060c542980 */ /* 0x000568000c101d00 */
[----:B------:R2:W5:Y:S04]  /*0f70*/  @P2 LD.E.128 R88, desc[UR6][R12.64+0x10] ;  /* 0x000010060c582980 */ /* 0x000568000c101d00 */
[----:B------:R2:W5:Y:S04]  /*0f80*/  @P2 LDG.E.128 R96, desc[UR6][R14.64] ;  /* 0x000000060e602981 */ /* 0x000568000c1e1d00 */
[----:B------:R2:W5:Y:S01]  /*0f90*/  @P2 LDG.E.128 R92, desc[UR6][R14.64+0x10] ;  /* 0x000010060e5c2981 */ /* 0x000562000c1e1d00 */
[----:B------:R-:W-:-:S02]  /*0fa0*/  ISETP.GE.U32.AND P3, PT, R4, 0x180, PT ;  /* 0x000001800400780c */ /* 0x000fc40003f66070 */
        /* <DEDUP_REMOVED lines=8> */
[----:B------:R-:W-:Y:S01]  /*1030*/  @P2 IADD3 R9, PT, PT, R9, 0x80, RZ ;  /* 0x0000008009092810 */ /* 0x000fe20007ffe0ff */
[----:B--2---:R-:W-:Y:S06]  /*1040*/  @!P3 BRA `(.L_x_2667) ;  /* 0x000000000060b947 */ /* 0x004fec0003800000 */
[----:B------:R-:W0:Y:S08]  /*1050*/  LDC.64 R10, c[0x0][0x3d0] ;  /* 0x0000f400ff0a7b82 */ /* 0x000e300000000a00 */
[----:B------:R-:W1:Y:S08]  /*1060*/  LDC.64 R12, c[0x0][0x438] ;  /* 0x00010e00ff0c7b82 */ /* 0x000e700000000a00 */
[----:B------:R-:W2:Y:S01]  /*1070*/  LDC.64 R14, c[0x0][0x3d8] ;  /* 0x0000f600ff0e7b82 */ /* 0x000ea20000000a00 */
[----:B0-----:R-:W-:-:S05]  /*1080*/  IMAD.WIDE.U32 R10, R9, 0x20, R10 ;  /* 0x00000020090a7825 */ /* 0x001fca00078e000a */
[----:B------:R0:W5:Y:S01]  /*1090*/  LDG.E.128 R56, desc[UR6][R10.64] ;  /* 0x000000060a387981 */ /* 0x000162000c1e1d00 */
[----:B-1----:R-:W-:-:S03]  /*10a0*/  IMAD.WIDE.U32 R12, R9, 0x20, R12 ;  /* 0x00000020090c7825 */ /* 0x002fc600078e000c */
[----:B------:R0:W5:Y:S04]  /*10b0*/  LDG.E.128 R52, desc[UR6][R10.64+0x10] ;  /* 0x000010060a347981 */ /* 0x000168000c1e1d00 */
[----:B------:R0:W5:Y:S01]  /*10c0*/  LD.E.128 R36, desc[UR6][R12.64] ;  /* 0x000000060c247980 */ /* 0x000162000c101d00 */
[----:B--2---:R-:W-:-:S03]  /*10d0*/  IMAD.WIDE.U32 R14, R9, 0x20, R14 ;  /* 0x00000020090e7825 */ /* 0x004fc600078e000e */
[----:B------:R0:W5:Y:S04]  /*10e0*/  LD.E.128 R40, desc[UR6][R12.64+0x10] ;  /* 0x000010060c287980 */ /* 0x000168000c101d00 */
        /* <DEDUP_REMOVED lines=13> */
[----:B0-----:R-:W-:-:S07]  /*11c0*/  CS2R R60, SRZ ;  /* 0x00000000003c7805 */ /* 0x001fce000001ff00 */
.L_x_2667:
[----:B------:R-:W-:Y:S05]  /*11d0*/  BSYNC.RECONVERGENT B0 ;  /* 0x0000000000007941 */ /* 0x000fea0003800200 */
.L_x_2664:
[----:B------:R-:W1:Y:S02]  /*11e0*/  LDCU UR4, c[0x0][0x384] ;  /* 0x00007080ff0477ac */ /* 0x000e640008000800 */
[----:B-1----:R-:W-:-:S13]  /*11f0*/  ISETP.GE.AND P2, PT, R5, UR4, PT ;  /* 0x0000000405007c0c */ /* 0x002fda000bf46270 */
[----:B------:R-:W-:Y:S05]  /*1200*/  @P2 EXIT ;  /* 0x000000000000294d */ /* 0x000fea0003800000 */
[----:B------:R-:W-:Y:S01]  /*1210*/  SHF.R.S32.HI R0, RZ, 0x3, R0 ;  /* 0x00000003ff007819 */ /* 0x000fe20000011400 */
[----:B------:R-:W1:Y:S03]  /*1220*/  LDCU UR10, c[0x0][0x388] ;  /* 0x00007100ff0a77ac */ /* 0x000e660008000800 */
[C---:B------:R-:W-:Y:S01]  /*1230*/  LOP3.LUT R2, R0.reuse, 0x7f, RZ, 0xc0, !PT ;  /* 0x0000007f00027812 */ /* 0x040fe200078ec0ff */
[----:B------:R-:W-:Y:S01]  /*1240*/  IMAD.SHL.U32 R0, R0, 0x2, RZ ;  /* 0x0000000200007824 */ /* 0x000fe200078e00ff */
[----:B------:R-:W2:Y:S02]  /*1250*/  LDCU.U8 UR8, c[0x0][0x410] ;  /* 0x00008200ff0877ac */ /* 0x000ea40008000000 */
[----:B------:R-:W-:Y:S01]  /*1260*/  VIADDMNMX R3, R2, -R3, RZ, !PT ;  /* 0x8000000302037246 */ /* 0x000fe200078001ff */
[----:B------:R-:W-:Y:S01]  /*1270*/  IMAD R2, R6, -0x20, R2 ;  /* 0xffffffe006027824 */ /* 0x000fe200078e0202 */
[----:B------:R-:W-:Y:S01]  /*1280*/  LOP3.LUT R0, R0, 0xffffff00, RZ, 0xc0, !PT ;  /* 0xffffff0000007812 */ /* 0x000fe200078ec0ff */
[----:B------:R-:W3:Y:S01]  /*1290*/  LDCU UR9, c[0x0][0x400] ;  /* 0x00008000ff0977ac */ /* 0x000ee20008000800 */
[----:B------:R-:W-:-:S02]  /*12a0*/  VIMNMX R3, PT, PT, R3, 0x20, PT ;  /* 0x0000002003037848 */ /* 0x000fc40003fe0100 */
[----:B------:R-:W-:Y:S01]  /*12b0*/  VIMNMX R2, PT, PT, RZ, R2, !PT ;  /* 0x00000002ff027248 */ /* 0x000fe20007fe0100 */
[----:B------:R-:W4:Y:S01]  /*12c0*/  LDCU.64 UR12, c[0x0][0x398] ;  /* 0x00007300ff0c77ac */ /* 0x000f220008000a00 */
[----:B------:R-:W-:Y:S02]  /*12d0*/  LEA R3, R3, R0, 0x3 ;  /* 0x0000000003037211 */ /* 0x000fe400078e18ff */
[----:B------:R-:W-:Y:S01]  /*12e0*/  VIMNMX R9, PT, PT, R2, 0x20, PT ;  /* 0x0000002002097848 */ /* 0x000fe20003fe0100 */
[----:B------:R-:W0:Y:S01]  /*12f0*/  LDCU.64 UR14, c[0x0][0x3a0] ;  /* 0x00007400ff0e77ac */ /* 0x000e220008000a00 */
[----:B------:R-:W-:-:S03]  /*1300*/  I2FP.F32.U32 R3, R3 ;  /* 0x0000000300037245 */ /* 0x000fc60000201000 */
[----:B------:R-:W-:Y:S01]  /*1310*/  IMAD R2, R9, 0x8, R0 ;  /* 0x0000000809027824 */ /* 0x000fe200078e0200 */
[----:B------:R-:W-:Y:S02]  /*1320*/  UPLOP3.LUT UP1, UPT, UPT, UPT, UPT, 0x40, 0x4 ;  /* 0x000000000004789c */ /* 0x000fe40003f2e870 */
[----:B-12---:R-:W0:Y:S09]  /*1330*/  MUFU.RCP R3, R3 ;  /* 0x0000000300037308 */ /* 0x006e320000001000 */
.L_x_2695:
[----:B------:R-:W-:Y:S01]  /*1340*/  IMAD R0, R5, UR10, RZ ;  /* 0x0000000a05007c24 */ /* 0x000fe2000f8e02ff */
[----:B------:R-:W-:Y:S04]  /*1350*/  BSSY.RECONVERGENT B0, `(.L_x_2669) ;  /* 0x00000a9000007945 */ /* 0x000fe80003800200 */
[----:B------:R-:W-:-:S04]  /*1360*/  SHF.R.S32.HI R125, RZ, 0x1f, R0 ;  /* 0x0000001fff7d7819 */ /* 0x000fc80000011400 */
[----:B------:R-:W-:-:S04]  /*1370*/  LEA.HI R0, R125, R0, RZ, 0x3 ;  /* 0x000000007d007211 */ /* 0x000fc800078f18ff */
[----:B------:R-:W-:-:S04]  /*1380*/  LEA.HI.SX32 R0, R0, R7, 0x1d ;  /* 0x0000000700007211 */ /* 0x000fc800078feaff */
[----:B------:R-:W-:Y:S01]  /*1390*/  MOV R149, R0 ;  /* 0x0000000000957202 */ /* 0x000fe20000000f00 */
[----:B0-----:R-:W-:Y:S06]  /*13a0*/  @!P1 BRA `(.L_x_2670) ;  /* 0x00000008008c9947 */ /* 0x001fec0003800000 */
[----:B----4-:R-:W-:Y:S01]  /*13b0*/  ISETP.NE.U32.AND P1, PT, RZ, UR12, PT ;  /* 0x0000000cff007c0c */ /* 0x010fe2000bf25070 */
[----:B------:R-:W1:Y:S01]  /*13c0*/  LDC.64 R124, c[0x0][0x390] ;  /* 0x0000e400ff7c7b82 */ /* 0x000e620000000a00 */
[----:B0-----:R-:W-:Y:S02]  /*13d0*/  ISETP.NE.U32.AND P2, PT, RZ, UR14, PT ;  /* 0x0000000eff007c0c */ /* 0x001fe4000bf45070 */
[----:B------:R-:W-:Y:S02]  /*13e0*/  ISETP.NE.AND.EX P1, PT, RZ, UR13, PT, P1 ;  /* 0x0000000dff007c0c */ /* 0x000fe4000bf25310 */
[----:B------:R-:W-:-:S11]  /*13f0*/  ISETP.NE.AND.EX P2, PT, RZ, UR15, PT, P2 ;  /* 0x0000000fff007c0c */ /* 0x000fd6000bf45320 */
[----:B------:R-:W0:Y:S08]  /*1400*/  @P1 LDC.64 R10, c[0x0][0x398] ;  /* 0x0000e600ff0a1b82 */ /* 0x000e300000000a00 */
[----:B------:R-:W2:Y:S01]  /*1410*/  @P2 LDC.64 R128, c[0x0][0x3a0] ;  /* 0x0000e800ff802b82 */ /* 0x000ea20000000a00 */
[----:B-1----:R-:W-:-:S06]  /*1420*/  IMAD.WIDE.U32 R124, R0, 0x10, R124 ;  /* 0x00000010007c7825 */ /* 0x002fcc00078e007c */
[----:B------:R-:W5:Y:S01]  /*1430*/  LDG.E.128 R124, desc[UR6][R124.64] ;  /* 0x000000067c7c7981 */ /* 0x000f62000c1e1d00 */
[----:B0-----:R-:W-:-:S05]  /*1440*/  @P1 IMAD.WIDE.U32 R10, R0, 0x10, R10 ;  /* 0x00000010000a1825 */ /* 0x001fca00078e000a */
[----:B------:R0:W5:Y:S01]  /*1450*/  @P1 LDG.E.128 R24, desc[UR6][R10.64] ;  /* 0x000000060a181981 */ /* 0x000162000c1e1d00 */
[----:B--2---:R-:W-:-:S05]  /*1460*/  @P2 IMAD.WIDE.U32 R128, R0, 0x10, R128 ;  /* 0x0000001000802825 */ /* 0x004fca00078e0080 */
[----:B------:R0:W5:Y:S01]  /*1470*/  @P2 LDG.E.128 R20, desc[UR6][R128.64] ;  /* 0x0000000680142981 */ /* 0x000162000c1e1d00 */
[----:B------:R-:W-:Y:S05]  /*1480*/  @!P1 BRA `(.L_x_2671) ;  /* 0x00000004007c9947 */ /* 0x000fea0003800000 */
[----:B------:R-:W-:Y:S05]  /*1490*/  @!P2 BRA `(.L_x_2672) ;  /* 0x0000000000e4a947 */ /* 0x000fea0003800000 */
[C---:B0----5:R-:W-:Y:S01]  /*14a0*/  PRMT R10, R124.reuse, 0x7632, R10 ;  /* 0x000076327c0a7816 */ /* 0x061fe2000000000a */
[----:B------:R-:W-:Y:S01]  /*14b0*/  IMAD.U32 R124, R124, 0x10000, RZ ;  /* 0x000100007c7c7824 */ /* 0x000fe200078e00ff */
[----:B------:R-:W-:Y:S01]  /*14c0*/  PRMT R12, R125, 0x7632, R12 ;  /* 0x000076327d0c7816 */ /* 0x000fe2000000000c */
[----:B------:R-:W-:Y:S01]  /*14d0*/  IMAD.U32 R11, R24, 0x10000, RZ ;  /* 0x00010000180b7824 */ /* 0x000fe200078e00ff */
[----:B------:R-:W-:Y:S01]  /*14e0*/  SHF.L.U32 R10, R10, 0x10, RZ ;  /* 0x000000100a0a7819 */ /* 0x000fe200000006ff */
[----:B------:R-:W-:Y:S01]  /*14f0*/  IMAD.U32 R18, R127, 0x10000, RZ ;  /* 0x000100007f127824 */ /* 0x000fe200078e00ff */
[----:B------:R-:W-:Y:S01]  /*1500*/  SHF.L.U32 R17, R20, 0x10, RZ ;  /* 0x0000001014117819 */ /* 0x000fe200000006ff */
[--C-:B------:R-:W-:Y:S01]  /*1510*/  FADD.FTZ R124, R124, R11.reuse ;  /* 0x0000000b7c7c7221 */ /* 0x100fe20000010000 */
[----:B------:R-:W-:Y:S01]  /*1520*/  PRMT R11, R24, 0x7632, R11 ;  /* 0x00007632180b7816 */ /* 0x000fe2000000000b */
[----:B------:R-:W-:Y:S01]  /*1530*/  IMAD.U32 R129, R27, 0x10000, RZ ;  /* 0x000100001b817824 */ /* 0x000fe200078e00ff */
[----:B------:R-:W-:Y:S01]  /*1540*/  SHF.L.U32 R125, R125, 0x10, RZ ;  /* 0x000000107d7d7819 */ /* 0x000fe200000006ff */
[----:B------:R-:W-:Y:S01]  /*1550*/  IMAD.U32 R14, R25, 0x10000, RZ ;  /* 0x00010000190e7824 */ /* 0x000fe200078e00ff */
[----:B------:R-:W-:Y:S01]  /*1560*/  PRMT R16, R126, 0x7632, R16 ;  /* 0x000076327e107816 */ /* 0x000fe20000000010 */
[----:B------:R-:W-:-:S02]  /*1570*/  IMAD.U32 R19, R11, 0x10000, RZ ;  /* 0x000100000b137824 */ /* 0x000fc400078e00ff */
[----:B------:R-:W-:Y:S01]  /*1580*/  FADD.FTZ R129, R18, R129 ;  /* 0x0000008112817221 */ /* 0x000fe20000010000 */
[----:B------:R-:W-:Y:S01]  /*1590*/  PRMT R128, R127, 0x7632, R128 ;  /* 0x000076327f807816 */ /* 0x000fe20000000080 */
[----:B------:R-:W-:Y:S01]  /*15a0*/  FADD.FTZ R11, R124, R17 ;  /* 0x000000117c0b7221 */ /* 0x000fe20000010000 */
[----:B------:R-:W-:Y:S01]  /*15b0*/  FADD.FTZ R19, R10, R19 ;  /* 0x000000130a137221 */ /* 0x000fe20000010000 */
[----:B------:R-:W-:Y:S01]  /*15c0*/  PRMT R10, R25, 0x7632, R10 ;  /* 0x00007632190a7816 */ /* 0x000fe2000000000a */
[----:B------:R-:W-:Y:S01]  /*15d0*/  FADD.FTZ R14, R125, R14 ;  /* 0x0000000e7d0e7221 */ /* 0x000fe20000010000 */
[----:B------:R-:W-:Y:S01]  /*15e0*/  SHF.L.U32 R133, R21, 0x10, RZ ;  /* 0x0000001015857819 */ /* 0x000fe200000006ff */
        /* <DEDUP_REMOVED lines=9> */
[----:B------:R-:W-:-:S02]  /*1680*/  PRMT R124, R27, 0x7632, R124 ;  /* 0x000076321b7c7816 */ /* 0x000fc4000000007c */
[----:B------:R-:W-:Y:S01]  /*1690*/  SHF.L.U32 R16, R16, 0x10, RZ ;  /* 0x0000001010107819 */ /* 0x000fe200000006ff */
[----:B------:R-:W-:Y:S01]  /*16a0*/  FADD.FTZ R126, R126, R127 ;  /* 0x0000007f7e7e7221 */ /* 0x000fe20000010000 */
[----:B------:R-:W-:Y:S01]  /*16b0*/  SHF.L.U32 R128, R128, 0x10, RZ ;  /* 0x0000001080807819 */ /* 0x000fe200000006ff */
[----:B------:R-:W-:Y:S01]  /*16c0*/  IMAD.U32 R127, R124, 0x10000, RZ ;  /* 0x000100007c7f7824 */ /* 0x000fe200078e00ff */
[----:B------:R-:W-:Y:S01]  /*16d0*/  PRMT R10, R20, 0x7632, R10 ;  /* 0x00007632140a7816 */ /* 0x000fe2000000000a */
[----:B------:R-:W-:Y:S01]  /*16e0*/  FADD.FTZ R16, R16, R125 ;  /* 0x0000007d10107221 */ /* 0x000fe20000010000 */
[----:B------:R-:W-:Y:S01]  /*16f0*/  PRMT R18, R23, 0x7632, R18 ;  /* 0x0000763217127816 */ /* 0x000fe20000000012 */
[----:B------:R-:W-:Y:S01]  /*1700*/  FADD.FTZ R127, R128, R127 ;  /* 0x0000007f807f7221 */ /* 0x000fe20000010000 */
[----:B------:R-:W-:Y:S01]  /*1710*/  PRMT R14, R22, 0x7632, R14 ;  /* 0x00007632160e7816 */ /* 0x000fe2000000000e */
[----:B------:R-:W-:Y:S01]  /*1720*/  FADD.FTZ R139, R126, R139 ;  /* 0x0000008b7e8b7221 */ /* 0x000fe20000010000 */
[----:B------:R-:W-:Y:S01]  /*1730*/  PRMT R12, R21, 0x7632, R12 ;  /* 0x00007632150c7816 */ /* 0x000fe2000000000c */
[----:B------:R-:W-:Y:S01]  /*1740*/  IMAD.U32 R18, R18, 0x10000, RZ ;  /* 0x0001000012127824 */ /* 0x000fe200078e00ff */
[----:B------:R-:W-:-:S02]  /*1750*/  SHF.L.U32 R132, R23, 0x10, RZ ;  /* 0x0000001017847819 */ /* 0x000fc400000006ff */
[----:B------:R-:W-:Y:S01]  /*1760*/  SHF.L.U32 R125, R14, 0x10, RZ ;  /* 0x000000100e7d7819 */ /* 0x000fe200000006ff */
[----:B------:R-:W-:Y:S01]  /*1770*/  IMAD.U32 R12, R12, 0x10000, RZ ;  /* 0x000100000c0c7824 */ /* 0x000fe200078e00ff */
[----:B------:R-:W-:Y:S01]  /*1780*/  SHF.L.U32 R10, R10, 0x10, RZ ;  /* 0x000000100a0a7819 */ /* 0x000fe200000006ff */
[----:B------:R-:W-:Y:S01]  /*1790*/  FADD.FTZ R132, R129, R132 ;  /* 0x0000008481847221 */ /* 0x000fe20000010000 */
[----:B------:R-:W-:Y:S01]  /*17a0*/  FADD.FTZ R143, R127, R18 ;  /* 0x000000127f8f7221 */ /* 0x000fe20000010000 */
[----:B------:R-:W-:Y:S01]  /*17b0*/  FADD.FTZ R14, R16, R125 ;  /* 0x0000007d100e7221 */ /* 0x000fe20000010000 */
[----:B------:R-:W-:Y:S01]  /*17c0*/  FADD.FTZ R12, R17, R12 ;  /* 0x0000000c110c7221 */ /* 0x000fe20000010000 */
[----:B------:R-:W-:Y:S02]  /*17d0*/  FADD.FTZ R10, R19, R10 ;  /* 0x0000000a130a7221 */ /* 0x000fe40000010000 */
[----:B------:R-:W-:Y:S02]  /*17e0*/  F2FP.BF16.F32.PACK_AB R19, R143, R132 ;  /* 0x000000848f13723e */ /* 0x000fe400000010ff */
[----:B------:R-:W-:-:S02]  /*17f0*/  F2FP.BF16.F32.PACK_AB R18, R14, R139 ;  /* 0x0000008b0e12723e */ /* 0x000fc400000010ff */
[----:B------:R-:W-:Y:S02]  /*1800*/  F2FP.BF16.F32.PACK_AB R17, R12, R133 ;  /* 0x000000850c11723e */ /* 0x000fe400000010ff */
[----:B------:R-:W-:Y:S01]  /*1810*/  F2FP.BF16.F32.PACK_AB R16, R10, R11 ;  /* 0x0000000b0a10723e */ /* 0x000fe200000010ff */
[----:B------:R-:W-:Y:S06]  /*1820*/  BRA `(.L_x_2673) ;  /* 0x00000004005c7947 */ /* 0x000fec0003800000 */
.L_x_2672:
[C---:B-----5:R-:W-:Y:S01]  /*1830*/  PRMT R18, R125.reuse, 0x7632, R18 ;  /* 0x000076327d127816 */ /* 0x060fe20000000012 */
[----:B0-----:R-:W-:Y:S01]  /*1840*/  IMAD.U32 R11, R124, 0x10000, RZ ;  /* 0x000100007c0b7824 */ /* 0x001fe200078e00ff */
[----:B------:R-:W-:Y:S01]  /*1850*/  SHF.L.U32 R125, R125, 0x10, RZ ;  /* 0x000000107d7d7819 */ /* 0x000fe200000006ff */
[----:B------:R-:W-:Y:S01]  /*1860*/  IMAD.U32 R12, R25, 0x10000, RZ ;  /* 0x00010000190c7824 */ /* 0x000fe200078e00ff */
[----:B------:R-:W-:Y:S02]  /*1870*/  SHF.L.U32 R10, R24, 0x10, RZ ;  /* 0x00000010180a7819 */ /* 0x000fe400000006ff */
[----:B------:R-:W-:Y:S01]  /*1880*/  PRMT R17, R124, 0x7632, R17 ;  /* 0x000076327c117816 */ /* 0x000fe20000000011 */
[----:B------:R-:W-:Y:S01]  /*1890*/  FADD.FTZ R133, R125, R12 ;  /* 0x0000000c7d857221 */ /* 0x000fe20000010000 */
[C---:B------:R-:W-:Y:S01]  /*18a0*/  PRMT R124, R126.reuse, 0x7632, R124 ;  /* 0x000076327e7c7816 */ /* 0x040fe2000000007c */
[----:B------:R-:W-:Y:S01]  /*18b0*/  FADD.FTZ R11, R11, R10 ;  /* 0x0000000a0b0b7221 */ /* 0x000fe20000010000 */
        /* <DEDUP_REMOVED lines=20> */
[----:B------:R-:W-:Y:S02]  /*1a00*/  FADD.FTZ R143, R143, R16 ;  /* 0x000000108f8f7221 */ /* 0x000fe40000010000 */
[----:B------:R-:W-:-:S02]  /*1a10*/  FADD.FTZ R14, R125, R14 ;  /* 0x0000000e7d0e7221 */ /* 0x000fc40000010000 */
[----:B------:R-:W-:Y:S01]  /*1a20*/  FADD.FTZ R10, R17, R10 ;  /* 0x0000000a110a7221 */ /* 0x000fe20000010000 */
[----:B------:R-:W-:Y:S02]  /*1a30*/  F2FP.BF16.F32.PACK_AB R19, R143, R132 ;  /* 0x000000848f13723e */ /* 0x000fe400000010ff */
[----:B------:R-:W-:Y:S02]  /*1a40*/  F2FP.BF16.F32.PACK_AB R18, R14, R139 ;  /* 0x0000008b0e12723e */ /* 0x000fe400000010ff */
[----:B------:R-:W-:Y:S02]  /*1a50*/  F2FP.BF16.F32.PACK_AB R17, R12, R133 ;  /* 0x000000850c11723e */ /* 0x000fe400000010ff */
[----:B------:R-:W-:Y:S01]  /*1a60*/  F2FP.BF16.F32.PACK_AB R16, R10, R11 ;  /* 0x0000000b0a10723e */ /* 0x000fe200000010ff */
[----:B------:R-:W-:Y:S06]  /*1a70*/  BRA `(.L_x_2673) ;  /* 0x0000000000c87947 */ /* 0x000fec0003800000 */
.L_x_2671:
[----:B------:R-:W-:Y:S05]  /*1a80*/  @!P2 BRA `(.L_x_2674) ;  /* 0x000000000094a947 */ /* 0x000fea0003800000 */
        /* <DEDUP_REMOVED lines=37> */
.L_x_2674:
[C---:B0----5:R-:W-:Y:S01]  /*1ce0*/  PRMT R10, R124.reuse, 0x7632, R10 ;  /* 0x000076327c0a7816 */ /* 0x061fe2000000000a */
        /* <DEDUP_REMOVED lines=11> */
.L_x_2673:
[----:B------:R-:W0:Y:S01]  /*1da0*/  @P0 LDC.64 R124, c[0x0][0x3a8] ;  /* 0x0000ea00ff7c0b82 */ /* 0x000e220000000a00 */
[C---:B------:R-:W-:Y:S02]  /*1db0*/  VIADD R149, R0.reuse, 0x80 ;  /* 0x0000008000957836 */ /* 0x040fe40000000000 */
[----:B0-----:R-:W-:-:S05]  /*1dc0*/  @P0 IMAD.WIDE.U32 R124, R0, 0x10, R124 ;  /* 0x00000010007c0825 */ /* 0x001fca00078e007c */
[----:B------:R1:W-:Y:S02]  /*1dd0*/  @P0 STG.E.128 desc[UR6][R124.64], R16 ;  /* 0x000000107c000986 */ /* 0x0003e4000c101d06 */
.L_x_2670:
[----:B0--34-:R-:W-:Y:S05]  /*1de0*/  BSYNC.RECONVERGENT B0 ;  /* 0x0000000000007941 */ /* 0x019fea0003800200 */
.L_x_2669:
        /* <DEDUP_REMOVED lines=35> */
.L_x_2678:
[----:B-----5:R-:W-:Y:S01]  /*2020*/  SHF.L.U32 R9, R124, 0x10, RZ ;  /* 0x000000107c097819 */ /* 0x020fe200000006ff */
        /* <DEDUP_REMOVED lines=36> */
.L_x_2677:
[----:B------:R-:W-:-:S04]  /*2270*/  UISETP.NE.U32.AND UP0, UPT, UR14, URZ, UPT ;  /* 0x000000ff0e00728c */ /* 0x000fc8000bf05070 */
[----:B------:R-:W-:-:S09]  /*2280*/  UISETP.NE.AND.EX UP0, UPT, UR15, URZ, UPT, UP0 ;  /* 0x000000ff0f00728c */ /* 0x000fd2000bf05300 */
[----:B------:R-:W-:Y:S05]  /*2290*/  BRA.U UP0, `(.L_x_2680) ;  /* 0x0000000100947547 */ /* 0x000fea000b800000 */
[----:B-----5:R-:W-:Y:S01]  /*22a0*/  SHF.L.U32 R15, R125, 0x10, RZ ;  /* 0x000000107d0f7819 */ /* 0x020fe200000006ff */
[----:B------:R-:W-:Y:S01]  /*22b0*/  IMAD.U32 R9, R124, 0x10000, RZ ;  /* 0x000100007c097824 */ /* 0x000fe200078e00ff */
[----:B------:R-:W-:Y:S01]  /*22c0*/  SHF.L.U32 R18, R25, 0x10, RZ ;  /* 0x0000001019127819 */ /* 0x000fe200000006ff */
[----:B------:R-:W-:Y:S01]  /*22d0*/  IMAD.U32 R16, R24, 0x10000, RZ ;  /* 0x0001000018107824 */ /* 0x000fe200078e00ff */
[C---:B------:R-:W-:Y:S02]  /*22e0*/  PRMT R129, R126.reuse, 0x7632, R129 ;  /* 0x000076327e817816 */ /* 0x040fe40000000081 */
[----:B------:R-:W-:Y:S01]  /*22f0*/  SHF.L.U32 R126, R126, 0x10, RZ ;  /* 0x000000107e7e7819 */ /* 0x000fe200000006ff */
[----:B------:R-:W-:Y:S01]  /*2300*/  FADD.FTZ R9, R16, R9 ;  /* 0x0000000910097221 */ /* 0x000fe20000010000 */
[----:B------:R-:W-:Y:S01]  /*2310*/  SHF.L.U32 R137, R26, 0x10, RZ ;  /* 0x000000101a897819 */ /* 0x000fe200000006ff */
[----:B------:R-:W-:Y:S01]  /*2320*/  FADD.FTZ R15, R18, R15 ;  /* 0x0000000f120f7221 */ /* 0x000fe20000010000 */
[----:B------:R-:W-:-:S02]  /*2330*/  PRMT R128, R124, 0x7632, R128 ;  /* 0x000076327c807816 */ /* 0x000fc40000000080 */
[----:B------:R-:W-:Y:S01]  /*2340*/  PRMT R124, R125, 0x7632, R124 ;  /* 0x000076327d7c7816 */ /* 0x000fe2000000007c */
[----:B------:R-:W-:Y:S01]  /*2350*/  FADD.FTZ R137, R137, R126 ;  /* 0x0000007e89897221 */ /* 0x000fe20000010000 */
[C---:B------:R-:W-:Y:S01]  /*2360*/  PRMT R130, R127.reuse, 0x7632, R130 ;  /* 0x000076327f827816 */ /* 0x040fe20000000082 */
[----:B------:R-:W-:Y:S01]  /*2370*/  IMAD.U32 R127, R127, 0x10000, RZ ;  /* 0x000100007f7f7824 */ /* 0x000fe200078e00ff */
[----:B------:R-:W-:Y:S01]  /*2380*/  PRMT R16, R24, 0x7632, R16 ;  /* 0x0000763218107816 */ /* 0x000fe20000000010 */
[----:B------:R-:W-:Y:S01]  /*2390*/  IMAD.U32 R124, R124, 0x10000, RZ ;  /* 0x000100007c7c7824 */ /* 0x000fe200078e00ff */
[----:B------:R-:W-:Y:S02]  /*23a0*/  PRMT R17, R25, 0x7632, R17 ;  /* 0x0000763219117816 */ /* 0x000fe40000000011 */
        /* <DEDUP_REMOVED lines=20> */
.L_x_2680:
[----:B-----5:R-:W-:Y:S01]  /*24f0*/  PRMT R15, R124, 0x7632, R15 ;  /* 0x000076327c0f7816 */ /* 0x020fe2000000000f */
[----:B------:R-:W-:Y:S01]  /*2500*/  IMAD.U32 R9, R24, 0x10000, RZ ;  /* 0x0001000018097824 */ /* 0x000fe200078e00ff */
[----:B------:R-:W-:Y:S01]  /*2510*/  SHF.L.U32 R124, R124, 0x10, RZ ;  /* 0x000000107c7c7819 */ /* 0x000fe200000006ff */
[----:B------:R-:W-:Y:S01]  /*2520*/  IMAD.U32 R17, R20, 0x10000, RZ ;  /* 0x0001000014117824 */ /* 0x000fe200078e00ff */
[----:B------:R-:W-:Y:S01]  /*2530*/  SHF.L.U32 R15, R15, 0x10, RZ ;  /* 0x000000100f0f7819 */ /* 0x000fe200000006ff */
[----:B------:R-:W-:Y:S01]  /*2540*/  IMAD.U32 R130, R27, 0x10000, RZ ;  /* 0x000100001b827824 */ /* 0x000fe200078e00ff */
[----:B------:R-:W-:Y:S01]  /*2550*/  PRMT R16, R125, 0x7632, R16 ;  /* 0x000076327d107816 */ /* 0x000fe20000000010 */
[----:B------:R-:W-:Y:S01]  /*2560*/  FADD.FTZ R124, R9, R124 ;  /* 0x0000007c097c7221 */ /* 0x000fe20000010000 */
[----:B------:R-:W-:Y:S02]  /*2570*/  PRMT R9, R24, 0x7632, R9 ;  /* 0x0000763218097816 */ /* 0x000fe40000000009 */
[----:B------:R-:W-:-:S02]  /*2580*/  SHF.L.U32 R125, R125, 0x10, RZ ;  /* 0x000000107d7d7819 */ /* 0x000fc400000006ff */
        /* <DEDUP_REMOVED lines=8> */
[----:B------:R-:W-:Y:S02]  /*2610*/  SHF.L.U32 R19, R26, 0x10, RZ ;  /* 0x000000101a137819 */ /* 0x000fe400000006ff */
[----:B------:R-:W-:-:S02]  /*2620*/  PRMT R15, R25, 0x7632, R15 ;  /* 0x00007632190f7816 */ /* 0x000fc4000000000f */
[----:B------:R-:W-:Y:S01]  /*2630*/  PRMT R129, R127, 0x7632, R129 ;  /* 0x000076327f817816 */ /* 0x000fe20000000081 */
[----:B------:R-:W-:Y:S01]  /*2640*/  FADD.FTZ R126, R19, R126 ;  /* 0x0000007e137e7221 */ /* 0x000fe20000010000 */
[----:B------:R-:W-:Y:S02]  /*2650*/  PRMT R17, R26, 0x7632, R17 ;  /* 0x000076321a117816 */ /* 0x000fe40000000011 */
        /* <DEDUP_REMOVED lines=8> */
[----:B------:R-:W-:-:S02]  /*26e0*/  SHF.L.U32 R18, R18, 0x10, RZ ;  /* 0x0000001012127819 */ /* 0x000fc400000006ff */
        /* <DEDUP_REMOVED lines=9> */
[----:B------:R-:W-:Y:S01]  /*2780*/  FADD.FTZ R140, R140, R127 ;  /* 0x0000007f8c8c7221 */ /* 0x000fe20000010000 */
[----:B------:R-:W-:-:S02]  /*2790*/  SHF.L.U32 R137, R22, 0x10, RZ ;  /* 0x0000001016897819 */ /* 0x000fc400000006ff */
[----:B------:R-:W-:Y:S02]  /*27a0*/  SHF.L.U32 R124, R23, 0x10, RZ ;  /* 0x00000010177c7819 */ /* 0x000fe400000006ff */
[----:B------:R-:W-:Y:S01]  /*27b0*/  SHF.L.U32 R125, R18, 0x10, RZ ;  /* 0x00000010127d7819 */ /* 0x000fe200000006ff */
[----:B------:R-:W-:Y:S01]  /*27c0*/  FADD.FTZ R137, R137, R126 ;  /* 0x0000007e89897221 */ /* 0x000fe20000010000 */
[----:B------:R-:W-:Y:S01]  /*27d0*/  SHF.L.U32 R19, R17, 0x10, RZ ;  /* 0x0000001011137819 */ /* 0x000fe200000006ff */
[----:B------:R-:W-:Y:S02]  /*27e0*/  IMAD.U32 R17, R16, 0x10000, RZ ;  /* 0x0001000010117824 */ /* 0x000fe400078e00ff */
        /* <DEDUP_REMOVED lines=8> */
.L_x_2679:
[----:B------:R-:W0:Y:S02]  /*2870*/  @P0 LDC.64 R124, c[0x0][0x3a8] ;  /* 0x0000ea00ff7c0b82 */ /* 0x000e240000000a00 */
[C---:B0-----:R-:W-:Y:S01]  /*2880*/  @P0 IMAD.WIDE.U32 R124, R149.reuse, 0x10, R124 ;  /* 0x00000010957c0825 */ /* 0x041fe200078e007c */
[----:B------:R-:W-:-:S04]  /*2890*/  IADD3 R149, PT, PT, R149, 0x80, RZ ;  /* 0x0000008095957810 */ /* 0x000fc80007ffe0ff */
[----:B------:R0:W-:Y:S03]  /*28a0*/  @P0 STG.E.128 desc[UR6][R124.64], R16 ;  /* 0x000000107c000986 */ /* 0x0001e6000c101d06 */
.L_x_2676:
[----:B------:R-:W-:Y:S05]  /*28b0*/  BSYNC.RECONVERGENT B0 ;  /* 0x0000000000007941 */ /* 0x000fea0003800200 */
.L_x_2675:
        /* <DEDUP_REMOVED lines=35> */
.L_x_2684:
[----:B-----5:R-:W-:Y:S01]  /*2af0*/  PRMT R128, R124, 0x7632, R128 ;  /* 0x000076327c807816 */ /* 0x020fe20000000080 */
[----:B------:R-:W-:Y:S01]  /*2b00*/  IMAD.U32 R141, R22, 0x10000, RZ ;  /* 0x00010000168d7824 */ /* 0x000fe200078e00ff */
[----:B------:R-:W-:Y:S02]  /*2b10*/  SHF.L.U32 R13, R124, 0x10, RZ ;  /* 0x000000107c0d7819 */ /* 0x000fe400000006ff */
[C---:B------:R-:W-:Y:S02]  /*2b20*/  PRMT R124, R125.reuse, 0x7632, R124 ;  /* 0x000076327d7c7816 */ /* 0x040fe4000000007c */
[----:B------:R-:W-:Y:S02]  /*2b30*/  SHF.L.U32 R125, R125, 0x10, RZ ;  /* 0x000000107d7d7819 */ /* 0x000fe400000006ff */
[----:B------:R-:W-:Y:S02]  /*2b40*/  SHF.L.U32 R16, R20, 0x10, RZ ;  /* 0x0000001014107819 */ /* 0x000fe400000006ff */
[----:B------:R-:W-:-:S02]  /*2b50*/  SHF.L.U32 R18, R21, 0x10, RZ ;  /* 0x0000001015127819 */ /* 0x000fc400000006ff */
[C---:B------:R-:W-:Y:S01]  /*2b60*/  PRMT R129, R126.reuse, 0x7632, R129 ;  /* 0x000076327e817816 */ /* 0x040fe20000000081 */
[----:B------:R-:W-:Y:S02]  /*2b70*/  IMAD.U32 R126, R126, 0x10000, RZ ;  /* 0x000100007e7e7824 */ /* 0x000fe400078e00ff */
[----:B------:R-:W-:Y:S01]  /*2b80*/  FADD.FTZ R13, R16, R13 ;  /* 0x0000000d100d7221 */ /* 0x000fe20000010000 */
        /* <DEDUP_REMOVED lines=27> */
.L_x_2683:
[----:B------:R-:W-:-:S04]  /*2d40*/  UISETP.NE.U32.AND UP0, UPT, UR14, URZ, UPT ;  /* 0x000000ff0e00728c */ /* 0x000fc8000bf05070 */
[----:B------:R-:W-:-:S09]  /*2d50*/  UISETP.NE.AND.EX UP0, UPT, UR15, URZ, UPT, UP0 ;  /* 0x000000ff0f00728c */ /* 0x000fd2000bf05300 */
[----:B------:R-:W-:Y:S05]  /*2d60*/  BRA.U UP0, `(.L_x_2686) ;  /* 0x0000000100947547 */ /* 0x000fea000b800000 */
[C---:B-----5:R-:W-:Y:S01]  /*2d70*/  PRMT R128, R124.reuse, 0x7632, R128 ;  /* 0x000076327c807816 */ /* 0x060fe20000000080 */
[----:B------:R-:W-:Y:S01]  /*2d80*/  IMAD.U32 R18, R25, 0x10000, RZ ;  /* 0x0001000019127824 */ /* 0x000fe200078e00ff */
[----:B------:R-:W-:Y:S02]  /*2d90*/  SHF.L.U32 R13, R124, 0x10, RZ ;  /* 0x000000107c0d7819 */ /* 0x000fe400000006ff */
[C---:B------:R-:W-:Y:S01]  /*2da0*/  PRMT R124, R125.reuse, 0x7632, R124 ;  /* 0x000076327d7c7816 */ /* 0x040fe2000000007c */
[----:B------:R-:W-:Y:S01]  /*2db0*/  IMAD.U32 R125, R125, 0x10000, RZ ;  /* 0x000100007d7d7824 */ /* 0x000fe200078e00ff */
[----:B------:R-:W-:Y:S02]  /*2dc0*/  SHF.L.U32 R16, R24, 0x10, RZ ;  /* 0x0000001018107819 */ /* 0x000fe400000006ff */
[----:B------:R-:W-:Y:S01]  /*2dd0*/  PRMT R129, R126, 0x7632, R129 ;  /* 0x000076327e817816 */ /* 0x000fe20000000081 */
[----:B------:R-:W-:Y:S01]  /*2de0*/  FADD.FTZ R135, R18, R125 ;  /* 0x0000007d12877221 */ /* 0x000fe20000010000 */
[----:B------:R-:W-:Y:S01]  /*2df0*/  SHF.L.U32 R126, R126, 0x10, RZ ;  /* 0x000000107e7e7819 */ /* 0x000fe200000006ff */
[----:B------:R-:W-:Y:S01]  /*2e00*/  FADD.FTZ R13, R16, R13 ;  /* 0x0000000d100d7221 */ /* 0x000fe20000010000 */
[----:B------:R-:W-:Y:S01]  /*2e10*/  SHF.L.U32 R141, R26, 0x10, RZ ;  /* 0x000000101a8d7819 */ /* 0x000fe200000006ff */
[----:B------:R-:W-:Y:S01]  /*2e20*/  IMAD.U32 R129, R129, 0x10000, RZ ;  /* 0x0001000081817824 */ /* 0x000fe200078e00ff */
[----:B------:R-:W-:-:S02]  /*2e30*/  PRMT R130, R127, 0x7632, R130 ;  /* 0x000076327f827816 */ /* 0x000fc40000000082 */
[----:B------:R-:W-:Y:S01]  /*2e40*/  PRMT R16, R24, 0x7632, R16 ;  /* 0x0000763218107816 */ /* 0x000fe20000000010 */
[----:B------:R-:W-:Y:S01]  /*2e50*/  FADD.FTZ R141, R141, R126 ;  /* 0x0000007e8d8d7221 */ /* 0x000fe20000010000 */
[----:B------:R-:W-:Y:S01]  /*2e60*/  PRMT R17, R25, 0x7632, R17 ;  /* 0x0000763219117816 */ /* 0x000fe20000000011 */
[C---:B------:R-:W-:Y:S01]  /*2e70*/  IMAD.U32 R126, R27.reuse, 0x10000, RZ ;  /* 0x000100001b7e7824 */ /* 0x040fe200078e00ff */
        /* <DEDUP_REMOVED lines=20> */
.L_x_2686:
        /* <DEDUP_REMOVED lines=10> */
[----:B------:R-:W-:-:S02]  /*3060*/  SHF.L.U32 R125, R125, 0x10, RZ ;  /* 0x000000107d7d7819 */ /* 0x000fc400000006ff */
[----:B------:R-:W-:Y:S01]  /*3070*/  SHF.L.U32 R142, R13, 0x10, RZ ;  /* 0x000000100d8e7819 */ /* 0x000fe200000006ff */
[----:B------:R-:W-:Y:S01]  /*3080*/  FADD.FTZ R13, R17, R124 ;  /* 0x0000007c110d7221 */ /* 0x000fe20000010000 */
[C---:B------:R-:W-:Y:S01]  /*3090*/  PRMT R130, R127.reuse, 0x7632, R130 ;  /* 0x000076327f827816 */ /* 0x040fe20000000082 */
[----:B------:R-:W-:Y:S01]  /*30a0*/  FADD.FTZ R125, R18, R125 ;  /* 0x0000007d127d7221 */ /* 0x000fe20000010000 */
[----:B------:R-:W-:Y:S01]  /*30b0*/  SHF.L.U32 R147, R127, 0x10, RZ ;  /* 0x000000107f937819 */ /* 0x000fe200000006ff */
[----:B------:R-:W-:Y:S01]  /*30c0*/  FADD.FTZ R142, R19, R142 ;  /* 0x0000008e138e7221 */ /* 0x000fe20000010000 */
[C---:B------:R-:W-:Y:S01]  /*30d0*/  PRMT R129, R126.reuse, 0x7632, R129 ;  /* 0x000076327e817816 */ /* 0x040fe20000000081 */
[----:B------:R-:W-:Y:S01]  /*30e0*/  IMAD.U32 R126, R126, 0x10000, RZ ;  /* 0x000100007e7e7824 */ /* 0x000fe200078e00ff */
[C---:B------:R-:W-:Y:S02]  /*30f0*/  SHF.L.U32 R127, R26.reuse, 0x10, RZ ;  /* 0x000000101a7f7819 */ /* 0x040fe400000006ff */
[----:B------:R-:W-:Y:S01]  /*3100*/  PRMT R16, R25, 0x7632, R16 ;  /* 0x0000763219107816 */ /* 0x000fe20000000010 */
[----:B------:R-:W-:Y:S01]  /*3110*/  IMAD.U32 R146, R129, 0x10000, RZ ;  /* 0x0001000081927824 */ /* 0x000fe200078e00ff */
[----:B------:R-:W-:Y:S01]  /*3120*/  PRMT R17, R26, 0x7632, R17 ;  /* 0x000076321a117816 */ /* 0x000fe20000000011 */
[----:B------:R-:W-:Y:S01]  /*3130*/  FADD.FTZ R126, R127, R126 ;  /* 0x0000007e7f7e7221 */ /* 0x000fe20000010000 */
[----:B------:R-:W-:-:S02]  /*3140*/  PRMT R18, R27, 0x7632, R18 ;  /* 0x000076321b127816 */ /* 0x000fc40000000012 */
[----:B------:R-:W-:Y:S01]  /*3150*/  SHF.L.U32 R144, R27, 0x10, RZ ;  /* 0x000000101b907819 */ /* 0x000fe200000006ff */
[----:B------:R-:W-:Y:S01]  /*3160*/  FADD.FTZ R141, R141, R126 ;  /* 0x0000007e8d8d7221 */ /* 0x000fe20000010000 */
[----:B------:R-:W-:Y:S01]  /*3170*/  SHF.L.U32 R19, R128, 0x10, RZ ;  /* 0x0000001080137819 */ /* 0x000fe200000006ff */
[----:B------:R-:W-:Y:S01]  /*3180*/  IMAD.U32 R18, R18, 0x10000, RZ ;  /* 0x0001000012127824 */ /* 0x000fe200078e00ff */
        /* <DEDUP_REMOVED lines=11> */
[----:B------:R-:W-:-:S02]  /*3240*/  PRMT R16, R20, 0x7632, R16 ;  /* 0x0000763214107816 */ /* 0x000fc40000000010 */
[----:B------:R-:W-:Y:S02]  /*3250*/  PRMT R18, R22, 0x7632, R18 ;  /* 0x0000763216127816 */ /* 0x000fe40000000012 */
        /* <DEDUP_REMOVED lines=14> */
.L_x_2685:
[----:B------:R-:W0:Y:S02]  /*3340*/  @P0 LDC.64 R124, c[0x0][0x3a8] ;  /* 0x0000ea00ff7c0b82 */ /* 0x000e240000000a00 */
[----:B0-----:R-:W-:-:S05]  /*3350*/  @P0 IMAD.WIDE.U32 R124, R149, 0x10, R124 ;  /* 0x00000010957c0825 */ /* 0x001fca00078e007c */
[----:B------:R2:W-:Y:S02]  /*3360*/  @P0 STG.E.128 desc[UR6][R124.64], R16 ;  /* 0x000000107c000986 */ /* 0x0005e4000c101d06 */
.L_x_2682:
[----:B------:R-:W-:Y:S05]  /*3370*/  BSYNC.RECONVERGENT B0 ;  /* 0x0000000000007941 */ /* 0x000fea0003800200 */
.L_x_2681:
        /* <DEDUP_REMOVED lines=99> */
[----:B-1----:R-:W-:-:S05]  /*39b0*/  @!P2 LEA R131, R131, R124, 0x18 ;  /* 0x0000007c8383a211 */ /* 0x002fca00078ec0ff */
[----:B------:R-:W-:-:S05]  /*39c0*/  @P5 VIADD R131, R131, 0x20 ;  /* 0x0000002083835836 */ /* 0x000fca0000000000 */
        /* <DEDUP_REMOVED lines=17> */
.L_x_2688:
[----:B------:R-:W-:Y:S05]  /*3ae0*/  BSYNC.RECONVERGENT B0 ;  /* 0x0000000000007941 */ /* 0x000fea0003800200 */
.L_x_2687:
        /* <DEDUP_REMOVED lines=48> */
[----:B--2---:R-:W-:Y:S01]  /*3df0*/  FFMA.FTZ R130, R128, UR9, R149 ;  /* 0x0000000980827c23 */ /* 0x004fe20008010095 */
[----:B------:R-:W-:-:S03]  /*3e00*/  FSEL R149, R129, RZ, !P2 ;  /* 0x000000ff81957208 */ /* 0x000fc60005000000 */
[----:B------:R-:W-:Y:S01]  /*3e10*/  FADD.FTZ R130, R130, R131 ;  /* 0x0000008382827221 */ /* 0x000fe20000010000 */
[----:B---3--:R-:W-:-:S03]  /*3e20*/  @!P5 IMAD.WIDE R126, R5, 0x4, R126 ;  /* 0x00000004057ed825 */ /* 0x008fc600078e027e */
[----:B------:R-:W0:Y:S02]  /*3e30*/  MUFU.RSQ R152, R130 ;  /* 0x0000008200987308 */ /* 0x000e240000001400 */
[----:B------:R1:W-:Y:S04]  /*3e40*/  @!P5 STG.E desc[UR6][R126.64], R129 ;  /* 0x000000817e00d986 */ /* 0x0003e8000c101906 */
[----:B0-----:R1:W-:Y:S01]  /*3e50*/  @!P5 STG.E desc[UR6][R124.64], R152 ;  /* 0x000000987c00d986 */ /* 0x0013e2000c101906 */
[----:B------:R-:W-:Y:S05]  /*3e60*/  @!P1 BRA `(.L_x_2690) ;  /* 0x0000000000bc9947 */ /* 0x000fea0003800000 */
[--C-:B------:R-:W-:Y:S01]  /*3e70*/  FADD.FTZ R153, R11, -R149.reuse ;  /* 0x800000950b997221 */ /* 0x100fe20000010000 */
[--C-:B-1----:R-:W-:Y:S01]  /*3e80*/  FADD.FTZ R125, R10, -R149.reuse ;  /* 0x800000950a7d7221 */ /* 0x102fe20000010000 */
[--C-:B------:R-:W-:Y:S01]  /*3e90*/  FADD.FTZ R155, R133, -R149.reuse ;  /* 0x80000095859b7221 */ /* 0x100fe20000010000 */
[----:B------:R-:W-:Y:S01]  /*3ea0*/  FADD.FTZ R127, R12, -R149 ;  /* 0x800000950c7f7221 */ /* 0x000fe20000010000 */
[C---:B------:R-:W-:Y:S01]  /*3eb0*/  FMUL.FTZ R153, R152.reuse, R153 ;  /* 0x0000009998997220 */ /* 0x040fe20000410000 */
[C---:B------:R-:W-:Y:S01]  /*3ec0*/  FMUL.FTZ R130, R152.reuse, R125 ;  /* 0x0000007d98827220 */ /* 0x040fe20000410000 */
[C---:B------:R-:W-:Y:S01]  /*3ed0*/  FMUL.FTZ R155, R152.reuse, R155 ;  /* 0x0000009b989b7220 */ /* 0x040fe20000410000 */
[----:B------:R-:W-:Y:S01]  /*3ee0*/  FMUL.FTZ R154, R152, R127 ;  /* 0x0000007f989a7220 */ /* 0x000fe20000410000 */
[----:B-----5:R-:W-:Y:S01]  /*3ef0*/  FFMA.FTZ R124, R153, R120, R76 ;  /* 0x00000078997c7223 */ /* 0x020fe2000001004c */
[----:B------:R-:W-:Y:S01]  /*3f00*/  FFMA.FTZ R125, R130, R121, R77 ;  /* 0x00000079827d7223 */ /* 0x000fe2000001004d */
[----:B------:R-:W-:Y:S01]  /*3f10*/  FFMA.FTZ R126, R155, R122, R78 ;  /* 0x0000007a9b7e7223 */ /* 0x000fe2000001004e */
[----:B------:R-:W-:Y:S01]  /*3f20*/  FFMA.FTZ R127, R154, R123, R79 ;  /* 0x0000007b9a7f7223 */ /* 0x000fe2000001004f */
[--C-:B------:R-:W-:Y:S01]  /*3f30*/  FADD.FTZ R157, R139, -R149.reuse ;  /* 0x800000958b9d7221 */ /* 0x100fe20000010000 */
[--C-:B------:R-:W-:Y:S01]  /*3f40*/  FADD.FTZ R131, R132, -R149.reuse ;  /* 0x8000009584837221 */ /* 0x100fe20000010000 */
[----:B------:R-:W-:Y:S01]  /*3f50*/  F2FP.BF16.F32.PACK_AB R124, R125, R124 ;  /* 0x0000007c7d7c723e */ /* 0x000fe200000010ff */
[--C-:B------:R-:W-:Y:S01]  /*3f60*/  FADD.FTZ R151, R143, -R149.reuse ;  /* 0x800000958f977221 */ /* 0x100fe20000010000 */
[----:B------:R-:W-:Y:S01]  /*3f70*/  F2FP.BF16.F32.PACK_AB R125, R127, R126 ;  /* 0x0000007e7f7d723e */ /* 0x000fe200000010ff */
[----:B------:R-:W-:Y:S01]  /*3f80*/  FADD.FTZ R127, R14, -R149 ;  /* 0x800000950e7f7221 */ /* 0x000fe20000010000 */
[C---:B------:R-:W-:Y:S01]  /*3f90*/  FMUL.FTZ R157, R152.reuse, R157 ;  /* 0x0000009d989d7220 */ /* 0x040fe20000410000 */
[C---:B------:R-:W-:Y:S01]  /*3fa0*/  FMUL.FTZ R131, R152.reuse, R131 ;  /* 0x0000008398837220 */ /* 0x040fe20000410000 */
[C---:B------:R-:W-:Y:S01]  /*3fb0*/  FMUL.FTZ R158, R152.reuse, R151 ;  /* 0x00000097989e7220 */ /* 0x040fe20000410000 */
[----:B------:R-:W-:Y:S01]  /*3fc0*/  FMUL.FTZ R156, R152, R127 ;  /* 0x0000007f989c7220 */ /* 0x000fe20000410000 */
[----:B------:R-:W-:Y:S01]  /*3fd0*/  FFMA.FTZ R126, R157, R116, R80 ;  /* 0x000000749d7e7223 */ /* 0x000fe20000010050 */
[----:B------:R-:W0:Y:S01]  /*3fe0*/  LDC.64 R128, c[0x0][0x428] ;  /* 0x00010a00ff807b82 */ /* 0x000e220000000a00 */
[C---:B------:R-:W-:Y:S01]  /*3ff0*/  FFMA.FTZ R150, R131.reuse, R118, R82 ;  /* 0x0000007683967223 */ /* 0x040fe20000010052 */
[----:B------:R-:W-:Y:S01]  /*4000*/  FFMA.FTZ R127, R156, R117, R81 ;  /* 0x000000759c7f7223 */ /* 0x000fe20000010051 */
[C---:B------:R-:W-:Y:S01]  /*4010*/  FFMA.FTZ R151, R158.reuse, R119, R83 ;  /* 0x000000779e977223 */ /* 0x040fe20000010053 */
[----:B------:R-:W-:Y:S01]  /*4020*/  FFMA.FTZ R131, R131, R110, R66 ;  /* 0x0000006e83837223 */ /* 0x000fe20000010042 */
[----:B------:R-:W-:Y:S01]  /*4030*/  FFMA.FTZ R158, R158, R111, R67 ;  /* 0x0000006f9e9e7223 */ /* 0x000fe20000010043 */
[----:B------:R-:W-:Y:S01]  /*4040*/  FFMA.FTZ R153, R153, R112, R60 ;  /* 0x0000007099997223 */ /* 0x000fe2000001003c */
[----:B------:R-:W-:Y:S01]  /*4050*/  F2FP.BF16.F32.PACK_AB R126, R127, R126 ;  /* 0x0000007e7f7e723e */ /* 0x000fe200000010ff */
[----:B------:R-:W-:Y:S01]  /*4060*/  FFMA.FTZ R155, R155, R114, R62 ;  /* 0x000000729b9b7223 */ /* 0x000fe2000001003e */
[----:B------:R-:W-:Y:S01]  /*4070*/  F2FP.BF16.F32.PACK_AB R127, R151, R150 ;  /* 0x00000096977f723e */ /* 0x000fe200000010ff */
[----:B------:R-:W-:Y:S01]  /*4080*/  FFMA.FTZ R157, R157, R108, R64 ;  /* 0x0000006c9d9d7223 */ /* 0x000fe20000010040 */
[----:B------:R-:W1:Y:S01]  /*4090*/  LDC.64 R150, c[0x0][0x430] ;  /* 0x00010c00ff967b82 */ /* 0x000e620000000a00 */
[----:B------:R-:W-:Y:S01]  /*40a0*/  F2FP.BF16.F32.PACK_AB R131, R158, R131 ;  /* 0x000000839e83723e */ /* 0x000fe200000010ff */
[----:B------:R-:W-:Y:S01]  /*40b0*/  FFMA.FTZ R158, R156, R109, R65 ;  /* 0x0000006d9c9e7223 */ /* 0x000fe20000010041 */
[----:B------:R-:W-:Y:S01]  /*40c0*/  FFMA.FTZ R156, R154, R115, R63 ;  /* 0x000000739a9c7223 */ /* 0x000fe2000001003f */
[----:B------:R-:W-:-:S03]  /*40d0*/  FFMA.FTZ R154, R130, R113, R61 ;  /* 0x00000071829a7223 */ /* 0x000fc6000001003d */
[----:B------:R-:W-:Y:S01]  /*40e0*/  F2FP.BF16.F32.PACK_AB R130, R158, R157 ;  /* 0x0000009d9e82723e */ /* 0x000fe200000010ff */
[----:B0-----:R-:W-:-:S05]  /*40f0*/  IMAD.WIDE.U32 R128, R0, 0x10, R128 ;  /* 0x0000001000807825 */ /* 0x001fca00078e0080 */
[----:B------:R0:W-:Y:S01]  /*4100*/  STG.E.128 desc[UR6][R128.64], R124 ;  /* 0x0000007c80007986 */ /* 0x0001e2000c101d06 */
[----:B-1----:R-:W-:-:S04]  /*4110*/  IMAD.WIDE.U32 R150, R0, 0x10, R150 ;  /* 0x0000001000967825 */ /* 0x002fc800078e0096 */
[----:B------:R-:W-:Y:S01]  /*4120*/  VIADD R0, R0, 0x80 ;  /* 0x0000008000007836 */ /* 0x000fe20000000000 */
[----:B0-----:R-:W-:Y:S02]  /*4130*/  F2FP.BF16.F32.PACK_AB R129, R156, R155 ;  /* 0x0000009b9c81723e */ /* 0x001fe400000010ff */
[----:B------:R-:W-:-:S05]  /*4140*/  F2FP.BF16.F32.PACK_AB R128, R154, R153 ;  /* 0x000000999a80723e */ /* 0x000fca00000010ff */
[----:B------:R0:W-:Y:S02]  /*4150*/  STG.E.128 desc[UR6][R150.64], R128 ;  /* 0x0000008096007986 */ /* 0x0001e4000c101d06 */
.L_x_2690:
[----:B------:R-:W-:Y:S05]  /*4160*/  BSYNC.RECONVERGENT B0 ;  /* 0x0000000000007941 */ /* 0x000fea0003800200 */
.L_x_2689:
[----:B------:R-:W-:Y:S04]  /*4170*/  BSSY.RECONVERGENT B0, `(.L_x_2691) ;  /* 0x0000031000007945 */ /* 0x000fe80003800200 */
[----:B------:R-:W-:Y:S05]  /*4180*/  @!P3 BRA `(.L_x_2692) ;  /* 0x0000000000bcb947 */ /* 0x000fea0003800000 */
[--C-:B------:R-:W-:Y:S01]  /*4190*/  FADD.FTZ R153, R9, -R149.reuse ;  /* 0x8000009509997221 */ /* 0x100fe20000010000 */
[--C-:B-1----:R-:W-:Y:S01]  /*41a0*/  FADD.FTZ R125, R134, -R149.reuse ;  /* 0x80000095867d7221 */ /* 0x102fe20000010000 */
[--C-:B------:R-:W-:Y:S01]  /*41b0*/  FADD.FTZ R155, R15, -R149.reuse ;  /* 0x800000950f9b7221 */ /* 0x100fe20000010000 */
[----:B------:R-:W-:Y:S01]  /*41c0*/  FADD.FTZ R127, R136, -R149 ;  /* 0x80000095887f7221 */ /* 0x000fe20000010000 */
[C---:B------:R-:W-:Y:S01]  /*41d0*/  FMUL.FTZ R153, R152.reuse, R153 ;  /* 0x0000009998997220 */ /* 0x040fe20000410000 */
[C---:B0-----:R-:W-:Y:S01]  /*41e0*/  FMUL.FTZ R130, R152.reuse, R125 ;  /* 0x0000007d98827220 */ /* 0x041fe20000410000 */
        /* <DEDUP_REMOVED lines=35> */
[----:B------:R0:W-:Y:S02]  /*4420*/  STG.E.128 desc[UR6][R128.64], R124 ;  /* 0x0000007c80007986 */ /* 0x0001e4000c101d06 */
[----:B0-----:R-:W-:Y:S01]  /*4430*/  F2FP.BF16.F32.PACK_AB R129, R156, R155 ;  /* 0x0000009b9c81723e */ /* 0x001fe200000010ff */
[----:B-1----:R-:W-:Y:S01]  /*4440*/  IMAD.WIDE.U32 R124, R0, 0x10, R150 ;  /* 0x00000010007c7825 */ /* 0x002fe200078e0096 */
[----:B------:R-:W-:Y:S02]  /*4450*/  F2FP.BF16.F32.PACK_AB R128, R154, R153 ;  /* 0x000000999a80723e */ /* 0x000fe400000010ff */
[----:B------:R-:W-:-:S03]  /*4460*/  IADD3 R0, PT, PT, R0, 0x80, RZ ;  /* 0x0000008000007810 */ /* 0x000fc60007ffe0ff */
[----:B------:R2:W-:Y:S04]  /*4470*/  STG.E.128 desc[UR6][R124.64], R128 ;  /* 0x000000807c007986 */ /* 0x0005e8000c101d06 */
.L_x_2692:
[----:B------:R-:W-:Y:S05]  /*4480*/  BSYNC.RECONVERGENT B0 ;  /* 0x0000000000007941 */ /* 0x000fea0003800200 */
.L_x_2691:
[----:B------:R-:W-:Y:S04]  /*4490*/  BSSY.RECONVERGENT B0, `(.L_x_2693) ;  /* 0x0000030000007945 */ /* 0x000fe80003800200 */
[----:B------:R-:W-:Y:S05]  /*44a0*/  @!P4 BRA `(.L_x_2694) ;  /* 0x0000000000b8c947 */ /* 0x000fea0003800000 */
[--C-:B------:R-:W-:Y:S01]  /*44b0*/  FADD.FTZ R153, R147, -R149.reuse ;  /* 0x8000009593997221 */ /* 0x100fe20000010000 */
[--C-:B------:R-:W-:Y:S01]  /*44c0*/  FADD.FTZ R157, R148, -R149.reuse ;  /* 0x80000095949d7221 */ /* 0x100fe20000010000 */
[--C-:B-1----:R-:W-:Y:S01]  /*44d0*/  FADD.FTZ R127, R135, -R149.reuse ;  /* 0x80000095877f7221 */ /* 0x102fe20000010000 */
[--C-:B0-2---:R-:W-:Y:S01]  /*44e0*/  FADD.FTZ R131, R144, -R149.reuse ;  /* 0x8000009590837221 */ /* 0x105fe20000010000 */
[C---:B------:R-:W-:Y:S01]  /*44f0*/  FMUL.FTZ R153, R152.reuse, R153 ;  /* 0x0000009998997220 */ /* 0x040fe20000410000 */
[----:B------:R-:W-:Y:S01]  /*4500*/  FMUL.FTZ R124, R152, R157 ;  /* 0x0000009d987c7220 */ /* 0x000fe20000410000 */
[--C-:B------:R-:W-:Y:S01]  /*4510*/  FADD.FTZ R129, R13, -R149.reuse ;  /* 0x800000950d817221 */ /* 0x100fe20000010000 */
[--C-:B------:R-:W-:Y:S01]  /*4520*/  FADD.FTZ R125, R142, -R149.reuse ;  /* 0x800000958e7d7221 */ /* 0x100fe20000010000 */
[--C-:B------:R-:W-:Y:S01]  /*4530*/  FADD.FTZ R155, R141, -R149.reuse ;  /* 0x800000958d9b7221 */ /* 0x100fe20000010000 */
[----:B------:R-:W-:Y:S01]  /*4540*/  FADD.FTZ R151, R146, -R149 ;  /* 0x8000009592977221 */ /* 0x000fe20000010000 */
[----:B------:R-:W-:Y:S01]  /*4550*/  FMUL.FTZ R149, R152, R127 ;  /* 0x0000007f98957220 */ /* 0x000fe20000410000 */
[C---:B-----5:R-:W-:Y:S01]  /*4560*/  FFMA.FTZ R127, R153.reuse, R54, R42 ;  /* 0x00000036997f7223 */ /* 0x060fe2000001002a */
[----:B------:R-:W-:Y:S01]  /*4570*/  FFMA.FTZ R126, R124, R55, R43 ;  /* 0x000000377c7e7223 */ /* 0x000fe2000001002b */
[C---:B------:R-:W-:Y:S01]  /*4580*/  FMUL.FTZ R130, R152.reuse, R131 ;  /* 0x0000008398827220 */ /* 0x040fe20000410000 */
[C---:B------:R-:W-:Y:S01]  /*4590*/  FMUL.FTZ R129, R152.reuse, R129 ;  /* 0x0000008198817220 */ /* 0x040fe20000410000 */
[C---:B------:R-:W-:Y:S01]  /*45a0*/  FMUL.FTZ R128, R152.reuse, R125 ;  /* 0x0000007d98807220 */ /* 0x040fe20000410000 */
[C---:B------:R-:W-:Y:S01]  /*45b0*/  FMUL.FTZ R155, R152.reuse, R155 ;  /* 0x0000009b989b7220 */ /* 0x040fe20000410000 */
[----:B------:R-:W-:Y:S01]  /*45c0*/  FMUL.FTZ R154, R152, R151 ;  /* 0x00000097989a7220 */ /* 0x000fe20000410000 */
[----:B------:R-:W-:Y:S01]  /*45d0*/  FFMA.FTZ R131, R153, R46, R34 ;  /* 0x0000002e99837223 */ /* 0x000fe20000010022 */
[----:B------:R-:W0:Y:S01]  /*45e0*/  LDC.64 R150, c[0x0][0x430] ;  /* 0x00010c00ff967b82 */ /* 0x000e220000000a00 */
[----:B------:R-:W-:Y:S01]  /*45f0*/  F2FP.BF16.F32.PACK_AB R127, R126, R127 ;  /* 0x0000007f7e7f723e */ /* 0x000fe200000010ff */
[----:B------:R-:W-:Y:S01]  /*4600*/  FFMA.FTZ R126, R124, R47, R35 ;  /* 0x0000002f7c7e7223 */ /* 0x000fe20000010023 */
[----:B------:R-:W-:Y:S01]  /*4610*/  FFMA.FTZ R124, R129, R56, R36 ;  /* 0x00000038817c7223 */ /* 0x000fe20000010024 */
[----:B------:R-:W-:Y:S01]  /*4620*/  FFMA.FTZ R125, R128, R57, R37 ;  /* 0x00000039807d7223 */ /* 0x000fe20000010025 */
[----:B------:R-:W-:Y:S01]  /*4630*/  FFMA.FTZ R156, R155, R52, R40 ;  /* 0x000000349b9c7223 */ /* 0x000fe20000010028 */
[----:B------:R-:W-:Y:S01]  /*4640*/  FFMA.FTZ R157, R154, R53, R41 ;  /* 0x000000359a9d7223 */ /* 0x000fe20000010029 */
[----:B------:R-:W-:Y:S01]  /*4650*/  F2FP.BF16.F32.PACK_AB R131, R126, R131 ;  /* 0x000000837e83723e */ /* 0x000fe200000010ff */
[----:B------:R-:W1:Y:S01]  /*4660*/  LDC.64 R152, c[0x0][0x428] ;  /* 0x00010a00ff987b82 */ /* 0x000e620000000a00 */
[----:B------:R-:W-:Y:S01]  /*4670*/  F2FP.BF16.F32.PACK_AB R124, R125, R124 ;  /* 0x0000007c7d7c723e */ /* 0x000fe200000010ff */
[----:B------:R-:W-:Y:S01]  /*4680*/  FFMA.FTZ R125, R149, R58, R38 ;  /* 0x0000003a957d7223 */ /* 0x000fe20000010026 */
[----:B------:R-:W-:Y:S01]  /*4690*/  FFMA.FTZ R126, R130, R59, R39 ;  /* 0x0000003b827e7223 */ /* 0x000fe20000010027 */
[----:B------:R-:W-:Y:S01]  /*46a0*/  FFMA.FTZ R158, R154, R45, R33 ;  /* 0x0000002d9a9e7223 */ /* 0x000fe20000010021 */
[----:B------:R-:W-:Y:S01]  /*46b0*/  FFMA.FTZ R155, R155, R44, R32 ;  /* 0x0000002c9b9b7223 */ /* 0x000fe20000010020 */
[----:B------:R-:W-:-:S02]  /*46c0*/  FFMA.FTZ R154, R130, R51, R31 ;  /* 0x00000033829a7223 */ /* 0x000fc4000001001f */
[----:B------:R-:W-:Y:S02]  /*46d0*/  F2FP.BF16.F32.PACK_AB R125, R126, R125 ;  /* 0x0000007d7e7d723e */ /* 0x000fe400000010ff */
[----:B------:R-:W-:Y:S01]  /*46e0*/  F2FP.BF16.F32.PACK_AB R126, R157, R156 ;  /* 0x0000009c9d7e723e */ /* 0x000fe200000010ff */
[----:B------:R-:W-:Y:S01]  /*46f0*/  FFMA.FTZ R156, R129, R48, R28 ;  /* 0x00000030819c7223 */ /* 0x000fe2000001001c */
[----:B------:R-:W-:Y:S01]  /*4700*/  FFMA.FTZ R129, R149, R50, R30 ;  /* 0x0000003295817223 */ /* 0x000fe2000001001e */
[----:B------:R-:W-:Y:S01]  /*4710*/  FFMA.FTZ R149, R128, R49, R29 ;  /* 0x0000003180957223 */ /* 0x000fe2000001001d */
[----:B------:R-:W-:Y:S01]  /*4720*/  F2FP.BF16.F32.PACK_AB R130, R158, R155 ;  /* 0x0000009b9e82723e */ /* 0x000fe200000010ff */
[----:B0-----:R-:W-:Y:S02]  /*4730*/  IMAD.WIDE.U32 R150, R0, 0x10, R150 ;  /* 0x0000001000967825 */ /* 0x001fe400078e0096 */
[----:B------:R-:W-:Y:S02]  /*4740*/  F2FP.BF16.F32.PACK_AB R129, R154, R129 ;  /* 0x000000819a81723e */ /* 0x000fe400000010ff */
[----:B------:R-:W-:Y:S01]  /*4750*/  F2FP.BF16.F32.PACK_AB R128, R149, R156 ;  /* 0x0000009c9580723e */ /* 0x000fe200000010ff */
[----:B-1----:R-:W-:-:S05]  /*4760*/  IMAD.WIDE.U32 R152, R0, 0x10, R152 ;  /* 0x0000001000987825 */ /* 0x002fca00078e0098 */
[----:B------:R3:W-:Y:S04]  /*4770*/  STG.E.128 desc[UR6][R152.64], R124 ;  /* 0x0000007c98007986 */ /* 0x0007e8000c101d06 */
[----:B------:R3:W-:Y:S02]  /*4780*/  STG.E.128 desc[UR6][R150.64], R128 ;  /* 0x0000008096007986 */ /* 0x0007e4000c101d06 */
.L_x_2694:
[----:B------:R-:W-:Y:S05]  /*4790*/  BSYNC.RECONVERGENT B0 ;  /* 0x0000000000007941 */ /* 0x000fea0003800200 */
.L_x_2693:
[----:B-123--:R-:W1:Y:S01]  /*47a0*/  LDC.64 R124, c[0x0][0x380] ;  /* 0x0000e000ff7c7b82 */ /* 0x00ee620000000a00 */
[----:B------:R-:W-:Y:S01]  /*47b0*/  UPLOP3.LUT UP1, UPT, UPT, UPT, UP1, 0x40, 0x4 ;  /* 0x000000000004789c */ /* 0x000fe20003f2e810 */
[----:B-1----:R-:W-:-:S04]  /*47c0*/  IADD3 R5, PT, PT, R5, R124, RZ ;  /* 0x0000007c05057210 */ /* 0x002fc80007ffe0ff */
[----:B------:R-:W-:-:S13]  /*47d0*/  ISETP.GE.AND P2, PT, R5, R125, PT ;  /* 0x0000007d0500720c */ /* 0x000fda0003f46270 */
[----:B------:R-:W-:Y:S05]  /*47e0*/  @!P2 BRA `(.L_x_2695) ;  /* 0xffffffc800d4a947 */ /* 0x000fea000383ffff */
[----:B------:R-:W-:Y:S05]  /*47f0*/  EXIT ;  /* 0x000000000000794d */ /* 0x000fea0003800000 */
.L_x_2696:
        /* <DEDUP_REMOVED lines=16> */
.L_x_13580:


//--------------------- .text._ZN10layer_norm31ln_parallel_residual_fwd_kernelINS_13Kernel_traitsIf13__nv_bfloat16S2_S2_fjLj3072ELj1ELj1ELj4ELj16ENS_18Kernel_traits_baseILj3072EfS2_S2_S2_fjLj128EEEEELb0ELb0ELb1EEEvNS_9FwdParamsE --------------------------
	.section	.text._ZN10layer_norm31ln_parallel_residual_fwd_kernelINS_13Kernel_traitsIf13__nv_bfloat16S2_S2_fjLj3072ELj1ELj1ELj4ELj16ENS_18Kernel_traits_baseILj3072EfS2_S2_S2_fjLj128EEEEELb0ELb0ELb1EEEvNS_9FwdParamsE,"ax",@progbits
	.align	128
        .global         _ZN10layer_norm31ln_parallel_residual_fwd_kernelINS_13Kernel_traitsIf13__nv_bfloat16S2_S2_fjLj3072ELj1ELj1ELj4ELj16ENS_18Kernel_traits_baseILj3072EfS2_S2_S2_fjLj128EEEEELb0ELb0ELb1EEEvNS_9FwdParamsE
        .type           _ZN10layer_norm31ln_parallel_residual_fwd_kernelINS_13Kernel_traitsIf13__nv_bfloat16S2_S2_fjLj3072ELj1ELj1ELj4ELj16ENS_18Kernel_traits_baseILj3072EfS2_S2_S2_fjLj128EEEEELb0ELb0ELb1EEEvNS_9FwdParamsE,@function
        .size           _ZN10layer_norm31ln_parallel_residual_fwd_kernelINS_13Kernel_traitsIf13__nv_bfloat16S2_S2_fjLj3072ELj1ELj1ELj4ELj16ENS_18Kernel_traits_baseILj3072EfS2_S2_S2_fjLj128EEEEELb0ELb0ELb1EEEvNS_9FwdParamsE,(.L_x_13581 - _ZN10layer_norm31ln_parallel_residual_fwd_kernelINS_13Kernel_traitsIf13__nv_bfloat16S2_S2_fjLj3072ELj1ELj1ELj4ELj16ENS_18Kernel_traits_baseILj3072EfS2_S2_S2_fjLj128EEEEELb0ELb0ELb1EEEvNS_9FwdParamsE)
        .other          _ZN10layer_norm31ln_parallel_residual_fwd_kernelINS_13Kernel_traitsIf13__nv_bfloat16S2_S2_fjLj3072ELj1ELj1ELj4ELj16ENS_18Kernel_traits_baseILj3072EfS2_S2_S2_fjLj128EEEEELb0ELb0ELb1EEEvNS_9FwdParamsE,@"STO_CUDA_ENTRY STV_DEFAULT"
_ZN10layer_norm31ln_parallel_residual_fwd_kernelINS_13Kernel_traitsIf13__nv_bfloat16S2_S2_fjLj3072ELj1ELj1ELj4ELj16ENS_18Kernel_traits_baseILj3072EfS2_S2_S2_fjLj128EEEEELb0ELb0ELb1EEEvNS_9FwdParamsE:
.text._ZN10layer_norm31ln_parallel_residual_fwd_kernelINS_13Kernel_traitsIf13__nv_bfloat16S2_S2_fjLj3072ELj1ELj1ELj4ELj16ENS_18Kernel_traits_baseILj3072EfS2_S2_S2_fjLj128EEEEELb0ELb0ELb1EEEvNS_9FwdParamsE:
        /* <DEDUP_REMOVED lines=14> */
[----:B------:R-:W0:Y:S01]  /*00e0*/  LDCU.64 UR4, c[0x0][0x440] ;  /* 0x00008800ff0477ac */ /* 0x000e220008000a00 */
        /* <DEDUP_REMOVED lines=11> */
[----:B------:R-:W-:Y:S01]  /*01a0*/  CS2R R24, SRZ ;  /* 0x0000000000187805 */ /* 0x000fe2000001ff00 */
        /* <DEDUP_REMOVED lines=9> */
[----:B------:R-:W5:Y:S04]  /*0240*/  LDG.E.128 R36, desc[UR6][R2.64+0x1000] ;  /* 0x0010000602247981 */ /* 0x000f68000c1e1d00 */
[----:B------:R-:W5:Y:S04]  /*0250*/  LDG.E.128 R40, desc[UR6][R2.64+0x1010] ;  /* 0x0010100602287981 */ /* 0x000f68000c1e1d00 */
[----:B------:R-:W5:Y:S04]  /*0260*/  LDG.E.128 R44, desc[UR6][R2.64+0x2000] ;  /* 0x00200006022c7981 */ /* 0x000f68000c1e1d00 */
        /* <DEDUP_REMOVED lines=14> */
[----:B------:R-:W-:Y:S01]  /*0350*/  CS2R R96, SRZ ;  /* 0x0000000000607805 */ /* 0x000fe2000001ff00 */
[----:B------:R-:W5:Y:S04]  /*0360*/  LDG.E.128 R64, desc[UR6][R84.64+0x1010] ;  /* 0x0010100654407981 */ /* 0x000f68000c1e1d00 */
[----:B------:R-:W5:Y:S04]  /*0370*/  LDG.E.128 R68, desc[UR6][R84.64+0x2000] ;  /* 0x0020000654447981 */ /* 0x000f68000c1e1d00 */
[----:B------:R0:W5:Y:S02]  /*0380*/  LDG.E.128 R72, desc[UR6][R84.64+0x2010] ;  /* 0x0020100654487981 */ /* 0x000164000c1e1d00 */
[----:B0-----:R-:W-:Y:S01]  /*0390*/  CS2R R84, SRZ ;  /* 0x0000000000547805 */ /* 0x001fe2000001ff00 */
[----:B------:R-:W-:Y:S06]  /*03a0*/  BRA `(.L_x_2699) ;  /* 0x0000000400887947 */ /* 0x000fec0003800000 */
.L_x_2698:
        /* <DEDUP_REMOVED lines=23> */
[----:B------:R0:W5:Y:S01]  /*0520*/  LDG.E.128 R76, desc[UR6][R2.64+0x2010] ;  /* 0x00201006024c7981 */ /* 0x000162000c1e1d00 */
[----:B------:R-:W-:Y:S05]  /*0530*/  BRA `(.L_x_2699) ;  /* 0x0000000400247947 */ /* 0x000fea0003800000 */
.L_x_2697:
[----:B------:R-:W0:Y:S02]  /*0540*/  LDCU.64 UR4, c[0x0][0x440] ;  /* 0x00008800ff0477ac */ /* 0x000e240008000a00 */
[----:B0-----:R-:W-:-:S04]  /*0550*/  UISETP.NE.U32.AND UP0, UPT, UR4, URZ, UPT ;  /* 0x000000ff0400728c */ /* 0x001fc8000bf05070 */
[----:B------:R-:W-:-:S09]  /*0560*/  UISETP.NE.AND.EX UP0, UPT, UR5, URZ, UPT, UP0 ;  /* 0x000000ff0500728c */ /* 0x000fd2000bf05300 */
[----:B------:R-:W-:Y:S05]  /*0570*/  BRA.U !UP0, `(.L_x_2700) ;  /* 0x0000000108847547 */ /* 0x000fea000b800000 */
        /* <DEDUP_REMOVED lines=8> */
[----:B------:R4:W5:Y:S01]  /*0600*/  LDG.E.128 R36, desc[UR6][R68.64+0x1000] ;  /* 0x0010000644247981 */ /* 0x000962000c1e1d00 */
[----:B--2---:R-:W-:-:S03]  /*0610*/  IMAD.WIDE.U32 R100, R138, 0x20, R6 ;  /* 0x000000208a647825 */ /* 0x004fc600078e0006 */
[----:B------:R4:W5:Y:S04]  /*0620*/  LDG.E.128 R40, desc[UR6][R68.64+0x1010] ;  /* 0x0010100644287981 */ /* 0x000968000c1e1d00 */
[----:B------:R4:W5:Y:S01]  /*0630*/  LDG.E.128 R44, desc[UR6][R68.64+0x2000] ;  /* 0x00200006442c7981 */ /* 0x000962000c1e1d00 */
[----:B---3--:R-:W-:-:S03]  /*0640*/  IMAD.WIDE.U32 R102, R138, 0x20, R8 ;  /* 0x000000208a667825 */ /* 0x008fc600078e0008 */
        /* <DEDUP_REMOVED lines=20> */
.L_x_2700:
        /* <DEDUP_REMOVED lines=9> */
[----:B------:R-:W5:Y:S04]  /*0820*/  LDG.E.128 R40, desc[UR6][R2.64+0x1010] ;  /* 0x0010100602287981 */ /* 0x000f68000c1e1d00 */
[----:B------:R-:W5:Y:S04]  /*0830*/  LDG.E.128 R44, desc[UR6][R2.64+0x2000] ;  /* 0x00200006022c7981 */ /* 0x000f68000c1e1d00 */
[----:B------:R-:W5:Y:S01]  /*0840*/  LDG.E.128 R48, desc[UR6][R2.64+0x2010] ;  /* 0x0020100602307981 */ /* 0x000f62000c1e1d00 */
[----:B------:R-:W-:Y:S02]  /*0850*/  CS2R R78, SRZ ;  /* 0x00000000004e7805 */ /* 0x000fe4000001ff00 */
[----:B------:R-:W-:-:S02]  /*0860*/  CS2R R76, SRZ ;  /* 0x00000000004c7805 */ /* 0x000fc4000001ff00 */
[----:B------:R-:W-:Y:S01]  /*0870*/  CS2R R82, SRZ ;  /* 0x0000000000527805 */ /* 0x000fe2000001ff00 */
[----:B------:R-:W5:Y:S01]  /*0880*/  LDG.E.128 R24, desc[UR6][R80.64] ;  /* 0x0000000650187981 */ /* 0x000f62000c1e1d00 */
[----:B------:R-:W-:Y:S02]  /*0890*/  CS2R R86, SRZ ;  /* 0x0000000000567805 */ /* 0x000fe4000001ff00 */
[----:B------:R-:W-:Y:S02]  /*08a0*/  CS2R R90, SRZ ;  /* 0x00000000005a7805 */ /* 0x000fe4000001ff00 */
[----:B------:R-:W-:Y:S01]  /*08b0*/  CS2R R88, SRZ ;  /* 0x0000000000587805 */ /* 0x000fe2000001ff00 */
[----:B------:R-:W5:Y:S01]  /*08c0*/  LDG.E.128 R20, desc[UR6][R80.64+0x10] ;  /* 0x0000100650147981 */ /* 0x000f62000c1e1d00 */
[----:B------:R-:W-:Y:S02]  /*08d0*/  CS2R R94, SRZ ;  /* 0x00000000005e7805 */ /* 0x000fe4000001ff00 */
[----:B------:R-:W-:-:S02]  /*08e0*/  CS2R R92, SRZ ;  /* 0x00000000005c7805 */ /* 0x000fc4000001ff00 */
[----:B------:R-:W-:Y:S01]  /*08f0*/  CS2R R98, SRZ ;  /* 0x0000000000627805 */ /* 0x000fe2000001ff00 */
[----:B------:R-:W5:Y:S01]  /*0900*/  LDG.E.128 R16, desc[UR6][R80.64+0x1000] ;  /* 0x0010000650107981 */ /* 0x000f62000c1e1d00 */
[----:B------:R-:W-:-:S03]  /*0910*/  CS2R R96, SRZ ;  /* 0x0000000000607805 */ /* 0x000fc6000001ff00 */
[----:B------:R-:W5:Y:S04]  /*0920*/  LDG.E.128 R12, desc[UR6][R80.64+0x1010] ;  /* 0x00101006500c7981 */ /* 0x000f68000c1e1d00 */
[----:B------:R-:W5:Y:S04]  /*0930*/  LDG.E.128 R8, desc[UR6][R80.64+0x2000] ;  /* 0x0020000650087981 */ /* 0x000f68000c1e1d00 */
[----:B------:R0:W5:Y:S04]  /*0940*/  LDG.E.128 R4, desc[UR6][R80.64+0x2010] ;  /* 0x0020100650047981 */ /* 0x000168000c1e1d00 */
[----:B------:R-:W5:Y:S04]  /*0950*/  LDG.E.128 R52, desc[UR6][R84.64] ;  /* 0x0000000654347981 */ /* 0x000f68000c1e1d00 */
[----:B------:R-:W5:Y:S01]  /*0960*/  LDG.E.128 R56, desc[UR6][R84.64+0x10] ;  /* 0x0000100654387981 */ /* 0x000f62000c1e1d00 */
[----:B0-----:R-:W-:-:S03]  /*0970*/  CS2R R80, SRZ ;  /* 0x0000000000507805 */ /* 0x001fc6000001ff00 */
[----:B------:R-:W5:Y:S04]  /*0980*/  LDG.E.128 R60, desc[UR6][R84.64+0x1000] ;  /* 0x00100006543c7981 */ /* 0x000f68000c1e1d00 */
[----:B------:R-:W5:Y:S04]  /*0990*/  LDG.E.128 R64, desc[UR6][R84.64+0x1010] ;  /* 0x0010100654407981 */ /* 0x000f68000c1e1d00 */
[----:B------:R-:W5:Y:S04]  /*09a0*/  LDG.E.128 R68, desc[UR6][R84.64+0x2000] ;  /* 0x0020000654447981 */ /* 0x000f68000c1e1d00 */
[----:B------:R0:W5:Y:S02]  /*09b0*/  LDG.E.128 R72, desc[UR6][R84.64+0x2010] ;  /* 0x0020100654487981 */ /* 0x000164000c1e1d00 */
[----:B0-----:R-:W-:-:S07]  /*09c0*/  CS2R R84, SRZ ;  /* 0x0000000000547805 */ /* 0x001fce000001ff00 */
.L_x_2699:
[----:B------:R-:W1:Y:S02]  /*09d0*/  LDCU UR4, c[0x0][0x384] ;  /* 0x00007080ff0477ac */ /* 0x000e640008000800 */
[----:B-1----:R-:W-:-:S13]  /*09e0*/  ISETP.GE.AND P1, PT, R136, UR4, PT ;  /* 0x0000000488007c0c */ /* 0x002fda000bf26270 */
[----:B------:R-:W-:Y:S05]  /*09f0*/  @P1 EXIT ;  /* 0x000000000000194d */ /* 0x000fea0003800000 */
[----:B------:R-:W1:Y:S01]  /*0a00*/  LDCU.U8 UR4, c[0x0][0x410] ;  /* 0x00008200ff0477ac */ /* 0x000e620008000000 */
[----:B------:R-:W-:Y:S01]  /*0a10*/  ISETP.NE.U32.AND P1, PT, R104, RZ, PT ;  /* 0x000000ff6800720c */ /* 0x000fe20003f25070 */
[----:B------:R-:W2:Y:S03]  /*0a20*/  LDCU UR8, c[0x0][0x388] ;  /* 0x00007100ff0877ac */ /* 0x000ea60008000800 */
[----:B------:R-:W-:Y:S01]  /*0a30*/  ISETP.NE.AND.EX P1, PT, R105, RZ, PT, P1 ;  /* 0x000000ff6900720c */ /* 0x000fe20003f25310 */
[----:B------:R-:W3:Y:S01]  /*0a40*/  LDCU UR9, c[0x0][0x400] ;  /* 0x00008000ff0977ac */ /* 0x000ee20008000800 */
[----:B------:R-:W0:Y:S01]  /*0a50*/  LDCU.64 UR10, c[0x0][0x3a0] ;  /* 0x00007400ff0a77ac */ /* 0x000e220008000a00 */
[----:B------:R-:W0:Y:S01]  /*0a60*/  LDCU.64 UR12, c[0x0][0x398] ;  /* 0x00007300ff0c77ac */ /* 0x000e220008000a00 */
[----:B-1----:R-:W-:Y:S01]  /*0a70*/  ISETP.NE.AND P3, PT, RZ, UR4, PT ;  /* 0x00000004ff007c0c */ /* 0x002fe2000bf65270 */
[----:B------:R-:W-:-:S12]  /*0a80*/  UPLOP3.LUT UP2, UPT, UPT, UPT, UPT, 0x40, 0x4 ;  /* 0x000000000004789c */ /* 0x000fd80003f4e870 */
.L_x_2715:
[----:B0-----:R-:W-:Y:S01]  /*0a90*/  ISETP.NE.U32.AND P2, PT, RZ, UR10, PT ;  /* 0x0000000aff007c0c */ /* 0x001fe2000bf45070 */
[----:B-1--4-:R-:W0:Y:S01]  /*0aa0*/  LDC.64 R2, c[0x0][0x390] ;  /* 0x0000e400ff027b82 */ /* 0x012e220000000a00 */
[----:B--2---:R-:W-:Y:S02]  /*0ab0*/  IMAD R0, R136, UR8, RZ ;  /* 0x0000000888007c24 */ /* 0x004fe4000f8e02ff */
[----:B------:R-:W-:-:S03]  /*0ac0*/  ISETP.NE.AND.EX P2, PT, RZ, UR11, PT, P2 ;  /* 0x0000000bff007c0c */ /* 0x000fc6000bf45320 */
[----:B------:R-:W-:Y:S02]  /*0ad0*/  SHF.R.S32.HI R113, RZ, 0x1f, R0 ;  /* 0x0000001fff717819 */ /* 0x000fe40000011400 */
[----:B------:R-:W1:Y:S02]  /*0ae0*/  @P1 LDC.64 R116, c[0x0][0x398] ;  /* 0x0000e600ff741b82 */ /* 0x000e640000000a00 */
[----:B------:R-:W-:-:S04]  /*0af0*/  LEA.HI R113, R113, R0, RZ, 0x3 ;  /* 0x0000000071717211 */ /* 0x000fc800078f18ff */
[----:B------:R-:W-:Y:S02]  /*0b00*/  LEA.HI.SX32 R131, R113, R138, 0x1d ;  /* 0x0000008a71837211 */ /* 0x000fe400078feaff */
[----:B------:R-:W2:Y:S03]  /*0b10*/  @P2 LDC.64 R118, c[0x0][0x3a0] ;  /* 0x0000e800ff762b82 */ /* 0x000ea60000000a00 */
[----:B0-----:R-:W-:-:S06]  /*0b20*/  IMAD.WIDE.U32 R144, R131, 0x10, R2 ;  /* 0x0000001083907825 */ /* 0x001fcc00078e0002 */
[----:B-----5:R-:W5:Y:S01]  /*0b30*/  LDG.E.128 R144, desc[UR6][R144.64] ;  /* 0x0000000690907981 */ /* 0x020f62000c1e1d00 */
[----:B-1----:R-:W-:-:S05]  /*0b40*/  @P1 IMAD.WIDE.U32 R116, R131, 0x10, R116 ;  /* 0x0000001083741825 */ /* 0x002fca00078e0074 */
[----:B------:R0:W5:Y:S01]  /*0b50*/  @P1 LDG.E.128 R104, desc[UR6][R116.64] ;  /* 0x0000000674681981 */ /* 0x000162000c1e1d00 */
[----:B--2---:R-:W-:-:S05]  /*0b60*/  @P2 IMAD.WIDE.U32 R118, R131, 0x10, R118 ;  /* 0x0000001083762825 */ /* 0x004fca00078e0076 */
[----:B------:R-:W2:Y:S02]  /*0b70*/  @P2 LDG.E.128 R100, desc[UR6][R118.64] ;  /* 0x0000000676642981 */ /* 0x000ea4000c1e1d00 */
[----:B--2---:R-:W-:Y:S02]  /*0b80*/  PRMT R114, R103, 0x7632, R114 ;  /* 0x0000763267727816 */ /* 0x004fe40000000072 */
[----:B------:R-:W-:Y:S02]  /*0b90*/  PRMT R113, R102, 0x7632, R113 ;  /* 0x0000763266717816 */ /* 0x000fe40000000071 */
[----:B------:R-:W-:Y:S02]  /*0ba0*/  PRMT R112, R101, 0x7632, R112 ;  /* 0x0000763265707816 */ /* 0x000fe40000000070 */
[----:B------:R-:W-:Y:S01]  /*0bb0*/  PRMT R0, R100, 0x7632, R0 ;  /* 0x0000763264007816 */ /* 0x000fe20000000000 */
[----:B0-----:R-:W-:Y:S06]  /*0bc0*/  @!P1 BRA `(.L_x_2701) ;  /* 0x00000004006c9947 */ /* 0x001fec0003800000 */
[----:B------:R-:W-:Y:S05]  /*0bd0*/  @!P2 BRA `(.L_x_2702) ;  /* 0x0000000000d4a947 */ /* 0x000fea0003800000 */
[----:B-----5:R-:W-:Y:S01]  /*0be0*/  PRMT R108, R144, 0x7632, R108 ;  /* 0x00007632906c7816 */ /* 0x020fe2000000006c */
[----:B------:R-:W-:Y:S01]  /*0bf0*/  IMAD.U32 R109, R104, 0x10000, RZ ;  /* 0x00010000686d7824 */ /* 0x000fe200078e00ff */
[----:B------:R-:W-:Y:S01]  /*0c00*/  SHF.L.U32 R144, R144, 0x10, RZ ;  /* 0x0000001090907819 */ /* 0x000fe200000006ff */
[----:B------:R-:W-:Y:S01]  /*0c10*/  IMAD.U32 R117, R106, 0x10000, RZ ;  /* 0x000100006a757824 */ /* 0x000fe200078e00ff */
[----:B------:R-:W-:Y:S01]  /*0c20*/  PRMT R110, R145, 0x7632, R110 ;  /* 0x00007632916e7816 */ /* 0x000fe2000000006e */
[----:B------:R-:W-:Y:S01]  /*0c30*/  IMAD.U32 R140, R102, 0x10000, RZ ;  /* 0x00010000668c7824 */ /* 0x000fe200078e00ff */
[----:B------:R-:W-:Y:S01]  /*0c40*/  PRMT R111, R105, 0x7632, R111 ;  /* 0x00007632696f7816 */ /* 0x000fe2000000006f */
[--C-:B------:R-:W-:Y:S01]  /*0c50*/  FADD.FTZ R144, R144, R109.reuse ;  /* 0x0000006d90907221 */ /* 0x100fe20000010000 */
[----:B------:R-:W-:Y:S01]  /*0c60*/  PRMT R109, R104, 0x7632, R109 ;  /* 0x00007632686d7816 */ /* 0x000fe2000000006d */
[----:B------:R-:W-:Y:S01]  /*0c70*/  IMAD.U32 R110, R110, 0x10000, RZ ;  /* 0x000100006e6e7824 */ /* 0x000fe200078e00ff */
[----:B------:R-:W-:Y:S01]  /*0c80*/  SHF.L.U32 R111, R111, 0x10, RZ ;  /* 0x000000106f6f7819 */ /* 0x000fe200000006ff */
[----:B------:R-:W-:Y:S01]  /*0c90*/  IMAD.U32 R129, R112, 0x10000, RZ ;  /* 0x0001000070817824 */ /* 0x000fe200078e00ff */
[----:B------:R-:W-:-:S02]  /*0ca0*/  SHF.L.U32 R108, R108, 0x10, RZ ;  /* 0x000000106c6c7819 */ /* 0x000fc400000006ff */
[----:B------:R-:W-:Y:S01]  /*0cb0*/  SHF.L.U32 R109, R109, 0x10, RZ ;  /* 0x000000106d6d7819 */ /* 0x000fe200000006ff */
[--C-:B------:R-:W-:Y:S01]  /*0cc0*/  FADD.FTZ R110, R110, R111.reuse ;  /* 0x0000006f6e6e7221 */ /* 0x100fe20000010000 */
[----:B------:R-:W-:Y:S02]  /*0cd0*/  PRMT R111, R107, 0x7632, R111 ;  /* 0x000076326b6f7816 */ /* 0x000fe4000000006f */
[----:B------:R-:W-:Y:S01]  /*0ce0*/  SHF.L.U32 R145, R145, 0x10, RZ ;  /* 0x0000001091917819 */ /* 0x000fe200000006ff */
[----:B------:R-:W-:Y:S01]  /*0cf0*/  FADD.FTZ R108, R108, R109 ;  /* 0x0000006d6c6c7221 */ /* 0x000fe20000010000 */
[----:B------:R-:W-:Y:S01]  /*0d00*/  SHF.L.U32 R116, R105, 0x10, RZ ;  /* 0x0000001069747819 */ /* 0x000fe200000006ff */
[----:B------:R-:W-:Y:S01]  /*0d10*/  FADD.FTZ R129, R110, R129 ;  /* 0x000000816e817221 */ /* 0x000fe20000010000 */
[C---:B------:R-:W-:Y:S02]  /*0d20*/  PRMT R119, R147.reuse, 0x7632, R119 ;  /* 0x0000763293777816 */ /* 0x040fe40000000077 */
[----:B------:R-:W-:Y:S01]  /*0d30*/  SHF.L.U32 R147, R147, 0x10, RZ ;  /* 0x0000001093937819 */ /* 0x000fe200000006ff */
[----:B------:R-:W-:Y:S01]  /*0d40*/  FADD.FTZ R116, R145, R116 ;  /* 0x0000007491747221 */ /* 0x000fe20000010000 */
[----:B------:R-:W-:Y:S01]  /*0d50*/  SHF.L.U32 R118, R107, 0x10, RZ ;  /* 0x000000106b767819 */ /* 0x000fe200000006ff */
[----:B------:R-:W-:Y:S01]  /*0d60*/  IMAD.U32 R119, R119, 0x10000, RZ ;  /* 0x0001000077777824 */ /* 0x000fe200078e00ff */
[----:B------:R-:W-:-:S02]  /*0d70*/  PRMT R115, R146, 0x7632, R115 ;  /* 0x0000763292737816 */ /* 0x000fc40000000073 */
[----:B------:R-:W-:Y:S01]  /*0d80*/  PRMT R109, R106, 0x7632, R109 ;  /* 0x000076326a6d7816 */ /* 0x000fe2000000006d */
        /* <DEDUP_REMOVED lines=20> */
[----:B------:R-:W-:Y:S01]  /*0ed0*/  F2FP.BF16.F32.PACK_AB R109, R129, R142 ;  /* 0x0000008e816d723e */ /* 0x000fe200000010ff */
[----:B------:R-:W-:-:S02]  /*0ee0*/  FADD.FTZ R143, R108, R143 ;  /* 0x0000008f6c8f7221 */ /* 0x000fc40000010000 */
[----:B------:R-:W-:Y:S02]  /*0ef0*/  F2FP.BF16.F32.PACK_AB R111, R117, R120 ;  /* 0x00000078756f723e */ /* 0x000fe400000010ff */
[----:B------:R-:W-:Y:S02]  /*0f00*/  F2FP.BF16.F32.PACK_AB R110, R135, R140 ;  /* 0x0000008c876e723e */ /* 0x000fe400000010ff */
[----:B------:R-:W-:Y:S01]  /*0f10*/  F2FP.BF16.F32.PACK_AB R108, R143, R144 ;  /* 0x000000908f6c723e */ /* 0x000fe200000010ff */
[----:B------:R-:W-:Y:S06]  /*0f20*/  BRA `(.L_x_2703) ;  /* 0x00000004004c7947 */ /* 0x000fec0003800000 */
.L_x_2702:
[----:B-----5:R-:W-:Y:S01]  /*0f30*/  PRMT R111, R144, 0x7632, R111 ;  /* 0x00007632906f7816 */ /* 0x020fe2000000006f */
[----:B------:R-:W-:Y:S01]  /*0f40*/  IMAD.U32 R140, R146, 0x10000, RZ ;  /* 0x00010000928c7824 */ /* 0x000fe200078e00ff */
[----:B------:R-:W-:Y:S01]  /*0f50*/  SHF.L.U32 R144, R144, 0x10, RZ ;  /* 0x0000001090907819 */ /* 0x000fe200000006ff */
[----:B------:R-:W-:Y:S01]  /*0f60*/  IMAD.U32 R120, R147, 0x10000, RZ ;  /* 0x0001000093787824 */ /* 0x000fe200078e00ff */
[----:B------:R-:W-:Y:S02]  /*0f70*/  SHF.L.U32 R109, R104, 0x10, RZ ;  /* 0x00000010686d7819 */ /* 0x000fe400000006ff */
[----:B------:R-:W-:Y:S02]  /*0f80*/  SHF.L.U32 R142, R145, 0x10, RZ ;  /* 0x00000010918e7819 */ /* 0x000fe400000006ff */
[----:B------:R-:W-:Y:S01]  /*0f90*/  SHF.L.U32 R113, R105, 0x10, RZ ;  /* 0x0000001069717819 */ /* 0x000fe200000006ff */
[----:B------:R-:W-:Y:S01]  /*0fa0*/  FADD.FTZ R144, R144, R109 ;  /* 0x0000006d90907221 */ /* 0x000fe20000010000 */
[----:B------:R-:W-:-:S02]  /*0fb0*/  PRMT R112, R145, 0x7632, R112 ;  /* 0x0000763291707816 */ /* 0x000fc40000000070 */
[----:B------:R-:W-:Y:S01]  /*0fc0*/  PRMT R114, R146, 0x7632, R114 ;  /* 0x0000763292727816 */ /* 0x000fe20000000072 */
[----:B------:R-:W-:Y:S01]  /*0fd0*/  FADD.FTZ R142, R142, R113 ;  /* 0x000000718e8e7221 */ /* 0x000fe20000010000 */
[----:B------:R-:W-:Y:S02]  /*0fe0*/  PRMT R116, R147, 0x7632, R116 ;  /* 0x0000763293747816 */ /* 0x000fe40000000074 */
[----:B------:R-:W-:Y:S01]  /*0ff0*/  PRMT R0, R104, 0x7632, R0 ;  /* 0x0000763268007816 */ /* 0x000fe20000000000 */
[----:B------:R-:W-:Y:S01]  /*1000*/  IMAD.U32 R114, R114, 0x10000, RZ ;  /* 0x0001000072727824 */ /* 0x000fe200078e00ff */
[----:B------:R-:W-:Y:S02]  /*1010*/  PRMT R108, R105, 0x7632, R108 ;  /* 0x00007632696c7816 */ /* 0x000fe4000000006c */
[----:B------:R-:W-:Y:S02]  /*1020*/  PRMT R109, R106, 0x7632, R109 ;  /* 0x000076326a6d7816 */ /* 0x000fe4000000006d */
[----:B------:R-:W-:Y:S01]  /*1030*/  PRMT R110, R107, 0x7632, R110 ;  /* 0x000076326b6e7816 */ /* 0x000fe2000000006e */
        /* <DEDUP_REMOVED lines=10> */
[----:B------:R-:W-:-:S02]  /*10e0*/  SHF.L.U32 R109, R109, 0x10, RZ ;  /* 0x000000106d6d7819 */ /* 0x000fc400000006ff */
[----:B------:R-:W-:Y:S01]  /*10f0*/  SHF.L.U32 R0, R0, 0x10, RZ ;  /* 0x0000001000007819 */ /* 0x000fe200000006ff */
[----:B------:R-:W-:Y:S02]  /*1100*/  FADD.FTZ R117, R117, R110 ;  /* 0x0000006e75757221 */ /* 0x000fe40000010000 */
[----:B------:R-:W-:Y:S01]  /*1110*/  FADD.FTZ R135, R114, R109 ;  /* 0x0000006d72877221 */ /* 0x000fe20000010000 */
[----:B------:R-:W-:Y:S01]  /*1120*/  F2FP.BF16.F32.PACK_AB R109, R129, R142 ;  /* 0x0000008e816d723e */ /* 0x000fe200000010ff */
[----:B------:R-:W-:Y:S01]  /*1130*/  FADD.FTZ R143, R111, R0 ;  /* 0x000000006f8f7221 */ /* 0x000fe20000010000 */
[----:B------:R-:W-:Y:S02]  /*1140*/  F2FP.BF16.F32.PACK_AB R111, R117, R120 ;  /* 0x00000078756f723e */ /* 0x000fe400000010ff */
[----:B------:R-:W-:Y:S02]  /*1150*/  F2FP.BF16.F32.PACK_AB R110, R135, R140 ;  /* 0x0000008c876e723e */ /* 0x000fe400000010ff */
[----:B------:R-:W-:Y:S01]  /*1160*/  F2FP.BF16.F32.PACK_AB R108, R143, R144 ;  /* 0x000000908f6c723e */ /* 0x000fe200000010ff */
[----:B------:R-:W-:Y:S06]  /*1170*/  BRA `(.L_x_2703) ;  /* 0x0000000000b87947 */ /* 0x000fec0003800000 */
.L_x_2701:
[----:B------:R-:W-:Y:S05]  /*1180*/  @!P2 BRA `(.L_x_2704) ;  /* 0x000000000084a947 */ /* 0x000fea0003800000 */
[----:B-----5:R-:W-:Y:S01]  /*1190*/  PRMT R108, R144, 0x7632, R108 ;  /* 0x00007632906c7816 */ /* 0x020fe2000000006c */
[----:B------:R-:W-:Y:S01]  /*11a0*/  IMAD.U32 R140, R146, 0x10000, RZ ;  /* 0x00010000928c7824 */ /* 0x000fe200078e00ff */
[----:B------:R-:W-:Y:S01]  /*11b0*/  SHF.L.U32 R144, R144, 0x10, RZ ;  /* 0x0000001090907819 */ /* 0x000fe200000006ff */
[----:B------:R-:W-:Y:S01]  /*11c0*/  IMAD.U32 R120, R147, 0x10000, RZ ;  /* 0x0001000093787824 */ /* 0x000fe200078e00ff */
[----:B------:R-:W-:Y:S02]  /*11d0*/  SHF.L.U32 R109, R100, 0x10, RZ ;  /* 0x00000010646d7819 */ /* 0x000fe400000006ff */
[----:B------:R-:W-:Y:S02]  /*11e0*/  SHF.L.U32 R117, R102, 0x10, RZ ;  /* 0x0000001066757819 */ /* 0x000fe400000006ff */
[----:B------:R-:W-:Y:S01]  /*11f0*/  PRMT R110, R145, 0x7632, R110 ;  /* 0x00007632916e7816 */ /* 0x000fe2000000006e */
[----:B------:R-:W-:Y:S01]  /*1200*/  FADD.FTZ R144, R144, R109 ;  /* 0x0000006d90907221 */ /* 0x000fe20000010000 */
[----:B------:R-:W-:Y:S01]  /*1210*/  PRMT R115, R146, 0x7632, R115 ;  /* 0x0000763292737816 */ /* 0x000fe20000000073 */
[----:B------:R-:W-:Y:S01]  /*1220*/  FADD.FTZ R140, R140, R117 ;  /* 0x000000758c8c7221 */ /* 0x000fe20000010000 */
[----:B------:R-:W-:Y:S01]  /*1230*/  PRMT R116, R147, 0x7632, R116 ;  /* 0x0000763293747816 */ /* 0x000fe20000000074 */
[----:B------:R-:W-:Y:S01]  /*1240*/  IMAD.U32 R117, R114, 0x10000, RZ ;  /* 0x0001000072757824 */ /* 0x000fe200078e00ff */
[----:B------:R-:W-:Y:S01]  /*1250*/  SHF.L.U32 R143, R0, 0x10, RZ ;  /* 0x00000010008f7819 */ /* 0x000fe200000006ff */
[----:B------:R-:W-:Y:S01]  /*1260*/  IMAD.U32 R110, R110, 0x10000, RZ ;  /* 0x000100006e6e7824 */ /* 0x000fe200078e00ff */
[----:B------:R-:W-:-:S02]  /*1270*/  SHF.L.U32 R142, R145, 0x10, RZ ;  /* 0x00000010918e7819 */ /* 0x000fc400000006ff */
[----:B------:R-:W-:Y:S02]  /*1280*/  SHF.L.U32 R111, R101, 0x10, RZ ;  /* 0x00000010656f7819 */ /* 0x000fe400000006ff */
        /* <DEDUP_REMOVED lines=17> */
.L_x_2704:
[C---:B-----5:R-:W-:Y:S01]  /*13a0*/  PRMT R135, R146.reuse, 0x7632, R135 ;  /* 0x0000763292877816 */ /* 0x060fe20000000087 */
[----:B------:R-:W-:Y:S01]  /*13b0*/  IMAD.U32 R140, R146, 0x10000, RZ ;  /* 0x00010000928c7824 */ /* 0x000fe200078e00ff */
[C---:B------:R-:W-:Y:S02]  /*13c0*/  PRMT R143, R144.reuse, 0x7632, R143 ;  /* 0x00007632908f7816 */ /* 0x040fe4000000008f */
        /* <DEDUP_REMOVED lines=9> */
.L_x_2703:
[----:B------:R-:W0:Y:S01]  /*1460*/  @P0 LDC.64 R112, c[0x0][0x3a8] ;  /* 0x0000ea00ff700b82 */ /* 0x000e220000000a00 */
[----:B------:R-:W-:-:S07]  /*1470*/  IADD3 R133, PT, PT, R131, 0x80, RZ ;  /* 0x0000008083857810 */ /* 0x000fce0007ffe0ff */
[----:B------:R-:W1:Y:S08]  /*1480*/  @P2 LDC.64 R118, c[0x0][0x3a0] ;  /* 0x0000e800ff762b82 */ /* 0x000e700000000a00 */
[----:B------:R-:W2:Y:S01]  /*1490*/  @P1 LDC.64 R114, c[0x0][0x398] ;  /* 0x0000e600ff721b82 */ /* 0x000ea20000000a00 */
[----:B------:R-:W-:-:S04]  /*14a0*/  IMAD.WIDE.U32 R124, R133, 0x10, R2 ;  /* 0x00000010857c7825 */ /* 0x000fc800078e0002 */
[----:B0-----:R-:W-:-:S05]  /*14b0*/  @P0 IMAD.WIDE.U32 R112, R131, 0x10, R112 ;  /* 0x0000001083700825 */ /* 0x001fca00078e0070 */
[----:B------:R0:W-:Y:S01]  /*14c0*/  @P0 STG.E.128 desc[UR6][R112.64], R108 ;  /* 0x0000006c70000986 */ /* 0x0001e2000c101d06 */
[----:B-1----:R-:W-:-:S03]  /*14d0*/  @P2 IMAD.WIDE.U32 R118, R133, 0x10, R118 ;  /* 0x0000001085762825 */ /* 0x002fc600078e0076 */
[----:B------:R-:W5:Y:S04]  /*14e0*/  LDG.E.128 R124, desc[UR6][R124.64] ;  /* 0x000000067c7c7981 */ /* 0x000f68000c1e1d00 */
[----:B------:R-:W4:Y:S01]  /*14f0*/  @P2 LDG.E.128 R100, desc[UR6][R118.64] ;  /* 0x0000000676642981 */ /* 0x000f22000c1e1d00 */
[----:B--2---:R-:W-:-:S05]  /*1500*/  @P1 IMAD.WIDE.U32 R114, R133, 0x10, R114 ;  /* 0x0000001085721825 */ /* 0x004fca00078e0072 */
[----:B------:R0:W5:Y:S01]  /*1510*/  @P1 LDG.E.128 R104, desc[UR6][R114.64] ;  /* 0x0000000672681981 */ /* 0x000162000c1e1d00 */
[----:B------:R-:W-:-:S04]  /*1520*/  UISETP.NE.U32.AND UP0, UPT, UR12, URZ, UPT ;  /* 0x000000ff0c00728c */ /* 0x000fc8000bf05070 */
[----:B------:R-:W-:Y:S01]  /*1530*/  UISETP.NE.AND.EX UP0, UPT, UR13, URZ, UPT, UP0 ;  /* 0x000000ff0d00728c */ /* 0x000fe2000bf05300 */
[----:B----4-:R-:W-:-:S08]  /*1540*/  PRMT R0, R101, 0x7632, R0 ;  /* 0x0000763265007816 */ /* 0x010fd00000000000 */
[----:B0-----:R-:W-:Y:S05]  /*1550*/  BRA.U UP0, `(.L_x_2705) ;  /* 0x0000000100d07547 */ /* 0x001fea000b800000 */
[----:B------:R-:W-:Y:S01]  /*1560*/  UISETP.NE.U32.AND UP1, UPT, UR10, URZ, UPT ;  /* 0x000000ff0a00728c */ /* 0x000fe2000bf25070 */
[----:B------:R-:W-:Y:S02]  /*1570*/  PRMT R112, R103, 0x7632, R112 ;  /* 0x0000763267707816 */ /* 0x000fe40000000070 */
[----:B------:R-:W-:Y:S01]  /*1580*/  PRMT R113, R102, 0x7632, R113 ;  /* 0x0000763266717816 */ /* 0x000fe20000000071 */
[----:B------:R-:W-:Y:S01]  /*1590*/  UISETP.NE.AND.EX UP1, UPT, UR11, URZ, UPT, UP1 ;  /* 0x000000ff0b00728c */ /* 0x000fe2000bf25310 */
[----:B------:R-:W-:-:S08]  /*15a0*/  PRMT R114, R100, 0x7632, R114 ;  /* 0x0000763264727816 */ /* 0x000fd00000000072 */
[----:B------:R-:W-:Y:S05]  /*15b0*/  BRA.U UP1, `(.L_x_2706) ;  /* 0x0000000101347547 */ /* 0x000fea000b800000 */
        /* <DEDUP_REMOVED lines=13> */
.L_x_2706:
[----:B-----5:R-:W-:Y:S01]  /*1690*/  PRMT R111, R126, 0x7632, R111 ;  /* 0x000076327e6f7816 */ /* 0x020fe2000000006f */
        /* <DEDUP_REMOVED lines=19> */
[----:B------:R-:W-:-:S02]  /*17d0*/  SHF.L.U32 R112, R112, 0x10, RZ ;  /* 0x0000001070707819 */ /* 0x000fc400000006ff */
[----:B------:R-:W-:Y:S01]  /*17e0*/  SHF.L.U32 R110, R103, 0x10, RZ ;  /* 0x00000010676e7819 */ /* 0x000fe200000006ff */
[----:B------:R-:W-:Y:S01]  /*17f0*/  FADD.FTZ R132, R111, R0 ;  /* 0x000000006f847221 */ /* 0x000fe20000010000 */
[----:B------:R-:W-:Y:S02]  /*1800*/  SHF.L.U32 R115, R115, 0x10, RZ ;  /* 0x0000001073737819 */ /* 0x000fe400000006ff */
[----:B------:R-:W-:Y:S01]  /*1810*/  SHF.L.U32 R109, R108, 0x10, RZ ;  /* 0x000000106c6d7819 */ /* 0x000fe200000006ff */
[----:B------:R-:W-:Y:S01]  /*1820*/  FADD.FTZ R123, R110, R123 ;  /* 0x0000007b6e7b7221 */ /* 0x000fe20000010000 */
[----:B------:R-:W-:Y:S01]  /*1830*/  F2FP.BF16.F32.PACK_AB R110, R128, R119 ;  /* 0x00000077806e723e */ /* 0x000fe200000010ff */
[----:B------:R-:W-:Y:S02]  /*1840*/  FADD.FTZ R122, R115, R112 ;  /* 0x00000070737a7221 */ /* 0x000fe40000010000 */
[----:B------:R-:W-:Y:S01]  /*1850*/  FADD.FTZ R134, R109, R114 ;  /* 0x000000726d867221 */ /* 0x000fe20000010000 */
[----:B------:R-:W-:-:S02]  /*1860*/  F2FP.BF16.F32.PACK_AB R109, R132, R125 ;  /* 0x0000007d846d723e */ /* 0x000fc400000010ff */
[----:B------:R-:W-:Y:S02]  /*1870*/  F2FP.BF16.F32.PACK_AB R111, R122, R123 ;  /* 0x0000007b7a6f723e */ /* 0x000fe400000010ff */
[----:B------:R-:W-:Y:S01]  /*1880*/  F2FP.BF16.F32.PACK_AB R108, R134, R121 ;  /* 0x00000079866c723e */ /* 0x000fe200000010ff */
[----:B------:R-:W-:Y:S06]  /*1890*/  BRA `(.L_x_2707) ;  /* 0x00000004007c7947 */ /* 0x000fec0003800000 */
.L_x_2705:
[----:B------:R-:W-:-:S04]  /*18a0*/  UISETP.NE.U32.AND UP1, UPT, UR10, URZ, UPT ;  /* 0x000000ff0a00728c */ /* 0x000fc8000bf25070 */
[----:B------:R-:W-:-:S09]  /*18b0*/  UISETP.NE.AND.EX UP1, UPT, UR11, URZ, UPT, UP1 ;  /* 0x000000ff0b00728c */ /* 0x000fd2000bf25310 */
[----:B------:R-:W-:Y:S05]  /*18c0*/  BRA.U UP1, `(.L_x_2708) ;  /* 0x0000000101947547 */ /* 0x000fea000b800000 */
[----:B-----5:R-:W-:Y:S01]  /*18d0*/  SHF.L.U32 R121, R124, 0x10, RZ ;  /* 0x000000107c797819 */ /* 0x020fe200000006ff */
[----:B------:R-:W-:Y:S01]  /*18e0*/  IMAD.U32 R110, R106, 0x10000, RZ ;  /* 0x000100006a6e7824 */ /* 0x000fe200078e00ff */
[C---:B------:R-:W-:Y:S01]  /*18f0*/  PRMT R112, R125.reuse, 0x7632, R112 ;  /* 0x000076327d707816 */ /* 0x040fe20000000070 */
[----:B------:R-:W-:Y:S01]  /*1900*/  IMAD.U32 R125, R125, 0x10000, RZ ;  /* 0x000100007d7d7824 */ /* 0x000fe200078e00ff */
[----:B------:R-:W-:Y:S02]  /*1910*/  SHF.L.U32 R119, R126, 0x10, RZ ;  /* 0x000000107e777819 */ /* 0x000fe400000006ff */
[----:B------:R-:W-:Y:S01]  /*1920*/  SHF.L.U32 R0, R104, 0x10, RZ ;  /* 0x0000001068007819 */ /* 0x000fe200000006ff */
[----:B------:R-:W-:Y:S01]  /*1930*/  IMAD.U32 R113, R112, 0x10000, RZ ;  /* 0x0001000070717824 */ /* 0x000fe200078e00ff */
        /* <DEDUP_REMOVED lines=8> */
[----:B------:R-:W-:Y:S02]  /*19c0*/  PRMT R108, R105, 0x7632, R108 ;  /* 0x00007632696c7816 */ /* 0x000fe4000000006c */
[----:B------:R-:W-:Y:S02]  /*19d0*/  PRMT R109, R106, 0x7632, R109 ;  /* 0x000076326a6d7816 */ /* 0x000fe4000000006d */
[----:B------:R-:W-:Y:S02]  /*19e0*/  PRMT R110, R107, 0x7632, R110 ;  /* 0x000076326b6e7816 */ /* 0x000fe4000000006e */
[----:B------:R-:W-:Y:S01]  /*19f0*/  SHF.L.U32 R123, R127, 0x10, RZ ;  /* 0x000000107f7b7819 */ /* 0x000fe200000006ff */
[----:B------:R-:W-:Y:S01]  /*1a00*/  IMAD.U32 R109, R109, 0x10000, RZ ;  /* 0x000100006d6d7824 */ /* 0x000fe200078e00ff */
[----:B------:R-:W-:-:S02]  /*1a10*/  SHF.L.U32 R116, R107, 0x10, RZ ;  /* 0x000000106b747819 */ /* 0x000fc400000006ff */
[----:B------:R-:W-:Y:S02]  /*1a20*/  SHF.L.U32 R111, R111, 0x10, RZ ;  /* 0x000000106f6f7819 */ /* 0x000fe400000006ff */
        /* <DEDUP_REMOVED lines=15> */
.L_x_2708:
[----:B-----5:R-:W-:Y:S01]  /*1b20*/  PRMT R110, R125, 0x7632, R110 ;  /* 0x000076327d6e7816 */ /* 0x020fe2000000006e */
[----:B------:R-:W-:Y:S01]  /*1b30*/  IMAD.U32 R115, R106, 0x10000, RZ ;  /* 0x000100006a737824 */ /* 0x000fe200078e00ff */
[C---:B------:R-:W-:Y:S01]  /*1b40*/  PRMT R111, R124.reuse, 0x7632, R111 ;  /* 0x000076327c6f7816 */ /* 0x040fe2000000006f */
[----:B------:R-:W-:Y:S01]  /*1b50*/  IMAD.U32 R124, R124, 0x10000, RZ ;  /* 0x000100007c7c7824 */ /* 0x000fe200078e00ff */
[----:B------:R-:W-:Y:S02]  /*1b60*/  SHF.L.U32 R109, R104, 0x10, RZ ;  /* 0x00000010686d7819 */ /* 0x000fe400000006ff */
[----:B------:R-:W-:Y:S02]  /*1b70*/  PRMT R108, R105, 0x7632, R108 ;  /* 0x00007632696c7816 */ /* 0x000fe4000000006c */
[----:B------:R-:W-:Y:S01]  /*1b80*/  SHF.L.U32 R113, R110, 0x10, RZ ;  /* 0x000000106e717819 */ /* 0x000fe200000006ff */
[----:B------:R-:W-:Y:S01]  /*1b90*/  FADD.FTZ R109, R109, R124 ;  /* 0x0000007c6d6d7221 */ /* 0x000fe20000010000 */
[----:B------:R-:W-:-:S02]  /*1ba0*/  SHF.L.U32 R110, R100, 0x10, RZ ;  /* 0x00000010646e7819 */ /* 0x000fc400000006ff */
[----:B------:R-:W-:Y:S02]  /*1bb0*/  SHF.L.U32 R108, R108, 0x10, RZ ;  /* 0x000000106c6c7819 */ /* 0x000fe400000006ff */
[----:B------:R-:W-:Y:S01]  /*1bc0*/  PRMT R114, R126, 0x7632, R114 ;  /* 0x000076327e727816 */ /* 0x000fe20000000072 */
[--C-:B------:R-:W-:Y:S01]  /*1bd0*/  FADD.FTZ R121, R110, R109.reuse ;  /* 0x0000006d6e797221 */ /* 0x100fe20000010000 */
[----:B------:R-:W-:Y:S01]  /*1be0*/  PRMT R109, R106, 0x7632, R109 ;  /* 0x000076326a6d7816 */ /* 0x000fe2000000006d */
[----:B------:R-:W-:Y:S01]  /*1bf0*/  FADD.FTZ R132, R113, R108 ;  /* 0x0000006c71847221 */ /* 0x000fe20000010000 */
[----:B------:R-:W-:Y:S02]  /*1c00*/  PRMT R118, R127, 0x7632, R118 ;  /* 0x000076327f767816 */ /* 0x000fe40000000076 */
        /* <DEDUP_REMOVED lines=34> */
[----:B------:R-:W-:Y:S01]  /*1e30*/  F2FP.BF16.F32.PACK_AB R110, R128, R119 ;  /* 0x00000077806e723e */ /* 0x000fe200000010ff */
[----:B------:R-:W-:Y:S02]  /*1e40*/  FADD.FTZ R132, R115, R132 ;  /* 0x0000008473847221 */ /* 0x000fe40000010000 */
[----:B------:R-:W-:Y:S01]  /*1e50*/  FADD.FTZ R134, R134, R109 ;  /* 0x0000006d86867221 */ /* 0x000fe20000010000 */
[----:B------:R-:W-:-:S02]  /*1e60*/  F2FP.BF16.F32.PACK_AB R111, R122, R123 ;  /* 0x0000007b7a6f723e */ /* 0x000fc400000010ff */
[----:B------:R-:W-:Y:S02]  /*1e70*/  F2FP.BF16.F32.PACK_AB R109, R132, R125 ;  /* 0x0000007d846d723e */ /* 0x000fe400000010ff */
[----:B------:R-:W-:-:S07]  /*1e80*/  F2FP.BF16.F32.PACK_AB R108, R134, R121 ;  /* 0x00000079866c723e */ /* 0x000fce00000010ff */
.L_x_2707:
[----:B------:R-:W0:Y:S01]  /*1e90*/  @P0 LDC.64 R126, c[0x0][0x3a8] ;  /* 0x0000ea00ff7e0b82 */ /* 0x000e220000000a00 */
[----:B------:R-:W-:-:S05]  /*1ea0*/  IADD3 R145, PT, PT, R131, 0x100, RZ ;  /* 0x0000010083917810 */ /* 0x000fca0007ffe0ff */
[----:B------:R-:W-:Y:S02]  /*1eb0*/  IMAD.WIDE.U32 R112, R145, 0x10, R2 ;  /* 0x0000001091707825 */ /* 0x000fe400078e0002 */
        /* <DEDUP_REMOVED lines=9> */
[----:B------:R-:W-:Y:S05]  /*1f50*/  BRA.U UP0, `(.L_x_2709) ;  /* 0x0000000100cc7547 */ /* 0x000fea000b800000 */
[----:B------:R-:W-:Y:S05]  /*1f60*/  BRA.U UP1, `(.L_x_2710) ;  /* 0x0000000101347547 */ /* 0x000fea000b800000 */
[----:B-----5:R-:W-:Y:S01]  /*1f70*/  PRMT R116, R114, 0x7632, R116 ;  /* 0x0000763272747816 */ /* 0x020fe20000000074 */
[C---:B------:R-:W-:Y:S01]  /*1f80*/  IMAD.U32 R139, R113.reuse, 0x10000, RZ ;  /* 0x00010000718b7824 */ /* 0x040fe200078e00ff */
[----:B------:R-:W-:Y:S02]  /*1f90*/  PRMT R130, R112, 0x7632, R130 ;  /* 0x0000763270827816 */ /* 0x000fe40000000082 */
[----:B------:R-:W-:Y:S01]  /*1fa0*/  PRMT R124, R113, 0x7632, R124 ;  /* 0x00007632717c7816 */ /* 0x000fe2000000007c */
[----:B------:R-:W-:Y:S01]  /*1fb0*/  IMAD.U32 R116, R116, 0x10000, RZ ;  /* 0x0001000074747824 */ /* 0x000fe200078e00ff */
[----:B------:R-:W-:Y:S02]  /*1fc0*/  PRMT R3, R115, 0x7632, R3 ;  /* 0x0000763273037816 */ /* 0x000fe40000000003 */
[----:B0-----:R-:W-:Y:S02]  /*1fd0*/  SHF.L.U32 R127, R112, 0x10, RZ ;  /* 0x00000010707f7819 */ /* 0x001fe400000006ff */
[----:B------:R-:W-:-:S02]  /*1fe0*/  SHF.L.U32 R141, R114, 0x10, RZ ;  /* 0x00000010728d7819 */ /* 0x000fc400000006ff */
[----:B------:R-:W-:Y:S02]  /*1ff0*/  SHF.L.U32 R2, R115, 0x10, RZ ;  /* 0x0000001073027819 */ /* 0x000fe400000006ff */
[----:B------:R-:W-:Y:S02]  /*2000*/  SHF.L.U32 R130, R130, 0x10, RZ ;  /* 0x0000001082827819 */ /* 0x000fe400000006ff */
[----:B------:R-:W-:Y:S02]  /*2010*/  SHF.L.U32 R124, R124, 0x10, RZ ;  /* 0x000000107c7c7819 */ /* 0x000fe400000006ff */
[----:B------:R-:W-:Y:S01]  /*2020*/  SHF.L.U32 R3, R3, 0x10, RZ ;  /* 0x0000001003037819 */ /* 0x000fe200000006ff */
[----:B------:R-:W-:Y:S06]  /*2030*/  BRA `(.L_x_2711) ;  /* 0x00000008000c7947 */ /* 0x000fec0003800000 */
.L_x_2710:
[C---:B0----5:R-:W-:Y:S01]  /*2040*/  PRMT R110, R113.reuse, 0x7632, R110 ;  /* 0x00007632716e7816 */ /* 0x061fe2000000006e */
[----:B------:R-:W-:Y:S01]  /*2050*/  IMAD.U32 R127, R100, 0x10000, RZ ;  /* 0x00010000647f7824 */ /* 0x000fe200078e00ff */
[----:B------:R-:W-:Y:S02]  /*2060*/  SHF.L.U32 R113, R113, 0x10, RZ ;  /* 0x0000001071717819 */ /* 0x000fe400000006ff */
[----:B------:R-:W-:Y:S02]  /*2070*/  SHF.L.U32 R0, R101, 0x10, RZ ;  /* 0x0000001065007819 */ /* 0x000fe400000006ff */
[C---:B------:R-:W-:Y:S02]  /*2080*/  PRMT R109, R112.reuse, 0x7632, R109 ;  /* 0x00007632706d7816 */ /* 0x040fe4000000006d */
[----:B------:R-:W-:Y:S01]  /*2090*/  SHF.L.U32 R112, R112, 0x10, RZ ;  /* 0x0000001070707819 */ /* 0x000fe200000006ff */
[----:B------:R-:W-:Y:S01]  /*20a0*/  FADD.FTZ R139, R0, R113 ;  /* 0x00000071008b7221 */ /* 0x000fe20000010000 */
[----:B------:R-:W-:Y:S01]  /*20b0*/  PRMT R116, R114, 0x7632, R116 ;  /* 0x0000763272747816 */ /* 0x000fe20000000074 */
[----:B------:R-:W-:Y:S01]  /*20c0*/  IMAD.U32 R109, R109, 0x10000, RZ ;  /* 0x000100006d6d7824 */ /* 0x000fe200078e00ff */
[----:B------:R-:W-:Y:S01]  /*20d0*/  PRMT R118, R115, 0x7632, R118 ;  /* 0x0000763273767816 */ /* 0x000fe20000000076 */
[----:B------:R-:W-:Y:S01]  /*20e0*/  FADD.FTZ R127, R127, R112 ;  /* 0x000000707f7f7221 */ /* 0x000fe20000010000 */
[----:B------:R-:W-:-:S02]  /*20f0*/  PRMT R0, R100, 0x7632, R0 ;  /* 0x0000763264007816 */ /* 0x000fc40000000000 */
[----:B------:R-:W-:Y:S02]  /*2100*/  PRMT R2, R101, 0x7632, R2 ;  /* 0x0000763265027816 */ /* 0x000fe40000000002 */
[----:B------:R-:W-:Y:S02]  /*2110*/  PRMT R3, R102, 0x7632, R3 ;  /* 0x0000763266037816 */ /* 0x000fe40000000003 */
[----:B------:R-:W-:Y:S02]  /*2120*/  PRMT R108, R103, 0x7632, R108 ;  /* 0x00007632676c7816 */ /* 0x000fe4000000006c */
[----:B------:R-:W-:Y:S02]  /*2130*/  SHF.L.U32 R114, R114, 0x10, RZ ;  /* 0x0000001072727819 */ /* 0x000fe400000006ff */
[----:B------:R-:W-:Y:S02]  /*2140*/  SHF.L.U32 R141, R102, 0x10, RZ ;  /* 0x00000010668d7819 */ /* 0x000fe400000006ff */
[----:B------:R-:W-:-:S02]  /*2150*/  SHF.L.U32 R115, R115, 0x10, RZ ;  /* 0x0000001073737819 */ /* 0x000fc400000006ff */
[----:B------:R-:W-:Y:S01]  /*2160*/  SHF.L.U32 R112, R103, 0x10, RZ ;  /* 0x0000001067707819 */ /* 0x000fe200000006ff */
[----:B------:R-:W-:Y:S01]  /*2170*/  FADD.FTZ R141, R141, R114 ;  /* 0x000000728d8d7221 */ /* 0x000fe20000010000 */
[----:B------:R-:W-:Y:S02]  /*2180*/  SHF.L.U32 R111, R110, 0x10, RZ ;  /* 0x000000106e6f7819 */ /* 0x000fe400000006ff */
        /* <DEDUP_REMOVED lines=16> */
.L_x_2709:
[----:B------:R-:W-:Y:S05]  /*2290*/  BRA.U UP1, `(.L_x_2712) ;  /* 0x0000000101947547 */ /* 0x000fea000b800000 */
[C---:B0----5:R-:W-:Y:S02]  /*22a0*/  PRMT R110, R113.reuse, 0x7632, R110 ;  /* 0x00007632716e7816 */ /* 0x061fe4000000006e */
[----:B------:R-:W-:Y:S02]  /*22b0*/  SHF.L.U32 R113, R113, 0x10, RZ ;  /* 0x0000001071717819 */ /* 0x000fe400000006ff */
[----:B------:R-:W-:Y:S02]  /*22c0*/  SHF.L.U32 R0, R105, 0x10, RZ ;  /* 0x0000001069007819 */ /* 0x000fe400000006ff */
[C---:B------:R-:W-:Y:S02]  /*22d0*/  PRMT R109, R112.reuse, 0x7632, R109 ;  /* 0x00007632706d7816 */ /* 0x040fe4000000006d */
[----:B------:R-:W-:Y:S01]  /*22e0*/  SHF.L.U32 R112, R112, 0x10, RZ ;  /* 0x0000001070707819 */ /* 0x000fe200000006ff */
[----:B------:R-:W-:Y:S01]  /*22f0*/  FADD.FTZ R139, R0, R113 ;  /* 0x00000071008b7221 */ /* 0x000fe20000010000 */
[C---:B------:R-:W-:Y:S01]  /*2300*/  PRMT R116, R114.reuse, 0x7632, R116 ;  /* 0x0000763272747816 */ /* 0x040fe20000000074 */
[----:B------:R-:W-:Y:S01]  /*2310*/  IMAD.U32 R114, R114, 0x10000, RZ ;  /* 0x0001000072727824 */ /* 0x000fe200078e00ff */
[----:B------:R-:W-:-:S02]  /*2320*/  SHF.L.U32 R127, R104, 0x10, RZ ;  /* 0x00000010687f7819 */ /* 0x000fc400000006ff */
[----:B------:R-:W-:Y:S02]  /*2330*/  PRMT R118, R115, 0x7632, R118 ;  /* 0x0000763273767816 */ /* 0x000fe40000000076 */
[----:B------:R-:W-:Y:S01]  /*2340*/  PRMT R0, R104, 0x7632, R0 ;  /* 0x0000763268007816 */ /* 0x000fe20000000000 */
[----:B------:R-:W-:Y:S01]  /*2350*/  FADD.FTZ R127, R127, R112 ;  /* 0x000000707f7f7221 */ /* 0x000fe20000010000 */
[----:B------:R-:W-:Y:S01]  /*2360*/  PRMT R2, R105, 0x7632, R2 ;  /* 0x0000763269027816 */ /* 0x000fe20000000002 */
[C---:B------:R-:W-:Y:S01]  /*2370*/  IMAD.U32 R112, R107.reuse, 0x10000, RZ ;  /* 0x000100006b707824 */ /* 0x040fe200078e00ff */
[----:B------:R-:W-:Y:S02]  /*2380*/  PRMT R3, R106, 0x7632, R3 ;  /* 0x000076326a037816 */ /* 0x000fe40000000003 */
[----:B------:R-:W-:Y:S02]  /*2390*/  PRMT R108, R107, 0x7632, R108 ;  /* 0x000076326b6c7816 */ /* 0x000fe4000000006c */
[----:B------:R-:W-:-:S02]  /*23a0*/  SHF.L.U32 R113, R116, 0x10, RZ ;  /* 0x0000001074717819 */ /* 0x000fc400000006ff */
[----:B------:R-:W-:Y:S01]  /*23b0*/  SHF.L.U32 R141, R106, 0x10, RZ ;  /* 0x000000106a8d7819 */ /* 0x000fe200000006ff */
[----:B------:R-:W-:Y:S01]  /*23c0*/  IMAD.U32 R108, R108, 0x10000, RZ ;  /* 0x000100006c6c7824 */ /* 0x000fe200078e00ff */
[----:B------:R-:W-:Y:S02]  /*23d0*/  SHF.L.U32 R115, R115, 0x10, RZ ;  /* 0x0000001073737819 */ /* 0x000fe400000006ff */
[----:B------:R-:W-:Y:S01]  /*23e0*/  SHF.L.U32 R109, R109, 0x10, RZ ;  /* 0x000000106d6d7819 */ /* 0x000fe200000006ff */
[----:B------:R-:W-:Y:S01]  /*23f0*/  FADD.FTZ R141, R141, R114 ;  /* 0x000000728d8d7221 */ /* 0x000fe20000010000 */
[----:B------:R-:W-:Y:S02]  /*2400*/  SHF.L.U32 R111, R110, 0x10, RZ ;  /* 0x000000106e6f7819 */ /* 0x000fe400000006ff */
[----:B------:R-:W-:Y:S02]  /*2410*/  SHF.L.U32 R147, R118, 0x10, RZ ;  /* 0x0000001076937819 */ /* 0x000fe400000006ff */
        /* <DEDUP_REMOVED lines=11> */
[----:B------:R-:W-:Y:S01]  /*24d0*/  F2FP.BF16.F32.PACK_AB R108, R130, R127 ;  /* 0x0000007f826c723e */ /* 0x000fe200000010ff */
[----:B------:R-:W-:Y:S06]  /*24e0*/  BRA `(.L_x_2711) ;  /* 0x0000000000e07947 */ /* 0x000fec0003800000 */
.L_x_2712:
[C---:B-----5:R-:W-:Y:S01]  /*24f0*/  PRMT R2, R112.reuse, 0x7632, R2 ;  /* 0x0000763270027816 */ /* 0x060fe20000000002 */
[----:B------:R-:W-:Y:S01]  /*2500*/  IMAD.U32 R139, R101, 0x10000, RZ ;  /* 0x00010000658b7824 */ /* 0x000fe200078e00ff */
[----:B------:R-:W-:Y:S02]  /*2510*/  SHF.L.U32 R112, R112, 0x10, RZ ;  /* 0x0000001070707819 */ /* 0x000fe400000006ff */
[C---:B------:R-:W-:Y:S02]  /*2520*/  SHF.L.U32 R3, R104.reuse, 0x10, RZ ;  /* 0x0000001068037819 */ /* 0x040fe400000006ff */
[----:B------:R-:W-:Y:S02]  /*2530*/  PRMT R0, R104, 0x7632, R0 ;  /* 0x0000763268007816 */ /* 0x000fe40000000000 */
[----:B------:R-:W-:Y:S01]  /*2540*/  SHF.L.U32 R118, R115, 0x10, RZ ;  /* 0x0000001073767819 */ /* 0x000fe200000006ff */
[----:B------:R-:W-:Y:S01]  /*2550*/  FADD.FTZ R3, R3, R112 ;  /* 0x0000007003037221 */ /* 0x000fe20000010000 */
[----:B0-----:R-:W-:Y:S01]  /*2560*/  SHF.L.U32 R127, R107, 0x10, RZ ;  /* 0x000000106b7f7819 */ /* 0x001fe200000006ff */
[----:B------:R-:W-:Y:S01]  /*2570*/  IMAD.U32 R112, R105, 0x10000, RZ ;  /* 0x0001000069707824 */ /* 0x000fe200078e00ff */
[----:B------:R-:W-:-:S02]  /*2580*/  SHF.L.U32 R108, R100, 0x10, RZ ;  /* 0x00000010646c7819 */ /* 0x000fc400000006ff */
[----:B------:R-:W-:Y:S01]  /*2590*/  SHF.L.U32 R109, R2, 0x10, RZ ;  /* 0x00000010026d7819 */ /* 0x000fe200000006ff */
        /* <DEDUP_REMOVED lines=8> */
[----:B------:R-:W-:Y:S01]  /*2620*/  FADD.FTZ R112, R112, R113 ;  /* 0x0000007170707221 */ /* 0x000fe20000010000 */
[----:B------:R-:W-:-:S02]  /*2630*/  PRMT R0, R105, 0x7632, R0 ;  /* 0x0000763269007816 */ /* 0x000fc40000000000 */
[----:B------:R-:W-:Y:S01]  /*2640*/  PRMT R2, R106, 0x7632, R2 ;  /* 0x000076326a027816 */ /* 0x000fe20000000002 */
[----:B------:R-:W-:Y:S01]  /*2650*/  FADD.FTZ R139, R139, R112 ;  /* 0x000000708b8b7221 */ /* 0x000fe20000010000 */
[----:B------:R-:W-:Y:S02]  /*2660*/  PRMT R3, R107, 0x7632, R3 ;  /* 0x000076326b037816 */ /* 0x000fe40000000003 */
[----:B------:R-:W-:Y:S01]  /*2670*/  SHF.L.U32 R109, R110, 0x10, RZ ;  /* 0x000000106e6d7819 */ /* 0x000fe200000006ff */
[----:B------:R-:W-:Y:S01]  /*2680*/  IMAD.U32 R2, R2, 0x10000, RZ ;  /* 0x0001000002027824 */ /* 0x000fe200078e00ff */
        /* <DEDUP_REMOVED lines=8> */
[--C-:B------:R-:W-:Y:S01]  /*2710*/  FADD.FTZ R110, R110, R3.reuse ;  /* 0x000000036e6e7221 */ /* 0x100fe20000010000 */
[----:B------:R-:W-:Y:S02]  /*2720*/  PRMT R0, R100, 0x7632, R0 ;  /* 0x0000763264007816 */ /* 0x000fe40000000000 */
[----:B------:R-:W-:Y:S01]  /*2730*/  PRMT R108, R103, 0x7632, R108 ;  /* 0x00007632676c7816 */ /* 0x000fe2000000006c */
[----:B------:R-:W-:Y:S01]  /*2740*/  FADD.FTZ R114, R115, R114 ;  /* 0x0000007273727221 */ /* 0x000fe20000010000 */
[C---:B------:R-:W-:Y:S02]  /*2750*/  PRMT R3, R102.reuse, 0x7632, R3 ;  /* 0x0000763266037816 */ /* 0x040fe40000000003 */
        /* <DEDUP_REMOVED lines=17> */
.L_x_2711:
        /* <DEDUP_REMOVED lines=106> */
.L_x_2714:
[----:B---3--:R-:W-:Y:S05]  /*2f10*/  BSYNC.RECONVERGENT B0 ;  /* 0x0000000000007941 */ /* 0x008fea0003800200 */
.L_x_2713:
[----:B------:R-:W-:Y:S01]  /*2f20*/  BAR.SYNC.DEFER_BLOCKING 0x0 ;  /* 0x0000000000007b1d */ /* 0x000fe20000010000 */
[----:B------:R-:W-:Y:S01]  /*2f30*/  ISETP.GT.U32.AND P2, PT, R137, 0x3, PT ;  /* 0x000000038900780c */ /* 0x000fe20003f44070 */
[----:B------:R-:W-:Y:S01]  /*2f40*/  IMAD.MOV.U32 R114, RZ, RZ, RZ ;  /* 0x000000ffff727224 */ /* 0x000fe200078e00ff */
[----:B------:R-:W-:Y:S01]  /*2f50*/  PLOP3.LUT P5, PT, PT, PT, UP2, 0x80, 0x8 ;  /* 0x000000000008781c */ /* 0x000fe20003faf028 */
[----:B------:R-:W-:Y:S01]  /*2f60*/  UPLOP3.LUT UP2, UPT, UPT, UPT, UP2, 0x40, 0x4 ;  /* 0x000000000004789c */ /* 0x000fe20003f4e820 */
[----:B------:R-:W-:-:S09]  /*2f70*/  PLOP3.LUT P4, PT, PT, PT, PT, 0x8, 0x80 ;  /* 0x000000000080781c */ /* 0x000fd20003f8e170 */
[----:B0-----:R-:W0:Y:S01]  /*2f80*/  @!P2 S2R R113, SR_CgaCtaId ;  /* 0x000000000071a919 */ /* 0x001e220000008800 */
[----:B------:R-:W-:Y:S02]  /*2f90*/  @!P2 PLOP3.LUT P4, PT, P5, PT, PT, 0x80, 0x8 ;  /* 0x000000000008a81c */ /* 0x000fe40002f8f070 */
[----:B------:R-:W-:Y:S02]  /*2fa0*/  @!P2 MOV R0, 0x400 ;  /* 0x000004000000a802 */ /* 0x000fe40000000f00 */
[----:B------:R-:W-:-:S05]  /*2fb0*/  @!P2 MOV R114, 0x300 ;  /* 0x000003000072a802 */ /* 0x000fca0000000f00 */
[----:B------:R-:W1:Y:S01]  /*2fc0*/  SHFL.DOWN PT, R147, R114, 0x2, 0x1f ;  /* 0x08401f0072937f89 */ /* 0x000e6200000e0000 */
[----:B0-----:R-:W-:Y:S02]  /*2fd0*/  @!P2 LEA R0, R113, R0, 0x18 ;  /* 0x000000007100a211 */ /* 0x001fe400078ec0ff */
[----:B------:R-:W-:Y:S02]  /*2fe0*/  CS2R R112, SRZ ;  /* 0x0000000000707805 */ /* 0x000fe4000001ff00 */
[----:B-1----:R-:W-:Y:S02]  /*2ff0*/  IADD3 R126, PT, PT, R147, R114, RZ ;  /* 0x00000072937e7210 */ /* 0x002fe40007ffe0ff */
[----:B------:R-:W-:Y:S02]  /*3000*/  @P4 IADD3 R0, PT, PT, R0, 0x20, RZ ;  /* 0x0000002000004810 */ /* 0x000fe40007ffe0ff */
[----:B------:R-:W-:Y:S01]  /*3010*/  I2FP.F32.S32 R148, R147 ;  /* 0x0000009300947245 */ /* 0x000fe20000201400 */
[----:B------:R-:W0:Y:S01]  /*3020*/  SHFL.DOWN PT, R151, R126, 0x1, 0x1f ;  /* 0x08201f007e977f89 */ /* 0x000e2200000e0000 */
[----:B------:R-:W-:-:S02]  /*3030*/  @!P2 LEA R115, R137, R0, 0x3 ;  /* 0x000000008973a211 */ /* 0x000fc400078e18ff */
[----:B------:R-:W-:-:S03]  /*3040*/  I2FP.F32.S32 R0, R126 ;  /* 0x0000007e00007245 */ /* 0x000fc60000201400 */
[----:B------:R1:W2:Y:S01]  /*3050*/  @!P2 LDS.64 R112, [R115] ;  /* 0x000000007370a984 */ /* 0x0002a20000000a00 */
[----:B------:R-:W3:Y:S01]  /*3060*/  MUFU.RCP R146, R0 ;  /* 0x0000000000927308 */ /* 0x000ee20000001000 */
[----:B------:R-:W-:Y:S02]  /*3070*/  ISETP.NE.AND P2, PT, R138, RZ, PT ;  /* 0x000000ff8a00720c */ /* 0x000fe40003f45270 */
[----:B-1----:R-:W-:Y:S02]  /*3080*/  I2FP.F32.U32 R115, R114 ;  /* 0x0000007200737245 */ /* 0x002fe40000201000 */
[-C--:B0-----:R-:W-:Y:S02]  /*3090*/  IADD3 R126, PT, PT, R126, R151.reuse, RZ ;  /* 0x000000977e7e7210 */ /* 0x081fe40007ffe0ff */
[----:B------:R-:W-:Y:S02]  /*30a0*/  I2FP.F32.S32 R151, R151 ;  /* 0x0000009700977245 */ /* 0x000fe40000201400 */
[----:B------:R-:W-:-:S06]  /*30b0*/  I2FP.F32.S32 R126, R126 ;  /* 0x0000007e007e7245 */ /* 0x000fcc0000201400 */
[----:B------:R-:W0:Y:S01]  /*30c0*/  MUFU.RCP R126, R126 ;  /* 0x0000007e007e7308 */ /* 0x000e220000001000 */
[----:B--2---:R-:W1:Y:S04]  /*30d0*/  SHFL.DOWN PT, R149, R112, 0x2, 0x1f ;  /* 0x08401f0070957f89 */ /* 0x004e6800000e0000 */
[----:B------:R-:W2:Y:S01]  /*30e0*/  SHFL.DOWN PT, R118, R113, 0x2, 0x1f ;  /* 0x08401f0071767f89 */ /* 0x000ea200000e0000 */
[C---:B-1----:R-:W-:Y:S01]  /*30f0*/  FMUL.FTZ R150, R149.reuse, R148 ;  /* 0x0000009495967220 */ /* 0x042fe20000410000 */
[----:B------:R-:W-:-:S03]  /*3100*/  FADD.FTZ R149, -R149, R112 ;  /* 0x0000007095957221 */ /* 0x000fc60000010100 */
[----:B------:R-:W-:Y:S01]  /*3110*/  FFMA.FTZ R147, R115, R112, R150 ;  /* 0x0000007073937223 */ /* 0x000fe20000010096 */
[----:B------:R-:W-:Y:S01]  /*3120*/  FMUL.FTZ R149, R149, R149 ;  /* 0x0000009595957220 */ /* 0x000fe20000410000 */
[----:B--2---:R-:W-:Y:S02]  /*3130*/  FADD.FTZ R113, R118, R113 ;  /* 0x0000007176717221 */ /* 0x004fe40000010000 */
[----:B---3--:R-:W-:Y:S01]  /*3140*/  FMUL.FTZ R147, R146, R147 ;  /* 0x0000009392937220 */ /* 0x008fe20000410000 */
[----:B------:R-:W-:-:S04]  /*3150*/  FMUL.FTZ R149, R149, R115 ;  /* 0x0000007395957220 */ /* 0x000fc80000410000 */
[----:B------:R-:W1:Y:S01]  /*3160*/  SHFL.DOWN PT, R112, R147, 0x1, 0x1f ;  /* 0x08201f0093707f89 */ /* 0x000e6200000e0000 */
[----:B------:R-:W-:-:S04]  /*3170*/  FMUL.FTZ R149, R149, R148 ;  /* 0x0000009495957220 */ /* 0x000fc80000410000 */
[----:B------:R-:W-:-:S05]  /*3180*/  FFMA.FTZ R113, R146, R149, R113 ;  /* 0x0000009592717223 */ /* 0x000fca0000010071 */
        /* <DEDUP_REMOVED lines=10> */
[----:B------:R-:W1:Y:S02]  /*3230*/  SHFL.IDX PT, R0, R149, RZ, 0x1f ;  /* 0x00001fff95007589 */ /* 0x000e6400000e0000 */
[----:B------:R-:W-:-:S05]  /*3240*/  FFMA.FTZ R151, R126, R151, R115 ;  /* 0x000000977e977223 */ /* 0x000fca0000010073 */
[----:B------:R-:W2:Y:S01]  /*3250*/  LDC R126, c[0x0][0x448] ;  /* 0x00011200ff7e7b82 */ /* 0x000ea20000000800 */
[----:B------:R-:W2:Y:S07]  /*3260*/  SHFL.IDX PT, R151, R151, RZ, 0x1f ;  /* 0x00001fff97977589 */ /* 0x000eae00000e0000 */
[----:B------:R-:W3:Y:S01]  /*3270*/  @!P2 LDC.64 R114, c[0x0][0x3c8] ;  /* 0x0000f200ff72ab82 */ /* 0x000ee20000000a00 */
[----:B0-----:R-:W-:-:S04]  /*3280*/  @!P2 IMAD.WIDE R112, R136, 0x4, R112 ;  /* 0x000000048870a825 */ /* 0x001fc800078e0270 */
[----:B-1----:R-:W-:Y:S01]  /*3290*/  FMUL.FTZ R118, R0, R0 ;  /* 0x0000000000767220 */ /* 0x002fe20000410000 */
[----:B------:R0:W-:Y:S04]  /*32a0*/  @!P2 STG.E desc[UR6][R112.64], R0 ;  /* 0x000000007000a986 */ /* 0x0001e8000c101906 */
[----:B------:R-:W-:Y:S02]  /*32b0*/  FSEL R147, R118, RZ, P3 ;  /* 0x000000ff76937208 */ /* 0x000fe40001800000 */
[----:B------:R-:W-:Y:S01]  /*32c0*/  FSEL R118, R0, RZ, !P3 ;  /* 0x000000ff00767208 */ /* 0x000fe20005800000 */
[----:B--2---:R-:W-:-:S04]  /*32d0*/  FFMA.FTZ R126, R151, UR9, R126 ;  /* 0x00000009977e7c23 */ /* 0x004fc8000801007e */
[----:B------:R-:W-:Y:S01]  /*32e0*/  FADD.FTZ R148, R126, R147 ;  /* 0x000000937e947221 */ /* 0x000fe20000010000 */
[C---:B------:R-:W-:Y:S01]  /*32f0*/  FADD.FTZ R147, -R118.reuse, R144 ;  /* 0x0000009076937221 */ /* 0x040fe20000010100 */
[C---:B------:R-:W-:Y:S01]  /*3300*/  FADD.FTZ R146, -R118.reuse, R129 ;  /* 0x0000008176927221 */ /* 0x040fe20000010100 */
[C---:B------:R-:W-:Y:S01]  /*3310*/  FADD.FTZ R163, -R118.reuse, R128 ;  /* 0x0000008076a37221 */ /* 0x040fe20000010100 */
[----:B------:R-:W1:Y:S01]  /*3320*/  MUFU.RSQ R144, R148 ;  /* 0x0000009400907308 */ /* 0x000e620000001400 */
[----:B------:R-:W2:Y:S01]  /*3330*/  LDC.64 R128, c[0x0][0x428] ;  /* 0x00010a00ff807b82 */ /* 0x000ea20000000a00 */
[C---:B------:R-:W-:Y:S01]  /*3340*/  FADD.FTZ R135, -R118.reuse, R135 ;  /* 0x0000008776877221 */ /* 0x040fe20000010100 */
[C---:B------:R-:W-:Y:S01]  /*3350*/  FADD.FTZ R153, -R118.reuse, R120 ;  /* 0x0000007876997221 */ /* 0x040fe20000010100 */
[C---:B------:R-:W-:Y:S01]  /*3360*/  FADD.FTZ R126, -R118.reuse, R143 ;  /* 0x0000008f767e7221 */ /* 0x040fe20000010100 */
[C---:B------:R-:W-:Y:S01]  /*3370*/  FADD.FTZ R120, -R118.reuse, R134 ;  /* 0x0000008676787221 */ /* 0x040fe20000010100 */
[C---:B------:R-:W-:Y:S01]  /*3380*/  FADD.FTZ R149, -R118.reuse, R142 ;  /* 0x0000008e76957221 */ /* 0x040fe20000010100 */
[C---:B------:R-:W-:Y:S01]  /*3390*/  FADD.FTZ R151, -R118.reuse, R140 ;  /* 0x0000008c76977221 */ /* 0x040fe20000010100 */
[----:B------:R-:W-:Y:S01]  /*33a0*/  FADD.FTZ R117, -R118, R117 ;  /* 0x0000007576757221 */ /* 0x000fe20000010100 */
[----:B---3--:R-:W-:-:S04]  /*33b0*/  @!P2 IMAD.WIDE R114, R136, 0x4, R114 ;  /* 0x000000048872a825 */ /* 0x008fc800078e0272 */
        /* <DEDUP_REMOVED lines=10> */
[----:B------:R-:W1:Y:S01]  /*3460*/  LDC.64 R134, c[0x0][0x430] ;  /* 0x00010c00ff867b82 */ /* 0x000e620000000a00 */
[C---:B------:R-:W-:Y:S01]  /*3470*/  FMUL.FTZ R126, R144.reuse, R126 ;  /* 0x0000007e907e7220 */ /* 0x040fe20000410000 */
[C---:B------:R-:W-:Y:S01]  /*3480*/  FMUL.FTZ R149, R144.reuse, R149 ;  /* 0x0000009590957220 */ /* 0x040fe20000410000 */
[C---:B------:R-:W-:Y:S01]  /*3490*/  FMUL.FTZ R146, R144.reuse, R146 ;  /* 0x0000009290927220 */ /* 0x040fe20000410000 */
[C---:B------:R-:W-:Y:S01]  /*34a0*/  FMUL.FTZ R151, R144.reuse, R151 ;  /* 0x0000009790977220 */ /* 0x040fe20000410000 */
[C---:B------:R-:W-:Y:S01]  /*34b0*/  FMUL.FTZ R153, R144.reuse, R153 ;  /* 0x0000009990997220 */ /* 0x040fe20000410000 */
[----:B------:R-:W-:Y:S01]  /*34c0*/  FMUL.FTZ R150, R144, R117 ;  /* 0x0000007590967220 */ /* 0x000fe20000410000 */
[----:B------:R3:W-:Y:S01]  /*34d0*/  @!P2 STG.E desc[UR6][R114.64], R144 ;  /* 0x000000907200a986 */ /* 0x0007e2000c101906 */
[----:B------:R-:W-:Y:S01]  /*34e0*/  FFMA.FTZ R2, R147, R28, R24 ;  /* 0x0000001c93027223 */ /* 0x000fe20000010018 */
[----:B0-----:R-:W-:Y:S01]  /*34f0*/  FFMA.FTZ R113, R126, R29, R25 ;  /* 0x0000001d7e717223 */ /* 0x001fe20000010019 */
[C---:B------:R-:W-:Y:S01]  /*3500*/  FADD.FTZ R159, -R118.reuse, R130 ;  /* 0x00000082769f7221 */ /* 0x040fe20000010100 */
[C---:B------:R-:W-:Y:S01]  /*3510*/  FADD.FTZ R139, -R118.reuse, R139 ;  /* 0x0000008b768b7221 */ /* 0x040fe20000010100 */
[C---:B------:R-:W-:Y:S01]  /*3520*/  FADD.FTZ R157, -R118.reuse, R124 ;  /* 0x0000007c769d7221 */ /* 0x040fe20000010100 */
[C---:B------:R-:W-:Y:S01]  /*3530*/  FADD.FTZ R141, -R118.reuse, R141 ;  /* 0x0000008d768d7221 */ /* 0x040fe20000010100 */
[C---:B------:R-:W-:Y:S01]  /*3540*/  FADD.FTZ R155, -R118.reuse, R116 ;  /* 0x00000074769b7221 */ /* 0x040fe20000010100 */
[----:B------:R-:W-:Y:S01]  /*3550*/  FADD.FTZ R3, -R118, R3 ;  /* 0x0000000376037221 */ /* 0x000fe20000010100 */
[----:B------:R-:W-:Y:S01]  /*3560*/  FFMA.FTZ R0, R149, R30, R26 ;  /* 0x0000001e95007223 */ /* 0x000fe2000001001a */
[----:B------:R-:W-:Y:S01]  /*3570*/  FFMA.FTZ R117, R148, R33, R21 ;  /* 0x0000002194757223 */ /* 0x000fe20000010015 */
[----:B------:R-:W-:Y:S01]  /*3580*/  FFMA.FTZ R116, R153, R34, R22 ;  /* 0x0000002299747223 */ /* 0x000fe20000010016 */
[----:B---3--:R-:W-:Y:S01]  /*3590*/  FFMA.FTZ R115, R146, R31, R27 ;  /* 0x0000001f92737223 */ /* 0x008fe2000001001b */
[----:B------:R-:W-:Y:S01]  /*35a0*/  FFMA.FTZ R114, R151, R32, R20 ;  /* 0x0000002097727223 */ /* 0x000fe20000010014 */
[----:B------:R-:W-:Y:S01]  /*35b0*/  FFMA.FTZ R118, R150, R35, R23 ;  /* 0x0000002396767223 */ /* 0x000fe20000010017 */
[----:B------:R-:W-:Y:S01]  /*35c0*/  F2FP.BF16.F32.PACK_AB R112, R113, R2 ;  /* 0x000000027170723e */ /* 0x000fe200000010ff */
[C---:B------:R-:W-:Y:S01]  /*35d0*/  FMUL.FTZ R121, R144.reuse, R121 ;  /* 0x0000007990797220 */ /* 0x040fe20000410000 */
[----:B------:R-:W-:Y:S01]  /*35e0*/  F2FP.BF16.F32.PACK_AB R113, R115, R0 ;  /* 0x000000007371723e */ /* 0x000fe200000010ff */
[----:B------:R-:W-:Y:S01]  /*35f0*/  FMUL.FTZ R120, R144, R120 ;  /* 0x0000007890787220 */ /* 0x000fe20000410000 */
[----:B------:R-:W-:Y:S01]  /*3600*/  F2FP.BF16.F32.PACK_AB R114, R117, R114 ;  /* 0x000000727572723e */ /* 0x000fe200000010ff */
[----:B------:R-:W-:Y:S01]  /*3610*/  FFMA.FTZ R149, R149, R54, R98 ;  /* 0x0000003695957223 */ /* 0x000fe20000010062 */
[----:B------:R-:W-:Y:S01]  /*3620*/  F2FP.BF16.F32.PACK_AB R115, R118, R116 ;  /* 0x000000747673723e */ /* 0x000fe200000010ff */
[----:B--2---:R-:W-:-:S04]  /*3630*/  IMAD.WIDE.U32 R116, R131, 0x10, R128 ;  /* 0x0000001083747825 */ /* 0x004fc800078e0080 */
[----:B------:R-:W-:Y:S01]  /*3640*/  FFMA.FTZ R146, R146, R55, R99 ;  /* 0x0000003792927223 */ /* 0x000fe20000010063 */
[C---:B------:R-:W-:Y:S01]  /*3650*/  FMUL.FTZ R125, R144.reuse, R125 ;  /* 0x0000007d907d7220 */ /* 0x040fe20000410000 */
[C---:B------:R-:W-:Y:S01]  /*3660*/  FMUL.FTZ R124, R144.reuse, R165 ;  /* 0x000000a5907c7220 */ /* 0x040fe20000410000 */
[C---:B------:R-:W-:Y:S01]  /*3670*/  FMUL.FTZ R119, R144.reuse, R119 ;  /* 0x0000007790777220 */ /* 0x040fe20000410000 */
[----:B------:R0:W-:Y:S01]  /*3680*/  STG.E.128 desc[UR6][R116.64], R112 ;  /* 0x0000007074007986 */ /* 0x0001e2000c101d06 */
        /* <DEDUP_REMOVED lines=13> */
[----:B------:R-:W-:Y:S01]  /*3760*/  FFMA.FTZ R150, R150, R59, R95 ;  /* 0x0000003b96967223 */ /* 0x000fe2000001005f */
[----:B------:R-:W-:Y:S01]  /*3770*/  FMUL.FTZ R144, R144, R3 ;  /* 0x0000000390907220 */ /* 0x000fe20000410000 */
[----:B------:R-:W-:-:S04]  /*3780*/  IMAD.WIDE.U32 R2, R133, 0x10, R128 ;  /* 0x0000001085027825 */ /* 0x000fc800078e0080 */
[----:B------:R-:W-:Y:S01]  /*3790*/  FFMA.FTZ R151, R151, R56, R92 ;  /* 0x0000003897977223 */ /* 0x000fe2000001005c */
[----:B0-----:R-:W-:Y:S01]  /*37a0*/  FFMA.FTZ R116, R121, R36, R16 ;  /* 0x0000002479747223 */ /* 0x001fe20000010010 */
[----:B------:R-:W-:Y:S01]  /*37b0*/  FFMA.FTZ R117, R120, R37, R17 ;  /* 0x0000002578757223 */ /* 0x000fe20000010011 */
[----:B-1----:R-:W-:Y:S01]  /*37c0*/  IMAD.WIDE.U32 R130, R131, 0x10, R134 ;  /* 0x0000001083827825 */ /* 0x002fe200078e0086 */
[----:B------:R-:W-:-:S03]  /*37d0*/  F2FP.BF16.F32.PACK_AB R113, R146, R149 ;  /* 0x000000959271723e */ /* 0x000fc600000010ff */
[----:B------:R-:W-:Y:S01]  /*37e0*/  FFMA.FTZ R146, R119, R64, R84 ;  /* 0x0000004077927223 */ /* 0x000fe20000010054 */
[----:B------:R-:W-:Y:S01]  /*37f0*/  F2FP.BF16.F32.PACK_AB R115, R150, R153 ;  /* 0x000000999673723e */ /* 0x000fe200000010ff */
[----:B------:R-:W-:Y:S01]  /*3800*/  IMAD.WIDE.U32 R132, R133, 0x10, R134 ;  /* 0x0000001085847825 */ /* 0x000fe200078e0086 */
[----:B------:R-:W-:-:S03]  /*3810*/  F2FP.BF16.F32.PACK_AB R112, R126, R147 ;  /* 0x000000937e70723e */ /* 0x000fc600000010ff */
[----:B------:R-:W-:Y:S01]  /*3820*/  FFMA.FTZ R126, R124, R39, R19 ;  /* 0x000000277c7e7223 */ /* 0x000fe20000010013 */
[----:B------:R-:W-:Y:S01]  /*3830*/  F2FP.BF16.F32.PACK_AB R116, R117, R116 ;  /* 0x000000747574723e */ /* 0x000fe200000010ff */
[----:B------:R-:W-:-:S04]  /*3840*/  IMAD.WIDE.U32 R128, R145, 0x10, R128 ;  /* 0x0000001091807825 */ /* 0x000fc800078e0080 */
[----:B------:R-:W-:Y:S01]  /*3850*/  FFMA.FTZ R117, R125, R38, R18 ;  /* 0x000000267d757223 */ /* 0x000fe20000010012 */
[C---:B------:R-:W-:Y:S01]  /*3860*/  FFMA.FTZ R150, R122.reuse, R43, R15 ;  /* 0x0000002b7a967223 */ /* 0x040fe2000001000f */
[----:B------:R-:W-:Y:S01]  /*3870*/  FFMA.FTZ R122, R122, R67, R87 ;  /* 0x000000437a7a7223 */ /* 0x000fe20000010057 */
[----:B------:R-:W-:-:S04]  /*3880*/  IMAD.WIDE.U32 R134, R145, 0x10, R134 ;  /* 0x0000001091867825 */ /* 0x000fc800078e0086 */
[----:B------:R-:W-:Y:S01]  /*3890*/  FFMA.FTZ R145, R119, R40, R12 ;  /* 0x0000002877917223 */ /* 0x000fe2000001000c */
[C---:B------:R-:W-:Y:S01]  /*38a0*/  FFMA.FTZ R119, R123.reuse, R42, R14 ;  /* 0x0000002a7b777223 */ /* 0x040fe2000001000e */
[----:B------:R-:W-:Y:S01]  /*38b0*/  FFMA.FTZ R123, R123, R66, R86 ;  /* 0x000000427b7b7223 */ /* 0x000fe20000010056 */
[----:B------:R-:W-:Y:S01]  /*38c0*/  FFMA.FTZ R114, R148, R57, R93 ;  /* 0x0000003994727223 */ /* 0x000fe2000001005d */
[C---:B------:R-:W-:Y:S01]  /*38d0*/  FFMA.FTZ R147, R118.reuse, R65, R85 ;  /* 0x0000004176937223 */ /* 0x040fe20000010055 */
[----:B------:R-:W-:Y:S01]  /*38e0*/  FFMA.FTZ R148, R118, R41, R13 ;  /* 0x0000002976947223 */ /* 0x000fe2000001000d */
[----:B------:R-:W-:Y:S01]  /*38f0*/  F2FP.BF16.F32.PACK_AB R117, R126, R117 ;  /* 0x000000757e75723e */ /* 0x000fe200000010ff */
[----:B------:R-:W-:Y:S01]  /*3900*/  FFMA.FTZ R126, R121, R60, R88 ;  /* 0x0000003c797e7223 */ /* 0x000fe20000010058 */
[----:B------:R-:W-:Y:S01]  /*3910*/  F2FP.BF16.F32.PACK_AB R123, R122, R123 ;  /* 0x0000007b7a7b723e */ /* 0x000fe200000010ff */
        /* <DEDUP_REMOVED lines=8> */
[----:B------:R-:W-:Y:S01]  /*39a0*/  F2FP.BF16.F32.PACK_AB R121, R124, R121 ;  /* 0x000000797c79723e */ /* 0x000fe200000010ff */
[----:B------:R-:W-:Y:S01]  /*39b0*/  FFMA.FTZ R145, R120, R61, R89 ;  /* 0x0000003d78917223 */ /* 0x000fe20000010059 */
[----:B------:R-:W-:Y:S01]  /*39c0*/  F2FP.BF16.F32.PACK_AB R124, R146, R125 ;  /* 0x0000007d927c723e */ /* 0x000fe200000010ff */
[----:B------:R-:W-:Y:S01]  /*39d0*/  FFMA.FTZ R149, R141, R48, R4 ;  /* 0x000000308d957223 */ /* 0x000fe20000010004 */
[----:B------:R-:W-:Y:S01]  /*39e0*/  F2FP.BF16.F32.PACK_AB R125, R148, R147 ;  /* 0x00000093947d723e */ /* 0x000fe200000010ff */
[----:B------:R-:W-:Y:S01]  /*39f0*/  FFMA.FTZ R148, R144, R51, R7 ;  /* 0x0000003390947223 */ /* 0x000fe20000010007 */
[----:B------:R-:W0:Y:S01]  /*3a00*/  LDC.64 R146, c[0x0][0x380] ;  /* 0x0000e000ff927b82 */ /* 0x000e220000000a00 */
[----:B------:R-:W-:Y:S01]  /*3a10*/  F2FP.BF16.F32.PACK_AB R119, R150, R119 ;  /* 0x000000779677723e */ /* 0x000fe200000010ff */
[----:B------:R-:W-:Y:S01]  /*3a20*/  FFMA.FTZ R150, R142, R49, R5 ;  /* 0x000000318e967223 */ /* 0x000fe20000010005 */
[----:B------:R-:W-:Y:S01]  /*3a30*/  F2FP.BF16.F32.PACK_AB R120, R145, R126 ;  /* 0x0000007e9178723e */ /* 0x000fe200000010ff */
[----:B------:R-:W-:Y:S01]  /*3a40*/  FFMA.FTZ R145, R127, R68, R80 ;  /* 0x000000447f917223 */ /* 0x000fe20000010050 */
[----:B------:R-:W-:Y:S01]  /*3a50*/  FFMA.FTZ R141, R141, R72, R76 ;  /* 0x000000488d8d7223 */ /* 0x000fe2000001004c */
        /* <DEDUP_REMOVED lines=19> */
[----:B------:R1:W-:Y:S04]  /*3b90*/  STG.E.128 desc[UR6][R128.64], R124 ;  /* 0x0000007c80007986 */ /* 0x0003e8000c101d06 */
[----:B------:R1:W-:Y:S08]  /*3ba0*/  STG.E.128 desc[UR6][R134.64], R140 ;  /* 0x0000008c86007986 */ /* 0x0003f0000c101d06 */
[----:B------:R-:W-:Y:S05]  /*3bb0*/  @!P2 BRA `(.L_x_2715) ;  /* 0xffffffcc00b4a947 */ /* 0x000fea000383ffff */
[----:B------:R-:W-:Y:S05]  /*3bc0*/  EXIT ;  /* 0x000000000000794d */ /* 0x000fea0003800000 */
.L_x_2716:
        /* <DEDUP_REMOVED lines=11> */
.L_x_13581:


//--------------------- .text._ZN10layer_norm31ln_parallel_residual_fwd_kernelINS_13Kernel_traitsIf13__nv_bfloat16S2_S2_fjLj3072ELj1ELj1ELj4ELj16ENS_18Kernel_traits_baseILj3072EfS2_S2_S2_fjLj128EEEEELb0ELb1ELb0EEEvNS_9FwdParamsE --------------------------
	.section	.text._ZN10layer_norm31ln_parallel_residual_fwd_kernelINS_13Kernel_traitsIf13__nv_bfloat16S2_S2_fjLj3072ELj1ELj1ELj4ELj16ENS_18Kernel_traits_baseILj3072EfS2_S2_S2_fjLj128EEEEELb0ELb1ELb0EEEvNS_9FwdParamsE,"ax",@progbits
	.align	128
        .global         _ZN10layer_norm31ln_parallel_residual_fwd_kernelINS_13Kernel_traitsIf13__nv_bfloat16S2_S2_fjLj3072ELj1ELj1ELj4ELj16ENS_18Kernel_traits_baseILj3072EfS2_S2_S2_fjLj128EEEEELb0ELb1ELb0EEEvNS_9FwdParamsE
        .type           _ZN10layer_norm31ln_parallel_residual_fwd_kernelINS_13Kernel_traitsIf13__nv_bfloat16S2_S2_fjLj3072ELj1ELj1ELj4ELj16ENS_18Kernel_traits_baseILj3072EfS2_S2_S2_fjLj128EEEEELb0ELb1ELb0EEEvNS_9FwdParamsE,@function
        .size           _ZN10layer_norm31ln_parallel_residual_fwd_kernelINS_13Kernel_traitsIf13__nv_bfloat16S2_S2_fjLj3072ELj1ELj1ELj4ELj16ENS_18Kernel_traits_baseILj3072EfS2_S2_S2_fjLj128EEEEELb0ELb1ELb0EEEvNS_9FwdParamsE,(.L_x_13582 - _ZN10layer_norm31ln_parallel_residual_fwd_kernelINS_13Kernel_traitsIf13__nv_bfloat16S2_S2_fjLj3072ELj1ELj1ELj4ELj16ENS_18Kernel_traits_baseILj3072EfS2_S2_S2_fjLj128EEEEELb0ELb1ELb0EEEvNS_9FwdParamsE)
        .other          _ZN10layer_norm31ln_parallel_residual_fwd_kernelINS_13Kernel_traitsIf13__nv_bfloat16S2_S2_fjLj3072ELj1ELj1ELj4ELj16ENS_18Kernel_traits_baseILj3072EfS2_S2_S2_fjLj128EEEEELb0ELb1ELb0EEEvNS_9FwdParamsE,@"STO_CUDA_ENTRY STV_DEFAULT"
_ZN10layer_norm31ln_parallel_residual_fwd_kernelINS_13Kernel_traitsIf13__nv_bfloat16S2_S2_fjLj3072ELj1ELj1ELj4ELj16ENS_18Kernel_traits_baseILj3072EfS2_S2_S2_fjLj128EEEEELb0ELb1ELb0EEEvNS_9FwdParamsE:
.text._ZN10layer_norm31ln_parallel_residual_fwd_kernelINS_13Kernel_traitsIf13__nv_bfloat16S2_S2_fjLj3072ELj1ELj1ELj4ELj16ENS_18Kernel_traits_baseILj3072EfS2_S2_S2_fjLj128EEEEELb0ELb1ELb0EEEvNS_9FwdParamsE:
[----:B------:R-:W-:Y:S01]  /*0000*/  LDC R1, c[0x0][0x37c] ;  /* 0x0000df00ff017b82 */ /* 0x000fe20000000800 */
[----:B------:R-:W0:Y:S07]  /*0010*/  S2R R0, SR_TID.X ;  /* 0x0000000000007919 */ /* 0x000e2e0000002100 */
[----:B------:R-:W1:Y:S01]  /*0020*/  LDC.64 R4, c[0x0][0x398] ;  /* 0x0000e600ff047b82 */ /* 0x000e620000000a00 */
[----:B------:R-:W2:Y:S01]  /*0030*/  LDCU.64 UR10, c[0x0][0x438] ;  /* 0x00008700ff0a77ac */ /* 0x000ea20008000a00 */
[----:B------:R-:W-:Y:S01]  /*0040*/  BSSY.RECONVERGENT B0, `(.L_x_2717) ;  /* 0x0000050000007945 */ /* 0x000fe20003800200 */
[----:B------:R-:W1:Y:S05]  /*0050*/  LDCU.64 UR8, c[0x0][0x3a0] ;  /* 0x00007400ff0877ac */ /* 0x000e6a0008000a00 */
[----:B------:R-:W3:Y:S01]  /*0060*/  LDC R14, c[0x0][0x388] ;  /* 0x0000e200ff0e7b82 */ /* 0x000ee20000000800 */
[----:B------:R-:W4:Y:S07]  /*0070*/  LDCU.64 UR6, c[0x0][0x358] ;  /* 0x00006b00ff0677ac */ /* 0x000f2e0008000a00 */
[----:B------:R-:W5:Y:S01]  /*0080*/  S2UR UR4, SR_CTAID.X ;  /* 0x00000000000479c3 */ /* 0x000f620000002500 */
[----:B--2---:R-:W-:-:S04]  /*0090*/  UISETP.NE.U32.AND UP0, UPT, UR10, URZ, UPT ;  /* 0x000000ff0a00728c */ /* 0x004fc8000bf05070 */
[----:B------:R-:W-:Y:S01]  /*00a0*/  UISETP.NE.AND.EX UP0, UPT, UR11, URZ, UPT, UP0 ;  /* 0x000000ff0b00728c */ /* 0x000fe2000bf05300 */
[----:B-1----:R-:W-:-:S04]  /*00b0*/  LOP3.LUT P0, RZ, R4, UR8, RZ, 0xfc, !PT ;  /* 0x0000000804ff7c12 */ /* 0x002fc8000f80fcff */
[----:B------:R-:W-:Y:S02]  /*00c0*/  LOP3.LUT P0, RZ, R5, UR9, RZ, 0xfc, P0 ;  /* 0x0000000905ff7c12 */ /* 0x000fe4000800fcff */
[----:B0-----:R-:W-:Y:S02]  /*00d0*/  LOP3.LUT R15, R0, 0x60, RZ, 0xc0, !PT ;  /* 0x00000060000f7812 */ /* 0x001fe400078ec0ff */
[----:B---3--:R-:W-:Y:S02]  /*00e0*/  SHF.R.S32.HI R3, RZ, 0x1f, R14 ;  /* 0x0000001fff037819 */ /* 0x008fe4000001140e */
[----:B------:R-:W-:Y:S02]  /*00f0*/  LOP3.LUT R2, R15, 0x1f, R0, 0xf8, !PT ;  /* 0x0000001f0f027812 */ /* 0x000fe400078ef800 */
[----:B------:R-:W-:Y:S02]  /*0100*/  LEA.HI R14, R3, R14, RZ, 0x3 ;  /* 0x0000000e030e7211 */ /* 0x000fe400078f18ff */
[----:B------:R-:W-:-:S02]  /*0110*/  LOP3.LUT R5, R2, 0x7f, RZ, 0x3c, !PT ;  /* 0x0000007f02057812 */ /* 0x000fc400078e3cff */
[----:B------:R-:W-:Y:S02]  /*0120*/  LOP3.LUT R3, R0, 0x1f, RZ, 0xc0, !PT ;  /* 0x0000001f00037812 */ /* 0x000fe400078ec0ff */
[----:B-----5:R-:W-:Y:S02]  /*0130*/  MOV R4, UR4 ;  /* 0x0000000400047c02 */ /* 0x020fe40008000f00 */
        /* <DEDUP_REMOVED lines=12> */
[----:B-1----:R-:W-:-:S03]  /*0200*/  @P1 IMAD.WIDE.U32 R8, R2, 0x20, R8 ;  /* 0x0000002002081825 */ /* 0x002fc600078e0008 */
[----:B------:R0:W5:Y:S04]  /*0210*/  @P1 LDG.E.128 R68, desc[UR6][R6.64+0x10] ;  /* 0x0000100606441981 */ /* 0x000168000c1e1d00 */
[----:B------:R0:W5:Y:S01]  /*0220*/  @P1 LD.E.128 R64, desc[UR6][R8.64] ;  /* 0x0000000608401980 */ /* 0x000162000c101d00 */
[----:B--2---:R-:W-:-:S03]  /*0230*/  @P2 IMAD.WIDE.U32 R10, R17, 0x20, R10 ;  /* 0x00000020110a2825 */ /* 0x004fc600078e000a */
[----:B------:R0:W5:Y:S04]  /*0240*/  @P1 LD.E.128 R60, desc[UR6][R8.64+0x10] ;  /* 0x00001006083c1980 */ /* 0x000168000c101d00 */
[----:B------:R0:W5:Y:S01]  /*0250*/  @P2 LDG.E.128 R56, desc[UR6][R10.64] ;  /* 0x000000060a382981 */ /* 0x000162000c1e1d00 */
[----:B---3--:R-:W-:-:S03]  /*0260*/  @P2 IMAD.WIDE.U32 R12, R17, 0x20, R12 ;  /* 0x00000020110c2825 */ /* 0x008fc600078e000c */
[----:B------:R0:W5:Y:S04]  /*0270*/  @P2 LDG.E.128 R52, desc[UR6][R10.64+0x10] ;  /* 0x000010060a342981 */ /* 0x000168000c1e1d00 */
[----:B------:R0:W5:Y:S04]  /*0280*/  @P2 LD.E.128 R48, desc[UR6][R12.64] ;  /* 0x000000060c302980 */ /* 0x000168000c101d00 */
[----:B------:R0:W5:Y:S01]  /*0290*/  @P2 LD.E.128 R44, desc[UR6][R12.64+0x10] ;  /* 0x000010060c2c2980 */ /* 0x000162000c101d00 */
[----:B------:R-:W-:Y:S01]  /*02a0*/  ISETP.GE.U32.AND P3, PT, R5, 0x180, PT ;  /* 0x000001800500780c */ /* 0x000fe20003f66070 */
[----:B------:R-:W-:-:S12]  /*02b0*/  @P2 VIADD R17, R17, 0x80 ;  /* 0x0000008011112836 */ /* 0x000fd80000000000 */
[----:B0-----:R-:W-:Y:S05]  /*02c0*/  @!P3 BRA `(.L_x_2719) ;  /* 0x00000000009cb947 */ /* 0x001fea0003800000 */
[----:B------:R-:W0:Y:S08]  /*02d0*/  LDC.64 R6, c[0x0][0x3d0] ;  /* 0x0000f400ff067b82 */ /* 0x000e300000000a00 */
[----:B------:R-:W1:Y:S01]  /*02e0*/  LDC.64 R8, c[0x0][0x438] ;  /* 0x00010e00ff087b82 */ /* 0x000e620000000a00 */
[----:B0-----:R-:W-:-:S05]  /*02f0*/  IMAD.WIDE.U32 R6, R17, 0x20, R6 ;  /* 0x0000002011067825 */ /* 0x001fca00078e0006 */
[----:B------:R0:W5:Y:S01]  /*0300*/  LDG.E.128 R40, desc[UR6][R6.64] ;  /* 0x0000000606287981 */ /* 0x000162000c1e1d00 */
[----:B-1----:R-:W-:-:S03]  /*0310*/  IMAD.WIDE.U32 R8, R17, 0x20, R8 ;  /* 0x0000002011087825 */ /* 0x002fc600078e0008 */
[----:B------:R0:W5:Y:S04]  /*0320*/  LDG.E.128 R36, desc[UR6][R6.64+0x10] ;  /* 0x0000100606247981 */ /* 0x000168000c1e1d00 */
[----:B------:R0:W5:Y:S04]  /*0330*/  LD.E.128 R32, desc[UR6][R8.64] ;  /* 0x0000000608207980 */ /* 0x000168000c101d00 */
[----:B------:R0:W5:Y:S01]  /*0340*/  LD.E.128 R28, desc[UR6][R8.64+0x10] ;  /* 0x00001006081c7980 */ /* 0x000162000c101d00 */
[----:B------:R-:W-:Y:S05]  /*0350*/  BRA `(.L_x_2719) ;  /* 0x0000000000787947 */ /* 0x000fea0003800000 */
.L_x_2718:
[C---:B------:R-:W-:Y:S02]  /*0360*/  ISETP.GE.U32.AND P2, PT, R5.reuse, 0x100, PT ;  /* 0x000001000500780c */ /* 0x040fe40003f46070 */
[C---:B------:R-:W-:Y:S02]  /*0370*/  ISETP.GE.U32.AND P3, PT, R5.reuse, 0x180, PT ;  /* 0x000001800500780c */ /* 0x040fe40003f66070 */
[----:B------:R-:W-:Y:S02]  /*0380*/  ISETP.GE.U32.AND P1, PT, R5, 0x80, PT ;  /* 0x000000800500780c */ /* 0x000fe40003f26070 */
[----:B------:R-:W-:-:S07]  /*0390*/  MOV R13, R2 ;  /* 0x00000002000d7202 */ /* 0x000fce0000000f00 */
[----:B------:R-:W0:Y:S04]  /*03a0*/  @P2 LDC.64 R6, c[0x0][0x3d0] ;  /* 0x0000f400ff062b82 */ /* 0x000e280000000a00 */
[----:B------:R-:W-:-:S04]  /*03b0*/  @P1 LOP3.LUT R13, R2, 0x80, RZ, 0xfc, !PT ;  /* 0x00000080020d1812 */ /* 0x000fc800078efcff */
[----:B------:R-:W1:Y:S08]  /*03c0*/  @P3 LDC.64 R8, c[0x0][0x3d0] ;  /* 0x0000f400ff083b82 */ /* 0x000e700000000a00 */
[----:B------:R-:W2:Y:S01]  /*03d0*/  @P1 LDC.64 R10, c[0x0][0x3d0] ;  /* 0x0000f400ff0a1b82 */ /* 0x000ea20000000a00 */
[C---:B0-----:R-:W-:Y:S01]  /*03e0*/  @P2 IMAD.WIDE.U32 R6, R13.reuse, 0x20, R6 ;  /* 0x000000200d062825 */ /* 0x041fe200078e0006 */
[----:B------:R-:W-:-:S04]  /*03f0*/  @P2 IADD3 R13, PT, PT, R13, 0x80, RZ ;  /* 0x000000800d0d2810 */ /* 0x000fc80007ffe0ff */
[----:B------:R0:W5:Y:S01]  /*0400*/  @P2 LDG.E.128 R56, desc[UR6][R6.64] ;  /* 0x0000000606382981 */ /* 0x000162000c1e1d00 */
[----:B-1----:R-:W-:-:S03]  /*0410*/  @P3 IMAD.WIDE.U32 R8, R13, 0x20, R8 ;  /* 0x000000200d083825 */ /* 0x002fc600078e0008 */
[----:B------:R0:W5:Y:S04]  /*0420*/  @P2 LDG.E.128 R52, desc[UR6][R6.64+0x10] ;  /* 0x0000100606342981 */ /* 0x000168000c1e1d00 */
[----:B------:R0:W5:Y:S01]  /*0430*/  @P3 LDG.E.128 R40, desc[UR6][R8.64] ;  /* 0x0000000608283981 */ /* 0x000162000c1e1d00 */
[----:B--2---:R-:W-:-:S03]  /*0440*/  @P1 IMAD.WIDE.U32 R10, R2, 0x20, R10 ;  /* 0x00000020020a1825 */ /* 0x004fc600078e000a */
[----:B------:R0:W5:Y:S04]  /*0450*/  @P3 LDG.E.128 R36, desc[UR6][R8.64+0x10] ;  /* 0x0000100608243981 */ /* 0x000168000c1e1d00 */
[----:B------:R0:W5:Y:S04]  /*0460*/  @P1 LDG.E.128 R72, desc[UR6][R10.64] ;  /* 0x000000060a481981 */ /* 0x000168000c1e1d00 */
[----:B------:R0:W5:Y:S01]  /*0470*/  @P1 LDG.E.128 R68, desc[UR6][R10.64+0x10] ;  /* 0x000010060a441981 */ /* 0x000162000c1e1d00 */
        /* <DEDUP_REMOVED lines=8> */
[----:B------:R-:W-:Y:S02]  /*0500*/  @P3 CS2R R30, SRZ ;  /* 0x00000000001e3805 */ /* 0x000fe4000001ff00 */
[----:B------:R-:W-:Y:S02]  /*0510*/  @P3 CS2R R28, SRZ ;  /* 0x00000000001c3805 */ /* 0x000fe4000001ff00 */
[----:B------:R-:W-:Y:S02]  /*0520*/  @P3 CS2R R34, SRZ ;  /* 0x0000000000223805 */ /* 0x000fe4000001ff00 */
[----:B0-----:R-:W-:-:S07]  /*0530*/  @P3 CS2R R32, SRZ ;  /* 0x0000000000203805 */ /* 0x001fce000001ff00 */
.L_x_2719:
[----:B------:R-:W-:Y:S05]  /*0540*/  BSYNC.RECONVERGENT B0 ;  /* 0x0000000000007941 */ /* 0x000fea0003800200 */
.L_x_2717:
[----:B------:R-:W1:Y:S02]  /*0550*/  LDCU UR4, c[0x0][0x384] ;  /* 0x00007080ff0477ac */ /* 0x000e640008000800 */
[----:B-1----:R-:W-:-:S13]  /*0560*/  ISETP.GE.AND P2, PT, R4, UR4, PT ;  /* 0x0000000404007c0c */ /* 0x002fda000bf46270 */
[----:B------:R-:W-:Y:S05]  /*0570*/  @P2 EXIT ;  /* 0x000000000000294d */ /* 0x000fea0003800000 */
[----:B------:R-:W-:Y:S01]  /*0580*/  SHF.R.S32.HI R14, RZ, 0x3, R14 ;  /* 0x00000003ff0e7819 */ /* 0x000fe2000001140e */
[----:B------:R-:W1:Y:S03]  /*0590*/  LDCU.U8 UR4, c[0x0][0x410] ;  /* 0x00008200ff0477ac */ /* 0x000e660008000000 */
[C---:B0-----:R-:W-:Y:S01]  /*05a0*/  LOP3.LUT R6, R14.reuse, 0x7f, RZ, 0xc0, !PT ;  /* 0x0000007f0e067812 */ /* 0x041fe200078ec0ff */
[----:B------:R-:W-:Y:S01]  /*05b0*/  IMAD.SHL.U32 R14, R14, 0x2, RZ ;  /* 0x000000020e0e7824 */ /* 0x000fe200078e00ff */
[----:B------:R-:W0:Y:S02]  /*05c0*/  LDCU UR9, c[0x0][0x388] ;  /* 0x00007100ff0977ac */ /* 0x000e240008000800 */
        /* <DEDUP_REMOVED lines=11> */
[----:B-1----:R-:W-:Y:S01]  /*0680*/  ISETP.NE.AND P3, PT, RZ, UR4, PT ;  /* 0x00000004ff007c0c */ /* 0x002fe2000bf65270 */
[----:B------:R-:W-:Y:S01]  /*0690*/  UPLOP3.LUT UP1, UPT, UPT, UPT, UPT, 0x40, 0x4 ;  /* 0x000000000004789c */ /* 0x000fe20003f2e870 */
[----:B------:R1:W0:Y:S01]  /*06a0*/  MUFU.RCP R6, R15 ;  /* 0x0000000f00067308 */ /* 0x0002220000001000 */
[----:B------:R-:W-:-:S10]  /*06b0*/  LEA R7, R7, R14, 0x3 ;  /* 0x0000000e07077211 */ /* 0x000fd400078e18ff */
.L_x_2744:
[----:B0-----:R-:W-:Y:S01]  /*06c0*/  IMAD R8, R4, UR9, RZ ;  /* 0x0000000904087c24 */ /* 0x001fe2000f8e02ff */
[----:B------:R-:W-:Y:S04]  /*06d0*/  BSSY.RECONVERGENT B0, `(.L_x_2720) ;  /* 0x00000a5000007945 */ /* 0x000fe80003800200 */
[----:B------:R-:W-:-:S04]  /*06e0*/  SHF.R.S32.HI R85, RZ, 0x1f, R8 ;  /* 0x0000001fff557819 */ /* 0x000fc80000011408 */
[----:B------:R-:W-:-:S04]  /*06f0*/  LEA.HI R85, R85, R8, RZ, 0x3 ;  /* 0x0000000855557211 */ /* 0x000fc800078f18ff */
[----:B------:R-:W-:-:S05]  /*0700*/  LEA.HI.SX32 R8, R85, R2, 0x1d ;  /* 0x0000000255087211 */ /* 0x000fca00078feaff */
[----:B------:R-:W-:Y:S01]  /*0710*/  IMAD.MOV.U32 R97, RZ, RZ, R8 ;  /* 0x000000ffff617224 */ /* 0x000fe200078e0008 */
[----:B------:R-:W-:Y:S06]  /*0720*/  @!P1 BRA `(.L_x_2721) ;  /* 0x00000008007c9947 */ /* 0x000fec0003800000 */
[----:B----4-:R-:W-:Y:S01]  /*0730*/  ISETP.NE.U32.AND P2, PT, RZ, UR12, PT ;  /* 0x0000000cff007c0c */ /* 0x010fe2000bf45070 */
[----:B------:R-:W0:Y:S01]  /*0740*/  LDC.64 R20, c[0x0][0x390] ;  /* 0x0000e400ff147b82 */ /* 0x000e220000000a00 */
[----:B---3--:R-:W-:Y:S02]  /*0750*/  ISETP.NE.U32.AND P1, PT, RZ, UR10, PT ;  /* 0x0000000aff007c0c */ /* 0x008fe4000bf25070 */
[----:B------:R-:W-:Y:S02]  /*0760*/  ISETP.NE.AND.EX P2, PT, RZ, UR13, PT, P2 ;  /* 0x0000000dff007c0c */ /* 0x000fe4000bf45320 */
[----:B------:R-:W-:-:S11]  /*0770*/  ISETP.NE.AND.EX P1, PT, RZ, UR11, PT, P1 ;  /* 0x0000000bff007c0c */ /* 0x000fd6000bf25310 */
[----:B------:R-:W3:Y:S08]  /*0780*/  @P2 LDC.64 R86, c[0x0][0x3a0] ;  /* 0x0000e800ff562b82 */ /* 0x000ef00000000a00 */
[----:B------:R-:W4:Y:S01]  /*0790*/  @P1 LDC.64 R84, c[0x0][0x398] ;  /* 0x0000e600ff541b82 */ /* 0x000f220000000a00 */
[----:B0-----:R-:W-:-:S06]  /*07a0*/  IMAD.WIDE.U32 R20, R8, 0x10, R20 ;  /* 0x0000001008147825 */ /* 0x001fcc00078e0014 */
[----:B------:R-:W5:Y:S01]  /*07b0*/  LDG.E.128 R20, desc[UR6][R20.64] ;  /* 0x0000000614147981 */ /* 0x000f62000c1e1d00 */
[----:B---3--:R-:W-:-:S05]  /*07c0*/  @P2 IMAD.WIDE.U32 R86, R8, 0x10, R86 ;  /* 0x0000001008562825 */ /* 0x008fca00078e0056 */
[----:B------:R-:W3:Y:S01]  /*07d0*/  @P2 LDG.E.128 R24, desc[UR6][R86.64] ;  /* 0x0000000656182981 */ /* 0x000ee2000c1e1d00 */
[----:B----4-:R-:W-:-:S05]  /*07e0*/  @P1 IMAD.WIDE.U32 R84, R8, 0x10, R84 ;  /* 0x0000001008541825 */ /* 0x010fca00078e0054 */
[----:B------:R0:W5:Y:S01]  /*07f0*/  @P1 LDG.E.128 R76, desc[UR6][R84.64] ;  /* 0x00000006544c1981 */ /* 0x000162000c1e1d00 */
[----:B---3--:R-:W-:Y:S02]  /*0800*/  PRMT R16, R27, 0x7632, R16 ;  /* 0x000076321b107816 */ /* 0x008fe40000000010 */
        /* <DEDUP_REMOVED lines=13> */
[----:B------:R-:W-:Y:S02]  /*08e0*/  PRMT R19, R76, 0x7632, R19 ;  /* 0x000076324c137816 */ /* 0x000fe40000000013 */
[----:B------:R-:W-:-:S02]  /*08f0*/  SHF.L.U32 R83, R22, 0x10, RZ ;  /* 0x0000001016537819 */ /* 0x000fc400000006ff */
[----:B------:R-:W-:Y:S02]  /*0900*/  SHF.L.U32 R21, R21, 0x10, RZ ;  /* 0x0000001015157819 */ /* 0x000fe400000006ff */
[----:B------:R-:W-:Y:S02]  /*0910*/  SHF.L.U32 R82, R77, 0x10, RZ ;  /* 0x000000104d527819 */ /* 0x000fe400000006ff */
[----:B------:R-:W-:Y:S02]  /*0920*/  SHF.L.U32 R22, R19, 0x10, RZ ;  /* 0x0000001013167819 */ /* 0x000fe400000006ff */
[C---:B------:R-:W-:Y:S01]  /*0930*/  PRMT R85, R23.reuse, 0x7632, R85 ;  /* 0x0000763217557816 */ /* 0x040fe20000000055 */
[----:B------:R-:W-:Y:S01]  /*0940*/  IMAD.U32 R23, R23, 0x10000, RZ ;  /* 0x0001000017177824 */ /* 0x000fe200078e00ff */
[----:B------:R-:W-:Y:S01]  /*0950*/  SHF.L.U32 R86, R79, 0x10, RZ ;  /* 0x000000104f567819 */ /* 0x000fe200000006ff */
[----:B------:R-:W-:Y:S01]  /*0960*/  FADD.FTZ R82, R21, R82 ;  /* 0x0000005215527221 */ /* 0x000fe20000010000 */
[C---:B------:R-:W-:Y:S01]  /*0970*/  SHF.L.U32 R84, R78.reuse, 0x10, RZ ;  /* 0x000000104e547819 */ /* 0x040fe200000006ff */
[----:B------:R-:W-:Y:S01]  /*0980*/  FADD.FTZ R22, R13, R22 ;  /* 0x000000160d167221 */ /* 0x000fe20000010000 */
        /* <DEDUP_REMOVED lines=32> */
[----:B------:R-:W-:Y:S01]  /*0b90*/  F2FP.BF16.F32.PACK_AB R80, R16, R13 ;  /* 0x0000000d1050723e */ /* 0x000fe200000010ff */
[----:B------:R-:W-:Y:S06]  /*0ba0*/  BRA `(.L_x_2724) ;  /* 0x00000004004c7947 */ /* 0x000fec0003800000 */
.L_x_2723:
[----:B-----5:R-:W-:Y:S01]  /*0bb0*/  PRMT R80, R20, 0x7632, R80 ;  /* 0x0000763214507816 */ /* 0x020fe20000000050 */
[----:B------:R-:W-:Y:S01]  /*0bc0*/  IMAD.U32 R14, R78, 0x10000, RZ ;  /* 0x000100004e0e7824 */ /* 0x000fe200078e00ff */
[----:B------:R-:W-:Y:S02]  /*0bd0*/  SHF.L.U32 R13, R20, 0x10, RZ ;  /* 0x00000010140d7819 */ /* 0x000fe400000006ff */
[C---:B------:R-:W-:Y:S01]  /*0be0*/  PRMT R20, R21.reuse, 0x7632, R20 ;  /* 0x0000763215147816 */ /* 0x040fe20000000014 */
[----:B------:R-:W-:Y:S01]  /*0bf0*/  IMAD.U32 R81, R80, 0x10000, RZ ;  /* 0x0001000050517824 */ /* 0x000fe200078e00ff */
[----:B------:R-:W-:Y:S01]  /*0c00*/  SHF.L.U32 R19, R21, 0x10, RZ ;  /* 0x0000001015137819 */ /* 0x000fe200000006ff */
[----:B------:R-:W-:Y:S01]  /*0c10*/  IMAD.U32 R21, R22, 0x10000, RZ ;  /* 0x0001000016157824 */ /* 0x000fe200078e00ff */
[----:B------:R-:W-:Y:S02]  /*0c20*/  SHF.L.U32 R10, R76, 0x10, RZ ;  /* 0x000000104c0a7819 */ /* 0x000fe400000006ff */
[----:B------:R-:W-:Y:S01]  /*0c30*/  SHF.L.U32 R12, R77, 0x10, RZ ;  /* 0x000000104d0c7819 */ /* 0x000fe200000006ff */
[----:B------:R-:W-:Y:S01]  /*0c40*/  FADD.FTZ R21, R21, R14 ;  /* 0x0000000e15157221 */ /* 0x000fe20000010000 */
[----:B------:R-:W-:Y:S01]  /*0c50*/  PRMT R82, R22, 0x7632, R82 ;  /* 0x0000763216527816 */ /* 0x000fe20000000052 */
[----:B------:R-:W-:Y:S01]  /*0c60*/  FADD.FTZ R13, R13, R10 ;  /* 0x0000000a0d0d7221 */ /* 0x000fe20000010000 */
[----:B------:R-:W-:Y:S01]  /*0c70*/  PRMT R22, R23, 0x7632, R22 ;  /* 0x0000763217167816 */ /* 0x000fe20000000016 */
[----:B------:R-:W-:Y:S01]  /*0c80*/  FADD.FTZ R19, R19, R12 ;  /* 0x0000000c13137221 */ /* 0x000fe20000010000 */
[----:B------:R-:W-:-:S02]  /*0c90*/  PRMT R16, R79, 0x7632, R16 ;  /* 0x000076324f107816 */ /* 0x000fc40000000010 */
[----:B------:R-:W-:Y:S01]  /*0ca0*/  PRMT R10, R76, 0x7632, R10 ;  /* 0x000076324c0a7816 */ /* 0x000fe2000000000a */
[----:B------:R-:W-:Y:S01]  /*0cb0*/  IMAD.U32 R87, R22, 0x10000, RZ ;  /* 0x0001000016577824 */ /* 0x000fe200078e00ff */
[----:B------:R-:W-:Y:S02]  /*0cc0*/  PRMT R12, R77, 0x7632, R12 ;  /* 0x000076324d0c7816 */ /* 0x000fe4000000000c */
[----:B------:R-:W-:Y:S02]  /*0cd0*/  PRMT R14, R78, 0x7632, R14 ;  /* 0x000076324e0e7816 */ /* 0x000fe4000000000e */
[----:B------:R-:W-:Y:S02]  /*0ce0*/  SHF.L.U32 R83, R20, 0x10, RZ ;  /* 0x0000001014537819 */ /* 0x000fe400000006ff */
[----:B------:R-:W-:Y:S02]  /*0cf0*/  SHF.L.U32 R22, R16, 0x10, RZ ;  /* 0x0000001010167819 */ /* 0x000fe400000006ff */
[----:B------:R-:W-:-:S02]  /*0d00*/  SHF.L.U32 R23, R23, 0x10, RZ ;  /* 0x0000001017177819 */ /* 0x000fc400000006ff */
[----:B------:R-:W-:Y:S02]  /*0d10*/  SHF.L.U32 R84, R79, 0x10, RZ ;  /* 0x000000104f547819 */ /* 0x000fe400000006ff */
        /* <DEDUP_REMOVED lines=14> */
.L_x_2722:
[----:B------:R-:W-:Y:S05]  /*0e00*/  @!P2 BRA `(.L_x_2725) ;  /* 0x000000000084a947 */ /* 0x000fea0003800000 */
[----:B-----5:R-:W-:Y:S01]  /*0e10*/  PRMT R87, R23, 0x7632, R87 ;  /* 0x0000763217577816 */ /* 0x020fe20000000057 */
[----:B------:R-:W-:Y:S01]  /*0e20*/  IMAD.U32 R81, R10, 0x10000, RZ ;  /* 0x000100000a517824 */ /* 0x000fe200078e00ff */
[----:B------:R-:W-:Y:S01]  /*0e30*/  PRMT R80, R20, 0x7632, R80 ;  /* 0x0000763214507816 */ /* 0x000fe20000000050 */
[C---:B------:R-:W-:Y:S01]  /*0e40*/  IMAD.U32 R19, R21.reuse, 0x10000, RZ ;  /* 0x0001000015137824 */ /* 0x040fe200078e00ff */
        /* <DEDUP_REMOVED lines=29> */
.L_x_2725:
[----:B-----5:R-:W-:Y:S01]  /*1020*/  PRMT R12, R22, 0x7632, R12 ;  /* 0x00007632160c7816 */ /* 0x020fe2000000000c */
[C---:B------:R-:W-:Y:S01]  /*1030*/  IMAD.U32 R13, R20.reuse, 0x10000, RZ ;  /* 0x00010000140d7824 */ /* 0x040fe200078e00ff */
[----:B------:R-:W-:Y:S02]  /*1040*/  PRMT R16, R20, 0x7632, R16 ;  /* 0x0000763214107816 */ /* 0x000fe40000000010 */
[----:B------:R-:W-:Y:S01]  /*1050*/  PRMT R14, R21, 0x7632, R14 ;  /* 0x00007632150e7816 */ /* 0x000fe2000000000e */
[----:B------:R-:W-:Y:S01]  /*1060*/  IMAD.U32 R12, R12, 0x10000, RZ ;  /* 0x000100000c0c7824 */ /* 0x000fe200078e00ff */
[C---:B------:R-:W-:Y:S01]  /*1070*/  PRMT R10, R23.reuse, 0x7632, R10 ;  /* 0x00007632170a7816 */ /* 0x040fe2000000000a */
[----:B------:R-:W-:Y:S01]  /*1080*/  IMAD.U32 R23, R23, 0x10000, RZ ;  /* 0x0001000017177824 */ /* 0x000fe200078e00ff */
[----:B------:R-:W-:Y:S02]  /*1090*/  SHF.L.U32 R19, R21, 0x10, RZ ;  /* 0x0000001015137819 */ /* 0x000fe400000006ff */
[----:B------:R-:W-:-:S02]  /*10a0*/  SHF.L.U32 R21, R22, 0x10, RZ ;  /* 0x0000001016157819 */ /* 0x000fc400000006ff */
[----:B------:R-:W-:Y:S02]  /*10b0*/  SHF.L.U32 R16, R16, 0x10, RZ ;  /* 0x0000001010107819 */ /* 0x000fe400000006ff */
[----:B------:R-:W-:Y:S02]  /*10c0*/  SHF.L.U32 R14, R14, 0x10, RZ ;  /* 0x000000100e0e7819 */ /* 0x000fe400000006ff */
[----:B------:R-:W-:-:S07]  /*10d0*/  SHF.L.U32 R10, R10, 0x10, RZ ;  /* 0x000000100a0a7819 */ /* 0x000fce00000006ff */
.L_x_2724:
[----:B------:R-:W0:Y:S01]  /*10e0*/  @P0 LDC.64 R84, c[0x0][0x3a8] ;  /* 0x0000ea00ff540b82 */ /* 0x000e220000000a00 */
[C---:B------:R-:W-:Y:S01]  /*10f0*/  IADD3 R97, PT, PT, R8.reuse, 0x80, RZ ;  /* 0x0000008008617810 */ /* 0x040fe20007ffe0ff */
[----:B0-----:R-:W-:-:S05]  /*1100*/  @P0 IMAD.WIDE.U32 R84, R8, 0x10, R84 ;  /* 0x0000001008540825 */ /* 0x001fca00078e0054 */
[----:B------:R0:W-:Y:S02]  /*1110*/  @P0 STG.E.128 desc[UR6][R84.64], R80 ;  /* 0x0000005054000986 */ /* 0x0001e4000c101d06 */
.L_x_2721:
[----:B--234-:R-:W-:Y:S05]  /*1120*/  BSYNC.RECONVERGENT B0 ;  /* 0x0000000000007941 */ /* 0x01cfea0003800200 */
.L_x_2720:
[----:B------:R-:W-:Y:S01]  /*1130*/  ISETP.GE.U32.AND P4, PT, R5, 0x100, PT ;  /* 0x000001000500780c */ /* 0x000fe20003f86070 */
[----:B------:R-:W-:-:S12]  /*1140*/  BSSY.RECONVERGENT B0, `(.L_x_2726) ;  /* 0x00000a9000007945 */ /* 0x000fd80003800200 */
[----:B------:R-:W-:Y:S05]  /*1150*/  @!P4 BRA `(.L_x_2727) ;  /* 0x00000008009cc947 */ /* 0x000fea0003800000 */
[----:B------:R-:W-:Y:S01]  /*1160*/  ISETP.NE.U32.AND P1, PT, RZ, UR12, PT ;  /* 0x0000000cff007c0c */ /* 0x000fe2000bf25070 */
[----:B0-----:R-:W0:Y:S03]  /*1170*/  LDC.64 R84, c[0x0][0x390] ;  /* 0x0000e400ff547b82 */ /* 0x001e260000000a00 */
[----:B------:R-:W-:Y:S02]  /*1180*/  ISETP.NE.AND.EX P2, PT, RZ, UR13, PT, P1 ;  /* 0x0000000dff007c0c */ /* 0x000fe4000bf45310 */
[----:B------:R-:W-:-:S04]  /*1190*/  ISETP.NE.U32.AND P1, PT, RZ, UR10, PT ;  /* 0x0000000aff007c0c */ /* 0x000fc8000bf25070 */
[----:B------:R-:W-:-:S07]  /*11a0*/  ISETP.NE.AND.EX P1, PT, RZ, UR11, PT, P1 ;  /* 0x0000000bff007c0c */ /* 0x000fce000bf25310 */
[----:B------:R-:W2:Y:S08]  /*11b0*/  @P2 LDC.64 R92, c[0x0][0x3a0] ;  /* 0x0000e800ff5c2b82 */ /* 0x000eb00000000a00 */
[----:B------:R-:W3:Y:S01]  /*11c0*/  @P1 LDC.64 R88, c[0x0][0x398] ;  /* 0x0000e600ff581b82 */ /* 0x000ee20000000a00 */
[----:B0-----:R-:W-:-:S06]  /*11d0*/  IMAD.WIDE.U32 R84, R97, 0x10, R84 ;  /* 0x0000001061547825 */ /* 0x001fcc00078e0054 */
[----:B------:R-:W5:Y:S01]  /*11e0*/  LDG.E.128 R84, desc[UR6][R84.64] ;  /* 0x0000000654547981 */ /* 0x000f62000c1e1d00 */
[----:B--2---:R-:W-:-:S05]  /*11f0*/  @P2 IMAD.WIDE.U32 R92, R97, 0x10, R92 ;  /* 0x00000010615c2825 */ /* 0x004fca00078e005c */
[----:B------:R-:W2:Y:S01]  /*1200*/  @P2 LDG.E.128 R24, desc[UR6][R92.64] ;  /* 0x000000065c182981 */ /* 0x000ea2000c1e1d00 */
[----:B---3--:R-:W-:-:S05]  /*1210*/  @P1 IMAD.WIDE.U32 R88, R97, 0x10, R88 ;  /* 0x0000001061581825 */ /* 0x008fca00078e0058 */
[----:B------:R0:W5:Y:S01]  /*1220*/  @P1 LDG.E.128 R76, desc[UR6][R88.64] ;  /* 0x00000006584c1981 */ /* 0x000162000c1e1d00 */
[----:B------:R-:W-:-:S04]  /*1230*/  UISETP.NE.U32.AND UP0, UPT, UR10, URZ, UPT ;  /* 0x000000ff0a00728c */ /* 0x000fc8000bf05070 */
[----:B------:R-:W-:Y:S01]  /*1240*/  UISETP.NE.AND.EX UP0, UPT, UR11, URZ, UPT, UP0 ;  /* 0x000000ff0b00728c */ /* 0x000fe2000bf05300 */
[----:B--2---:R-:W-:Y:S02]  /*1250*/  PRMT R18, R25, 0x7632, R18 ;  /* 0x0000763219127816 */ /* 0x004fe40000000012 */
[----:B------:R-:W-:-:S06]  /*1260*/  PRMT R20, R24, 0x7632, R20 ;  /* 0x0000763218147816 */ /* 0x000fcc0000000014 */
[----:B0-----:R-:W-:Y:S05]  /*1270*/  BRA.U UP0, `(.L_x_2728) ;  /* 0x0000000100cc7547 */ /* 0x001fea000b800000 */
[----:B------:R-:W-:Y:S01]  /*1280*/  UISETP.NE.U32.AND UP0, UPT, UR12, URZ, UPT ;  /* 0x000000ff0c00728c */ /* 0x000fe2000bf05070 */
[----:B------:R-:W-:Y:S02]  /*1290*/  PRMT R22, R27, 0x7632, R22 ;  /* 0x000076321b167816 */ /* 0x000fe40000000016 */
[----:B------:R-:W-:Y:S01]  /*12a0*/  PRMT R88, R26, 0x7632, R88 ;  /* 0x000076321a587816 */ /* 0x000fe20000000058 */
[----:B------:R-:W-:-:S09]  /*12b0*/  UISETP.NE.AND.EX UP0, UPT, UR13, URZ, UPT, UP0 ;  /* 0x000000ff0d00728c */ /* 0x000fd2000bf05300 */
[----:B------:R-:W-:Y:S05]  /*12c0*/  BRA.U UP0, `(.L_x_2729) ;  /* 0x0000000100347547 */ /* 0x000fea000b800000 */
[----:B-----5:R-:W-:Y:S01]  /*12d0*/  PRMT R90, R86, 0x7632, R90 ;  /* 0x00007632565a7816 */ /* 0x020fe2000000005a */
[C---:B------:R-:W-:Y:S01]  /*12e0*/  IMAD.U32 R11, R84.reuse, 0x10000, RZ ;  /* 0x00010000540b7824 */ /* 0x040fe200078e00ff */
[----:B------:R-:W-:Y:S01]  /*12f0*/  PRMT R18, R84, 0x7632, R18 ;  /* 0x0000763254127816 */ /* 0x000fe20000000012 */
[----:B------:R-:W-:Y:S01]  /*1300*/  IMAD.U32 R93, R87, 0x10000, RZ ;  /* 0x00010000575d7824 */ /* 0x000fe200078e00ff */
[----:B------:R-:W-:Y:S01]  /*1310*/  PRMT R88, R85, 0x7632, R88 ;  /* 0x0000763255587816 */ /* 0x000fe20000000058 */
[----:B------:R-:W-:Y:S01]  /*1320*/  IMAD.U32 R90, R90, 0x10000, RZ ;  /* 0x000100005a5a7824 */ /* 0x000fe200078e00ff */
[----:B------:R-:W-:Y:S02]  /*1330*/  PRMT R92, R87, 0x7632, R92 ;  /* 0x00007632575c7816 */ /* 0x000fe4000000005c */
[----:B------:R-:W-:Y:S02]  /*1340*/  SHF.L.U32 R17, R85, 0x10, RZ ;  /* 0x0000001055117819 */ /* 0x000fe400000006ff */
[----:B------:R-:W-:-:S02]  /*1350*/  SHF.L.U32 R89, R86, 0x10, RZ ;  /* 0x0000001056597819 */ /* 0x000fc400000006ff */
[----:B------:R-:W-:Y:S02]  /*1360*/  SHF.L.U32 R18, R18, 0x10, RZ ;  /* 0x0000001012127819 */ /* 0x000fe400000006ff */
[----:B------:R-:W-:Y:S02]  /*1370*/  SHF.L.U32 R88, R88, 0x10, RZ ;  /* 0x0000001058587819 */ /* 0x000fe400000006ff */
[----:B------:R-:W-:Y:S01]  /*1380*/  SHF.L.U32 R92, R92, 0x10, RZ ;  /* 0x000000105c5c7819 */ /* 0x000fe200000006ff */
[----:B------:R-:W-:Y:S06]  /*1390*/  BRA `(.L_x_2730) ;  /* 0x0000000400fc7947 */ /* 0x000fec0003800000 */
.L_x_2729:
[C---:B-----5:R-:W-:Y:S01]  /*13a0*/  PRMT R81, R85.reuse, 0x7632, R81 ;  /* 0x0000763255517816 */ /* 0x060fe20000000051 */
[----:B------:R-:W-:Y:S01]  /*13b0*/  IMAD.U32 R17, R85, 0x10000, RZ ;  /* 0x0001000055117824 */ /* 0x000fe200078e00ff */
[----:B------:R-:W-:Y:S01]  /*13c0*/  PRMT R83, R86, 0x7632, R83 ;  /* 0x0000763256537816 */ /* 0x000fe20000000053 */
[----:B------:R-:W-:Y:S01]  /*13d0*/  IMAD.U32 R20, R20, 0x10000, RZ ;  /* 0x0001000014147824 */ /* 0x000fe200078e00ff */
[----:B------:R-:W-:Y:S01]  /*13e0*/  PRMT R85, R87, 0x7632, R85 ;  /* 0x0000763257557816 */ /* 0x000fe20000000055 */
[----:B------:R-:W-:Y:S01]  /*13f0*/  IMAD.U32 R22, R22, 0x10000, RZ ;  /* 0x0001000016167824 */ /* 0x000fe200078e00ff */
[----:B------:R-:W-:Y:S02]  /*1400*/  SHF.L.U32 R11, R84, 0x10, RZ ;  /* 0x00000010540b7819 */ /* 0x000fe400000006ff */
[----:B------:R-:W-:Y:S02]  /*1410*/  SHF.L.U32 R82, R24, 0x10, RZ ;  /* 0x0000001018527819 */ /* 0x000fe400000006ff */
        /* <DEDUP_REMOVED lines=17> */
[----:B------:R-:W-:-:S03]  /*1530*/  SHF.L.U32 R81, R80, 0x10, RZ ;  /* 0x0000001050517819 */ /* 0x000fc600000006ff */
[----:B------:R-:W-:Y:S01]  /*1540*/  FADD.FTZ R93, R82, R87 ;  /* 0x00000057525d7221 */ /* 0x000fe20000010000 */
[----:B------:R-:W-:Y:S01]  /*1550*/  F2FP.BF16.F32.PACK_AB R82, R90, R89 ;  /* 0x000000595a52723e */ /* 0x000fe200000010ff */
[----:B------:R-:W-:Y:S01]  /*1560*/  FADD.FTZ R18, R81, R20 ;  /* 0x0000001451127221 */ /* 0x000fe20000010000 */
[----:B------:R-:W-:Y:S02]  /*1570*/  F2FP.BF16.F32.PACK_AB R81, R88, R17 ;  /* 0x000000115851723e */ /* 0x000fe400000010ff */
[----:B------:R-:W-:Y:S02]  /*1580*/  F2FP.BF16.F32.PACK_AB R83, R92, R93 ;  /* 0x0000005d5c53723e */ /* 0x000fe400000010ff */
[----:B------:R-:W-:Y:S01]  /*1590*/  F2FP.BF16.F32.PACK_AB R80, R18, R11 ;  /* 0x0000000b1250723e */ /* 0x000fe200000010ff */
[----:B------:R-:W-:Y:S06]  /*15a0*/  BRA `(.L_x_2730) ;  /* 0x0000000400787947 */ /* 0x000fec0003800000 */
.L_x_2728:
[----:B------:R-:W-:-:S04]  /*15b0*/  UISETP.NE.U32.AND UP0, UPT, UR12, URZ, UPT ;  /* 0x000000ff0c00728c */ /* 0x000fc8000bf05070 */
[----:B------:R-:W-:-:S09]  /*15c0*/  UISETP.NE.AND.EX UP0, UPT, UR13, URZ, UPT, UP0 ;  /* 0x000000ff0d00728c */ /* 0x000fd2000bf05300 */
[----:B------:R-:W-:Y:S05]  /*15d0*/  BRA.U UP0, `(.L_x_2731) ;  /* 0x0000000100947547 */ /* 0x000fea000b800000 */
[----:B-----5:R-:W-:Y:S01]  /*15e0*/  SHF.L.U32 R17, R85, 0x10, RZ ;  /* 0x0000001055117819 */ /* 0x020fe200000006ff */
[----:B------:R-:W-:Y:S01]  /*15f0*/  IMAD.U32 R11, R84, 0x10000, RZ ;  /* 0x00010000540b7824 */ /* 0x000fe200078e00ff */
[----:B------:R-:W-:Y:S01]  /*1600*/  SHF.L.U32 R20, R77, 0x10, RZ ;  /* 0x000000104d147819 */ /* 0x000fe200000006ff */
[----:B------:R-:W-:Y:S01]  /*1610*/  IMAD.U32 R18, R76, 0x10000, RZ ;  /* 0x000100004c127824 */ /* 0x000fe200078e00ff */
[----:B------:R-:W-:Y:S02]  /*1620*/  PRMT R81, R84, 0x7632, R81 ;  /* 0x0000763254517816 */ /* 0x000fe40000000051 */
[----:B------:R-:W-:Y:S01]  /*1630*/  PRMT R84, R86, 0x7632, R84 ;  /* 0x0000763256547816 */ /* 0x000fe20000000054 */
[----:B------:R-:W-:Y:S01]  /*1640*/  FADD.FTZ R11, R18, R11 ;  /* 0x0000000b120b7221 */ /* 0x000fe20000010000 */
[----:B------:R-:W-:Y:S01]  /*1650*/  SHF.L.U32 R86, R86, 0x10, RZ ;  /* 0x0000001056567819 */ /* 0x000fe200000006ff */
[----:B------:R-:W-:Y:S01]  /*1660*/  FADD.FTZ R17, R20, R17 ;  /* 0x0000001114117221 */ /* 0x000fe20000010000 */
[----:B------:R-:W-:-:S02]  /*1670*/  SHF.L.U32 R89, R78, 0x10, RZ ;  /* 0x000000104e597819 */ /* 0x000fc400000006ff */
[----:B------:R-:W-:Y:S02]  /*1680*/  PRMT R82, R85, 0x7632, R82 ;  /* 0x0000763255527816 */ /* 0x000fe40000000052 */
[----:B------:R-:W-:Y:S01]  /*1690*/  PRMT R88, R87, 0x7632, R88 ;  /* 0x0000763257587816 */ /* 0x000fe20000000058 */
[----:B------:R-:W-:Y:S01]  /*16a0*/  FADD.FTZ R89, R89, R86 ;  /* 0x0000005659597221 */ /* 0x000fe20000010000 */
[----:B------:R-:W-:Y:S01]  /*16b0*/  PRMT R18, R76, 0x7632, R18 ;  /* 0x000076324c127816 */ /* 0x000fe20000000012 */
[----:B------:R-:W-:Y:S01]  /*16c0*/  IMAD.U32 R87, R87, 0x10000, RZ ;  /* 0x0001000057577824 */ /* 0x000fe200078e00ff */
[----:B------:R-:W-:Y:S01]  /*16d0*/  PRMT R20, R77, 0x7632, R20 ;  /* 0x000076324d147816 */ /* 0x000fe20000000014 */
[----:B------:R-:W-:Y:S01]  /*16e0*/  IMAD.U32 R83, R82, 0x10000, RZ ;  /* 0x0001000052537824 */ /* 0x000fe200078e00ff */
[----:B------:R-:W-:Y:S02]  /*16f0*/  PRMT R22, R78, 0x7632, R22 ;  /* 0x000076324e167816 */ /* 0x000fe40000000016 */
[----:B------:R-:W-:-:S02]  /*1700*/  PRMT R80, R79, 0x7632, R80 ;  /* 0x000076324f507816 */ /* 0x000fc40000000050 */
[----:B------:R-:W-:Y:S02]  /*1710*/  SHF.L.U32 R86, R79, 0x10, RZ ;  /* 0x000000104f567819 */ /* 0x000fe400000006ff */
[----:B------:R-:W-:Y:S01]  /*1720*/  SHF.L.U32 R81, R81, 0x10, RZ ;  /* 0x0000001051517819 */ /* 0x000fe200000006ff */
[----:B------:R-:W-:Y:S01]  /*1730*/  IMAD.U32 R80, R80, 0x10000, RZ ;  /* 0x0001000050507824 */ /* 0x000fe200078e00ff */
[----:B------:R-:W-:Y:S01]  /*1740*/  SHF.L.U32 R85, R84, 0x10, RZ ;  /* 0x0000001054557819 */ /* 0x000fe200000006ff */
[----:B------:R-:W-:Y:S01]  /*1750*/  FADD.FTZ R93, R86, R87 ;  /* 0x00000057565d7221 */ /* 0x000fe20000010000 */
[----:B------:R-:W-:Y:S02]  /*1760*/  SHF.L.U32 R99, R88, 0x10, RZ ;  /* 0x0000001058637819 */ /* 0x000fe400000006ff */
[----:B------:R-:W-:Y:S02]  /*1770*/  SHF.L.U32 R22, R22, 0x10, RZ ;  /* 0x0000001016167819 */ /* 0x000fe400000006ff */
        /* <DEDUP_REMOVED lines=11> */
.L_x_2731:
        /* <DEDUP_REMOVED lines=8> */
[----:B------:R-:W-:Y:S02]  /*18b0*/  PRMT R90, R87, 0x7632, R90 ;  /* 0x00007632575a7816 */ /* 0x000fe4000000005a */
[----:B------:R-:W-:-:S02]  /*18c0*/  PRMT R11, R76, 0x7632, R11 ;  /* 0x000076324c0b7816 */ /* 0x000fc4000000000b */
[----:B------:R-:W-:Y:S02]  /*18d0*/  SHF.L.U32 R87, R87, 0x10, RZ ;  /* 0x0000001057577819 */ /* 0x000fe400000006ff */
[----:B------:R-:W-:Y:S02]  /*18e0*/  SHF.L.U32 R88, R79, 0x10, RZ ;  /* 0x000000104f587819 */ /* 0x000fe400000006ff */
[----:B------:R-:W-:Y:S02]  /*18f0*/  SHF.L.U32 R80, R80, 0x10, RZ ;  /* 0x0000001050507819 */ /* 0x000fe400000006ff */
[----:B------:R-:W-:Y:S01]  /*1900*/  SHF.L.U32 R17, R17, 0x10, RZ ;  /* 0x0000001011117819 */ /* 0x000fe200000006ff */
[----:B------:R-:W-:Y:S01]  /*1910*/  FADD.FTZ R93, R88, R87 ;  /* 0x00000057585d7221 */ /* 0x000fe20000010000 */
[C---:B------:R-:W-:Y:S01]  /*1920*/  PRMT R89, R86.reuse, 0x7632, R89 ;  /* 0x0000763256597816 */ /* 0x040fe20000000059 */
        /* <DEDUP_REMOVED lines=12> */
[----:B------:R-:W-:Y:S01]  /*19f0*/  PRMT R81, R79, 0x7632, R81 ;  /* 0x000076324f517816 */ /* 0x000fe20000000051 */
[----:B------:R-:W-:Y:S01]  /*1a00*/  IMAD.U32 R80, R17, 0x10000, RZ ;  /* 0x0001000011507824 */ /* 0x000fe200078e00ff */
[----:B------:R-:W-:Y:S01]  /*1a10*/  SHF.L.U32 R87, R89, 0x10, RZ ;  /* 0x0000001059577819 */ /* 0x000fe200000006ff */
[----:B------:R-:W-:Y:S01]  /*1a20*/  FADD.FTZ R17, R83, R82 ;  /* 0x0000005253117221 */ /* 0x000fe20000010000 */
[----:B------:R-:W-:-:S02]  /*1a30*/  SHF.L.U32 R83, R90, 0x10, RZ ;  /* 0x000000105a537819 */ /* 0x000fc400000006ff */
[----:B------:R-:W-:Y:S01]  /*1a40*/  SHF.L.U32 R82, R81, 0x10, RZ ;  /* 0x0000001051527819 */ /* 0x000fe200000006ff */
[----:B------:R-:W-:Y:S01]  /*1a50*/  FADD.FTZ R90, R87, R80 ;  /* 0x00000050575a7221 */ /* 0x000fe20000010000 */
[C---:B------:R-:W-:Y:S02]  /*1a60*/  SHF.L.U32 R85, R26.reuse, 0x10, RZ ;  /* 0x000000101a557819 */ /* 0x040fe400000006ff */
[----:B------:R-:W-:Y:S01]  /*1a70*/  PRMT R81, R27, 0x7632, R81 ;  /* 0x000076321b517816 */ /* 0x000fe20000000051 */
[----:B------:R-:W-:Y:S01]  /*1a80*/  FADD.FTZ R82, R83, R82 ;  /* 0x0000005253527221 */ /* 0x000fe20000010000 */
[----:B------:R-:W-:Y:S01]  /*1a90*/  PRMT R80, R26, 0x7632, R80 ;  /* 0x000076321a507816 */ /* 0x000fe20000000050 */
        /* <DEDUP_REMOVED lines=15> */
.L_x_2730:
[----:B------:R-:W0:Y:S02]  /*1b90*/  @P0 LDC.64 R84, c[0x0][0x3a8] ;  /* 0x0000ea00ff540b82 */ /* 0x000e240000000a00 */
[----:B0-----:R-:W-:-:S04]  /*1ba0*/  @P0 IMAD.WIDE.U32 R84, R97, 0x10, R84 ;  /* 0x0000001061540825 */ /* 0x001fc800078e0054 */
[----:B------:R-:W-:Y:S01]  /*1bb0*/  VIADD R97, R97, 0x80 ;  /* 0x0000008061617836 */ /* 0x000fe20000000000 */
[----:B------:R2:W-:Y:S06]  /*1bc0*/  @P0 STG.E.128 desc[UR6][R84.64], R80 ;  /* 0x0000005054000986 */ /* 0x0005ec000c101d06 */
.L_x_2727:
[----:B------:R-:W-:Y:S05]  /*1bd0*/  BSYNC.RECONVERGENT B0 ;  /* 0x0000000000007941 */ /* 0x000fea0003800200 */
.L_x_2726:
[----:B------:R-:W-:Y:S01]  /*1be0*/  ISETP.GE.U32.AND P2, PT, R5, 0x180, PT ;  /* 0x000001800500780c */ /* 0x000fe20003f46070 */
[----:B------:R-:W-:-:S12]  /*1bf0*/  BSSY.RECONVERGENT B0, `(.L_x_2732) ;  /* 0x00000a9000007945 */ /* 0x000fd80003800200 */
[----:B------:R-:W-:Y:S05]  /*1c00*/  @!P2 BRA `(.L_x_2733) ;  /* 0x00000008009ca947 */ /* 0x000fea0003800000 */
[----:B------:R-:W-:Y:S01]  /*1c10*/  ISETP.NE.U32.AND P1, PT, RZ, UR12, PT ;  /* 0x0000000cff007c0c */ /* 0x000fe2000bf25070 */
[----:B0-2---:R-:W0:Y:S03]  /*1c20*/  LDC.64 R84, c[0x0][0x390] ;  /* 0x0000e400ff547b82 */ /* 0x005e260000000a00 */
        /* <DEDUP_REMOVED lines=24> */
[C---:B------:R-:W-:Y:S01]  /*1db0*/  PRMT R98, R85.reuse, 0x7632, R98 ;  /* 0x0000763255627816 */ /* 0x040fe20000000062 */
[----:B------:R-:W-:Y:S01]  /*1dc0*/  IMAD.U32 R102, R102, 0x10000, RZ ;  /* 0x0001000066667824 */ /* 0x000fe200078e00ff */
[----:B------:R-:W-:Y:S02]  /*1dd0*/  PRMT R100, R86, 0x7632, R100 ;  /* 0x0000763256647816 */ /* 0x000fe40000000064 */
[----:B------:R-:W-:Y:S02]  /*1de0*/  SHF.L.U32 R9, R84, 0x10, RZ ;  /* 0x0000001054097819 */ /* 0x000fe400000006ff */
[----:B-1----:R-:W-:-:S02]  /*1df0*/  SHF.L.U32 R15, R85, 0x10, RZ ;  /* 0x00000010550f7819 */ /* 0x002fc400000006ff */
[----:B------:R-:W-:Y:S02]  /*1e00*/  SHF.L.U32 R91, R86, 0x10, RZ ;  /* 0x00000010565b7819 */ /* 0x000fe400000006ff */
[----:B------:R-:W-:Y:S02]  /*1e10*/  SHF.L.U32 R94, R94, 0x10, RZ ;  /* 0x000000105e5e7819 */ /* 0x000fe400000006ff */
[----:B------:R-:W-:Y:S02]  /*1e20*/  SHF.L.U32 R98, R98, 0x10, RZ ;  /* 0x0000001062627819 */ /* 0x000fe400000006ff */
[----:B------:R-:W-:Y:S01]  /*1e30*/  SHF.L.U32 R100, R100, 0x10, RZ ;  /* 0x0000001064647819 */ /* 0x000fe200000006ff */
[----:B------:R-:W-:Y:S06]  /*1e40*/  BRA `(.L_x_2736) ;  /* 0x0000000800007947 */ /* 0x000fec0003800000 */
.L_x_2735:
[C---:B-----5:R-:W-:Y:S01]  /*1e50*/  PRMT R81, R85.reuse, 0x7632, R81 ;  /* 0x0000763255517816 */ /* 0x060fe20000000051 */
[----:B------:R-:W-:Y:S01]  /*1e60*/  IMAD.U32 R82, R24, 0x10000, RZ ;  /* 0x0001000018527824 */ /* 0x000fe200078e00ff */
[----:B-1----:R-:W-:Y:S01]  /*1e70*/  SHF.L.U32 R15, R85, 0x10, RZ ;  /* 0x00000010550f7819 */ /* 0x002fe200000006ff */
[----:B------:R-:W-:Y:S01]  /*1e80*/  IMAD.U32 R94, R94, 0x10000, RZ ;  /* 0x000100005e5e7824 */ /* 0x000fe200078e00ff */
[----:B------:R-:W-:Y:S02]  /*1e90*/  PRMT R85, R87, 0x7632, R85 ;  /* 0x0000763257557816 */ /* 0x000fe40000000055 */
[----:B------:R-:W-:Y:S02]  /*1ea0*/  SHF.L.U32 R9, R84, 0x10, RZ ;  /* 0x0000001054097819 */ /* 0x000fe400000006ff */
[----:B------:R-:W-:Y:S02]  /*1eb0*/  PRMT R83, R86, 0x7632, R83 ;  /* 0x0000763256537816 */ /* 0x000fe40000000053 */
[----:B------:R-:W-:Y:S01]  /*1ec0*/  PRMT R80, R84, 0x7632, R80 ;  /* 0x0000763254507816 */ /* 0x000fe20000000050 */
[----:B------:R-:W-:Y:S01]  /*1ed0*/  FADD.FTZ R9, R82, R9 ;  /* 0x0000000952097221 */ /* 0x000fe20000010000 */
[----:B------:R-:W-:Y:S01]  /*1ee0*/  SHF.L.U32 R99, R85, 0x10, RZ ;  /* 0x0000001055637819 */ /* 0x000fe200000006ff */
[----:B------:R-:W-:Y:S01]  /*1ef0*/  IMAD.U32 R82, R27, 0x10000, RZ ;  /* 0x000100001b527824 */ /* 0x000fe200078e00ff */
        /* <DEDUP_REMOVED lines=12> */
[----:B------:R-:W-:Y:S02]  /*1fc0*/  IMAD.U32 R81, R80, 0x10000, RZ ;  /* 0x0001000050517824 */ /* 0x000fe400078e00ff */
        /* <DEDUP_REMOVED lines=9> */
.L_x_2734:
[----:B------:R-:W-:-:S04]  /*2060*/  UISETP.NE.U32.AND UP0, UPT, UR12, URZ, UPT ;  /* 0x000000ff0c00728c */ /* 0x000fc8000bf05070 */
[----:B------:R-:W-:-:S09]  /*2070*/  UISETP.NE.AND.EX UP0, UPT, UR13, URZ, UPT, UP0 ;  /* 0x000000ff0d00728c */ /* 0x000fd2000bf05300 */
[----:B------:R-:W-:Y:S05]  /*2080*/  BRA.U UP0, `(.L_x_2737) ;  /* 0x0000000100947547 */ /* 0x000fea000b800000 */
[----:B-----5:R-:W-:Y:S01]  /*2090*/  SHF.L.U32 R9, R84, 0x10, RZ ;  /* 0x0000001054097819 */ /* 0x020fe200000006ff */
[----:B------:R-:W-:Y:S01]  /*20a0*/  IMAD.U32 R20, R76, 0x10000, RZ ;  /* 0x000100004c147824 */ /* 0x000fe200078e00ff */
[----:B-1----:R-:W-:Y:S01]  /*20b0*/  SHF.L.U32 R15, R85, 0x10, RZ ;  /* 0x00000010550f7819 */ /* 0x002fe200000006ff */
[----:B------:R-:W-:Y:S01]  /*20c0*/  IMAD.U32 R99, R79, 0x10000, RZ ;  /* 0x000100004f637824 */ /* 0x000fe200078e00ff */
[----:B------:R-:W-:Y:S01]  /*20d0*/  SHF.L.U32 R22, R77, 0x10, RZ ;  /* 0x000000104d167819 */ /* 0x000fe200000006ff */
[----:B------:R-:W-:Y:S01]  /*20e0*/  FADD.FTZ R9, R20, R9 ;  /* 0x0000000914097221 */ /* 0x000fe20000010000 */
[----:B------:R-:W-:Y:S02]  /*20f0*/  PRMT R82, R84, 0x7632, R82 ;  /* 0x0000763254527816 */ /* 0x000fe40000000052 */
[----:B------:R-:W-:Y:S01]  /*2100*/  PRMT R84, R85, 0x7632, R84 ;  /* 0x0000763255547816 */ /* 0x000fe20000000054 */
[----:B------:R-:W-:Y:S01]  /*2110*/  FADD.FTZ R15, R22, R15 ;  /* 0x0000000f160f7221 */ /* 0x000fe20000010000 */
[----:B------:R-:W-:-:S02]  /*2120*/  PRMT R94, R86, 0x7632, R94 ;  /* 0x00007632565e7816 */ /* 0x000fc4000000005e */
[----:B------:R-:W-:Y:S02]  /*2130*/  PRMT R95, R87, 0x7632, R95 ;  /* 0x00007632575f7816 */ /* 0x000fe4000000005f */
[----:B------:R-:W-:Y:S02]  /*2140*/  PRMT R20, R76, 0x7632, R20 ;  /* 0x000076324c147816 */ /* 0x000fe40000000014 */
[----:B------:R-:W-:Y:S01]  /*2150*/  PRMT R22, R77, 0x7632, R22 ;  /* 0x000076324d167816 */ /* 0x000fe20000000016 */
[----:B------:R-:W-:Y:S01]  /*2160*/  IMAD.U32 R102, R95, 0x10000, RZ ;  /* 0x000100005f667824 */ /* 0x000fe200078e00ff */
[----:B------:R-:W-:Y:S01]  /*2170*/  PRMT R80, R78, 0x7632, R80 ;  /* 0x000076324e507816 */ /* 0x000fe20000000050 */
[----:B------:R-:W-:Y:S01]  /*2180*/  IMAD.U32 R20, R20, 0x10000, RZ ;  /* 0x0001000014147824 */ /* 0x000fe200078e00ff */
[----:B------:R-:W-:Y:S02]  /*2190*/  PRMT R81, R79, 0x7632, R81 ;  /* 0x000076324f517816 */ /* 0x000fe40000000051 */
[----:B------:R-:W-:-:S02]  /*21a0*/  SHF.L.U32 R96, R87, 0x10, RZ ;  /* 0x0000001057607819 */ /* 0x000fc400000006ff */
[----:B------:R-:W-:Y:S02]  /*21b0*/  SHF.L.U32 R86, R86, 0x10, RZ ;  /* 0x0000001056567819 */ /* 0x000fe400000006ff */
[----:B------:R-:W-:Y:S01]  /*21c0*/  SHF.L.U32 R91, R78, 0x10, RZ ;  /* 0x000000104e5b7819 */ /* 0x000fe200000006ff */
[----:B------:R-:W-:Y:S01]  /*21d0*/  FADD.FTZ R95, R99, R96 ;  /* 0x00000060635f7221 */ /* 0x000fe20000010000 */
        /* <DEDUP_REMOVED lines=16> */
.L_x_2737:
[C---:B-----5:R-:W-:Y:S01]  /*22e0*/  PRMT R81, R84.reuse, 0x7632, R81 ;  /* 0x0000763254517816 */ /* 0x060fe20000000051 */
[----:B------:R-:W-:Y:S01]  /*22f0*/  IMAD.U32 R80, R79, 0x10000, RZ ;  /* 0x000100004f507824 */ /* 0x000fe200078e00ff */
[----:B------:R-:W-:Y:S02]  /*2300*/  SHF.L.U32 R84, R84, 0x10, RZ ;  /* 0x0000001054547819 */ /* 0x000fe400000006ff */
[----:B------:R-:W-:Y:S02]  /*2310*/  SHF.L.U32 R9, R76, 0x10, RZ ;  /* 0x000000104c097819 */ /* 0x000fe400000006ff */
[----:B-1----:R-:W-:Y:S02]  /*2320*/  PRMT R15, R86, 0x7632, R15 ;  /* 0x00007632560f7816 */ /* 0x002fe4000000000f */
[----:B------:R-:W-:Y:S01]  /*2330*/  PRMT R91, R87, 0x7632, R91 ;  /* 0x00007632575b7816 */ /* 0x000fe2000000005b */
[----:B------:R-:W-:Y:S01]  /*2340*/  FADD.FTZ R84, R9, R84 ;  /* 0x0000005409547221 */ /* 0x000fe20000010000 */
[----:B------:R-:W-:-:S02]  /*2350*/  PRMT R9, R78, 0x7632, R9 ;  /* 0x000076324e097816 */ /* 0x000fc40000000009 */
[C---:B------:R-:W-:Y:S01]  /*2360*/  PRMT R82, R85.reuse, 0x7632, R82 ;  /* 0x0000763255527816 */ /* 0x040fe20000000052 */
        /* <DEDUP_REMOVED lines=12> */
[----:B------:R-:W-:Y:S01]  /*2430*/  SHF.L.U32 R86, R86, 0x10, RZ ;  /* 0x0000001056567819 */ /* 0x000fe200000006ff */
[----:B------:R-:W-:Y:S01]  /*2440*/  IMAD.U32 R84, R25, 0x10000, RZ ;  /* 0x0001000019547824 */ /* 0x000fe200078e00ff */
[----:B------:R-:W-:Y:S02]  /*2450*/  SHF.L.U32 R83, R78, 0x10, RZ ;  /* 0x000000104e537819 */ /* 0x000fe400000006ff */
[----:B------:R-:W-:Y:S02]  /*2460*/  PRMT R15, R76, 0x7632, R15 ;  /* 0x000076324c0f7816 */ /* 0x000fe4000000000f */
        /* <DEDUP_REMOVED lines=23> */
[----:B------:R-:W-:Y:S01]  /*25e0*/  FADD.FTZ R94, R94, R81 ;  /* 0x000000515e5e7221 */ /* 0x000fe20000010000 */
[----:B------:R-:W-:Y:S02]  /*25f0*/  FADD.FTZ R100, R87, R100 ;  /* 0x0000006457647221 */ /* 0x000fe40000010000 */
[----:B------:R-:W-:Y:S01]  /*2600*/  FADD.FTZ R98, R98, R83 ;  /* 0x0000005362627221 */ /* 0x000fe20000010000 */
[----:B------:R-:W-:Y:S02]  /*2610*/  F2FP.BF16.F32.PACK_AB R83, R102, R95 ;  /* 0x0000005f6653723e */ /* 0x000fe400000010ff */
[----:B------:R-:W-:Y:S02]  /*2620*/  F2FP.BF16.F32.PACK_AB R82, R100, R91 ;  /* 0x0000005b6452723e */ /* 0x000fe400000010ff */
[----:B------:R-:W-:-:S02]  /*2630*/  F2FP.BF16.F32.PACK_AB R81, R98, R15 ;  /* 0x0000000f6251723e */ /* 0x000fc400000010ff */
[----:B------:R-:W-:-:S07]  /*2640*/  F2FP.BF16.F32.PACK_AB R80, R94, R9 ;  /* 0x000000095e50723e */ /* 0x000fce00000010ff */
.L_x_2736:
[----:B------:R-:W0:Y:S02]  /*2650*/  @P0 LDC.64 R84, c[0x0][0x3a8] ;  /* 0x0000ea00ff540b82 */ /* 0x000e240000000a00 */
[----:B0-----:R-:W-:-:S05]  /*2660*/  @P0 IMAD.WIDE.U32 R84, R97, 0x10, R84 ;  /* 0x0000001061540825 */ /* 0x001fca00078e0054 */
[----:B------:R3:W-:Y:S02]  /*2670*/  @P0 STG.E.128 desc[UR6][R84.64], R80 ;  /* 0x0000005054000986 */ /* 0x0007e4000c101d06 */
.L_x_2733:
[----:B------:R-:W-:Y:S05]  /*2680*/  BSYNC.RECONVERGENT B0 ;  /* 0x0000000000007941 */ /* 0x000fea0003800200 */
.L_x_2732:
[----:B0-23--:R-:W-:Y:S01]  /*2690*/  FADD.FTZ R85, RZ, R13 ;  /* 0x0000000dff557221 */ /* 0x00dfe20000010000 */
        /* <DEDUP_REMOVED lines=95> */
[----:B0-----:R-:W-:-:S07]  /*2c90*/  FADD.FTZ R85, R20, R85 ;  /* 0x0000005514557221 */ /* 0x001fce0000010000 */
[----:B------:R-:W-:Y:S01]  /*2ca0*/  @!P5 SHF.R.U32.HI R20, RZ, 0x2, R0 ;  /* 0x00000002ff14d819 */ /* 0x000fe20000011600 */
[----:B------:R-:W0:Y:S03]  /*2cb0*/  SHFL.BFLY PT, R22, R85, 0x2, 0x1f ;  /* 0x0c401f0055167f89 */ /* 0x000e2600000e0000 */
[----:B------:R-:W-:Y:S01]  /*2cc0*/  @!P5 LOP3.LUT R20, R20, 0x18, RZ, 0xc0, !PT ;  /* 0x000000181414d812 */ /* 0x000fe200078ec0ff */
[----:B0-----:R-:W-:-:S05]  /*2cd0*/  FADD.FTZ R22, R85, R22 ;  /* 0x0000001655167221 */ /* 0x001fca0000010000 */
[----:B------:R-:W0:Y:S02]  /*2ce0*/  SHFL.BFLY PT, R87, R22, 0x4, 0x1f ;  /* 0x0c801f0016577f89 */ /* 0x000e2400000e0000 */
[----:B0-----:R-:W-:Y:S01]  /*2cf0*/  FADD.FTZ R87, R22, R87 ;  /* 0x0000005716577221 */ /* 0x001fe20000010000 */
[----:B------:R-:W-:Y:S01]  /*2d00*/  HFMA2 R22, -RZ, RZ, 0, 0 ;  /* 0x00000000ff167431 */ /* 0x000fe200000001ff */
[----:B------:R-:W-:-:S03]  /*2d10*/  @!P6 MOV R22, R7 ;  /* 0x000000070016e202 */ /* 0x000fc60000000f00 */
[----:B------:R-:W0:Y:S02]  /*2d20*/  SHFL.BFLY PT, R86, R87, 0x8, 0x1f ;  /* 0x0d001f0057567f89 */ /* 0x000e2400000e0000 */
[----:B0-----:R-:W-:Y:S01]  /*2d30*/  FADD.FTZ R96, R87, R86 ;  /* 0x0000005657607221 */ /* 0x001fe20000010000 */
[----:B------:R-:W-:-:S04]  /*2d40*/  CS2R R86, SRZ ;  /* 0x0000000000567805 */ /* 0x000fc8000001ff00 */
[----:B------:R-:W0:Y:S02]  /*2d50*/  SHFL.BFLY PT, R97, R96, 0x10, 0x1f ;  /* 0x0e001f0060617f89 */ /* 0x000e2400000e0000 */
[----:B0-----:R-:W-:Y:S01]  /*2d60*/  FADD.FTZ R85, R96, R97 ;  /* 0x0000006160557221 */ /* 0x001fe20000010000 */
[----:B------:R-:W-:Y:S01]  /*2d70*/  @!P6 LEA R96, R3, UR4, 0x3 ;  /* 0x000000040360ec11 */ /* 0x000fe2000f8e18ff */
[----:B------:R-:W0:Y:S04]  /*2d80*/  SHFL.DOWN PT, R97, R22, 0x2, 0x1f ;  /* 0x08401f0016617f89 */ /* 0x000e2800000e0000 */
[----:B------:R2:W-:Y:S01]  /*2d90*/  @!P5 STS.64 [R20+UR4], R84 ;  /* 0x000000541400d988 */ /* 0x0005e20008000a04 */
[----:B------:R-:W-:Y:S01]  /*2da0*/  BAR.SYNC.DEFER_BLOCKING 0x0 ;  /* 0x0000000000007b1d */ /* 0x000fe20000010000 */
[----:B------:R-:W-:-:S02]  /*2db0*/  ISETP.NE.AND P5, PT, R0, RZ, PT ;  /* 0x000000ff0000720c */ /* 0x000fc40003fa5270 */
[-C--:B--2---:R-:W-:Y:S02]  /*2dc0*/  I2FP.F32.S32 R20, R22.reuse ;  /* 0x0000001600147245 */ /* 0x084fe40000201400 */
[----:B0-----:R-:W-:Y:S02]  /*2dd0*/  IADD3 R101, PT, PT, R97, R22, RZ ;  /* 0x0000001661657210 */ /* 0x001fe40007ffe0ff */
[----:B------:R-:W-:Y:S02]  /*2de0*/  I2FP.F32.S32 R84, R97 ;  /* 0x0000006100547245 */ /* 0x000fe40000201400 */
[----:B------:R-:W-:Y:S01]  /*2df0*/  I2FP.F32.S32 R103, R101 ;  /* 0x0000006500677245 */ /* 0x000fe20000201400 */
[----:B------:R-:W0:Y:S03]  /*2e00*/  SHFL.DOWN PT, R106, R101, 0x1, 0x1f ;  /* 0x08201f00656a7f89 */ /* 0x000e2600000e0000 */
[----:B------:R-:W2:Y:S01]  /*2e10*/  MUFU.RCP R105, R103 ;  /* 0x0000006700697308 */ /* 0x000ea20000001000 */
[----:B------:R-:W3:Y:S01]  /*2e20*/  @!P6 LDS.64 R86, [R96] ;  /* 0x000000006056e984 */ /* 0x000ee20000000a00 */
[----:B0-----:R-:W-:Y:S01]  /*2e30*/  IMAD.IADD R101, R101, 0x1, R106 ;  /* 0x0000000165657824 */ /* 0x001fe200078e026a */
[----:B------:R-:W-:-:S04]  /*2e40*/  I2FP.F32.S32 R106, R106 ;  /* 0x0000006a006a7245 */ /* 0x000fc80000201400 */
[----:B------:R-:W-:-:S06]  /*2e50*/  I2FP.F32.S32 R101, R101 ;  /* 0x0000006500657245 */ /* 0x000fcc0000201400 */
[----:B------:R-:W0:Y:S01]  /*2e60*/  MUFU.RCP R101, R101 ;  /* 0x0000006500657308 */ /* 0x000e220000001000 */
[----:B---3--:R-:W3:Y:S04]  /*2e70*/  SHFL.DOWN PT, R99, R86, 0x2, 0x1f ;  /* 0x08401f0056637f89 */ /* 0x008ee800000e0000 */
[----:B------:R-:W4:Y:S01]  /*2e80*/  SHFL.DOWN PT, R104, R87, 0x2, 0x1f ;  /* 0x08401f0057687f89 */ /* 0x000f2200000e0000 */
[C---:B---3--:R-:W-:Y:S01]  /*2e90*/  FMUL.FTZ R85, R99.reuse, R84 ;  /* 0x0000005463557220 */ /* 0x048fe20000410000 */
[----:B------:R-:W-:-:S03]  /*2ea0*/  FADD.FTZ R99, -R99, R86 ;  /* 0x0000005663637221 */ /* 0x000fc60000010100 */
[----:B------:R-:W-:Y:S01]  /*2eb0*/  FFMA.FTZ R22, R20, R86, R85 ;  /* 0x0000005614167223 */ /* 0x000fe20000010055 */
[----:B------:R-:W-:Y:S01]  /*2ec0*/  FMUL.FTZ R99, R99, R99 ;  /* 0x0000006363637220 */ /* 0x000fe20000410000 */
[----:B----4-:R-:W-:Y:S02]  /*2ed0*/  FADD.FTZ R104, R104, R87 ;  /* 0x0000005768687221 */ /* 0x010fe40000010000 */
[----:B--2---:R-:W-:Y:S01]  /*2ee0*/  FMUL.FTZ R22, R105, R22 ;  /* 0x0000001669167220 */ /* 0x004fe20000410000 */
[----:B------:R-:W-:-:S04]  /*2ef0*/  FMUL.FTZ R99, R99, R20 ;  /* 0x0000001463637220 */ /* 0x000fc80000410000 */
        /* <DEDUP_REMOVED lines=10> */
[----:B---3--:R-:W-:Y:S01]  /*2fa0*/  FADD.FTZ R20, R99, R20 ;  /* 0x0000001463147221 */ /* 0x008fe20000010000 */
[----:B------:R-:W0:Y:S01]  /*2fb0*/  @!P5 LDC.64 R86, c[0x0][0x3c0] ;  /* 0x0000f000ff56db82 */ /* 0x000e220000000a00 */
[----:B------:R-:W-:Y:S02]  /*2fc0*/  FMUL.FTZ R84, R84, R106 ;  /* 0x0000006a54547220 */ /* 0x000fe40000410000 */
[----:B------:R-:W2:Y:S02]  /*2fd0*/  SHFL.IDX PT, R103, R22, RZ, 0x1f ;  /* 0x00001fff16677589 */ /* 0x000ea400000e0000 */
[----:B------:R-:W-:-:S03]  /*2fe0*/  FFMA.FTZ R20, R101, R84, R20 ;  /* 0x0000005465147223 */ /* 0x000fc60000010014 */
[----:B------:R-:W3:Y:S03]  /*2ff0*/  LDC R99, c[0x0][0x448] ;  /* 0x00011200ff637b82 */ /* 0x000ee60000000800 */
[----:B------:R-:W3:Y:S05]  /*3000*/  SHFL.IDX PT, R20, R20, RZ, 0x1f ;  /* 0x00001fff14147589 */ /* 0x000eea00000e0000 */
[----:B------:R-:W4:Y:S01]  /*3010*/  @!P5 LDC.64 R84, c[0x0][0x3c8] ;  /* 0x0000f200ff54db82 */ /* 0x000f220000000a00 */
[----:B0-----:R-:W-:-:S04]  /*3020*/  @!P5 IMAD.WIDE R86, R4, 0x4, R86 ;  /* 0x000000040456d825 */ /* 0x001fc800078e0256 */
[C---:B--2---:R-:W-:Y:S01]  /*3030*/  FMUL.FTZ R96, R103.reuse, R103 ;  /* 0x0000006767607220 */ /* 0x044fe20000410000 */
[----:B------:R0:W-:Y:S04]  /*3040*/  @!P5 STG.E desc[UR6][R86.64], R103 ;  /* 0x000000675600d986 */ /* 0x0001e8000c101906 */
[----:B------:R-:W-:Y:S01]  /*3050*/  FSEL R97, R96, RZ, P3 ;  /* 0x000000ff60617208 */ /* 0x000fe20001800000 */
[----:B---3--:R-:W-:Y:S01]  /*3060*/  FFMA.FTZ R96, R20, UR8, R99 ;  /* 0x0000000814607c23 */ /* 0x008fe20008010063 */
[----:B------:R-:W-:-:S03]  /*3070*/  FSEL R20, R103, RZ, !P3 ;  /* 0x000000ff67147208 */ /* 0x000fc60005800000 */
[----:B------:R-:W-:Y:S01]  /*3080*/  FADD.FTZ R96, R96, R97 ;  /* 0x0000006160607221 */ /* 0x000fe20000010000 */
[----:B----4-:R-:W-:-:S03]  /*3090*/  @!P5 IMAD.WIDE R84, R4, 0x4, R84 ;  /* 0x000000040454d825 */ /* 0x010fc600078e0254 */
[----:B------:R-:W2:Y:S02]  /*30a0*/  MUFU.RSQ R99, R96 ;  /* 0x0000006000637308 */ /* 0x000ea40000001400 */
[----:B--2---:R0:W-:Y:S01]  /*30b0*/  @!P5 STG.E desc[UR6][R84.64], R99 ;  /* 0x000000635400d986 */ /* 0x0041e2000c101906 */
[----:B------:R-:W-:Y:S05]  /*30c0*/  @!P1 BRA `(.L_x_2739) ;  /* 0x0000000000809947 */ /* 0x000fea0003800000 */
[----:B------:R-:W2:Y:S01]  /*30d0*/  LDC.64 R96, c[0x0][0x428] ;  /* 0x00010a00ff607b82 */ /* 0x000ea20000000a00 */
[--C-:B------:R-:W-:Y:S01]  /*30e0*/  FADD.FTZ R22, R13, -R20.reuse ;  /* 0x800000140d167221 */ /* 0x100fe20000010000 */
[--C-:B0-----:R-:W-:Y:S01]  /*30f0*/  FADD.FTZ R84, R16, -R20.reuse ;  /* 0x8000001410547221 */ /* 0x101fe20000010000 */
[--C-:B------:R-:W-:Y:S01]  /*3100*/  FADD.FTZ R86, R19, -R20.reuse ;  /* 0x8000001413567221 */ /* 0x100fe20000010000 */
[--C-:B------:R-:W-:Y:S01]  /*3110*/  FADD.FTZ R104, R14, -R20.reuse ;  /* 0x800000140e687221 */ /* 0x100fe20000010000 */
[--C-:B------:R-:W-:Y:S01]  /*3120*/  FADD.FTZ R106, R21, -R20.reuse ;  /* 0x80000014156a7221 */ /* 0x100fe20000010000 */
[--C-:B------:R-:W-:Y:S01]  /*3130*/  FADD.FTZ R108, R12, -R20.reuse ;  /* 0x800000140c6c7221 */ /* 0x100fe20000010000 */
[--C-:B------:R-:W-:Y:S01]  /*3140*/  FADD.FTZ R110, R23, -R20.reuse ;  /* 0x80000014176e7221 */ /* 0x100fe20000010000 */
[----:B------:R-:W-:Y:S01]  /*3150*/  FADD.FTZ R112, R10, -R20 ;  /* 0x800000140a707221 */ /* 0x000fe20000010000 */
        /* <DEDUP_REMOVED lines=17> */
[----:B--2---:R-:W-:Y:S01]  /*3270*/  IMAD.WIDE.U32 R96, R8, 0x10, R96 ;  /* 0x0000001008607825 */ /* 0x004fe200078e0060 */
[----:B------:R-:W-:-:S02]  /*3280*/  F2FP.BF16.F32.PACK_AB R85, R104, R87 ;  /* 0x000000576855723e */ /* 0x000fc400000010ff */
[----:B------:R-:W-:Y:S02]  /*3290*/  F2FP.BF16.F32.PACK_AB R86, R101, R86 ;  /* 0x000000566556723e */ /* 0x000fe400000010ff */
[----:B------:R-:W-:Y:S02]  /*32a0*/  F2FP.BF16.F32.PACK_AB R87, R112, R103 ;  /* 0x000000677057723e */ /* 0x000fe400000010ff */
[----:B------:R-:W-:-:S03]  /*32b0*/  IADD3 R8, PT, PT, R8, 0x80, RZ ;  /* 0x0000008008087810 */ /* 0x000fc60007ffe0ff */
[----:B------:R2:W-:Y:S04]  /*32c0*/  STG.E.128 desc[UR6][R96.64], R84 ;  /* 0x0000005460007986 */ /* 0x0005e8000c101d06 */
.L_x_2739:
[----:B------:R-:W-:Y:S05]  /*32d0*/  BSYNC.RECONVERGENT B0 ;  /* 0x0000000000007941 */ /* 0x000fea0003800200 */
.L_x_2738:
[----:B------:R-:W-:Y:S04]  /*32e0*/  BSSY.RECONVERGENT B0, `(.L_x_2740) ;  /* 0x0000022000007945 */ /* 0x000fe80003800200 */
[----:B------:R-:W-:Y:S05]  /*32f0*/  @!P4 BRA `(.L_x_2741) ;  /* 0x000000000080c947 */ /* 0x000fea0003800000 */
[----:B--2---:R-:W2:Y:S01]  /*3300*/  LDC.64 R96, c[0x0][0x428] ;  /* 0x00010a00ff607b82 */ /* 0x004ea20000000a00 */
        /* <DEDUP_REMOVED lines=31> */
.L_x_2741:
[----:B------:R-:W-:Y:S05]  /*3500*/  BSYNC.RECONVERGENT B0 ;  /* 0x0000000000007941 */ /* 0x000fea0003800200 */
.L_x_2740:
[----:B------:R-:W-:Y:S04]  /*3510*/  BSSY.RECONVERGENT B0, `(.L_x_2742) ;  /* 0x0000021000007945 */ /* 0x000fe80003800200 */
[----:B------:R-:W-:Y:S05]  /*3520*/  @!P2 BRA `(.L_x_2743) ;  /* 0x00000000007ca947 */ /* 0x000fea0003800000 */
[----:B--23--:R-:W2:Y:S01]  /*3530*/  LDC.64 R96, c[0x0][0x428] ;  /* 0x00010a00ff607b82 */ /* 0x00cea20000000a00 */
        /* <DEDUP_REMOVED lines=24> */
[----:B--2---:R-:W-:Y:S01]  /*36c0*/  IMAD.WIDE.U32 R96, R8, 0x10, R96 ;  /* 0x0000001008607825 */ /* 0x004fe200078e0060 */
[----:B------:R-:W-:-:S02]  /*36d0*/  F2FP.BF16.F32.PACK_AB R87, R112, R87 ;  /* 0x000000577057723e */ /* 0x000fc400000010ff */
[----:B------:R-:W-:Y:S02]  /*36e0*/  F2FP.BF16.F32.PACK_AB R86, R101, R86 ;  /* 0x000000566556723e */ /* 0x000fe400000010ff */
[----:B------:R-:W-:Y:S02]  /*36f0*/  F2FP.BF16.F32.PACK_AB R85, R104, R85 ;  /* 0x000000556855723e */ /* 0x000fe400000010ff */
[----:B------:R-:W-:-:S05]  /*3700*/  F2FP.BF16.F32.PACK_AB R84, R99, R84 ;  /* 0x000000546354723e */ /* 0x000fca00000010ff */
[----:B------:R4:W-:Y:S02]  /*3710*/  STG.E.128 desc[UR6][R96.64], R84 ;  /* 0x0000005460007986 */ /* 0x0009e4000c101d06 */
.L_x_2743:
[----:B------:R-:W-:Y:S05]  /*3720*/  BSYNC.RECONVERGENT B0 ;  /* 0x0000000000007941 */ /* 0x000fea0003800200 */
.L_x_2742:
[----:B0-234-:R-:W0:Y:S01]  /*3730*/  LDC.64 R84, c[0x0][0x380] ;  /* 0x0000e000ff547b82 */ /* 0x01de220000000a00 */
[----:B------:R-:W-:Y:S01]  /*3740*/  UPLOP3.LUT UP1, UPT, UPT, UPT, UP1, 0x40, 0x4 ;  /* 0x000000000004789c */ /* 0x000fe20003f2e810 */
[----:B0-----:R-:W-:-:S04]  /*3750*/  IADD3 R4, PT, PT, R4, R84, RZ ;  /* 0x0000005404047210 */ /* 0x001fc80007ffe0ff */
[----:B------:R-:W-:-:S13]  /*3760*/  ISETP.GE.AND P2, PT, R4, R85, PT ;  /* 0x000000550400720c */ /* 0x000fda0003f46270 */
[----:B------:R-:W-:Y:S05]  /*3770*/  @!P2 BRA `(.L_x_2744) ;  /* 0xffffffcc00d0a947 */ /* 0x000fea000383ffff */
[----:B------:R-:W-:Y:S05]  /*3780*/  EXIT ;  /* 0x000000000000794d */ /* 0x000fea0003800000 */
.L_x_2745:
        /* <DEDUP_REMOVED lines=15> */
.L_x_13582:


//--------------------- .text._ZN10layer_norm31ln_parallel_residual_fwd_kernelINS_13Kernel_traitsIf13__nv_bfloat16S2_S2_fjLj3072ELj1ELj1ELj4ELj16ENS_18Kernel_traits_baseILj3072EfS2_S2_S2_fjLj128EEEEELb0ELb1ELb1EEEvNS_9FwdParamsE --------------------------
	.section	.text._ZN10layer_norm31ln_parallel_residual_fwd_kernelINS_13Kernel_traitsIf13__nv_bfloat16S2_S2_fjLj3072ELj1ELj1ELj4ELj16ENS_18Kernel_traits_baseILj3072EfS2_S2_S2_fjLj128EEEEELb0ELb1ELb1EEEvNS_9FwdParamsE,"ax",@progbits
	.align	128
        .global         _ZN10layer_norm31ln_parallel_residual_fwd_kernelINS_13Kernel_traitsIf13__nv_bfloat16S2_S2_fjLj3072ELj1ELj1ELj4ELj16ENS_18Kernel_traits_baseILj3072EfS2_S2_S2_fjLj128EEEEELb0ELb1ELb1EEEvNS_9FwdParamsE
        .type           _ZN10layer_norm31ln_parallel_residual_fwd_kernelINS_13Kernel_traitsIf13__nv_bfloat16S2_S2_fjLj3072ELj1ELj1ELj4ELj16ENS_18Kernel_traits_baseILj3072EfS2_S2_S2_fjLj128EEEEELb0ELb1ELb1EEEvNS_9FwdParamsE,@function
        .size           _ZN10layer_norm31ln_parallel_residual_fwd_kernelINS_13Kernel_traitsIf13__nv_bfloat16S2_S2_fjLj3072ELj1ELj1ELj4ELj16ENS_18Kernel_traits_baseILj3072EfS2_S2_S2_fjLj128EEEEELb0ELb1ELb1EEEvNS_9FwdParamsE,(.L_x_13583 - _ZN10layer_norm31ln_parallel_residual_fwd_kernelINS_13Kernel_traitsIf13__nv_bfloat16S2_S2_fjLj3072ELj1ELj1ELj4ELj16ENS_18Kernel_traits_baseILj3072EfS2_S2_S2_fjLj128EEEEELb0ELb1ELb1EEEvNS_9FwdParamsE)
        .other          _ZN10layer_norm31ln_parallel_residual_fwd_kernelINS_13Kernel_traitsIf13__nv_bfloat16S2_S2_fjLj3072ELj1ELj1ELj4ELj16ENS_18Kernel_traits_baseILj3072EfS2_S2_S2_fjLj128EEEEELb0ELb1ELb1EEEvNS_9FwdParamsE,@"STO_CUDA_ENTRY STV_DEFAULT"
_ZN10layer_norm31ln_parallel_residual_fwd_kernelINS_13Kernel_traitsIf13__nv_bfloat16S2_S2_fjLj3072ELj1ELj1ELj4ELj16ENS_18Kernel_traits_baseILj3072EfS2_S2_S2_fjLj128EEEEELb0ELb1ELb1EEEvNS_9FwdParamsE:
.text._ZN10layer_norm31ln_parallel_residual_fwd_kernelINS_13Kernel_traitsIf13__nv_bfloat16S2_S2_fjLj3072ELj1ELj1ELj4ELj16ENS_18Kernel_traits_baseILj3072EfS2_S2_S2_fjLj128EEEEELb0ELb1ELb1EEEvNS_9FwdParamsE:
[----:B------:R-:W-:Y:S01]  /*0000*/  LDC R1, c[0x0][0x37c] ;  /* 0x0000df00ff017b82 */ /* 0x000fe20000000800 */
[----:B------:R-:W0:Y:S01]  /*0010*/  LDCU.64 UR4, c[0x0][0x438] ;  /* 0x00008700ff0477ac */ /* 0x000e220008000a00 */
[----:B------:R-:W1:Y:S06]  /*0020*/  S2R R3, SR_TID.X ;  /* 0x0000000000037919 */ /* 0x000e6c0000002100 */
[----:B------:R-:W2:Y:S01]  /*0030*/  LDC.64 R8, c[0x0][0x398] ;  /* 0x0000e600ff087b82 */ /* 0x000ea20000000a00 */
[----:B------:R-:W3:Y:S01]  /*0040*/  LDCU.64 UR6, c[0x0][0x358] ;  /* 0x00006b00ff0677ac */ /* 0x000ee20008000a00 */
[----:B------:R-:W4:Y:S01]  /*0050*/  LDCU.64 UR8, c[0x0][0x3a0] ;  /* 0x00007400ff0877ac */ /* 0x000f220008000a00 */
[----:B0-----:R-:W-:-:S04]  /*0060*/  ISETP.NE.U32.AND P0, PT, RZ, UR4, PT ;  /* 0x00000004ff007c0c */ /* 0x001fc8000bf05070 */
[----:B------:R-:W-:Y:S01]  /*0070*/  ISETP.NE.AND.EX P0, PT, RZ, UR5, PT, P0 ;  /* 0x00000005ff007c0c */ /* 0x000fe2000bf05300 */
[----:B------:R-:W0:Y:S01]  /*0080*/  S2UR UR4, SR_CTAID.X ;  /* 0x00000000000479c3 */ /* 0x000e220000002500 */
[----:B------:R-:W3:Y:S11]  /*0090*/  LDCU UR5, c[0x0][0x384] ;  /* 0x00007080ff0577ac */ /* 0x000ef60008000800 */
[----:B------:R-:W1:Y:S08]  /*00a0*/  @P0 LDC.64 R4, c[0x0][0x3d0] ;  /* 0x0000f400ff040b82 */ /* 0x000e700000000a00 */
[----:B------:R-:W4:Y:S01]  /*00b0*/  @P0 LDC.64 R6, c[0x0][0x438] ;  /* 0x00010e00ff060b82 */ /* 0x000f220000000a00 */
[----:B0-----:R-:W-:-:S04]  /*00c0*/  MOV R2, UR4 ;  /* 0x0000000400027c02 */ /* 0x001fc80008000f00 */
[----:B---3--:R-:W-:Y:S01]  /*00d0*/  ISETP.GE.AND P1, PT, R2, UR5, PT ;  /* 0x0000000502007c0c */ /* 0x008fe2000bf26270 */
[----:B-1----:R-:W-:-:S05]  /*00e0*/  @P0 IMAD.WIDE.U32 R4, R3, 0x20, R4 ;  /* 0x0000002003040825 */ /* 0x002fca00078e0004 */
[----:B------:R0:W5:Y:S01]  /*00f0*/  @P0 LDG.E.128 R60, desc[UR6][R4.64] ;  /* 0x00000006043c0981 */ /* 0x000162000c1e1d00 */
[----:B----4-:R-:W-:-:S03]  /*0100*/  @P0 IMAD.WIDE.U32 R6, R3, 0x20, R6 ;  /* 0x0000002003060825 */ /* 0x010fc600078e0006 */
[----:B------:R0:W5:Y:S04]  /*0110*/  @P0 LDG.E.128 R56, desc[UR6][R4.64+0x10] ;  /* 0x0000100604380981 */ /* 0x000168000c1e1d00 */
        /* <DEDUP_REMOVED lines=9> */
[----:B------:R0:W5:Y:S01]  /*01b0*/  @P0 LDG.E.128 R16, desc[UR6][R6.64+0x2010] ;  /* 0x0020100606100981 */ /* 0x000162000c1e1d00 */
[----:B--2---:R-:W-:Y:S05]  /*01c0*/  @P0 BRA `(.L_x_2746) ;  /* 0x0000000000500947 */ /* 0x004fea0003800000 */
[----:B0-----:R-:W0:Y:S02]  /*01d0*/  LDC.64 R4, c[0x0][0x3d0] ;  /* 0x0000f400ff047b82 */ /* 0x001e240000000a00 */
[----:B0-----:R-:W-:-:S05]  /*01e0*/  IMAD.WIDE.U32 R4, R3, 0x20, R4 ;  /* 0x0000002003047825 */ /* 0x001fca00078e0004 */
[----:B-----5:R1:W5:Y:S04]  /*01f0*/  LDG.E.128 R60, desc[UR6][R4.64] ;  /* 0x00000006043c7981 */ /* 0x020368000c1e1d00 */
[----:B------:R1:W5:Y:S04]  /*0200*/  LDG.E.128 R56, desc[UR6][R4.64+0x10] ;  /* 0x0000100604387981 */ /* 0x000368000c1e1d00 */
[----:B------:R1:W5:Y:S04]  /*0210*/  LDG.E.128 R52, desc[UR6][R4.64+0x1000] ;  /* 0x0010000604347981 */ /* 0x000368000c1e1d00 */
[----:B------:R1:W5:Y:S04]  /*0220*/  LDG.E.128 R48, desc[UR6][R4.64+0x1010] ;  /* 0x0010100604307981 */ /* 0x000368000c1e1d00 */
[----:B------:R1:W5:Y:S04]  /*0230*/  LDG.E.128 R44, desc[UR6][R4.64+0x2000] ;  /* 0x00200006042c7981 */ /* 0x000368000c1e1d00 */
[----:B------:R1:W5:Y:S01]  /*0240*/  LDG.E.128 R40, desc[UR6][R4.64+0x2010] ;  /* 0x0020100604287981 */ /* 0x000362000c1e1d00 */
        /* <DEDUP_REMOVED lines=11> */
[----:B-1----:R-:W-:-:S07]  /*0300*/  CS2R R36, SRZ ;  /* 0x0000000000247805 */ /* 0x002fce000001ff00 */
.L_x_2746:
[----:B------:R-:W-:Y:S05]  /*0310*/  @P1 EXIT ;  /* 0x000000000000194d */ /* 0x000fea0003800000 */
[----:B------:R-:W1:Y:S01]  /*0320*/  LDCU.U8 UR4, c[0x0][0x410] ;  /* 0x00008200ff0477ac */ /* 0x000e620008000000 */
[C---:B------:R-:W-:Y:S02]  /*0330*/  LOP3.LUT P0, RZ, R8.reuse, UR8, RZ, 0xfc, !PT ;  /* 0x0000000808ff7c12 */ /* 0x040fe4000f80fcff */
[----:B------:R-:W-:Y:S01]  /*0340*/  ISETP.NE.U32.AND P1, PT, R8, RZ, PT ;  /* 0x000000ff0800720c */ /* 0x000fe20003f25070 */
[----:B------:R-:W2:Y:S01]  /*0350*/  LDCU UR10, c[0x0][0x388] ;  /* 0x00007100ff0a77ac */ /* 0x000ea20008000800 */
[C---:B------:R-:W-:Y:S02]  /*0360*/  LOP3.LUT P0, RZ, R9.reuse, UR9, RZ, 0xfc, P0 ;  /* 0x0000000909ff7c12 */ /* 0x040fe4000800fcff */
[----:B------:R-:W-:Y:S01]  /*0370*/  ISETP.NE.AND.EX P1, PT, R9, RZ, PT, P1 ;  /* 0x000000ff0900720c */ /* 0x000fe20003f25310 */
[----:B------:R-:W3:Y:S01]  /*0380*/  LDCU UR11, c[0x0][0x400] ;  /* 0x00008000ff0b77ac */ /* 0x000ee20008000800 */
[----:B------:R-:W-:Y:S02]  /*0390*/  LOP3.LUT R88, R3, 0x1f, RZ, 0xc0, !PT ;  /* 0x0000001f03587812 */ /* 0x000fe400078ec0ff */
[----:B------:R-:W-:Y:S01]  /*03a0*/  SHF.R.U32.HI R86, RZ, 0x5, R3 ;  /* 0x00000005ff567819 */ /* 0x000fe20000011603 */
[----:B------:R-:W4:Y:S01]  /*03b0*/  LDCU.64 UR12, c[0x0][0x3a0] ;  /* 0x00007400ff0c77ac */ /* 0x000f220008000a00 */
[----:B------:R-:W0:Y:S01]  /*03c0*/  LDCU.64 UR14, c[0x0][0x398] ;  /* 0x00007300ff0e77ac */ /* 0x000e220008000a00 */
[----:B-1----:R-:W-:Y:S01]  /*03d0*/  ISETP.NE.AND P3, PT, RZ, UR4, PT ;  /* 0x00000004ff007c0c */ /* 0x002fe2000bf65270 */
[----:B------:R-:W-:-:S12]  /*03e0*/  UPLOP3.LUT UP2, UPT, UPT, UPT, UPT, 0x40, 0x4 ;  /* 0x000000000004789c */ /* 0x000fd80003f4e870 */
.L_x_2759:
[----:B----4-:R-:W-:Y:S01]  /*03f0*/  ISETP.NE.U32.AND P2, PT, RZ, UR12, PT ;  /* 0x0000000cff007c0c */ /* 0x010fe2000bf45070 */
[----:B-12---:R-:W-:Y:S01]  /*0400*/  IMAD R0, R2, UR10, RZ ;  /* 0x0000000a02007c24 */ /* 0x006fe2000f8e02ff */
[----:B------:R-:W1:Y:S02]  /*0410*/  LDC.64 R68, c[0x0][0x390] ;  /* 0x0000e400ff447b82 */ /* 0x000e640000000a00 */
[----:B------:R-:W-:Y:S02]  /*0420*/  ISETP.NE.AND.EX P2, PT, RZ, UR13, PT, P2 ;  /* 0x0000000dff007c0c */ /* 0x000fe4000bf45320 */
[----:B------:R-:W-:-:S04]  /*0430*/  SHF.R.S32.HI R65, RZ, 0x1f, R0 ;  /* 0x0000001fff417819 */ /* 0x000fc80000011400 */
[----:B------:R-:W-:Y:S01]  /*0440*/  LEA.HI R0, R65, R0, RZ, 0x3 ;  /* 0x0000000041007211 */ /* 0x000fe200078f18ff */
[----:B------:R-:W2:Y:S03]  /*0450*/  @P1 LDC.64 R72, c[0x0][0x398] ;  /* 0x0000e600ff481b82 */ /* 0x000ea60000000a00 */
[----:B------:R-:W-:-:S05]  /*0460*/  LEA.HI.SX32 R71, R0, R3, 0x1d ;  /* 0x0000000300477211 */ /* 0x000fca00078feaff */
[----:B------:R-:W4:Y:S02]  /*0470*/  @P2 LDC.64 R74, c[0x0][0x3a0] ;  /* 0x0000e800ff4a2b82 */ /* 0x000f240000000a00 */
[----:B----4-:R-:W-:-:S05]  /*0480*/  @P2 IMAD.WIDE.U32 R74, R71, 0x10, R74 ;  /* 0x00000010474a2825 */ /* 0x010fca00078e004a */
[----:B------:R-:W4:Y:S01]  /*0490*/  @P2 LDG.E.128 R12, desc[UR6][R74.64] ;  /* 0x000000064a0c2981 */ /* 0x000f22000c1e1d00 */
[----:B-1----:R-:W-:-:S04]  /*04a0*/  IMAD.WIDE.U32 R80, R71, 0x10, R68 ;  /* 0x0000001047507825 */ /* 0x002fc800078e0044 */
[----:B--2---:R-:W-:Y:S02]  /*04b0*/  @P1 IMAD.WIDE.U32 R72, R71, 0x10, R72 ;  /* 0x0000001047481825 */ /* 0x004fe400078e0048 */
[----:B-----5:R-:W5:Y:S04]  /*04c0*/  LDG.E.128 R80, desc[UR6][R80.64] ;  /* 0x0000000650507981 */ /* 0x020f68000c1e1d00 */
[----:B------:R1:W5:Y:S01]  /*04d0*/  @P1 LDG.E.128 R8, desc[UR6][R72.64] ;  /* 0x0000000648081981 */ /* 0x000362000c1e1d00 */
[----:B----4-:R-:W-:Y:S02]  /*04e0*/  PRMT R66, R15, 0x7632, R66 ;  /* 0x000076320f427816 */ /* 0x010fe40000000042 */
[----:B------:R-:W-:Y:S02]  /*04f0*/  PRMT R64, R14, 0x7632, R64 ;  /* 0x000076320e407816 */ /* 0x000fe40000000040 */
[----:B------:R-:W-:-:S02]  /*0500*/  PRMT R65, R13, 0x7632, R65 ;  /* 0x000076320d417816 */ /* 0x000fc40000000041 */
[----:B------:R-:W-:Y:S01]  /*0510*/  PRMT R0, R12, 0x7632, R0 ;  /* 0x000076320c007816 */ /* 0x000fe20000000000 */
[----:B-1----:R-:W-:Y:S06]  /*0520*/  @!P1 BRA `(.L_x_2747) ;  /* 0x00000004005c9947 */ /* 0x002fec0003800000 */
[----:B0----5:R-:W-:Y:S02]  /*0530*/  PRMT R4, R11, 0x7632, R4 ;  /* 0x000076320b047816 */ /* 0x021fe40000000004 */
[----:B------:R-:W-:Y:S02]  /*0540*/  PRMT R5, R10, 0x7632, R5 ;  /* 0x000076320a057816 */ /* 0x000fe40000000005 */
[----:B------:R-:W-:Y:S02]  /*0550*/  PRMT R6, R9, 0x7632, R6 ;  /* 0x0000763209067816 */ /* 0x000fe40000000006 */
[----:B------:R-:W-:Y:S01]  /*0560*/  PRMT R7, R8, 0x7632, R7 ;  /* 0x0000763208077816 */ /* 0x000fe20000000007 */
[----:B------:R-:W-:Y:S06]  /*0570*/  @!P2 BRA `(.L_x_2748) ;  /* 0x0000000000c4a947 */ /* 0x000fec0003800000 */
[----:B------:R-:W-:Y:S01]  /*0580*/  PRMT R67, R80, 0x7632, R67 ;  /* 0x0000763250437816 */ /* 0x000fe20000000043 */
[----:B------:R-:W-:Y:S01]  /*0590*/  IMAD.U32 R77, R4, 0x10000, RZ ;  /* 0x00010000044d7824 */ /* 0x000fe200078e00ff */
[----:B------:R-:W-:Y:S01]  /*05a0*/  PRMT R76, R83, 0x7632, R76 ;  /* 0x00007632534c7816 */ /* 0x000fe2000000004c */
        /* <DEDUP_REMOVED lines=8> */
[----:B------:R-:W-:Y:S01]  /*0630*/  SHF.L.U32 R76, R76, 0x10, RZ ;  /* 0x000000104c4c7819 */ /* 0x000fe200000006ff */
[----:B------:R-:W-:Y:S01]  /*0640*/  FADD.FTZ R75, R82, R75 ;  /* 0x0000004b524b7221 */ /* 0x000fe20000010000 */
[----:B------:R-:W-:-:S02]  /*0650*/  SHF.L.U32 R70, R7, 0x10, RZ ;  /* 0x0000001007467819 */ /* 0x000fc400000006ff */
[----:B------:R-:W-:Y:S01]  /*0660*/  SHF.L.U32 R67, R67, 0x10, RZ ;  /* 0x0000001043437819 */ /* 0x000fe200000006ff */
[----:B------:R-:W-:Y:S01]  /*0670*/  FADD.FTZ R76, R76, R77 ;  /* 0x0000004d4c4c7221 */ /* 0x000fe20000010000 */
[----:B------:R-:W-:Y:S02]  /*0680*/  SHF.L.U32 R4, R12, 0x10, RZ ;  /* 0x000000100c047819 */ /* 0x000fe400000006ff */
        /* <DEDUP_REMOVED lines=32> */
.L_x_2748:
        /* <DEDUP_REMOVED lines=8> */
[----:B------:R-:W-:Y:S02]  /*0910*/  PRMT R0, R80, 0x7632, R0 ;  /* 0x0000763250007816 */ /* 0x000fe40000000000 */
[----:B------:R-:W-:Y:S01]  /*0920*/  PRMT R67, R82, 0x7632, R67 ;  /* 0x0000763252437816 */ /* 0x000fe20000000043 */
[----:B------:R-:W-:Y:S01]  /*0930*/  FADD.FTZ R81, R81, R70 ;  /* 0x0000004651517221 */ /* 0x000fe20000010000 */
[----:B------:R-:W-:-:S02]  /*0940*/  PRMT R73, R83, 0x7632, R73 ;  /* 0x0000763253497816 */ /* 0x000fc40000000049 */
[----:B------:R-:W-:Y:S02]  /*0950*/  SHF.L.U32 R70, R4, 0x10, RZ ;  /* 0x0000001004467819 */ /* 0x000fe400000006ff */
[----:B------:R-:W-:Y:S02]  /*0960*/  SHF.L.U32 R77, R80, 0x10, RZ ;  /* 0x00000010504d7819 */ /* 0x000fe400000006ff */
[----:B------:R-:W-:Y:S02]  /*0970*/  SHF.L.U32 R64, R8, 0x10, RZ ;  /* 0x0000001008407819 */ /* 0x000fe400000006ff */
[----:B------:R-:W-:Y:S02]  /*0980*/  SHF.L.U32 R83, R83, 0x10, RZ ;  /* 0x0000001053537819 */ /* 0x000fe400000006ff */
[----:B------:R-:W-:Y:S01]  /*0990*/  SHF.L.U32 R7, R7, 0x10, RZ ;  /* 0x0000001007077819 */ /* 0x000fe200000006ff */
[----:B------:R-:W-:Y:S01]  /*09a0*/  FADD.FTZ R77, R77, R64 ;  /* 0x000000404d4d7221 */ /* 0x000fe20000010000 */
[----:B------:R-:W-:-:S02]  /*09b0*/  SHF.L.U32 R6, R6, 0x10, RZ ;  /* 0x0000001006067819 */ /* 0x000fc400000006ff */
        /* <DEDUP_REMOVED lines=14> */
.L_x_2747:
[----:B------:R-:W-:Y:S05]  /*0aa0*/  @!P2 BRA `(.L_x_2750) ;  /* 0x000000000084a947 */ /* 0x000fea0003800000 */
[----:B0----5:R-:W-:Y:S01]  /*0ab0*/  PRMT R4, R80, 0x7632, R4 ;  /* 0x0000763250047816 */ /* 0x021fe20000000004 */
[----:B------:R-:W-:Y:S01]  /*0ac0*/  IMAD.U32 R6, R12, 0x10000, RZ ;  /* 0x000100000c067824 */ /* 0x000fe200078e00ff */
[----:B------:R-:W-:Y:S01]  /*0ad0*/  PRMT R7, R81, 0x7632, R7 ;  /* 0x0000763251077816 */ /* 0x000fe20000000007 */
[----:B------:R-:W-:Y:S01]  /*0ae0*/  IMAD.U32 R74, R65, 0x10000, RZ ;  /* 0x00010000414a7824 */ /* 0x000fe200078e00ff */
[C---:B------:R-:W-:Y:S02]  /*0af0*/  PRMT R67, R82.reuse, 0x7632, R67 ;  /* 0x0000763252437816 */ /* 0x040fe40000000043 */
[----:B------:R-:W-:Y:S02]  /*0b00*/  PRMT R73, R83, 0x7632, R73 ;  /* 0x0000763253497816 */ /* 0x000fe40000000049 */
        /* <DEDUP_REMOVED lines=27> */
.L_x_2750:
[----:B-----5:R-:W-:Y:S02]  /*0cc0*/  PRMT R70, R83, 0x7632, R70 ;  /* 0x0000763253467816 */ /* 0x020fe40000000046 */
[----:B------:R-:W-:Y:S02]  /*0cd0*/  PRMT R76, R80, 0x7632, R76 ;  /* 0x00007632504c7816 */ /* 0x000fe4000000004c */
[C---:B------:R-:W-:Y:S01]  /*0ce0*/  PRMT R74, R81.reuse, 0x7632, R74 ;  /* 0x00007632514a7816 */ /* 0x040fe2000000004a */
[----:B------:R-:W-:Y:S01]  /*0cf0*/  IMAD.U32 R70, R70, 0x10000, RZ ;  /* 0x0001000046467824 */ /* 0x000fe200078e00ff */
[C---:B------:R-:W-:Y:S02]  /*0d00*/  PRMT R72, R82.reuse, 0x7632, R72 ;  /* 0x0000763252487816 */ /* 0x040fe40000000048 */
[----:B------:R-:W-:Y:S01]  /*0d10*/  SHF.L.U32 R79, R81, 0x10, RZ ;  /* 0x00000010514f7819 */ /* 0x000fe200000006ff */
[----:B------:R-:W-:Y:S01]  /*0d20*/  IMAD.U32 R81, R82, 0x10000, RZ ;  /* 0x0001000052517824 */ /* 0x000fe200078e00ff */
[----:B------:R-:W-:-:S02]  /*0d30*/  SHF.L.U32 R77, R80, 0x10, RZ ;  /* 0x00000010504d7819 */ /* 0x000fc400000006ff */
[----:B------:R-:W-:Y:S02]  /*0d40*/  SHF.L.U32 R83, R83, 0x10, RZ ;  /* 0x0000001053537819 */ /* 0x000fe400000006ff */
[----:B------:R-:W-:Y:S02]  /*0d50*/  SHF.L.U32 R76, R76, 0x10, RZ ;  /* 0x000000104c4c7819 */ /* 0x000fe400000006ff */
[----:B------:R-:W-:Y:S02]  /*0d60*/  SHF.L.U32 R74, R74, 0x10, RZ ;  /* 0x000000104a4a7819 */ /* 0x000fe400000006ff */
[----:B------:R-:W-:-:S07]  /*0d70*/  SHF.L.U32 R72, R72, 0x10, RZ ;  /* 0x0000001048487819 */ /* 0x000fce00000006ff */
.L_x_2749:
[----:B------:R-:W1:Y:S01]  /*0d80*/  @P0 LDC.64 R84, c[0x0][0x3a8] ;  /* 0x0000ea00ff540b82 */ /* 0x000e620000000a00 */
[----:B------:R-:W-:-:S07]  /*0d90*/  IADD3 R73, PT, PT, R71, 0x80, RZ ;  /* 0x0000008047497810 */ /* 0x000fce0007ffe0ff */
[----:B------:R-:W2:Y:S08]  /*0da0*/  @P1 LDC.64 R90, c[0x0][0x398] ;  /* 0x0000e600ff5a1b82 */ /* 0x000eb00000000a00 */
[----:B------:R-:W4:Y:S01]  /*0db0*/  @P2 LDC.64 R92, c[0x0][0x3a0] ;  /* 0x0000e800ff5c2b82 */ /* 0x000f220000000a00 */
[----:B------:R-:W-:-:S04]  /*0dc0*/  IMAD.WIDE.U32 R64, R73, 0x10, R68 ;  /* 0x0000001049407825 */ /* 0x000fc800078e0044 */
[----:B-1----:R-:W-:-:S05]  /*0dd0*/  @P0 IMAD.WIDE.U32 R84, R71, 0x10, R84 ;  /* 0x0000001047540825 */ /* 0x002fca00078e0054 */
[----:B------:R1:W-:Y:S01]  /*0de0*/  @P0 STG.E.128 desc[UR6][R84.64], R4 ;  /* 0x0000000454000986 */ /* 0x0003e2000c101d06 */
[----:B--2---:R-:W-:-:S03]  /*0df0*/  @P1 IMAD.WIDE.U32 R90, R73, 0x10, R90 ;  /* 0x00000010495a1825 */ /* 0x004fc600078e005a */
[----:B------:R-:W5:Y:S04]  /*0e00*/  LDG.E.128 R64, desc[UR6][R64.64] ;  /* 0x0000000640407981 */ /* 0x000f68000c1e1d00 */
[----:B------:R-:W2:Y:S01]  /*0e10*/  @P1 LDG.E.128 R8, desc[UR6][R90.64] ;  /* 0x000000065a081981 */ /* 0x000ea2000c1e1d00 */
[----:B----4-:R-:W-:-:S05]  /*0e20*/  @P2 IMAD.WIDE.U32 R92, R73, 0x10, R92 ;  /* 0x00000010495c2825 */ /* 0x010fca00078e005c */
[----:B------:R-:W4:Y:S01]  /*0e30*/  @P2 LDG.E.128 R12, desc[UR6][R92.64] ;  /* 0x000000065c0c2981 */ /* 0x000f22000c1e1d00 */
[----:B0-----:R-:W-:-:S04]  /*0e40*/  UISETP.NE.U32.AND UP0, UPT, UR14, URZ, UPT ;  /* 0x000000ff0e00728c */ /* 0x001fc8000bf05070 */
[----:B------:R-:W-:Y:S01]  /*0e50*/  UISETP.NE.AND.EX UP0, UPT, UR15, URZ, UPT, UP0 ;  /* 0x000000ff0f00728c */ /* 0x000fe2000bf05300 */
[----:B--2---:R-:W-:Y:S02]  /*0e60*/  PRMT R82, R8, 0x7632, R82 ;  /* 0x0000763208527816 */ /* 0x004fe40000000052 */
[----:B------:R-:W-:Y:S02]  /*0e70*/  PRMT R89, R11, 0x7632, R89 ;  /* 0x000076320b597816 */ /* 0x000fe40000000059 */
[----:B------:R-:W-:Y:S02]  /*0e80*/  PRMT R94, R10, 0x7632, R94 ;  /* 0x000076320a5e7816 */ /* 0x000fe4000000005e */
[----:B------:R-:W-:Y:S02]  /*0e90*/  PRMT R95, R9, 0x7632, R95 ;  /* 0x00007632095f7816 */ /* 0x000fe4000000005f */
[----:B----4-:R-:W-:Y:S02]  /*0ea0*/  PRMT R0, R15, 0x7632, R0 ;  /* 0x000076320f007816 */ /* 0x010fe40000000000 */
[----:B------:R-:W-:-:S02]  /*0eb0*/  PRMT R75, R14, 0x7632, R75 ;  /* 0x000076320e4b7816 */ /* 0x000fc4000000004b */
[----:B------:R-:W-:Y:S02]  /*0ec0*/  PRMT R78, R13, 0x7632, R78 ;  /* 0x000076320d4e7816 */ /* 0x000fe4000000004e */
[----:B------:R-:W-:Y:S01]  /*0ed0*/  PRMT R80, R12, 0x7632, R80 ;  /* 0x000076320c507816 */ /* 0x000fe20000000050 */
[----:B-1----:R-:W-:Y:S06]  /*0ee0*/  BRA.U UP0, `(.L_x_2751) ;  /* 0x0000000100c47547 */ /* 0x002fec000b800000 */
[----:B------:R-:W-:-:S04]  /*0ef0*/  UISETP.NE.U32.AND UP1, UPT, UR12, URZ, UPT ;  /* 0x000000ff0c00728c */ /* 0x000fc8000bf25070 */
[----:B------:R-:W-:-:S09]  /*0f00*/  UISETP.NE.AND.EX UP1, UPT, UR13, URZ, UPT, UP1 ;  /* 0x000000ff0d00728c */ /* 0x000fd2000bf25310 */
[----:B------:R-:W-:Y:S05]  /*0f10*/  BRA.U UP1, `(.L_x_2752) ;  /* 0x0000000101347547 */ /* 0x000fea000b800000 */
[----:B-----5:R-:W-:Y:S01]  /*0f20*/  PRMT R84, R64, 0x7632, R84 ;  /* 0x0000763240547816 */ /* 0x020fe20000000054 */
[----:B------:R-:W-:Y:S01]  /*0f30*/  IMAD.U32 R78, R67, 0x10000, RZ ;  /* 0x00010000434e7824 */ /* 0x000fe200078e00ff */
[----:B------:R-:W-:Y:S02]  /*0f40*/  PRMT R82, R65, 0x7632, R82 ;  /* 0x0000763241527816 */ /* 0x000fe40000000052 */
[----:B------:R-:W-:Y:S02]  /*0f50*/  PRMT R80, R66, 0x7632, R80 ;  /* 0x0000763242507816 */ /* 0x000fe40000000050 */
[----:B------:R-:W-:Y:S02]  /*0f60*/  PRMT R89, R67, 0x7632, R89 ;  /* 0x0000763243597816 */ /* 0x000fe40000000059 */
[----:B------:R-:W-:Y:S02]  /*0f70*/  SHF.L.U32 R91, R64, 0x10, RZ ;  /* 0x00000010405b7819 */ /* 0x000fe400000006ff */
[----:B------:R-:W-:-:S02]  /*0f80*/  SHF.L.U32 R87, R65, 0x10, RZ ;  /* 0x0000001041577819 */ /* 0x000fc400000006ff */
[----:B------:R-:W-:Y:S02]  /*0f90*/  SHF.L.U32 R85, R66, 0x10, RZ ;  /* 0x0000001042557819 */ /* 0x000fe400000006ff */
[----:B------:R-:W-:Y:S02]  /*0fa0*/  SHF.L.U32 R84, R84, 0x10, RZ ;  /* 0x0000001054547819 */ /* 0x000fe400000006ff */
[----:B------:R-:W-:Y:S02]  /*0fb0*/  SHF.L.U32 R82, R82, 0x10, RZ ;  /* 0x0000001052527819 */ /* 0x000fe400000006ff */
[----:B------:R-:W-:Y:S02]  /*0fc0*/  SHF.L.U32 R80, R80, 0x10, RZ ;  /* 0x0000001050507819 */ /* 0x000fe400000006ff */
[----:B------:R-:W-:Y:S01]  /*0fd0*/  SHF.L.U32 R89, R89, 0x10, RZ ;  /* 0x0000001059597819 */ /* 0x000fe200000006ff */
[----:B------:R-:W-:Y:S06]  /*0fe0*/  BRA `(.L_x_2753) ;  /* 0x0000000400e07947 */ /* 0x000fec0003800000 */
.L_x_2752:
[----:B-----5:R-:W-:Y:S01]  /*0ff0*/  PRMT R7, R66, 0x7632, R7 ;  /* 0x0000763242077816 */ /* 0x020fe20000000007 */
[----:B------:R-:W-:Y:S01]  /*1000*/  IMAD.U32 R85, R14, 0x10000, RZ ;  /* 0x000100000e557824 */ /* 0x000fe200078e00ff */
[C---:B------:R-:W-:Y:S01]  /*1010*/  PRMT R4, R64.reuse, 0x7632, R4 ;  /* 0x0000763240047816 */ /* 0x040fe20000000004 */
        /* <DEDUP_REMOVED lines=20> */
[----:B------:R-:W-:Y:S02]  /*1160*/  IMAD.U32 R5, R4, 0x10000, RZ ;  /* 0x0001000004057824 */ /* 0x000fe400078e00ff */
[----:B------:R-:W-:Y:S01]  /*1170*/  FADD.FTZ R78, R78, R67 ;  /* 0x000000434e4e7221 */ /* 0x000fe20000010000 */
[----:B------:R-:W-:Y:S01]  /*1180*/  FADD.FTZ R89, R89, R0 ;  /* 0x0000000059597221 */ /* 0x000fe20000010000 */
[----:B------:R-:W-:Y:S01]  /*1190*/  F2FP.BF16.F32.PACK_AB R6, R80, R85 ;  /* 0x000000555006723e */ /* 0x000fe200000010ff */
[----:B------:R-:W-:Y:S01]  /*11a0*/  FADD.FTZ R82, R7, R82 ;  /* 0x0000005207527221 */ /* 0x000fe20000010000 */
[----:B------:R-:W-:Y:S02]  /*11b0*/  FADD.FTZ R84, R5, R84 ;  /* 0x0000005405547221 */ /* 0x000fe40000010000 */
[----:B------:R-:W-:-:S02]  /*11c0*/  F2FP.BF16.F32.PACK_AB R7, R89, R78 ;  /* 0x0000004e5907723e */ /* 0x000fc400000010ff */
[----:B------:R-:W-:Y:S02]  /*11d0*/  F2FP.BF16.F32.PACK_AB R5, R82, R87 ;  /* 0x000000575205723e */ /* 0x000fe400000010ff */
[----:B------:R-:W-:Y:S01]  /*11e0*/  F2FP.BF16.F32.PACK_AB R4, R84, R91 ;  /* 0x0000005b5404723e */ /* 0x000fe200000010ff */
[----:B------:R-:W-:Y:S06]  /*11f0*/  BRA `(.L_x_2753) ;  /* 0x00000004005c7947 */ /* 0x000fec0003800000 */
.L_x_2751:
[----:B------:R-:W-:-:S04]  /*1200*/  UISETP.NE.U32.AND UP1, UPT, UR12, URZ, UPT ;  /* 0x000000ff0c00728c */ /* 0x000fc8000bf25070 */
[----:B------:R-:W-:-:S09]  /*1210*/  UISETP.NE.AND.EX UP1, UPT, UR13, URZ, UPT, UP1 ;  /* 0x000000ff0d00728c */ /* 0x000fd2000bf25310 */
[----:B------:R-:W-:Y:S05]  /*1220*/  BRA.U UP1, `(.L_x_2754) ;  /* 0x0000000101847547 */ /* 0x000fea000b800000 */
[----:B-----5:R-:W-:Y:S01]  /*1230*/  PRMT R4, R65, 0x7632, R4 ;  /* 0x0000763241047816 */ /* 0x020fe20000000004 */
        /* <DEDUP_REMOVED lines=8> */
[----:B------:R-:W-:-:S02]  /*12c0*/  SHF.L.U32 R6, R7, 0x10, RZ ;  /* 0x0000001007067819 */ /* 0x000fc400000006ff */
[----:B------:R-:W-:Y:S02]  /*12d0*/  SHF.L.U32 R7, R5, 0x10, RZ ;  /* 0x0000001005077819 */ /* 0x000fe400000006ff */
        /* <DEDUP_REMOVED lines=22> */
.L_x_2754:
[----:B-----5:R-:W-:Y:S01]  /*1440*/  PRMT R5, R64, 0x7632, R5 ;  /* 0x0000763240057816 */ /* 0x020fe20000000005 */
[----:B------:R-:W-:Y:S01]  /*1450*/  IMAD.U32 R93, R11, 0x10000, RZ ;  /* 0x000100000b5d7824 */ /* 0x000fe200078e00ff */
[----:B------:R-:W-:Y:S01]  /*1460*/  PRMT R6, R65, 0x7632, R6 ;  /* 0x0000763241067816 */ /* 0x000fe20000000006 */
[----:B------:R-:W-:Y:S01]  /*1470*/  IMAD.U32 R4, R9, 0x10000, RZ ;  /* 0x0001000009047824 */ /* 0x000fe200078e00ff */
[----:B------:R-:W-:Y:S02]  /*1480*/  SHF.L.U32 R84, R67, 0x10, RZ ;  /* 0x0000001043547819 */ /* 0x000fe400000006ff */
[----:B------:R-:W-:Y:S02]  /*1490*/  SHF.L.U32 R65, R65, 0x10, RZ ;  /* 0x0000001041417819 */ /* 0x000fe400000006ff */
[----:B------:R-:W-:Y:S01]  /*14a0*/  SHF.L.U32 R82, R82, 0x10, RZ ;  /* 0x0000001052527819 */ /* 0x000fe200000006ff */
[----:B------:R-:W-:Y:S01]  /*14b0*/  FADD.FTZ R93, R93, R84 ;  /* 0x000000545d5d7221 */ /* 0x000fe20000010000 */
[----:B------:R-:W-:Y:S01]  /*14c0*/  SHF.L.U32 R5, R5, 0x10, RZ ;  /* 0x0000001005057819 */ /* 0x000fe200000006ff */
[----:B------:R-:W-:Y:S01]  /*14d0*/  FADD.FTZ R65, R4, R65 ;  /* 0x0000004104417221 */ /* 0x000fe20000010000 */
[----:B------:R-:W-:-:S02]  /*14e0*/  PRMT R85, R66, 0x7632, R85 ;  /* 0x0000763242557816 */ /* 0x000fc40000000055 */
[----:B------:R-:W-:Y:S01]  /*14f0*/  PRMT R91, R67, 0x7632, R91 ;  /* 0x00007632435b7816 */ /* 0x000fe2000000005b */
[----:B------:R-:W-:Y:S01]  /*1500*/  FADD.FTZ R84, R5, R82 ;  /* 0x0000005205547221 */ /* 0x000fe20000010000 */
        /* <DEDUP_REMOVED lines=9> */
[----:B------:R-:W-:Y:S02]  /*15a0*/  PRMT R4, R9, 0x7632, R4 ;  /* 0x0000763209047816 */ /* 0x000fe40000000004 */
        /* <DEDUP_REMOVED lines=28> */
.L_x_2753:
        /* <DEDUP_REMOVED lines=12> */
[----:B----4-:R-:W-:Y:S02]  /*1830*/  PRMT R0, R15, 0x7632, R0 ;  /* 0x000076320f007816 */ /* 0x010fe40000000000 */
[----:B------:R-:W-:Y:S02]  /*1840*/  PRMT R68, R14, 0x7632, R68 ;  /* 0x000076320e447816 */ /* 0x000fe40000000044 */
[----:B------:R-:W-:Y:S02]  /*1850*/  PRMT R69, R13, 0x7632, R69 ;  /* 0x000076320d457816 */ /* 0x000fe40000000045 */
[----:B------:R-:W-:Y:S01]  /*1860*/  PRMT R90, R12, 0x7632, R90 ;  /* 0x000076320c5a7816 */ /* 0x000fe2000000005a */
[----:B0-----:R-:W-:Y:S06]  /*1870*/  BRA.U UP0, `(.L_x_2755) ;  /* 0x0000000100bc7547 */ /* 0x001fec000b800000 */
        /* <DEDUP_REMOVED lines=14> */
.L_x_2756:
[C---:B-----5:R-:W-:Y:S01]  /*1960*/  PRMT R5, R65.reuse, 0x7632, R5 ;  /* 0x0000763241057816 */ /* 0x060fe20000000005 */
[----:B------:R-:W-:Y:S01]  /*1970*/  IMAD.U32 R65, R65, 0x10000, RZ ;  /* 0x0001000041417824 */ /* 0x000fe200078e00ff */
[----:B------:R-:W-:Y:S01]  /*1980*/  SHF.L.U32 R6, R13, 0x10, RZ ;  /* 0x000000100d067819 */ /* 0x000fe200000006ff */
[----:B------:R-:W-:Y:S01]  /*1990*/  IMAD.U32 R96, R90, 0x10000, RZ ;  /* 0x000100005a607824 */ /* 0x000fe200078e00ff */
[----:B------:R-:W-:Y:S02]  /*19a0*/  PRMT R4, R64, 0x7632, R4 ;  /* 0x0000763240047816 */ /* 0x000fe40000000004 */
[----:B------:R-:W-:Y:S01]  /*19b0*/  PRMT R7, R66, 0x7632, R7 ;  /* 0x0000763242077816 */ /* 0x000fe20000000007 */
[----:B------:R-:W-:Y:S01]  /*19c0*/  FADD.FTZ R95, R6, R65 ;  /* 0x00000041065f7221 */ /* 0x000fe20000010000 */
[----:B------:R-:W-:Y:S02]  /*19d0*/  PRMT R92, R67, 0x7632, R92 ;  /* 0x00007632435c7816 */ /* 0x000fe4000000005c */
        /* <DEDUP_REMOVED lines=25> */
.L_x_2755:
        /* <DEDUP_REMOVED lines=14> */
[----:B------:R-:W-:Y:S01]  /*1c50*/  PRMT R5, R10, 0x7632, R5 ;  /* 0x000076320a057816 */ /* 0x000fe20000000005 */
[----:B------:R-:W-:Y:S01]  /*1c60*/  IMAD.U32 R0, R0, 0x10000, RZ ;  /* 0x0001000000007824 */ /* 0x000fe200078e00ff */
[----:B------:R-:W-:Y:S02]  /*1c70*/  PRMT R6, R11, 0x7632, R6 ;  /* 0x000076320b067816 */ /* 0x000fe40000000006 */
[----:B------:R-:W-:Y:S02]  /*1c80*/  SHF.L.U32 R92, R69, 0x10, RZ ;  /* 0x00000010455c7819 */ /* 0x000fe400000006ff */
[----:B------:R-:W-:Y:S02]  /*1c90*/  SHF.L.U32 R66, R66, 0x10, RZ ;  /* 0x0000001042427819 */ /* 0x000fe400000006ff */
        /* <DEDUP_REMOVED lines=10> */
[----:B------:R-:W-:Y:S01]  /*1d40*/  SHF.L.U32 R4, R4, 0x10, RZ ;  /* 0x0000001004047819 */ /* 0x000fe200000006ff */
[----:B------:R-:W-:Y:S02]  /*1d50*/  FADD.FTZ R90, R69, R6 ;  /* 0x00000006455a7221 */ /* 0x000fe40000010000 */
[----:B------:R-:W-:Y:S02]  /*1d60*/  FADD.FTZ R92, R92, R5 ;  /* 0x000000055c5c7221 */ /* 0x000fe40000010000 */
[----:B------:R-:W-:Y:S01]  /*1d70*/  FADD.FTZ R94, R65, R4 ;  /* 0x00000004415e7221 */ /* 0x000fe20000010000 */
[----:B------:R-:W-:Y:S02]  /*1d80*/  F2FP.BF16.F32.PACK_AB R7, R90, R99 ;  /* 0x000000635a07723e */ /* 0x000fe400000010ff */
[----:B------:R-:W-:Y:S02]  /*1d90*/  F2FP.BF16.F32.PACK_AB R6, R92, R93 ;  /* 0x0000005d5c06723e */ /* 0x000fe400000010ff */
[----:B------:R-:W-:-:S02]  /*1da0*/  F2FP.BF16.F32.PACK_AB R5, R94, R95 ;  /* 0x0000005f5e05723e */ /* 0x000fc400000010ff */
[----:B------:R-:W-:Y:S01]  /*1db0*/  F2FP.BF16.F32.PACK_AB R4, R96, R97 ;  /* 0x000000616004723e */ /* 0x000fe200000010ff */
[----:B------:R-:W-:Y:S06]  /*1dc0*/  BRA `(.L_x_2757) ;  /* 0x0000000000d07947 */ /* 0x000fec0003800000 */
.L_x_2758:
[----:B-----5:R-:W-:Y:S01]  /*1dd0*/  PRMT R92, R65, 0x7632, R92 ;  /* 0x00007632415c7816 */ /* 0x020fe2000000005c */
[----:B------:R-:W-:Y:S01]  /*1de0*/  IMAD.U32 R95, R67, 0x10000, RZ ;  /* 0x00010000435f7824 */ /* 0x000fe200078e00ff */
[----:B------:R-:W-:Y:S02]  /*1df0*/  SHF.L.U32 R65, R65, 0x10, RZ ;  /* 0x0000001041417819 */ /* 0x000fe400000006ff */
[----:B------:R-:W-:Y:S02]  /*1e00*/  SHF.L.U32 R4, R9, 0x10, RZ ;  /* 0x0000001009047819 */ /* 0x000fe400000006ff */
[C---:B------:R-:W-:Y:S02]  /*1e10*/  PRMT R6, R64.reuse, 0x7632, R6 ;  /* 0x0000763240067816 */ /* 0x040fe40000000006 */
[----:B------:R-:W-:Y:S01]  /*1e20*/  SHF.L.U32 R64, R64, 0x10, RZ ;  /* 0x0000001040407819 */ /* 0x000fe200000006ff */
[----:B------:R-:W-:Y:S01]  /*1e30*/  FADD.FTZ R65, R4, R65 ;  /* 0x0000004104417221 */ /* 0x000fe20000010000 */
[----:B------:R-:W-:-:S02]  /*1e40*/  SHF.L.U32 R5, R8, 0x10, RZ ;  /* 0x0000001008057819 */ /* 0x000fc400000006ff */
[----:B------:R-:W-:Y:S02]  /*1e50*/  PRMT R4, R8, 0x7632, R4 ;  /* 0x0000763208047816 */ /* 0x000fe40000000004 */
[----:B------:R-:W-:Y:S01]  /*1e60*/  SHF.L.U32 R7, R6, 0x10, RZ ;  /* 0x0000001006077819 */ /* 0x000fe200000006ff */
[----:B------:R-:W-:Y:S01]  /*1e70*/  FADD.FTZ R64, R5, R64 ;  /* 0x0000004005407221 */ /* 0x000fe20000010000 */
[----:B------:R-:W-:Y:S02]  /*1e80*/  PRMT R5, R9, 0x7632, R5 ;  /* 0x0000763209057816 */ /* 0x000fe40000000005 */
[----:B------:R-:W-:Y:S02]  /*1e90*/  SHF.L.U32 R4, R4, 0x10, RZ ;  /* 0x0000001004047819 */ /* 0x000fe400000006ff */
[----:B------:R-:W-:Y:S01]  /*1ea0*/  SHF.L.U32 R92, R92, 0x10, RZ ;  /* 0x000000105c5c7819 */ /* 0x000fe200000006ff */
[----:B------:R-:W-:Y:S01]  /*1eb0*/  IMAD.U32 R5, R5, 0x10000, RZ ;  /* 0x0001000005057824 */ /* 0x000fe200078e00ff */
[----:B------:R-:W-:Y:S01]  /*1ec0*/  PRMT R93, R66, 0x7632, R93 ;  /* 0x00007632425d7816 */ /* 0x000fe2000000005d */
[----:B------:R-:W-:Y:S01]  /*1ed0*/  FADD.FTZ R4, R7, R4 ;  /* 0x0000000407047221 */ /* 0x000fe20000010000 */
[----:B------:R-:W-:Y:S01]  /*1ee0*/  PRMT R94, R67, 0x7632, R94 ;  /* 0x00007632435e7816 */ /* 0x000fe2000000005e */
[----:B------:R-:W-:Y:S01]  /*1ef0*/  FADD.FTZ R5, R92, R5 ;  /* 0x000000055c057221 */ /* 0x000fe20000010000 */
[----:B------:R-:W-:-:S02]  /*1f00*/  PRMT R6, R10, 0x7632, R6 ;  /* 0x000076320a067816 */ /* 0x000fc40000000006 */
[----:B------:R-:W-:Y:S02]  /*1f10*/  SHF.L.U32 R66, R66, 0x10, RZ ;  /* 0x0000001042427819 */ /* 0x000fe400000006ff */
[----:B------:R-:W-:Y:S02]  /*1f20*/  SHF.L.U32 R67, R10, 0x10, RZ ;  /* 0x000000100a437819 */ /* 0x000fe400000006ff */
[----:B------:R-:W-:Y:S02]  /*1f30*/  PRMT R7, R11, 0x7632, R7 ;  /* 0x000076320b077816 */ /* 0x000fe40000000007 */
[----:B------:R-:W-:Y:S01]  /*1f40*/  SHF.L.U32 R93, R93, 0x10, RZ ;  /* 0x000000105d5d7819 */ /* 0x000fe200000006ff */
        /* <DEDUP_REMOVED lines=28> */
.L_x_2757:
        /* <DEDUP_REMOVED lines=105> */
[----:B------:R-:W-:Y:S01]  /*27a0*/  HFMA2 R98, -RZ, RZ, 0, 0 ;  /* 0x00000000ff627431 */ /* 0x000fe200000001ff */
[----:B------:R-:W-:Y:S01]  /*27b0*/  @P0 STG.E.128 desc[UR6][R68.64], R4 ;  /* 0x0000000444000986 */ /* 0x000fe2000c101d06 */
[----:B------:R-:W-:-:S03]  /*27c0*/  @!P4 MOV R98, 0x300 ;  /* 0x000003000062c802 */ /* 0x000fc60000000f00 */
        /* <DEDUP_REMOVED lines=15> */
[----:B------:R-:W4:Y:S01]  /*28c0*/  MUFU.RCP R102, R102 ;  /* 0x0000006600667308 */ /* 0x000f220000001000 */
        /* <DEDUP_REMOVED lines=16> */
[----:B------:R-:W3:Y:S02]  /*29d0*/  LDC R66, c[0x0][0x448] ;  /* 0x00011200ff427b82 */ /* 0x000ee40000000800 */
[----:B------:R-:W-:Y:S01]  /*29e0*/  FMUL.FTZ R69, R104, R69 ;  /* 0x0000004568457220 */ /* 0x000fe20000410000 */
[----:B----4-:R-:W-:Y:S01]  /*29f0*/  FMUL.FTZ R101, R102, R101 ;  /* 0x0000006566657220 */ /* 0x010fe20000410000 */
[----:B-1----:R-:W-:Y:S02]  /*2a00*/  FADD.FTZ R67, R0, R67 ;  /* 0x0000004300437221 */ /* 0x002fe40000010000 */
[----:B------:R-:W-:Y:S02]  /*2a10*/  FMUL.FTZ R69, R69, R68 ;  /* 0x0000004445457220 */ /* 0x000fe40000410000 */
[----:B------:R-:W0:Y:S02]  /*2a20*/  SHFL.IDX PT, R0, R101, RZ, 0x1f ;  /* 0x00001fff65007589 */ /* 0x000e2400000e0000 */
[----:B------:R-:W-:-:S06]  /*2a30*/  FFMA.FTZ R69, R102, R69, R67 ;  /* 0x0000004566457223 */ /* 0x000fcc0000010043 */
[----:B------:R-:W3:Y:S01]  /*2a40*/  SHFL.IDX PT, R69, R69, RZ, 0x1f ;  /* 0x00001fff45457589 */ /* 0x000ee200000e0000 */
[C---:B0-----:R-:W-:Y:S01]  /*2a50*/  FMUL.FTZ R64, R0.reuse, R0 ;  /* 0x0000000000407220 */ /* 0x041fe20000410000 */
[----:B------:R-:W-:-:S04]  /*2a60*/  FSEL R113, R0, RZ, !P3 ;  /* 0x000000ff00717208 */ /* 0x000fc80005800000 */
[----:B------:R-:W-:Y:S01]  /*2a70*/  FSEL R103, R64, RZ, P3 ;  /* 0x000000ff40677208 */ /* 0x000fe20001800000 */
[----:B------:R-:W-:Y:S01]  /*2a80*/  FADD.FTZ R67, -R113, R77 ;  /* 0x0000004d71437221 */ /* 0x000fe20000010100 */
[----:B------:R-:W0:Y:S01]  /*2a90*/  LDC.64 R64, c[0x0][0x428] ;  /* 0x00010a00ff407b82 */ /* 0x000e220000000a00 */
[----:B---3--:R-:W-:Y:S01]  /*2aa0*/  FFMA.FTZ R66, R69, UR11, R66 ;  /* 0x0000000b45427c23 */ /* 0x008fe20008010042 */
[C---:B------:R-:W-:Y:S01]  /*2ab0*/  FADD.FTZ R69, -R113.reuse, R84 ;  /* 0x0000005471457221 */ /* 0x040fe20000010100 */
[C---:B------:R-:W-:Y:S01]  /*2ac0*/  FADD.FTZ R117, -R113.reuse, R79 ;  /* 0x0000004f71757221 */ /* 0x040fe20000010100 */
[C---:B------:R-:W-:Y:S01]  /*2ad0*/  FADD.FTZ R119, -R113.reuse, R74 ;  /* 0x0000004a71777221 */ /* 0x040fe20000010100 */
[----:B------:R-:W-:Y:S01]  /*2ae0*/  FADD.FTZ R66, R66, R103 ;  /* 0x0000006742427221 */ /* 0x000fe20000010000 */
[C---:B------:R-:W-:Y:S01]  /*2af0*/  FADD.FTZ R83, -R113.reuse, R83 ;  /* 0x0000005371537221 */ /* 0x040fe20000010100 */
[C---:B------:R-:W-:Y:S01]  /*2b00*/  FADD.FTZ R123, -R113.reuse, R70 ;  /* 0x00000046717b7221 */ /* 0x040fe20000010100 */
[C---:B------:R-:W-:Y:S01]  /*2b10*/  FADD.FTZ R81, -R113.reuse, R81 ;  /* 0x0000005171517221 */ /* 0x040fe20000010100 */
[----:B------:R-:W1:Y:S01]  /*2b20*/  MUFU.RSQ R84, R66 ;  /* 0x0000004200547308 */ /* 0x000e620000001400 */
        /* <DEDUP_REMOVED lines=14> */
[----:B0-----:R-:W-:-:S04]  /*2c10*/  IMAD.WIDE.U32 R78, R73, 0x10, R64 ;  /* 0x00000010494e7825 */ /* 0x001fc800078e0040 */
[C---:B------:R-:W-:Y:S01]  /*2c20*/  FADD.FTZ R107, -R113.reuse, R92 ;  /* 0x0000005c716b7221 */ /* 0x040fe20000010100 */
[----:B------:R-:W-:Y:S01]  /*2c30*/  FADD.FTZ R99, -R113, R99 ;  /* 0x0000006371637221 */ /* 0x000fe20000010100 */
[C---:B-1----:R-:W-:Y:S01]  /*2c40*/  FMUL.FTZ R67, R84.reuse, R67 ;  /* 0x0000004354437220 */ /* 0x042fe20000410000 */
        /* <DEDUP_REMOVED lines=11> */
[----:B------:R-:W-:Y:S01]  /*2d00*/  FFMA.FTZ R70, R70, R63, R39 ;  /* 0x0000003f46467223 */ /* 0x000fe20000010027 */
[----:B------:R-:W-:-:S04]  /*2d10*/  IMAD.WIDE.U32 R76, R71, 0x10, R64 ;  /* 0x00000010474c7825 */ /* 0x000fc800078e0040 */
[----:B------:R-:W-:Y:S01]  /*2d20*/  FFMA.FTZ R72, R81, R56, R32 ;  /* 0x0000003851487223 */ /* 0x000fe20000010020 */
[----:B------:R-:W-:Y:S01]  /*2d30*/  FFMA.FTZ R73, R74, R57, R33 ;  /* 0x000000394a497223 */ /* 0x000fe20000010021 */
[----:B------:R-:W-:Y:S01]  /*2d40*/  FADD.FTZ R113, -R113, R90 ;  /* 0x0000005a71717221 */ /* 0x000fe20000010100 */
[----:B------:R-:W-:Y:S01]  /*2d50*/  FFMA.FTZ R71, R66, R61, R37 ;  /* 0x0000003d42477223 */ /* 0x000fe20000010025 */
[C---:B------:R-:W-:Y:S01]  /*2d60*/  FMUL.FTZ R91, R84.reuse, R91 ;  /* 0x0000005b545b7220 */ /* 0x040fe20000410000 */
[C---:B------:R-:W-:Y:S01]  /*2d70*/  FMUL.FTZ R87, R84.reuse, R87 ;  /* 0x0000005754577220 */ /* 0x040fe20000410000 */
[----:B------:R-:W-:Y:S01]  /*2d80*/  FMUL.FTZ R90, R84, R105 ;  /* 0x00000069545a7220 */ /* 0x000fe20000410000 */
[----:B------:R-:W-:Y:S01]  /*2d90*/  IMAD.WIDE.U32 R80, R75, 0x10, R64 ;  /* 0x000000104b507825 */ /* 0x000fe200078e0040 */
[----:B------:R-:W-:-:S03]  /*2da0*/  F2FP.BF16.F32.PACK_AB R67, R82, R67 ;  /* 0x000000435243723e */ /* 0x000fc600000010ff */
[----:B------:R-:W-:Y:S01]  /*2db0*/  FMUL.FTZ R109, R84, R109 ;  /* 0x0000006d546d7220 */ /* 0x000fe20000410000 */
[----:B------:R-:W-:Y:S01]  /*2dc0*/  F2FP.BF16.F32.PACK_AB R65, R70, R117 ;  /* 0x000000754641723e */ /* 0x000fe200000010ff */
[----:B------:R-:W0:Y:S01]  /*2dd0*/  @!P2 LDC.64 R82, c[0x0][0x3c0] ;  /* 0x0000f000ff52ab82 */ /* 0x000e220000000a00 */
[----:B------:R-:W-:Y:S01]  /*2de0*/  F2FP.BF16.F32.PACK_AB R66, R73, R72 ;  /* 0x000000484942723e */ /* 0x000fe200000010ff */
[----:B------:R-:W-:Y:S01]  /*2df0*/  FMUL.FTZ R70, R84, R69 ;  /* 0x0000004554467220 */ /* 0x000fe20000410000 */
[----:B------:R-:W-:Y:S01]  /*2e00*/  F2FP.BF16.F32.PACK_AB R64, R71, R68 ;  /* 0x000000444740723e */ /* 0x000fe200000010ff */
[----:B------:R-:W-:Y:S01]  /*2e10*/  FFMA.FTZ R69, R87, R54, R30 ;  /* 0x0000003657457223 */ /* 0x000fe2000001001e */
[----:B------:R-:W-:Y:S01]  /*2e20*/  FFMA.FTZ R68, R91, R52, R28 ;  /* 0x000000345b447223 */ /* 0x000fe2000001001c */
[----:B------:R-:W-:Y:S01]  /*2e30*/  FFMA.FTZ R87, R90, R49, R25 ;  /* 0x000000315a577223 */ /* 0x000fe20000010019 */
[C---:B------:R-:W-:Y:S01]  /*2e40*/  FMUL.FTZ R92, R84.reuse, R111 ;  /* 0x0000006f545c7220 */ /* 0x040fe20000410000 */
[----:B------:R-:W1:Y:S01]  /*2e50*/  @!P2 LDC.64 R72, c[0x0][0x3c8] ;  /* 0x0000f200ff48ab82 */ /* 0x000e620000000a00 */
[----:B------:R-:W-:Y:S01]  /*2e60*/  FMUL.FTZ R74, R84, R101 ;  /* 0x00000065544a7220 */ /* 0x000fe20000410000 */
[----:B------:R-:W-:Y:S01]  /*2e70*/  FFMA.FTZ R71, R109, R50, R26 ;  /* 0x000000326d477223 */ /* 0x000fe2000001001a */
[----:B------:R-:W-:Y:S01]  /*2e80*/  FFMA.FTZ R92, R92, R51, R27 ;  /* 0x000000335c5c7223 */ /* 0x000fe2000001001b */
[----:B------:R-:W-:Y:S01]  /*2e90*/  FMUL.FTZ R99, R84, R99 ;  /* 0x0000006354637220 */ /* 0x000fe20000410000 */
[----:B------:R-:W-:Y:S01]  /*2ea0*/  FFMA.FTZ R74, R74, R55, R31 ;  /* 0x000000374a4a7223 */ /* 0x000fe2000001001f */
[C---:B------:R-:W-:Y:S01]  /*2eb0*/  FMUL.FTZ R94, R84.reuse, R113 ;  /* 0x00000071545e7220 */ /* 0x040fe20000410000 */
[----:B------:R-:W-:Y:S01]  /*2ec0*/  FMUL.FTZ R93, R84, R93 ;  /* 0x0000005d545d7220 */ /* 0x000fe20000410000 */
[----:B------:R-:W2:Y:S01]  /*2ed0*/  LDC.64 R90, c[0x0][0x380] ;  /* 0x0000e000ff5a7b82 */ /* 0x000ea20000000a00 */
[----:B------:R-:W-:Y:S01]  /*2ee0*/  F2FP.BF16.F32.PACK_AB R71, R92, R71 ;  /* 0x000000475c47723e */ /* 0x000fe200000010ff */
[----:B------:R-:W-:Y:S01]  /*2ef0*/  FMUL.FTZ R92, R84, R89 ;  /* 0x00000059545c7220 */ /* 0x000fe20000410000 */
[----:B------:R-:W-:Y:S01]  /*2f00*/  FFMA.FTZ R75, R70, R53, R29 ;  /* 0x00000035464b7223 */ /* 0x000fe2000001001d */
[----:B------:R-:W-:Y:S01]  /*2f10*/  FFMA.FTZ R99, R99, R42, R18 ;  /* 0x0000002a63637223 */ /* 0x000fe20000010012 */
[----:B------:R-:W-:Y:S01]  /*2f20*/  FFMA.FTZ R94, R94, R43, R19 ;  /* 0x0000002b5e5e7223 */ /* 0x000fe20000010013 */
[----:B------:R-:W-:Y:S01]  /*2f30*/  F2FP.BF16.F32.PACK_AB R69, R74, R69 ;  /* 0x000000454a45723e */ /* 0x000fe200000010ff */
[----:B------:R-:W-:Y:S01]  /*2f40*/  FMUL.FTZ R74, R84, R85 ;  /* 0x00000055544a7220 */ /* 0x000fe20000410000 */
[----:B------:R-:W-:Y:S01]  /*2f50*/  FFMA.FTZ R85, R93, R40, R16 ;  /* 0x000000285d557223 */ /* 0x000fe20000010010 */
[----:B------:R-:W-:Y:S01]  /*2f60*/  FFMA.FTZ R96, R92, R47, R23 ;  /* 0x0000002f5c607223 */ /* 0x000fe20000010017 */
[----:B0-----:R-:W-:Y:S01]  /*2f70*/  @!P2 IMAD.WIDE R82, R2, 0x4, R82 ;  /* 0x000000040252a825 */ /* 0x001fe200078e0252 */
[----:B------:R-:W-:-:S03]  /*2f80*/  F2FP.BF16.F32.PACK_AB R68, R75, R68 ;  /* 0x000000444b44723e */ /* 0x000fc600000010ff */
[----:B------:R-:W-:Y:S01]  /*2f90*/  FMUL.FTZ R103, R84, R103 ;  /* 0x0000006754677220 */ /* 0x000fe20000410000 */
[----:B------:R-:W-:Y:S01]  /*2fa0*/  F2FP.BF16.F32.PACK_AB R75, R94, R99 ;  /* 0x000000635e4b723e */ /* 0x000fe200000010ff */
[C---:B------:R-:W-:Y:S01]  /*2fb0*/  FMUL.FTZ R94, R84.reuse, R107 ;  /* 0x0000006b545e7220 */ /* 0x040fe20000410000 */
[----:B------:R-:W-:Y:S01]  /*2fc0*/  FMUL.FTZ R97, R84, R97 ;  /* 0x0000006154617220 */ /* 0x000fe20000410000 */
[----:B-1----:R-:W-:-:S04]  /*2fd0*/  @!P2 IMAD.WIDE R92, R2, 0x4, R72 ;  /* 0x00000004025ca825 */ /* 0x002fc800078e0248 */
[----:B------:R-:W-:Y:S01]  /*2fe0*/  FMUL.FTZ R95, R84, R95 ;  /* 0x0000005f545f7220 */ /* 0x000fe20000410000 */
[----:B------:R1:W-:Y:S01]  /*2ff0*/  @!P2 STG.E desc[UR6][R82.64], R0 ;  /* 0x000000005200a986 */ /* 0x0003e2000c101906 */
[----:B------:R-:W-:Y:S01]  /*3000*/  FFMA.FTZ R70, R103, R48, R24 ;  /* 0x0000003067467223 */ /* 0x000fe20000010018 */
[----:B------:R-:W-:Y:S01]  /*3010*/  FFMA.FTZ R98, R94, R41, R17 ;  /* 0x000000295e627223 */ /* 0x000fe20000010011 */
[----:B------:R-:W-:Y:S01]  /*3020*/  FFMA.FTZ R97, R97, R44, R20 ;  /* 0x0000002c61617223 */ /* 0x000fe20000010014 */
[----:B------:R1:W-:Y:S01]  /*3030*/  @!P2 STG.E desc[UR6][R92.64], R84 ;  /* 0x000000545c00a986 */ /* 0x0003e2000c101906 */
[----:B------:R-:W-:Y:S01]  /*3040*/  FFMA.FTZ R95, R95, R46, R22 ;  /* 0x0000002e5f5f7223 */ /* 0x000fe20000010016 */
[----:B--2---:R-:W-:Y:S01]  /*3050*/  IADD3 R2, PT, PT, R2, R90, RZ ;  /* 0x0000005a02027210 */ /* 0x004fe20007ffe0ff */
[----:B------:R-:W-:Y:S01]  /*3060*/  FFMA.FTZ R94, R74, R45, R21 ;  /* 0x0000002d4a5e7223 */ /* 0x000fe20000010015 */
[----:B------:R-:W-:Y:S01]  /*3070*/  F2FP.BF16.F32.PACK_AB R70, R87, R70 ;  /* 0x000000465746723e */ /* 0x000fe200000010ff */
[----:B------:R1:W-:Y:S01]  /*3080*/  STG.E.128 desc[UR6][R76.64], R64 ;  /* 0x000000404c007986 */ /* 0x0003e2000c101d06 */
[----:B------:R-:W-:-:S02]  /*3090*/  ISETP.GE.AND P2, PT, R2, R91, PT ;  /* 0x0000005b0200720c */ /* 0x000fc40003f46270 */
[----:B------:R-:W-:Y:S01]  /*30a0*/  F2FP.BF16.F32.PACK_AB R74, R98, R85 ;  /* 0x00000055624a723e */ /* 0x000fe200000010ff */
[----:B------:R1:W-:Y:S01]  /*30b0*/  STG.E.128 desc[UR6][R78.64], R68 ;  /* 0x000000444e007986 */ /* 0x0003e2000c101d06 */
[----:B------:R-:W-:Y:S02]  /*30c0*/  F2FP.BF16.F32.PACK_AB R73, R96, R95 ;  /* 0x0000005f6049723e */ /* 0x000fe400000010ff */
[----:B------:R-:W-:-:S05]  /*30d0*/  F2FP.BF16.F32.PACK_AB R72, R94, R97 ;  /* 0x000000615e48723e */ /* 0x000fca00000010ff */
[----:B------:R1:W-:Y:S02]  /*30e0*/  STG.E.128 desc[UR6][R80.64], R72 ;  /* 0x0000004850007986 */ /* 0x0003e4000c101d06 */
[----:B------:R-:W-:Y:S05]  /*30f0*/  @!P2 BRA `(.L_x_2759) ;  /* 0xffffffd000bca947 */ /* 0x000fea000383ffff */
[----:B------:R-:W-:Y:S05]  /*3100*/  EXIT ;  /* 0x000000000000794d */ /* 0x000fea0003800000 */
.L_x_2760:
        /* <DEDUP_REMOVED lines=15> */
.L_x_13583:


//--------------------- .text._ZN10layer_norm31ln_parallel_residual_fwd_kernelINS_13Kernel_traitsIf13__nv_bfloat16S2_S2_fjLj3072ELj1ELj1ELj4ELj16ENS_18Kernel_traits_baseILj3072EfS2_S2_S2_fjLj128EEEEELb1ELb0ELb0EEEvNS_9FwdParamsE --------------------------
	.section	.text._ZN10layer_norm31ln_parallel_residual_fwd_kernelINS_13Kernel_traitsIf13__nv_bfloat16S2_S2_fjLj3072ELj1ELj1ELj4ELj16ENS_18Kernel_traits_baseILj3072EfS2_S2_S2_fjLj128EEEEELb1ELb0ELb0EEEvNS_9FwdParamsE,"ax",@progbits
	.align	128
        .global         _ZN10layer_norm31ln_parallel_residual_fwd_kernelINS_13Kernel_traitsIf13__nv_bfloat16S2_S2_fjLj3072ELj1ELj1ELj4ELj16ENS_18Kernel_traits_baseILj3072EfS2_S2_S2_fjLj128EEEEELb1ELb0ELb0EEEvNS_9FwdParamsE
        .type           _ZN10layer_norm31ln_parallel_residual_fwd_kernelINS_13Kernel_traitsIf13__nv_bfloat16S2_S2_fjLj3072ELj1ELj1ELj4ELj16ENS_18Kernel_traits_baseILj3072EfS2_S2_S2_fjLj128EEEEELb1ELb0ELb0EEEvNS_9FwdParamsE,@function
        .size           _ZN10layer_norm31ln_parallel_residual_fwd_kernelINS_13Kernel_traitsIf13__nv_bfloat16S2_S2_fjLj3072ELj1ELj1ELj4ELj16ENS_18Kernel_traits_baseILj3072EfS2_S2_S2_fjLj128EEEEELb1ELb0ELb0EEEvNS_9FwdParamsE,(.L_x_13584 - _ZN10layer_norm31ln_parallel_residual_fwd_kernelINS_13Kernel_traitsIf13__nv_bfloat16S2_S2_fjLj3072ELj1ELj1ELj4ELj16ENS_18Kernel_traits_baseILj3072EfS2_S2_S2_fjLj128EEEEELb1ELb0ELb0EEEvNS_9FwdParamsE)
        .other          _ZN10layer_norm31ln_parallel_residual_fwd_kernelINS_13Kernel_traitsIf13__nv_bfloat16S2_S2_fjLj3072ELj1ELj1ELj4ELj16ENS_18Kernel_traits_baseILj3072EfS2_S2_S2_fjLj128EEEEELb1ELb0ELb0EEEvNS_9FwdParamsE,@"STO_CUDA_ENTRY STV_DEFAULT"
_ZN10layer_norm31ln_parallel_residual_fwd_kernelINS_13Kernel_traitsIf13__nv_bfloat16S2_S2_fjLj3072ELj1ELj1ELj4ELj16ENS_18Kernel_traits_baseILj3072EfS2_S2_S2_fjLj128EEEEELb1ELb0ELb0EEEvNS_9FwdParamsE:
.text._ZN10layer_norm31ln_parallel_residual_fwd_kernelINS_13Kernel_traitsIf13__nv_bfloat16S2_S2_fjLj3072ELj1ELj1ELj4ELj16ENS_18Kernel_traits_baseILj3072EfS2_S2_S2_fjLj128EEEEELb1ELb0ELb0EEEvNS_9FwdParamsE:
[----:B------:R-:W-:Y:S01]  /*0000*/  LDC R1, c[0x0][0x37c] ;  /* 0x0000df00ff017b82 */ /* 0x000fe20000000800 */
[----:B------:R-:W0:Y:S07]  /*0010*/  LDCU.U8 UR4, c[0x0][0x464] ;  /* 0x00008c80ff0477ac */ /* 0x000e2e0008000000 */
[----:B------:R-:W1:Y:S01]  /*0020*/  LDC R134, c[0x0][0x458] ;  /* 0x00011600ff867b82 */ /* 0x000e620000000800 */
[----:B------:R-:W2:Y:S07]  /*0030*/  LDCU.64 UR6, c[0x0][0x358] ;  /* 0x00006b00ff0677ac */ /* 0x000eae0008000a00 */
[----:B------:R-:W3:Y:S01]  /*0040*/  LDC R135, c[0x0][0x45c] ;  /* 0x00011700ff877b82 */ /* 0x000ee20000000800 */
[----:B------:R-:W4:Y:S01]  /*0050*/  S2R R0, SR_TID.X ;  /* 0x0000000000007919 */ /* 0x000f220000002100 */
[----:B------:R-:W5:Y:S06]  /*0060*/  LDCU.64 UR8, c[0x0][0x438] ;  /* 0x00008700ff0877ac */ /* 0x000f6c0008000a00 */
[----:B------:R-:W5:Y:S01]  /*0070*/  LDC R9, c[0x0][0x388] ;  /* 0x0000e200ff097b82 */ /* 0x000f620000000800 */
[----:B0-----:R-:W-:Y:S01]  /*0080*/  ISETP.NE.AND P0, PT, RZ, UR4, PT ;  /* 0x00000004ff007c0c */ /* 0x001fe2000bf05270 */
[----:B------:R-:W0:-:S12]  /*0090*/  LDCU.64 UR4, c[0x0][0x450] ;  /* 0x00008a00ff0477ac */ /* 0x000e180008000a00 */
[----:B-1----:R-:W-:Y:S01]  /*00a0*/  @P0 IMAD.MOV.U32 R4, RZ, RZ, R134 ;  /* 0x000000ffff040224 */ /* 0x002fe200078e0086 */
[----:B------:R-:W1:Y:S01]  /*00b0*/  @P0 LDC R7, c[0x0][0x460] ;  /* 0x00011800ff070b82 */ /* 0x000e620000000800 */
[----:B---3--:R-:W-:-:S06]  /*00c0*/  @P0 IMAD.MOV.U32 R5, RZ, RZ, R135 ;  /* 0x000000ffff050224 */ /* 0x008fcc00078e0087 */
[----:B--2---:R-:W1:Y:S01]  /*00d0*/  @P0 LDG.E.64 R4, desc[UR6][R4.64] ;  /* 0x0000000604040981 */ /* 0x004e62000c1e1b00 */
[----:B0-----:R-:W-:Y:S01]  /*00e0*/  MOV R2, UR4 ;  /* 0x0000000400027c02 */ /* 0x001fe20008000f00 */
[----:B------:R-:W-:-:S06]  /*00f0*/  IMAD.U32 R3, RZ, RZ, UR5 ;  /* 0x00000005ff037e24 */ /* 0x000fcc000f8e00ff */
[----:B------:R-:W2:Y:S01]  /*0100*/  @P0 LDG.E.64 R2, desc[UR6][R2.64] ;  /* 0x0000000602020981 */ /* 0x000ea2000c1e1b00 */
[----:B------:R-:W0:Y:S01]  /*0110*/  S2UR UR4, SR_CTAID.X ;  /* 0x00000000000479c3 */ /* 0x000e220000002500 */
[----:B------:R-:W3:Y:S01]  /*0120*/  LDCU UR5, c[0x0][0x360] ;  /* 0x00006c00ff0577ac */ /* 0x000ee20008000800 */
[----:B----4-:R-:W-:Y:S01]  /*0130*/  MOV R29, R0 ;  /* 0x00000000001d7202 */ /* 0x010fe20000000f00 */
[----:B------:R-:W-:Y:S01]  /*0140*/  BSSY.RECONVERGENT B0, `(.L_x_2761) ;  /* 0x0000126000007945 */ /* 0x000fe20003800200 */
[----:B-----5:R-:W-:Y:S02]  /*0150*/  UISETP.NE.U32.AND UP0, UPT, UR8, URZ, UPT ;  /* 0x000000ff0800728c */ /* 0x020fe4000bf05070 */
[----:B------:R-:W-:Y:S02]  /*0160*/  LOP3.LUT R13, R29, 0x7f, RZ, 0x3c, !PT ;  /* 0x0000007f1d0d7812 */ /* 0x000fe400078e3cff */
[----:B------:R-:W-:Y:S01]  /*0170*/  UISETP.NE.AND.EX UP0, UPT, UR9, URZ, UPT, UP0 ;  /* 0x000000ff0900728c */ /* 0x000fe2000bf05300 */
[----:B0-----:R-:W-:-:S04]  /*0180*/  IMAD.U32 R118, RZ, RZ, UR4 ;  /* 0x00000004ff767e24 */ /* 0x001fc8000f8e00ff */
[----:B---3--:R-:W-:Y:S01]  /*0190*/  IMAD R152, R118, UR5, R29 ;  /* 0x0000000576987c24 */ /* 0x008fe2000f8e021d */
[----:B-1----:R-:W-:Y:S02]  /*01a0*/  @P0 IADD3 R134, P1, PT, R4, R7, RZ ;  /* 0x0000000704860210 */ /* 0x002fe40007f3e0ff */
[----:B------:R-:W-:-:S03]  /*01b0*/  SHF.R.S32.HI R4, RZ, 0x1f, R9 ;  /* 0x0000001fff047819 */ /* 0x000fc60000011409 */
[----:B------:R-:W-:Y:S01]  /*01c0*/  @P0 IMAD.X R135, RZ, RZ, R5, P1 ;  /* 0x000000ffff870224 */ /* 0x000fe200008e0605 */
[----:B------:R-:W-:Y:S02]  /*01d0*/  LEA.HI R4, R4, R9, RZ, 0x3 ;  /* 0x0000000904047211 */ /* 0x000fe400078f18ff */
[----:B------:R-:W-:Y:S01]  /*01e0*/  LOP3.LUT R5, R0, 0x60, RZ, 0xc0, !PT ;  /* 0x0000006000057812 */ /* 0x000fe200078ec0ff */
[C---:B--2---:R-:W-:Y:S01]  /*01f0*/  VIADD R6, R3.reuse, 0xbb67ae85 ;  /* 0xbb67ae8503067836 */ /* 0x044fe20000000000 */
[C---:B------:R-:W-:Y:S01]  /*0200*/  IADD3 R7, PT, PT, R2.reuse, 0x3c6ef372, RZ ;  /* 0x3c6ef37202077810 */ /* 0x040fe20007ffe0ff */
[C---:B------:R-:W-:Y:S01]  /*0210*/  VIADD R8, R3.reuse, 0x76cf5d0a ;  /* 0x76cf5d0a03087836 */ /* 0x040fe20000000000 */
[C---:B------:R-:W-:Y:S01]  /*0220*/  IADD3 R10, PT, PT, R3.reuse, -0x126145ec, RZ ;  /* 0xed9eba14030a7810 */ /* 0x040fe20007ffe0ff */
[C---:B------:R-:W-:Y:S01]  /*0230*/  VIADD R9, R2.reuse, 0x78dde6e4 ;  /* 0x78dde6e402097836 */ /* 0x040fe20000000000 */
[C---:B------:R-:W-:Y:S01]  /*0240*/  IADD3 R109, PT, PT, R2.reuse, -0x4ab325aa, RZ ;  /* 0xb54cda56026d7810 */ /* 0x040fe20007ffe0ff */
[C---:B------:R-:W-:Y:S01]  /*0250*/  VIADD R11, R2.reuse, 0x1715609d ;  /* 0x1715609d020b7836 */ /* 0x040fe20000000000 */
[----:B------:R-:W-:Y:S01]  /*0260*/  IADD3 R122, PT, PT, R2, -0x700cb87f, RZ ;  /* 0x8ff34781027a7810 */ /* 0x000fe20007ffe0ff */
[C---:B------:R-:W-:Y:S01]  /*0270*/  VIADD R108, R3.reuse, 0xa9066899 ;  /* 0xa9066899036c7836 */ /* 0x040fe20000000000 */
[----:B------:R-:W-:Y:S01]  /*0280*/  LEA.HI.SX32 R116, R4, R13, 0x1d ;  /* 0x0000000d04747211 */ /* 0x000fe200078feaff */
[C---:B------:R-:W-:Y:S01]  /*0290*/  VIADD R110, R3.reuse, 0x646e171e ;  /* 0x646e171e036e7836 */ /* 0x040fe20000000000 */
[--C-:B------:R-:W-:Y:S01]  /*02a0*/  SHF.R.U64 R150, R134, 0x2, R135.reuse ;  /* 0x0000000286967819 */ /* 0x100fe20000001287 */
[C---:B------:R-:W-:Y:S01]  /*02b0*/  VIADD R111, R3.reuse, 0x1fd5c5a3 ;  /* 0x1fd5c5a3036f7836 */ /* 0x040fe20000000000 */
[----:B------:R-:W-:Y:S01]  /*02c0*/  SHF.R.U32.HI R117, RZ, 0x2, R135 ;  /* 0x00000002ff757819 */ /* 0x000fe20000011687 */
[----:B------:R-:W-:Y:S01]  /*02d0*/  VIADD R121, R3, 0x96a522ad ;  /* 0x96a522ad03797836 */ /* 0x000fe20000000000 */
[----:B------:R-:W-:Y:S06]  /*02e0*/  BRA.U UP0, `(.L_x_2762) ;  /* 0x0000000900387547 */ /* 0x000fec000b800000 */
[----:B------:R-:W0:Y:S02]  /*02f0*/  LDCU.64 UR4, c[0x0][0x440] ;  /* 0x00008800ff0477ac */ /* 0x000e240008000a00 */
[----:B0-----:R-:W-:-:S04]  /*0300*/  UISETP.NE.U32.AND UP0, UPT, UR4, URZ, UPT ;  /* 0x000000ff0400728c */ /* 0x001fc8000bf05070 */
[----:B------:R-:W-:-:S09]  /*0310*/  UISETP.NE.AND.EX UP0, UPT, UR5, URZ, UPT, UP0 ;  /* 0x000000ff0500728c */ /* 0x000fd2000bf05300 */
[----:B------:R-:W-:Y:S05]  /*0320*/  BRA.U UP0, `(.L_x_2763) ;  /* 0x0000000500247547 */ /* 0x000fea000b800000 */
[----:B------:R-:W0:Y:S01]  /*0330*/  LDC.64 R12, c[0x0][0x3d0] ;  /* 0x0000f400ff0c7b82 */ /* 0x000e220000000a00 */
[C---:B------:R-:W-:Y:S02]  /*0340*/  ISETP.GE.U32.AND P1, PT, R116.reuse, 0x80, PT ;  /* 0x000000807400780c */ /* 0x040fe40003f26070 */
[----:B------:R-:W-:Y:S02]  /*0350*/  ISETP.GE.U32.AND P0, PT, R116, 0x100, PT ;  /* 0x000001007400780c */ /* 0x000fe40003f06070 */
[----:B------:R-:W-:-:S03]  /*0360*/  LOP3.LUT R148, R148, 0xffffff7f, RZ, 0xc0, !PT ;  /* 0xffffff7f94947812 */ /* 0x000fc600078ec0ff */
[----:B------:R-:W1:Y:S06]  /*0370*/  LDC.64 R14, c[0x0][0x3d8] ;  /* 0x0000f600ff0e7b82 */ /* 0x000e6c0000000a00 */
[----:B------:R-:W-:Y:S02]  /*0380*/  @P1 LOP3.LUT R148, R148, 0x80, RZ, 0xfc, !PT ;  /* 0x0000008094941812 */ /* 0x000fe400078efcff */
[----:B------:R-:W2:Y:S08]  /*0390*/  LDC.64 R16, c[0x0][0x3d0] ;  /* 0x0000f400ff107b82 */ /* 0x000eb00000000a00 */
[----:B------:R-:W3:Y:S01]  /*03a0*/  LDC.64 R18, c[0x0][0x3d8] ;  /* 0x0000f600ff127b82 */ /* 0x000ee20000000a00 */
[----:B0-----:R-:W-:-:S05]  /*03b0*/  @P1 IMAD.WIDE.U32 R12, R29, 0x20, R12 ;  /* 0x000000201d0c1825 */ /* 0x001fca00078e000c */
[----:B------:R0:W5:Y:S01]  /*03c0*/  @P1 LDG.E.128 R104, desc[UR6][R12.64] ;  /* 0x000000060c681981 */ /* 0x000162000c1e1d00 */
[C---:B-1----:R-:W-:Y:S01]  /*03d0*/  @P1 IMAD.WIDE.U32 R14, R29.reuse, 0x20, R14 ;  /* 0x000000201d0e1825 */ /* 0x042fe200078e000e */
[----:B------:R-:W-:Y:S02]  /*03e0*/  @P1 LOP3.LUT R29, R29, 0x80, RZ, 0xfc, !PT ;  /* 0x000000801d1d1812 */ /* 0x000fe400078efcff */
        /* <DEDUP_REMOVED lines=25> */
[----:B------:R-:W-:Y:S01]  /*0580*/  CS2R R44, SRZ ;  /* 0x00000000002c7805 */ /* 0x000fe2000001ff00 */
[----:B------:R-:W-:Y:S01]  /*0590*/  @P0 VIADD R29, R29, 0x80 ;  /* 0x000000801d1d0836 */ /* 0x000fe20000000000 */
[----:B0-----:R-:W-:Y:S06]  /*05a0*/  @!P1 BRA `(.L_x_2764) ;  /* 0x0000000c007c9947 */ /* 0x001fec0003800000 */
[----:B------:R-:W0:Y:S08]  /*05b0*/  LDC.64 R12, c[0x0][0x3d0] ;  /* 0x0000f400ff0c7b82 */ /* 0x000e300000000a00 */
[----:B------:R-:W1:Y:S01]  /*05c0*/  LDC.64 R14, c[0x0][0x3d8] ;  /* 0x0000f600ff0e7b82 */ /* 0x000e620000000a00 */
        /* <DEDUP_REMOVED lines=9> */
[----:B------:R-:W-:Y:S01]  /*0660*/  CS2R R64, SRZ ;  /* 0x0000000000407805 */ /* 0x000fe2000001ff00 */
[C---:B0-----:R-:W-:Y:S01]  /*0670*/  IMAD.WIDE.U32 R12, R29.reuse, 0x20, R12 ;  /* 0x000000201d0c7825 */ /* 0x041fe200078e000c */
[----:B------:R-:W-:Y:S02]  /*0680*/  CS2R R62, SRZ ;  /* 0x00000000003e7805 */ /* 0x000fe4000001ff00 */
[----:B------:R-:W-:Y:S02]  /*0690*/  CS2R R60, SRZ ;  /* 0x00000000003c7805 */ /* 0x000fe4000001ff00 */
[----:B------:R-:W-:Y:S02]  /*06a0*/  CS2R R18, SRZ ;  /* 0x0000000000127805 */ /* 0x000fe4000001ff00 */
[----:B------:R-:W-:Y:S01]  /*06b0*/  CS2R R16, SRZ ;  /* 0x0000000000107805 */ /* 0x000fe2000001ff00 */
[----:B------:R-:W5:Y:S01]  /*06c0*/  LDG.E.128 R40, desc[UR6][R12.64] ;  /* 0x000000060c287981 */ /* 0x000f62000c1e1d00 */
[----:B-1----:R-:W-:-:S03]  /*06d0*/  IMAD.WIDE.U32 R14, R29, 0x20, R14 ;  /* 0x000000201d0e7825 */ /* 0x002fc600078e000e */
[----:B------:R0:W5:Y:S01]  /*06e0*/  LDG.E.128 R36, desc[UR6][R12.64+0x10] ;  /* 0x000010060c247981 */ /* 0x000162000c1e1d00 */
[----:B------:R-:W-:Y:S02]  /*06f0*/  CS2R R58, SRZ ;  /* 0x00000000003a7805 */ /* 0x000fe4000001ff00 */
        /* <DEDUP_REMOVED lines=8> */
[----:B0-----:R-:W-:Y:S02]  /*0780*/  CS2R R12, SRZ ;  /* 0x00000000000c7805 */ /* 0x001fe4000001ff00 */
[----:B------:R-:W-:Y:S02]  /*0790*/  CS2R R44, SRZ ;  /* 0x00000000002c7805 */ /* 0x000fe4000001ff00 */
[----:B-1----:R-:W-:Y:S01]  /*07a0*/  CS2R R14, SRZ ;  /* 0x00000000000e7805 */ /* 0x002fe2000001ff00 */
[----:B------:R-:W-:Y:S06]  /*07b0*/  BRA `(.L_x_2764) ;  /* 0x0000000800f87947 */ /* 0x000fec0003800000 */
.L_x_2763:
[C---:B------:R-:W-:Y:S01]  /*07c0*/  ISETP.GE.U32.AND P1, PT, R116.reuse, 0x80, PT ;  /* 0x000000807400780c */ /* 0x040fe20003f26070 */
[----:B------:R-:W0:Y:S01]  /*07d0*/  LDC.64 R14, c[0x0][0x3d0] ;  /* 0x0000f400ff0e7b82 */ /* 0x000e220000000a00 */
[----:B------:R-:W-:Y:S02]  /*07e0*/  ISETP.GE.U32.AND P0, PT, R116, 0x100, PT ;  /* 0x000001007400780c */ /* 0x000fe40003f06070 */
[----:B------:R-:W-:-:S05]  /*07f0*/  LOP3.LUT R148, R148, 0xffffff7f, RZ, 0xc0, !PT ;  /* 0xffffff7f94947812 */ /* 0x000fca00078ec0ff */
[----:B------:R-:W1:Y:S04]  /*0800*/  LDC.64 R16, c[0x0][0x3d8] ;  /* 0x0000f600ff107b82 */ /* 0x000e680000000a00 */
[----:B------:R-:W-:-:S04]  /*0810*/  @P1 LOP3.LUT R148, R148, 0x80, RZ, 0xfc, !PT ;  /* 0x0000008094941812 */ /* 0x000fc800078efcff */
[----:B------:R-:W2:Y:S08]  /*0820*/  @P1 LDC.64 R12, c[0x0][0x440] ;  /* 0x00011000ff0c1b82 */ /* 0x000eb00000000a00 */
[----:B------:R-:W3:Y:S01]  /*0830*/  LDC.64 R18, c[0x0][0x3d0] ;  /* 0x0000f400ff127b82 */ /* 0x000ee20000000a00 */
[----:B0-----:R-:W-:-:S05]  /*0840*/  @P1 IMAD.WIDE.U32 R14, R29, 0x20, R14 ;  /* 0x000000201d0e1825 */ /* 0x001fca00078e000e */
[----:B------:R0:W5:Y:S02]  /*0850*/  @P1 LDG.E.128 R104, desc[UR6][R14.64] ;  /* 0x000000060e681981 */ /* 0x000164000c1e1d00 */
[----:B------:R-:W4:Y:S01]  /*0860*/  LDC.64 R20, c[0x0][0x3d8] ;  /* 0x0000f600ff147b82 */ /* 0x000f220000000a00 */
[C---:B-1----:R-:W-:Y:S01]  /*0870*/  @P1 IMAD.WIDE.U32 R16, R29.reuse, 0x20, R16 ;  /* 0x000000201d101825 */ /* 0x042fe200078e0010 */
[----:B------:R0:W5:Y:S04]  /*0880*/  @P1 LDG.E.128 R100, desc[UR6][R14.64+0x10] ;  /* 0x000010060e641981 */ /* 0x000168000c1e1d00 */
[----:B------:R0:W5:Y:S02]  /*0890*/  @P1 LDG.E.128 R96, desc[UR6][R16.64] ;  /* 0x0000000610601981 */ /* 0x000164000c1e1d00 */
[----:B------:R-:W1:Y:S01]  /*08a0*/  @P0 LDC.64 R22, c[0x0][0x440] ;  /* 0x00011000ff160b82 */ /* 0x000e620000000a00 */
[C---:B--2---:R-:W-:Y:S01]  /*08b0*/  @P1 IMAD.WIDE.U32 R12, R29.reuse, 0x20, R12 ;  /* 0x000000201d0c1825 */ /* 0x044fe200078e000c */
[----:B------:R-:W-:Y:S01]  /*08c0*/  @P1 LOP3.LUT R29, R29, 0x80, RZ, 0xfc, !PT ;  /* 0x000000801d1d1812 */ /* 0x000fe200078efcff */
[----:B------:R0:W5:Y:S04]  /*08d0*/  @P1 LDG.E.128 R92, desc[UR6][R16.64+0x10] ;  /* 0x00001006105c1981 */ /* 0x000168000c1e1d00 */
[----:B------:R0:W5:Y:S01]  /*08e0*/  @P1 LD.E.128 R44, desc[UR6][R12.64] ;  /* 0x000000060c2c1980 */ /* 0x000162000c101d00 */
[----:B---3--:R-:W-:-:S03]  /*08f0*/  @P0 IMAD.WIDE.U32 R18, R29, 0x20, R18 ;  /* 0x000000201d120825 */ /* 0x008fc600078e0012 */
[----:B------:R0:W5:Y:S04]  /*0900*/  @P1 LD.E.128 R48, desc[UR6][R12.64+0x10] ;  /* 0x000010060c301980 */ /* 0x000168000c101d00 */
[----:B------:R0:W5:Y:S01]  /*0910*/  @P0 LDG.E.128 R88, desc[UR6][R18.64] ;  /* 0x0000000612580981 */ /* 0x000162000c1e1d00 */
[----:B----4-:R-:W-:-:S03]  /*0920*/  @P0 IMAD.WIDE.U32 R20, R29, 0x20, R20 ;  /* 0x000000201d140825 */ /* 0x010fc600078e0014 */
[----:B------:R0:W5:Y:S04]  /*0930*/  @P0 LDG.E.128 R84, desc[UR6][R18.64+0x10] ;  /* 0x0000100612540981 */ /* 0x000168000c1e1d00 */
        /* <DEDUP_REMOVED lines=19> */
[----:B------:R-:W-:-:S02]  /*0a70*/  CS2R R26, SRZ ;  /* 0x00000000001a7805 */ /* 0x000fc4000001ff00 */
        /* <DEDUP_REMOVED lines=13> */
[----:B--2---:R-:W-:-:S03]  /*0b50*/  IMAD.WIDE.U32 R62, R29, 0x20, R62 ;  /* 0x000000201d3e7825 */ /* 0x004fc600078e003e */
[----:B------:R1:W5:Y:S01]  /*0b60*/  LDG.E.128 R28, desc[UR6][R60.64+0x10] ;  /* 0x000010063c1c7981 */ /* 0x000362000c1e1d00 */
[----:B0-----:R-:W-:-:S03]  /*0b70*/  CS2R R20, SRZ ;  /* 0x0000000000147805 */ /* 0x001fc6000001ff00 */
[----:B------:R-:W5:Y:S04]  /*0b80*/  LD.E.128 R12, desc[UR6][R62.64] ;  /* 0x000000063e0c7980 */ /* 0x000f68000c101d00 */
[----:B------:R0:W5:Y:S01]  /*0b90*/  LD.E.128 R16, desc[UR6][R62.64+0x10] ;  /* 0x000010063e107980 */ /* 0x000162000c101d00 */
[----:B-1----:R-:W-:Y:S02]  /*0ba0*/  CS2R R60, SRZ ;  /* 0x00000000003c7805 */ /* 0x002fe4000001ff00 */
[----:B0-----:R-:W-:Y:S01]  /*0bb0*/  CS2R R62, SRZ ;  /* 0x00000000003e7805 */ /* 0x001fe2000001ff00 */
[----:B------:R-:W-:Y:S06]  /*0bc0*/  BRA `(.L_x_2764) ;  /* 0x0000000400f47947 */ /* 0x000fec0003800000 */
.L_x_2762:
[----:B------:R-:W0:Y:S02]  /*0bd0*/  LDCU.64 UR4, c[0x0][0x440] ;  /* 0x00008800ff0477ac */ /* 0x000e240008000a00 */
[----:B0-----:R-:W-:-:S04]  /*0be0*/  UISETP.NE.U32.AND UP0, UPT, UR4, URZ, UPT ;  /* 0x000000ff0400728c */ /* 0x001fc8000bf05070 */
[----:B------:R-:W-:-:S09]  /*0bf0*/  UISETP.NE.AND.EX UP0, UPT, UR5, URZ, UPT, UP0 ;  /* 0x000000ff0500728c */ /* 0x000fd2000bf05300 */
[----:B------:R-:W-:Y:S05]  /*0c00*/  BRA.U !UP0, `(.L_x_2765) ;  /* 0x0000000108e47547 */ /* 0x000fea000b800000 */
[C---:B------:R-:W-:Y:S01]  /*0c10*/  ISETP.GE.U32.AND P1, PT, R116.reuse, 0x80, PT ;  /* 0x000000807400780c */ /* 0x040fe20003f26070 */
[----:B------:R-:W0:Y:S01]  /*0c20*/  LDC.64 R14, c[0x0][0x3d0] ;  /* 0x0000f400ff0e7b82 */ /* 0x000e220000000a00 */
[----:B------:R-:W-:Y:S02]  /*0c30*/  ISETP.GE.U32.AND P0, PT, R116, 0x100, PT ;  /* 0x000001007400780c */ /* 0x000fe40003f06070 */
[----:B------:R-:W-:-:S05]  /*0c40*/  LOP3.LUT R148, R148, 0xffffff7f, RZ, 0xc0, !PT ;  /* 0xffffff7f94947812 */ /* 0x000fca00078ec0ff */
[----:B------:R-:W1:Y:S04]  /*0c50*/  LDC.64 R16, c[0x0][0x3d8] ;  /* 0x0000f600ff107b82 */ /* 0x000e680000000a00 */
[----:B------:R-:W-:-:S04]  /*0c60*/  @P1 LOP3.LUT R148, R148, 0x80, RZ, 0xfc, !PT ;  /* 0x0000008094941812 */ /* 0x000fc800078efcff */
[----:B------:R-:W2:Y:S08]  /*0c70*/  @P1 LDC.64 R12, c[0x0][0x438] ;  /* 0x00010e00ff0c1b82 */ /* 0x000eb00000000a00 */
[----:B------:R-:W3:Y:S01]  /*0c80*/  @P1 LDC.64 R18, c[0x0][0x440] ;  /* 0x00011000ff121b82 */ /* 0x000ee20000000a00 */
[----:B0-----:R-:W-:-:S05]  /*0c90*/  @P1 IMAD.WIDE.U32 R14, R29, 0x20, R14 ;  /* 0x000000201d0e1825 */ /* 0x001fca00078e000e */
[----:B------:R0:W5:Y:S02]  /*0ca0*/  @P1 LDG.E.128 R104, desc[UR6][R14.64] ;  /* 0x000000060e681981 */ /* 0x000164000c1e1d00 */
[----:B------:R-:W4:Y:S08]  /*0cb0*/  LDC.64 R20, c[0x0][0x3d0] ;  /* 0x0000f400ff147b82 */ /* 0x000f300000000a00 */
[----:B------:R-:W0:Y:S01]  /*0cc0*/  @P0 LDC.64 R22, c[0x0][0x438] ;  /* 0x00010e00ff160b82 */ /* 0x000e220000000a00 */
[C---:B--2---:R-:W-:Y:S01]  /*0cd0*/  @P1 IMAD.WIDE.U32 R12, R29.reuse, 0x20, R12 ;  /* 0x000000201d0c1825 */ /* 0x044fe200078e000c */
[----:B------:R2:W5:Y:S06]  /*0ce0*/  @P1 LDG.E.128 R100, desc[UR6][R14.64+0x10] ;  /* 0x000010060e641981 */ /* 0x00056c000c1e1d00 */
[----:B------:R-:W2:Y:S08]  /*0cf0*/  LDC.64 R24, c[0x0][0x3d8] ;  /* 0x0000f600ff187b82 */ /* 0x000eb00000000a00 */
[----:B------:R-:W2:Y:S01]  /*0d00*/  @P0 LDC.64 R26, c[0x0][0x440] ;  /* 0x00011000ff1a0b82 */ /* 0x000ea20000000a00 */
[C---:B-1----:R-:W-:Y:S01]  /*0d10*/  @P1 IMAD.WIDE.U32 R16, R29.reuse, 0x20, R16 ;  /* 0x000000201d101825 */ /* 0x042fe200078e0010 */
[----:B------:R1:W5:Y:S03]  /*0d20*/  @P1 LD.E.128 R60, desc[UR6][R12.64] ;  /* 0x000000060c3c1980 */ /* 0x000366000c101d00 */
[C---:B---3--:R-:W-:Y:S01]  /*0d30*/  @P1 IMAD.WIDE.U32 R18, R29.reuse, 0x20, R18 ;  /* 0x000000201d121825 */ /* 0x048fe200078e0012 */
[----:B------:R-:W-:Y:S01]  /*0d40*/  @P1 LOP3.LUT R29, R29, 0x80, RZ, 0xfc, !PT ;  /* 0x000000801d1d1812 */ /* 0x000fe200078efcff */
[----:B------:R1:W5:Y:S04]  /*0d50*/  @P1 LD.E.128 R64, desc[UR6][R12.64+0x10] ;  /* 0x000010060c401980 */ /* 0x000368000c101d00 */
[C---:B----4-:R-:W-:Y:S01]  /*0d60*/  @P0 IMAD.WIDE.U32 R20, R29.reuse, 0x20, R20 ;  /* 0x000000201d140825 */ /* 0x050fe200078e0014 */
[----:B------:R1:W5:Y:S03]  /*0d70*/  @P1 LDG.E.128 R96, desc[UR6][R16.64] ;  /* 0x0000000610601981 */ /* 0x000366000c1e1d00 */
[C---:B0-----:R-:W-:Y:S01]  /*0d80*/  @P0 IMAD.WIDE.U32 R22, R29.reuse, 0x20, R22 ;  /* 0x000000201d160825 */ /* 0x041fe200078e0016 */
[----:B------:R1:W5:Y:S03]  /*0d90*/  @P0 LDG.E.128 R88, desc[UR6][R20.64] ;  /* 0x0000000614580981 */ /* 0x000366000c1e1d00 */
[C---:B--2---:R-:W-:Y:S01]  /*0da0*/  @P0 IMAD.WIDE.U32 R24, R29.reuse, 0x20, R24 ;  /* 0x000000201d180825 */ /* 0x044fe200078e0018 */
[----:B------:R1:W5:Y:S03]  /*0db0*/  @P0 LDG.E.128 R84, desc[UR6][R20.64+0x10] ;  /* 0x0000100614540981 */ /* 0x000366000c1e1d00 */
[C---:B------:R-:W-:Y:S01]  /*0dc0*/  @P0 IMAD.WIDE.U32 R26, R29.reuse, 0x20, R26 ;  /* 0x000000201d1a0825 */ /* 0x040fe200078e001a */
[----:B------:R1:W5:Y:S04]  /*0dd0*/  @P0 LD.E.128 R68, desc[UR6][R22.64] ;  /* 0x0000000616440980 */ /* 0x000368000c101d00 */
[----:B------:R1:W5:Y:S04]  /*0de0*/  @P0 LD.E.128 R72, desc[UR6][R22.64+0x10] ;  /* 0x0000100616480980 */ /* 0x000368000c101d00 */
[----:B------:R1:W5:Y:S04]  /*0df0*/  @P0 LDG.E.128 R80, desc[UR6][R24.64] ;  /* 0x0000000618500981 */ /* 0x000368000c1e1d00 */
[----:B------:R1:W5:Y:S04]  /*0e00*/  @P0 LDG.E.128 R76, desc[UR6][R24.64+0x10] ;  /* 0x00001006184c0981 */ /* 0x000368000c1e1d00 */
[----:B------:R1:W5:Y:S04]  /*0e10*/  @P0 LD.E.128 R52, desc[UR6][R26.64] ;  /* 0x000000061a340980 */ /* 0x000368000c101d00 */
[----:B------:R1:W5:Y:S04]  /*0e20*/  @P0 LD.E.128 R56, desc[UR6][R26.64+0x10] ;  /* 0x000010061a380980 */ /* 0x000368000c101d00 */
[----:B------:R1:W5:Y:S04]  /*0e30*/  @P1 LDG.E.128 R92, desc[UR6][R16.64+0x10] ;  /* 0x00001006105c1981 */ /* 0x000368000c1e1d00 */
[----:B------:R1:W5:Y:S04]  /*0e40*/  @P1 LD.E.128 R44, desc[UR6][R18.64] ;  /* 0x00000006122c1980 */ /* 0x000368000c101d00 */
[----:B------:R1:W5:Y:S01]  /*0e50*/  @P1 LD.E.128 R48, desc[UR6][R18.64+0x10] ;  /* 0x0000100612301980 */ /* 0x000362000c101d00 */
[----:B------:R-:W-:Y:S01]  /*0e60*/  ISETP.GE.U32.AND P1, PT, R116, 0x180, PT ;  /* 0x000001807400780c */ /* 0x000fe20003f26070 */
[----:B------:R-:W-:-:S12]  /*0e70*/  @P0 VIADD R29, R29, 0x80 ;  /* 0x000000801d1d0836 */ /* 0x000fd80000000000 */
        /* <DEDUP_REMOVED lines=18> */
.L_x_2765:
        /* <DEDUP_REMOVED lines=10> */
[----:B------:R-:W4:Y:S01]  /*1040*/  @P0 LDC.64 R20, c[0x0][0x438] ;  /* 0x00010e00ff140b82 */ /* 0x000f220000000a00 */
[C---:B-1----:R-:W-:Y:S01]  /*1050*/  @P1 IMAD.WIDE.U32 R16, R29.reuse, 0x20, R16 ;  /* 0x000000201d101825 */ /* 0x042fe200078e0010 */
[----:B------:R0:W5:Y:S04]  /*1060*/  @P1 LDG.E.128 R100, desc[UR6][R12.64+0x10] ;  /* 0x000010060c641981 */ /* 0x000168000c1e1d00 */
[----:B------:R0:W5:Y:S02]  /*1070*/  @P1 LDG.E.128 R96, desc[UR6][R16.64] ;  /* 0x0000000610601981 */ /* 0x000164000c1e1d00 */
[----:B------:R-:W1:Y:S01]  /*1080*/  LDC.64 R22, c[0x0][0x3d8] ;  /* 0x0000f600ff167b82 */ /* 0x000e620000000a00 */
        /* <DEDUP_REMOVED lines=9> */
[----:B------:R0:W5:Y:S01]  /*1120*/  @P0 LD.E.128 R68, desc[UR6][R20.64] ;  /* 0x0000000614440980 */ /* 0x000162000c101d00 */
[----:B-1----:R-:W-:-:S03]  /*1130*/  @P0 IMAD.WIDE.U32 R22, R29, 0x20, R22 ;  /* 0x000000201d160825 */ /* 0x002fc600078e0016 */
[----:B------:R0:W5:Y:S04]  /*1140*/  @P0 LD.E.128 R72, desc[UR6][R20.64+0x10] ;  /* 0x0000100614480980 */ /* 0x000168000c101d00 */
        /* <DEDUP_REMOVED lines=10> */
[----:B------:R-:W-:Y:S01]  /*11f0*/  CS2R R44, SRZ ;  /* 0x00000000002c7805 */ /* 0x000fe2000001ff00 */
[----:B------:R-:W-:Y:S01]  /*1200*/  @P0 VIADD R29, R29, 0x80 ;  /* 0x000000801d1d0836 */ /* 0x000fe20000000000 */
        /* <DEDUP_REMOVED lines=17> */
[----:B------:R-:W5:Y:S01]  /*1320*/  LD.E.128 R20, desc[UR6][R44.64] ;  /* 0x000000062c147980 */ /* 0x000f62000c101d00 */
[----:B--2---:R-:W-:-:S03]  /*1330*/  IMAD.WIDE.U32 R46, R29, 0x20, R46 ;  /* 0x000000201d2e7825 */ /* 0x004fc600078e002e */
[----:B------:R1:W5:Y:S01]  /*1340*/  LD.E.128 R24, desc[UR6][R44.64+0x10] ;  /* 0x000010062c187980 */ /* 0x000362000c101d00 */
[----:B0-----:R-:W-:-:S03]  /*1350*/  CS2R R12, SRZ ;  /* 0x00000000000c7805 */ /* 0x001fc6000001ff00 */
[----:B------:R-:W5:Y:S04]  /*1360*/  LDG.E.128 R32, desc[UR6][R46.64] ;  /* 0x000000062e207981 */ /* 0x000f68000c1e1d00 */
[----:B------:R0:W5:Y:S01]  /*1370*/  LDG.E.128 R28, desc[UR6][R46.64+0x10] ;  /* 0x000010062e1c7981 */ /* 0x000162000c1e1d00 */
[----:B-1----:R-:W-:Y:S02]  /*1380*/  CS2R R44, SRZ ;  /* 0x00000000002c7805 */ /* 0x002fe4000001ff00 */
[----:B0-----:R-:W-:-:S07]  /*1390*/  CS2R R46, SRZ ;  /* 0x00000000002e7805 */ /* 0x001fce000001ff00 */
.L_x_2764:
[----:B------:R-:W-:Y:S05]  /*13a0*/  BSYNC.RECONVERGENT B0 ;  /* 0x0000000000007941 */ /* 0x000fea0003800200 */
.L_x_2761:
[----:B------:R-:W1:Y:S02]  /*13b0*/  LDCU UR4, c[0x0][0x384] ;  /* 0x00007080ff0477ac */ /* 0x000e640008000800 */
[----:B-1----:R-:W-:-:S13]  /*13c0*/  ISETP.GE.AND P0, PT, R118, UR4, PT ;  /* 0x0000000476007c0c */ /* 0x002fda000bf06270 */
[----:B------:R-:W-:Y:S05]  /*13d0*/  @P0 EXIT ;  /* 0x000000000000094d */ /* 0x000fea0003800000 */
[----:B0-----:R-:W-:Y:S01]  /*13e0*/  IMAD.HI.U32 R113, R150, -0x2daee0ad, RZ ;  /* 0xd2511f5396717827 */ /* 0x001fe200078e00ff */
[----:B------:R-:W-:Y:S01]  /*13f0*/  IADD3 R119, PT, PT, R2, -0x61c88647, RZ ;  /* 0x9e3779b902777810 */ /* 0x000fe20007ffe0ff */
[----:B------:R-:W0:Y:S01]  /*1400*/  LDCU UR14, c[0x0][0x388] ;  /* 0x00007100ff0e77ac */ /* 0x000e220008000800 */
[----:B------:R-:W-:Y:S01]  /*1410*/  LOP3.LUT R134, R134, 0x3, RZ, 0xc0, !PT ;  /* 0x0000000386867812 */ /* 0x000fe200078ec0ff */
[C---:B------:R-:W-:Y:S01]  /*1420*/  IMAD.HI.U32 R112, R152.reuse, -0x326172a9, RZ ;  /* 0xcd9e8d5798707827 */ /* 0x040fe200078e00ff */
[----:B------:R-:W-:Y:S01]  /*1430*/  LOP3.LUT R113, R113, R3, RZ, 0x3c, !PT ;  /* 0x0000000371717212 */ /* 0x000fe200078e3cff */
[----:B------:R-:W1:Y:S02]  /*1440*/  LDCU.U8 UR12, c[0x0][0x410] ;  /* 0x00008200ff0c77ac */ /* 0x000e640008000000 */
[----:B------:R-:W-:Y:S01]  /*1450*/  IMAD R115, R152, -0x326172a9, RZ ;  /* 0xcd9e8d5798737824 */ /* 0x000fe200078e02ff */
[----:B------:R-:W-:Y:S01]  /*1460*/  LOP3.LUT R112, R117, R112, R2, 0x96, !PT ;  /* 0x0000007075707212 */ /* 0x000fe200078e9602 */
[----:B------:R-:W-:Y:S01]  /*1470*/  IMAD.HI.U32 R114, R113, -0x326172a9, RZ ;  /* 0xcd9e8d5771727827 */ /* 0x000fe200078e00ff */
[----:B------:R-:W2:Y:S03]  /*1480*/  LDCU UR13, c[0x0][0x400] ;  /* 0x00008000ff0d77ac */ /* 0x000ea60008000800 */
[----:B------:R-:W-:Y:S01]  /*1490*/  IMAD R120, R150, -0x2daee0ad, RZ ;  /* 0xd2511f5396787824 */ /* 0x000fe200078e02ff */
[----:B------:R-:W-:Y:S01]  /*14a0*/  LOP3.LUT R114, R119, R115, R114, 0x96, !PT ;  /* 0x0000007377727212 */ /* 0x000fe200078e9672 */
[C---:B------:R-:W-:Y:S01]  /*14b0*/  IMAD.HI.U32 R123, R112.reuse, -0x2daee0ad, RZ ;  /* 0xd2511f53707b7827 */ /* 0x040fe200078e00ff */
[----:B------:R-:W3:Y:S03]  /*14c0*/  LDCU.64 UR8, c[0x0][0x398] ;  /* 0x00007300ff0877ac */ /* 0x000ee60008000a00 */
[----:B------:R-:W-:Y:S01]  /*14d0*/  IMAD R119, R112, -0x2daee0ad, RZ ;  /* 0xd2511f5370777824 */ /* 0x000fe200078e02ff */
[----:B------:R-:W-:Y:S01]  /*14e0*/  LOP3.LUT R6, R6, R120, R123, 0x96, !PT ;  /* 0x0000007806067212 */ /* 0x000fe200078e967b */
[----:B------:R-:W-:Y:S01]  /*14f0*/  IMAD.HI.U32 R115, R114, -0x2daee0ad, RZ ;  /* 0xd2511f5372737827 */ /* 0x000fe200078e00ff */
[----:B------:R-:W4:Y:S03]  /*1500*/  LDCU.64 UR10, c[0x0][0x3a0] ;  /* 0x00007400ff0a77ac */ /* 0x000f260008000a00 */
[----:B------:R-:W-:Y:S01]  /*1510*/  IMAD R113, R113, -0x326172a9, RZ ;  /* 0xcd9e8d5771717824 */ /* 0x000fe200078e02ff */
[----:B------:R-:W-:Y:S01]  /*1520*/  LOP3.LUT R8, R8, R119, R115, 0x96, !PT ;  /* 0x0000007708087212 */ /* 0x000fe200078e9673 */
[----:B------:R-:W-:Y:S01]  /*1530*/  IMAD.HI.U32 R112, R6, -0x326172a9, RZ ;  /* 0xcd9e8d5706707827 */ /* 0x000fe200078e00ff */
[----:B------:R-:W-:-:S03]  /*1540*/  UPLOP3.LUT UP1, UPT, UPT, UPT, UPT, 0x40, 0x4 ;  /* 0x000000000004789c */ /* 0x000fc60003f2e870 */
[----:B------:R-:W-:Y:S01]  /*1550*/  IMAD R115, R114, -0x2daee0ad, RZ ;  /* 0xd2511f5372737824 */ /* 0x000fe200078e02ff */
[----:B------:R-:W-:Y:S01]  /*1560*/  LOP3.LUT R7, R7, R113, R112, 0x96, !PT ;  /* 0x0000007107077212 */ /* 0x000fe200078e9670 */
[----:B------:R-:W-:Y:S02]  /*1570*/  IMAD R113, R6, -0x326172a9, RZ ;  /* 0xcd9e8d5706717824 */ /* 0x000fe400078e02ff */
[----:B------:R-:W-:Y:S02]  /*1580*/  VIADD R112, R2, 0xdaa66d2b ;  /* 0xdaa66d2b02707836 */ /* 0x000fe40000000000 */
[----:B------:R-:W-:-:S04]  /*1590*/  IMAD.HI.U32 R6, R8, -0x326172a9, RZ ;  /* 0xcd9e8d5708067827 */ /* 0x000fc800078e00ff */
[----:B------:R-:W-:Y:S01]  /*15a0*/  IMAD.HI.U32 R114, R7, -0x2daee0ad, RZ ;  /* 0xd2511f5307727827 */ /* 0x000fe200078e00ff */
[----:B------:R-:W-:-:S03]  /*15b0*/  LOP3.LUT R6, R112, R113, R6, 0x96, !PT ;  /* 0x0000007170067212 */ /* 0x000fc600078e9606 */
[----:B------:R-:W-:Y:S02]  /*15c0*/  VIADD R119, R3, 0x32370b8f ;  /* 0x32370b8f03777836 */ /* 0x000fe40000000000 */
[----:B------:R-:W-:Y:S02]  /*15d0*/  IMAD R112, R7, -0x2daee0ad, RZ ;  /* 0xd2511f5307707824 */ /* 0x000fe400078e02ff */
[----:B------:R-:W-:Y:S01]  /*15e0*/  IMAD R7, R8, -0x326172a9, RZ ;  /* 0xcd9e8d5708077824 */ /* 0x000fe200078e02ff */
[----:B------:R-:W-:Y:S01]  /*15f0*/  LOP3.LUT R114, R119, R115, R114, 0x96, !PT ;  /* 0x0000007377727212 */ /* 0x000fe200078e9672 */
[----:B------:R-:W-:-:S04]  /*1600*/  IMAD.HI.U32 R113, R6, -0x2daee0ad, RZ ;  /* 0xd2511f5306717827 */ /* 0x000fc800078e00ff */
[----:B------:R-:W-:Y:S01]  /*1610*/  IMAD.HI.U32 R8, R114, -0x326172a9, RZ ;  /* 0xcd9e8d5772087827 */ /* 0x000fe200078e00ff */
[----:B------:R-:W-:Y:S02]  /*1620*/  LOP3.LUT R10, R10, R112, R113, 0x96, !PT ;  /* 0x000000700a0a7212 */ /* 0x000fe400078e9671 */
[----:B------:R-:W-:Y:S01]  /*1630*/  SHF.L.U32 R112, R0, 0x5, RZ ;  /* 0x0000000500707819 */ /* 0x000fe200000006ff */
[----:B------:R-:W-:Y:S01]  /*1640*/  IMAD R114, R114, -0x326172a9, RZ ;  /* 0xcd9e8d5772727824 */ /* 0x000fe200078e02ff */
[----:B------:R-:W-:Y:S01]  /*1650*/  LOP3.LUT R7, R9, R7, R8, 0x96, !PT ;  /* 0x0000000709077212 */ /* 0x000fe200078e9608 */
[----:B------:R-:W-:Y:S01]  /*1660*/  IMAD R8, R6, -0x2daee0ad, RZ ;  /* 0xd2511f5306087824 */ /* 0x000fe200078e02ff */
[----:B------:R-:W-:Y:S01]  /*1670*/  LOP3.LUT R113, R112, 0x3e0, RZ, 0xc0, !PT ;  /* 0x000003e070717812 */ /* 0x000fe200078ec0ff */
[----:B------:R-:W-:-:S04]  /*1680*/  IMAD.HI.U32 R6, R10, -0x326172a9, RZ ;  /* 0xcd9e8d570a067827 */ /* 0x000fc800078e00ff */
[----:B------:R-:W-:Y:S01]  /*1690*/  IMAD.HI.U32 R9, R7, -0x2daee0ad, RZ ;  /* 0xd2511f5307097827 */ /* 0x000fe200078e00ff */
[----:B------:R-:W-:Y:S02]  /*16a0*/  LOP3.LUT R6, R11, R114, R6, 0x96, !PT ;  /* 0x000000720b067212 */ /* 0x000fe400078e9606 */
[----:B------:R-:W-:Y:S01]  /*16b0*/  SHF.R.S32.HI R11, RZ, 0x3, R4 ;  /* 0x00000003ff0b7819 */ /* 0x000fe20000011404 */
[----:B------:R-:W-:Y:S01]  /*16c0*/  IMAD R10, R10, -0x326172a9, RZ ;  /* 0xcd9e8d570a0a7824 */ /* 0x000fe200078e02ff */
[----:B------:R-:W-:Y:S01]  /*16d0*/  LOP3.LUT R8, R108, R8, R9, 0x96, !PT ;  /* 0x000000086c087212 */ /* 0x000fe200078e9609 */
[----:B------:R-:W-:Y:S01]  /*16e0*/  IMAD R9, R7, -0x2daee0ad, RZ ;  /* 0xd2511f5307097824 */ /* 0x000fe200078e02ff */
[----:B------:R-:W-:Y:S01]  /*16f0*/  LOP3.LUT R108, R11, 0x7f, RZ, 0xc0, !PT ;  /* 0x0000007f0b6c7812 */ /* 0x000fe200078ec0ff */
[----:B------:R-:W-:-:S03]  /*1700*/  IMAD.HI.U32 R7, R6, -0x2daee0ad, RZ ;  /* 0xd2511f5306077827 */ /* 0x000fc600078e00ff */
[----:B------:R-:W-:Y:S01]  /*1710*/  VIADDMNMX R113, R108, -R113, RZ, !PT ;  /* 0x800000716c717246 */ /* 0x000fe200078001ff */
[----:B------:R-:W-:Y:S01]  /*1720*/  IMAD.HI.U32 R4, R8, -0x326172a9, RZ ;  /* 0xcd9e8d5708047827 */ /* 0x000fe200078e00ff */
[----:B------:R-:W-:Y:S02]  /*1730*/  LOP3.LUT R7, R110, R9, R7, 0x96, !PT ;  /* 0x000000096e077212 */ /* 0x000fe400078e9607 */
[----:B------:R-:W-:Y:S01]  /*1740*/  VIADDMNMX R110, R108, -R5, RZ, !PT ;  /* 0x800000056c6e7246 */ /* 0x000fe200078001ff */
[----:B------:R-:W-:Y:S01]  /*1750*/  IMAD.SHL.U32 R11, R11, 0x2, RZ ;  /* 0x000000020b0b7824 */ /* 0x000fe200078e00ff */
[----:B------:R-:W-:Y:S01]  /*1760*/  LOP3.LUT R4, R109, R10, R4, 0x96, !PT ;  /* 0x0000000a6d047212 */ /* 0x000fe200078e9604 */
[----:B------:R-:W-:Y:S01]  /*1770*/  IMAD R10, R6, -0x2daee0ad, RZ ;  /* 0xd2511f53060a7824 */ /* 0x000fe200078e02ff */
[----:B------:R-:W-:Y:S01]  /*1780*/  VIMNMX R110, PT, PT, R110, 0x20, PT ;  /* 0x000000206e6e7848 */ /* 0x000fe20003fe0100 */
[----:B------:R-:W-:Y:S01]  /*1790*/  IMAD R8, R8, -0x326172a9, RZ ;  /* 0xcd9e8d5708087824 */ /* 0x000fe200078e02ff */
[----:B------:R-:W-:Y:S01]  /*17a0*/  LOP3.LUT R119, R11, 0xffffff00, RZ, 0xc0, !PT ;  /* 0xffffff000b777812 */ /* 0x000fe200078ec0ff */
[----:B------:R-:W-:-:S04]  /*17b0*/  IMAD.HI.U32 R5, R7, -0x326172a9, RZ ;  /* 0xcd9e8d5707057827 */ /* 0x000fc800078e00ff */
[----:B------:R-:W-:Y:S02]  /*17c0*/  VIADD R9, R2, 0x5384540f ;  /* 0x5384540f02097836 */ /* 0x000fe40000000000 */
[----:B------:R-:W-:-:S03]  /*17d0*/  IMAD.HI.U32 R6, R4, -0x2daee0ad, RZ ;  /* 0xd2511f5304067827 */ /* 0x000fc600078e00ff */
[----:B------:R-:W-:Y:S01]  /*17e0*/  LOP3.LUT R5, R9, R8, R5, 0x96, !PT ;  /* 0x0000000809057212 */ /* 0x000fe200078e9605 */
[----:B------:R-:W-:Y:S01]  /*17f0*/  IMAD R110, R110, 0x8, R119 ;  /* 0x000000086e6e7824 */ /* 0x000fe200078e0277 */
[----:B------:R-:W-:Y:S01]  /*1800*/  LOP3.LUT R6, R111, R10, R6, 0x96, !PT ;  /* 0x0000000a6f067212 */ /* 0x000fe200078e9606 */
[----:B------:R-:W-:Y:S01]  /*1810*/  IMAD R8, R7, -0x326172a9, RZ ;  /* 0xcd9e8d5707087824 */ /* 0x000fe200078e02ff */
[----:B------:R-:W-:Y:S01]  /*1820*/  IADD3 R9, PT, PT, R2, -0xe443238, RZ ;  /* 0xf1bbcdc802097810 */ /* 0x000fe20007ffe0ff */
[----:B------:R-:W-:Y:S01]  /*1830*/  IMAD R11, R4, -0x2daee0ad, RZ ;  /* 0xd2511f53040b7824 */ /* 0x000fe200078e02ff */
[----:B------:R-:W-:Y:S01]  /*1840*/  I2FP.F32.U32 R110, R110 ;  /* 0x0000006e006e7245 */ /* 0x000fe20000201000 */
[----:B------:R-:W-:-:S03]  /*1850*/  IMAD.HI.U32 R7, R6, -0x326172a9, RZ ;  /* 0xcd9e8d5706077827 */ /* 0x000fc600078e00ff */
[----:B------:R0:W0:Y:S01]  /*1860*/  MUFU.RCP R120, R110 ;  /* 0x0000006e00787308 */ /* 0x0000220000001000 */
[----:B------:R-:W-:Y:S01]  /*1870*/  IMAD.HI.U32 R4, R5, -0x2daee0ad, RZ ;  /* 0xd2511f5305047827 */ /* 0x000fe200078e00ff */
[----:B------:R-:W-:Y:S02]  /*1880*/  LOP3.LUT R7, R9, R8, R7, 0x96, !PT ;  /* 0x0000000809077212 */ /* 0x000fe400078e9607 */
[----:B------:R-:W-:Y:S01]  /*1890*/  VIMNMX R8, PT, PT, R113, 0x20, PT ;  /* 0x0000002071087848 */ /* 0x000fe20003fe0100 */
[----:B------:R-:W-:Y:S02]  /*18a0*/  VIADD R10, R3, 0xdb3d7428 ;  /* 0xdb3d7428030a7836 */ /* 0x000fe40000000000 */
[----:B------:R-:W-:Y:S01]  /*18b0*/  IMAD R5, R5, -0x2daee0ad, RZ ;  /* 0xd2511f5305057824 */ /* 0x000fe200078e02ff */
[----:B------:R-:W-:Y:S01]  /*18c0*/  LEA R119, R8, R119, 0x3 ;  /* 0x0000007708777211 */ /* 0x000fe200078e18ff */
[----:B------:R-:W-:Y:S01]  /*18d0*/  IMAD.MOV.U32 R135, RZ, RZ, RZ ;  /* 0x000000ffff877224 */ /* 0x000fe200078e00ff */
[----:B------:R-:W-:Y:S01]  /*18e0*/  LOP3.LUT R4, R10, R11, R4, 0x96, !PT ;  /* 0x0000000b0a047212 */ /* 0x000fe200078e9604 */
[----:B------:R-:W-:-:S02]  /*18f0*/  IMAD R10, R6, -0x326172a9, RZ ;  /* 0xcd9e8d57060a7824 */ /* 0x000fc400078e02ff */
[----:B------:R-:W-:-:S04]  /*1900*/  IMAD.HI.U32 R6, R7, -0x2daee0ad, RZ ;  /* 0xd2511f5307067827 */ /* 0x000fc800078e00ff */
[----:B------:R-:W-:Y:S01]  /*1910*/  IMAD.HI.U32 R9, R4, -0x326172a9, RZ ;  /* 0xcd9e8d5704097827 */ /* 0x000fe200078e00ff */
[----:B------:R-:W-:-:S03]  /*1920*/  LOP3.LUT R121, R121, R5, R6, 0x96, !PT ;  /* 0x0000000579797212 */ /* 0x000fc600078e9606 */
[----:B------:R-:W-:Y:S01]  /*1930*/  IMAD R132, R4, -0x326172a9, RZ ;  /* 0xcd9e8d5704847824 */ /* 0x000fe200078e02ff */
[----:B------:R-:W-:Y:S01]  /*1940*/  LOP3.LUT R122, R122, R10, R9, 0x96, !PT ;  /* 0x0000000a7a7a7212 */ /* 0x000fe200078e9609 */
[----:B01234-:R-:W-:-:S07]  /*1950*/  IMAD R140, R7, -0x2daee0ad, RZ ;  /* 0xd2511f53078c7824 */ /* 0x01ffce00078e02ff */
.L_x_3150:
[----:B------:R-:W-:Y:S01]  /*1960*/  IMAD R108, R118, UR14, RZ ;  /* 0x0000000e766c7c24 */ /* 0x000fe2000f8e02ff */
[----:B------:R-:W-:Y:S01]  /*1970*/  LOP3.LUT P0, RZ, R148, 0x80, RZ, 0xc0, !PT ;  /* 0x0000008094ff7812 */ /* 0x000fe2000780c0ff */
[----:B------:R-:W-:Y:S03]  /*1980*/  BSSY.RECONVERGENT B0, `(.L_x_2766) ;  /* 0x000098e000007945 */ /* 0x000fe60003800200 */
[----:B------:R-:W-:-:S04]  /*1990*/  SHF.R.S32.HI R109, RZ, 0x1f, R108 ;  /* 0x0000001fff6d7819 */ /* 0x000fc8000001146c */
[----:B------:R-:W-:-:S04]  /*19a0*/  LEA.HI R109, R109, R108, RZ, 0x3 ;  /* 0x0000006c6d6d7211 */ /* 0x000fc800078f18ff */
[----:B------:R-:W-:-:S05]  /*19b0*/  LEA.HI.SX32 R136, R109, R0, 0x1d ;  /* 0x000000006d887211 */ /* 0x000fca00078feaff */
[----:B------:R-:W-:Y:S01]  /*19c0*/  IMAD.MOV.U32 R0, RZ, RZ, R136 ;  /* 0x000000ffff007224 */ /* 0x000fe200078e0088 */
        /* <DEDUP_REMOVED lines=33> */
.L_x_2771:
        /* <DEDUP_REMOVED lines=13> */
.L_x_2773:
[----:B------:R-:W-:Y:S05]  /*1cb0*/  BSYNC.RECONVERGENT B2 ;  /* 0x0000000000027941 */ /* 0x000fea0003800200 */
.L_x_2772:
[----:B------:R-:W-:Y:S01]  /*1cc0*/  IMAD.WIDE.U32 R114, R152, -0x326172a9, RZ ;  /* 0xcd9e8d5798727825 */ /* 0x000fe200078e00ff */
[----:B------:R-:W-:-:S03]  /*1cd0*/  LOP3.LUT R144, R135, R113, R3, 0x96, !PT ;  /* 0x0000007187907212 */ /* 0x000fc600078e9603 */
[----:B------:R-:W-:Y:S02]  /*1ce0*/  HFMA2 R142, -RZ, RZ, 0, 0 ;  /* 0x00000000ff8e7431 */ /* 0x000fe400000001ff */
[----:B------:R-:W-:Y:S01]  /*1cf0*/  VIADD R113, R2, 0x9e3779b9 ;  /* 0x9e3779b902717836 */ /* 0x000fe20000000000 */
[----:B------:R-:W-:Y:S01]  /*1d00*/  LOP3.LUT R132, R117, R115, R2, 0x96, !PT ;  /* 0x0000007375847212 */ /* 0x000fe200078e9602 */
[----:B------:R-:W-:-:S04]  /*1d10*/  IMAD.WIDE.U32 R144, R144, -0x326172a9, RZ ;  /* 0xcd9e8d5790907825 */ /* 0x000fc800078e00ff */
[----:B------:R-:W-:Y:S01]  /*1d20*/  IMAD.WIDE.U32 R132, R132, -0x2daee0ad, RZ ;  /* 0xd2511f5384847825 */ /* 0x000fe200078e00ff */
[----:B------:R-:W-:Y:S02]  /*1d30*/  LOP3.LUT R113, R113, R114, R145, 0x96, !PT ;  /* 0x0000007271717212 */ /* 0x000fe400078e9691 */
[C---:B------:R-:W-:Y:S01]  /*1d40*/  IADD3 R145, PT, PT, R3.reuse, 0x76cf5d0a, RZ ;  /* 0x76cf5d0a03917810 */ /* 0x040fe20007ffe0ff */
[----:B------:R-:W-:Y:S02]  /*1d50*/  VIADD R115, R3, 0xbb67ae85 ;  /* 0xbb67ae8503737836 */ /* 0x000fe40000000000 */
[----:B------:R-:W-:-:S03]  /*1d60*/  VIADD R121, R2, 0x3c6ef372 ;  /* 0x3c6ef37202797836 */ /* 0x000fc60000000000 */
[----:B------:R-:W-:Y:S01]  /*1d70*/  LOP3.LUT R114, R115, R112, R133, 0x96, !PT ;  /* 0x0000007073727212 */ /* 0x000fe200078e9685 */
[----:B------:R-:W-:-:S04]  /*1d80*/  IMAD.WIDE.U32 R112, R113, -0x2daee0ad, RZ ;  /* 0xd2511f5371707825 */ /* 0x000fc800078e00ff */
[----:B------:R-:W-:Y:S01]  /*1d90*/  IMAD.WIDE.U32 R114, R114, -0x326172a9, RZ ;  /* 0xcd9e8d5772727825 */ /* 0x000fe200078e00ff */
[----:B------:R-:W-:-:S03]  /*1da0*/  LOP3.LUT R145, R145, R132, R113, 0x96, !PT ;  /* 0x0000008491917212 */ /* 0x000fc600078e9671 */
[----:B------:R-:W-:Y:S01]  /*1db0*/  VIADD R113, R2, 0xdaa66d2b ;  /* 0xdaa66d2b02717836 */ /* 0x000fe20000000000 */
[----:B------:R-:W-:Y:S01]  /*1dc0*/  LOP3.LUT R132, R121, R144, R115, 0x96, !PT ;  /* 0x0000009079847212 */ /* 0x000fe200078e9673 */
[----:B------:R-:W-:Y:S01]  /*1dd0*/  IMAD.WIDE.U32 R144, R145, -0x326172a9, RZ ;  /* 0xcd9e8d5791907825 */ /* 0x000fe200078e00ff */
[----:B------:R-:W-:-:S03]  /*1de0*/  IADD3 R115, PT, PT, R3, 0x32370b8f, RZ ;  /* 0x32370b8f03737810 */ /* 0x000fc60007ffe0ff */
[----:B------:R-:W-:Y:S01]  /*1df0*/  IMAD.WIDE.U32 R132, R132, -0x2daee0ad, RZ ;  /* 0xd2511f5384847825 */ /* 0x000fe200078e00ff */
[----:B------:R-:W-:-:S03]  /*1e00*/  LOP3.LUT R113, R113, R114, R145, 0x96, !PT ;  /* 0x0000007271717212 */ /* 0x000fc600078e9691 */
[----:B------:R-:W-:Y:S01]  /*1e10*/  VIADD R145, R3, 0xed9eba14 ;  /* 0xed9eba1403917836 */ /* 0x000fe20000000000 */
[----:B------:R-:W-:Y:S01]  /*1e20*/  LOP3.LUT R114, R115, R112, R133, 0x96, !PT ;  /* 0x0000007073727212 */ /* 0x000fe200078e9685 */
[----:B------:R-:W-:-:S04]  /*1e30*/  IMAD.WIDE.U32 R112, R113, -0x2daee0ad, RZ ;  /* 0xd2511f5371707825 */ /* 0x000fc800078e00ff */
[----:B------:R-:W-:Y:S01]  /*1e40*/  IMAD.WIDE.U32 R114, R114, -0x326172a9, RZ ;  /* 0xcd9e8d5772727825 */ /* 0x000fe200078e00ff */
[----:B------:R-:W-:Y:S02]  /*1e50*/  LOP3.LUT R145, R145, R132, R113, 0x96, !PT ;  /* 0x0000008491917212 */ /* 0x000fe400078e9671 */
[C---:B------:R-:W-:Y:S01]  /*1e60*/  IADD3 R113, PT, PT, R2.reuse, 0x1715609d, RZ ;  /* 0x1715609d02717810 */ /* 0x040fe20007ffe0ff */
[----:B------:R-:W-:-:S05]  /*1e70*/  VIADD R121, R2, 0x78dde6e4 ;  /* 0x78dde6e402797836 */ /* 0x000fca0000000000 */
[----:B------:R-:W-:Y:S01]  /*1e80*/  LOP3.LUT R132, R121, R144, R115, 0x96, !PT ;  /* 0x0000009079847212 */ /* 0x000fe200078e9673 */
[----:B------:R-:W-:Y:S01]  /*1e90*/  IMAD.WIDE.U32 R144, R145, -0x326172a9, RZ ;  /* 0xcd9e8d5791907825 */ /* 0x000fe200078e00ff */
[----:B------:R-:W-:-:S03]  /*1ea0*/  IADD3 R121, PT, PT, R2, -0x4ab325aa, RZ ;  /* 0xb54cda5602797810 */ /* 0x000fc60007ffe0ff */
[----:B------:R-:W-:Y:S01]  /*1eb0*/  IMAD.WIDE.U32 R132, R132, -0x2daee0ad, RZ ;  /* 0xd2511f5384847825 */ /* 0x000fe200078e00ff */
[----:B------:R-:W-:-:S03]  /*1ec0*/  LOP3.LUT R113, R113, R114, R145, 0x96, !PT ;  /* 0x0000007271717212 */ /* 0x000fc600078e9691 */
[C---:B------:R-:W-:Y:S02]  /*1ed0*/  VIADD R115, R3.reuse, 0xa9066899 ;  /* 0xa906689903737836 */ /* 0x040fe40000000000 */
[----:B------:R-:W-:-:S03]  /*1ee0*/  VIADD R145, R3, 0x646e171e ;  /* 0x646e171e03917836 */ /* 0x000fc60000000000 */
[----:B------:R-:W-:Y:S01]  /*1ef0*/  LOP3.LUT R114, R115, R112, R133, 0x96, !PT ;  /* 0x0000007073727212 */ /* 0x000fe200078e9685 */
[----:B------:R-:W-:-:S04]  /*1f00*/  IMAD.WIDE.U32 R112, R113, -0x2daee0ad, RZ ;  /* 0xd2511f5371707825 */ /* 0x000fc800078e00ff */
[----:B------:R-:W-:Y:S01]  /*1f10*/  IMAD.WIDE.U32 R114, R114, -0x326172a9, RZ ;  /* 0xcd9e8d5772727825 */ /* 0x000fe200078e00ff */
[----:B------:R-:W-:-:S03]  /*1f20*/  LOP3.LUT R145, R145, R132, R113, 0x96, !PT ;  /* 0x0000008491917212 */ /* 0x000fc600078e9671 */
[----:B------:R-:W-:Y:S01]  /*1f30*/  VIADD R113, R2, 0x5384540f ;  /* 0x5384540f02717836 */ /* 0x000fe20000000000 */
[----:B------:R-:W-:Y:S01]  /*1f40*/  LOP3.LUT R132, R121, R144, R115, 0x96, !PT ;  /* 0x0000009079847212 */ /* 0x000fe200078e9673 */
[----:B------:R-:W-:-:S04]  /*1f50*/  IMAD.WIDE.U32 R144, R145, -0x326172a9, RZ ;  /* 0xcd9e8d5791907825 */ /* 0x000fc800078e00ff */
[----:B------:R-:W-:Y:S01]  /*1f60*/  IMAD.WIDE.U32 R132, R132, -0x2daee0ad, RZ ;  /* 0xd2511f5384847825 */ /* 0x000fe200078e00ff */
[----:B------:R-:W-:-:S03]  /*1f70*/  LOP3.LUT R113, R113, R114, R145, 0x96, !PT ;  /* 0x0000007271717212 */ /* 0x000fc600078e9691 */
[----:B------:R-:W-:Y:S02]  /*1f80*/  VIADD R115, R3, 0x1fd5c5a3 ;  /* 0x1fd5c5a303737836 */ /* 0x000fe40000000000 */
[----:B------:R-:W-:-:S03]  /*1f90*/  VIADD R121, R2, 0xf1bbcdc8 ;  /* 0xf1bbcdc802797836 */ /* 0x000fc60000000000 */
[----:B------:R-:W-:Y:S01]  /*1fa0*/  LOP3.LUT R114, R115, R112, R133, 0x96, !PT ;  /* 0x0000007073727212 */ /* 0x000fe200078e9685 */
[----:B------:R-:W-:Y:S01]  /*1fb0*/  IMAD.WIDE.U32 R112, R113, -0x2daee0ad, RZ ;  /* 0xd2511f5371707825 */ /* 0x000fe200078e00ff */
[----:B------:R-:W-:-:S03]  /*1fc0*/  IADD3 R133, PT, PT, R3, -0x24c28bd8, RZ ;  /* 0xdb3d742803857810 */ /* 0x000fc60007ffe0ff */
[----:B------:R-:W-:Y:S01]  /*1fd0*/  IMAD.WIDE.U32 R114, R114, -0x326172a9, RZ ;  /* 0xcd9e8d5772727825 */ /* 0x000fe200078e00ff */
[----:B------:R-:W-:-:S03]  /*1fe0*/  LOP3.LUT R132, R133, R132, R113, 0x96, !PT ;  /* 0x0000008485847212 */ /* 0x000fc600078e9671 */
[----:B------:R-:W-:Y:S01]  /*1ff0*/  VIADD R113, R2, 0x8ff34781 ;  /* 0x8ff3478102717836 */ /* 0x000fe20000000000 */
[----:B------:R-:W-:Y:S01]  /*2000*/  LOP3.LUT R144, R121, R144, R115, 0x96, !PT ;  /* 0x0000009079907212 */ /* 0x000fe200078e9673 */
[----:B------:R-:W-:Y:S01]  /*2010*/  IMAD.WIDE.U32 R132, R132, -0x326172a9, RZ ;  /* 0xcd9e8d5784847825 */ /* 0x000fe200078e00ff */
[----:B------:R-:W-:-:S03]  /*2020*/  IADD3 R121, PT, PT, R3, -0x695add53, RZ ;  /* 0x96a522ad03797810 */ /* 0x000fc60007ffe0ff */
[----:B------:R-:W-:Y:S01]  /*2030*/  IMAD.WIDE.U32 R144, R144, -0x2daee0ad, RZ ;  /* 0xd2511f5390907825 */ /* 0x000fe200078e00ff */
[----:B------:R-:W-:-:S03]  /*2040*/  LOP3.LUT R122, R113, R114, R133, 0x96, !PT ;  /* 0x00000072717a7212 */ /* 0x000fc600078e9685 */
[----:B------:R-:W-:Y:S01]  /*2050*/  IMAD.MOV.U32 R0, RZ, RZ, R144 ;  /* 0x000000ffff007224 */ /* 0x000fe200078e0090 */
[----:B------:R-:W-:Y:S01]  /*2060*/  LOP3.LUT R121, R121, R112, R145, 0x96, !PT ;  /* 0x0000007079797212 */ /* 0x000fe200078e9691 */
[----:B------:R-:W-:-:S07]  /*2070*/  IMAD.MOV.U32 R112, RZ, RZ, R140 ;  /* 0x000000ffff707224 */ /* 0x000fce00078e008c */
.L_x_2770:
[----:B------:R-:W-:Y:S05]  /*2080*/  BSYNC.RECONVERGENT B1 ;  /* 0x0000000000017941 */ /* 0x000fea0003800200 */
.L_x_2769:
[----:B------:R-:W0:Y:S01]  /*2090*/  LDC R113, c[0x0][0x408] ;  /* 0x00010200ff717b82 */ /* 0x000e220000000800 */
[----:B------:R-:W-:Y:S01]  /*20a0*/  I2FP.F32.U32 R112, R112 ;  /* 0x0000007000707245 */ /* 0x000fe20000201000 */
[----:B------:R-:W-:Y:S01]  /*20b0*/  IMAD.MOV.U32 R115, RZ, RZ, 0x2f800000 ;  /* 0x2f800000ff737424 */ /* 0x000fe200078e00ff */
[----:B------:R-:W-:Y:S01]  /*20c0*/  ISETP.NE.AND P3, PT, R142, 0x1, PT ;  /* 0x000000018e00780c */ /* 0x000fe20003f65270 */
[----:B-----5:R-:W-:Y:S01]  /*20d0*/  IMAD.U32 R134, R108, 0x10000, RZ ;  /* 0x000100006c867824 */ /* 0x020fe200078e00ff */
[----:B------:R-:W-:Y:S01]  /*20e0*/  LOP3.LUT R148, R148, 0xffffffef, RZ, 0xc0, !PT ;  /* 0xffffffef94947812 */ /* 0x000fe200078ec0ff */
[----:B------:R-:W-:Y:S01]  /*20f0*/  FFMA.FTZ R133, R112, R115, 1.1641532182693481445e-10 ;  /* 0x2f00000070857423 */ /* 0x000fe20000010073 */
[----:B------:R-:W-:Y:S01]  /*2100*/  @P1 SHF.L.U32 R112, R4, 0x10, RZ ;  /* 0x0000001004701819 */ /* 0x000fe200000006ff */
[----:B------:R-:W1:Y:S01]  /*2110*/  LDC R114, c[0x0][0x404] ;  /* 0x00010100ff727b82 */ /* 0x000e620000000800 */
[----:B------:R-:W-:Y:S01]  /*2120*/  BSSY.RECONVERGENT B1, `(.L_x_2774) ;  /* 0x000005f000017945 */ /* 0x000fe20003800200 */
[----:B------:R-:W-:Y:S01]  /*2130*/  PRMT R108, R108, 0x7632, R108 ;  /* 0x000076326c6c7816 */ /* 0x000fe2000000006c */
[----:B------:R-:W-:-:S02]  /*2140*/  IMAD.MOV.U32 R140, RZ, RZ, 0x2 ;  /* 0x00000002ff8c7424 */ /* 0x000fc400078e00ff */
[----:B0-----:R-:W-:Y:S01]  /*2150*/  FMUL.FTZ R134, R134, R113 ;  /* 0x0000007186867220 */ /* 0x001fe20000410000 */
[----:B-1----:R-:W-:-:S04]  /*2160*/  FSETP.GTU.FTZ.AND P2, PT, R133, R114, PT ;  /* 0x000000728500720b */ /* 0x002fc80003f5c000 */
[----:B------:R-:W-:Y:S01]  /*2170*/  FSEL R133, R134, RZ, !P2 ;  /* 0x000000ff86857208 */ /* 0x000fe20005000000 */
[----:B------:R-:W-:Y:S01]  /*2180*/  IMAD.MOV.U32 R134, RZ, RZ, R132 ;  /* 0x000000ffff867224 */ /* 0x000fe200078e0084 */
[----:B------:R-:W-:-:S03]  /*2190*/  PLOP3.LUT P2, PT, P2, PT, PT, 0x8, 0x80 ;  /* 0x000000000080781c */ /* 0x000fc6000174e170 */
[----:B------:R-:W-:-:S05]  /*21a0*/  @P1 FADD.FTZ R133, R112, R133 ;  /* 0x0000008570851221 */ /* 0x000fca0000010000 */
[----:B------:R-:W-:-:S05]  /*21b0*/  F2FP.BF16.F32.PACK_AB R112, RZ, R133 ;  /* 0x00000085ff70723e */ /* 0x000fca00000010ff */
[----:B------:R-:W-:Y:S01]  /*21c0*/  @P2 LOP3.LUT R148, R148, 0x10, RZ, 0xfc, !PT ;  /* 0x0000001094942812 */ /* 0x000fe200078efcff */
        /* <DEDUP_REMOVED lines=9> */
.L_x_2776:
        /* <DEDUP_REMOVED lines=13> */
.L_x_2778:
[----:B------:R-:W-:Y:S05]  /*2330*/  BSYNC.RECONVERGENT B2 ;  /* 0x0000000000027941 */ /* 0x000fea0003800200 */
.L_x_2777:
[----:B------:R-:W-:Y:S01]  /*2340*/  IMAD.WIDE.U32 R146, R152, -0x326172a9, RZ ;  /* 0xcd9e8d5798927825 */ /* 0x000fe200078e00ff */
[----:B------:R-:W-:Y:S02]  /*2350*/  LOP3.LUT R156, R135, R145, R3, 0x96, !PT ;  /* 0x00000091879c7212 */ /* 0x000fe400078e9603 */
[----:B------:R-:W-:Y:S01]  /*2360*/  IADD3 R145, PT, PT, R3, -0x4498517b, RZ ;  /* 0xbb67ae8503917810 */ /* 0x000fe20007ffe0ff */
[----:B------:R-:W-:Y:S01]  /*2370*/  VIADD R121, R2, 0x9e3779b9 ;  /* 0x9e3779b902797836 */ /* 0x000fe20000000000 */
[----:B------:R-:W-:Y:S01]  /*2380*/  LOP3.LUT R154, R117, R147, R2, 0x96, !PT ;  /* 0x00000093759a7212 */ /* 0x000fe200078e9602 */
[----:B------:R-:W-:Y:S01]  /*2390*/  IMAD.WIDE.U32 R156, R156, -0x326172a9, RZ ;  /* 0xcd9e8d579c9c7825 */ /* 0x000fe200078e00ff */
[----:B------:R-:W-:-:S03]  /*23a0*/  MOV R134, R0 ;  /* 0x0000000000867202 */ /* 0x000fc60000000f00 */
[----:B------:R-:W-:Y:S01]  /*23b0*/  IMAD.WIDE.U32 R154, R154, -0x2daee0ad, RZ ;  /* 0xd2511f539a9a7825 */ /* 0x000fe200078e00ff */
[----:B------:R-:W-:-:S03]  /*23c0*/  LOP3.LUT R121, R121, R146, R157, 0x96, !PT ;  /* 0x0000009279797212 */ /* 0x000fc600078e969d */
[----:B------:R-:W-:Y:S01]  /*23d0*/  IMAD.MOV.U32 R140, RZ, RZ, RZ ;  /* 0x000000ffff8c7224 */ /* 0x000fe200078e00ff */
[----:B------:R-:W-:Y:S01]  /*23e0*/  LOP3.LUT R146, R145, R144, R155, 0x96, !PT ;  /* 0x0000009091927212 */ /* 0x000fe200078e969b */
[----:B------:R-:W-:-:S04]  /*23f0*/  IMAD.WIDE.U32 R144, R121, -0x2daee0ad, RZ ;  /* 0xd2511f5379907825 */ /* 0x000fc800078e00ff */
[----:B------:R-:W-:Y:S02]  /*2400*/  VIADD R155, R3, 0x76cf5d0a ;  /* 0x76cf5d0a039b7836 */ /* 0x000fe40000000000 */
[----:B------:R-:W-:-:S03]  /*2410*/  IMAD.WIDE.U32 R146, R146, -0x326172a9, RZ ;  /* 0xcd9e8d5792927825 */ /* 0x000fc600078e00ff */
[----:B------:R-:W-:Y:S01]  /*2420*/  LOP3.LUT R155, R155, R154, R145, 0x96, !PT ;  /* 0x0000009a9b9b7212 */ /* 0x000fe200078e9691 */
[C---:B------:R-:W-:Y:S01]  /*2430*/  VIADD R121, R2.reuse, 0x3c6ef372 ;  /* 0x3c6ef37202797836 */ /* 0x040fe20000000000 */
[----:B------:R-:W-:-:S04]  /*2440*/  IADD3 R145, PT, PT, R2, -0x255992d5, RZ ;  /* 0xdaa66d2b02917810 */ /* 0x000fc80007ffe0ff */
[----:B------:R-:W-:Y:S01]  /*2450*/  LOP3.LUT R121, R121, R156, R147, 0x96, !PT ;  /* 0x0000009c79797212 */ /* 0x000fe200078e9693 */
[----:B------:R-:W-:-:S04]  /*2460*/  IMAD.WIDE.U32 R156, R155, -0x326172a9, RZ ;  /* 0xcd9e8d579b9c7825 */ /* 0x000fc800078e00ff */
[----:B------:R-:W-:Y:S01]  /*2470*/  IMAD.WIDE.U32 R154, R121, -0x2daee0ad, RZ ;  /* 0xd2511f53799a7825 */ /* 0x000fe200078e00ff */
[----:B------:R-:W-:-:S03]  /*2480*/  LOP3.LUT R145, R145, R146, R157, 0x96, !PT ;  /* 0x0000009291917212 */ /* 0x000fc600078e969d */
[----:B------:R-:W-:-:S05]  /*2490*/  VIADD R121, R3, 0x32370b8f ;  /* 0x32370b8f03797836 */ /* 0x000fca0000000000 */
[----:B------:R-:W-:Y:S01]  /*24a0*/  LOP3.LUT R121, R121, R144, R155, 0x96, !PT ;  /* 0x0000009079797212 */ /* 0x000fe200078e969b */
[----:B------:R-:W-:-:S04]  /*24b0*/  IMAD.WIDE.U32 R144, R145, -0x2daee0ad, RZ ;  /* 0xd2511f5391907825 */ /* 0x000fc800078e00ff */
[----:B------:R-:W-:Y:S02]  /*24c0*/  VIADD R155, R3, 0xed9eba14 ;  /* 0xed9eba14039b7836 */ /* 0x000fe40000000000 */
[----:B------:R-:W-:Y:S01]  /*24d0*/  IMAD.WIDE.U32 R146, R121, -0x326172a9, RZ ;  /* 0xcd9e8d5779927825 */ /* 0x000fe200078e00ff */
[C---:B------:R-:W-:Y:S02]  /*24e0*/  IADD3 R121, PT, PT, R2.reuse, 0x78dde6e4, RZ ;  /* 0x78dde6e402797810 */ /* 0x040fe40007ffe0ff */
[----:B------:R-:W-:Y:S01]  /*24f0*/  LOP3.LUT R155, R155, R154, R145, 0x96, !PT ;  /* 0x0000009a9b9b7212 */ /* 0x000fe200078e9691 */
[----:B------:R-:W-:Y:S01]  /*2500*/  VIADD R145, R2, 0x1715609d ;  /* 0x1715609d02917836 */ /* 0x000fe20000000000 */
[----:B------:R-:W-:-:S03]  /*2510*/  LOP3.LUT R121, R121, R156, R147, 0x96, !PT ;  /* 0x0000009c79797212 */ /* 0x000fc600078e9693 */
[----:B------:R-:W-:-:S04]  /*2520*/  IMAD.WIDE.U32 R156, R155, -0x326172a9, RZ ;  /* 0xcd9e8d579b9c7825 */ /* 0x000fc800078e00ff */
[----:B------:R-:W-:Y:S01]  /*2530*/  IMAD.WIDE.U32 R154, R121, -0x2daee0ad, RZ ;  /* 0xd2511f53799a7825 */ /* 0x000fe200078e00ff */
[----:B------:R-:W-:-:S03]  /*2540*/  LOP3.LUT R145, R145, R146, R157, 0x96, !PT ;  /* 0x0000009291917212 */ /* 0x000fc600078e969d */
[----:B------:R-:W-:-:S05]  /*2550*/  VIADD R121, R3, 0xa9066899 ;  /* 0xa906689903797836 */ /* 0x000fca0000000000 */
[----:B------:R-:W-:Y:S01]  /*2560*/  LOP3.LUT R121, R121, R144, R155, 0x96, !PT ;  /* 0x0000009079797212 */ /* 0x000fe200078e969b */
[----:B------:R-:W-:Y:S01]  /*2570*/  IMAD.WIDE.U32 R144, R145, -0x2daee0ad, RZ ;  /* 0xd2511f5391907825 */ /* 0x000fe200078e00ff */
[----:B------:R-:W-:-:S03]  /*2580*/  IADD3 R155, PT, PT, R3, 0x646e171e, RZ ;  /* 0x646e171e039b7810 */ /* 0x000fc60007ffe0ff */
[----:B------:R-:W-:Y:S01]  /*2590*/  IMAD.WIDE.U32 R146, R121, -0x326172a9, RZ ;  /* 0xcd9e8d5779927825 */ /* 0x000fe200078e00ff */
[----:B------:R-:W-:-:S03]  /*25a0*/  LOP3.LUT R155, R155, R154, R145, 0x96, !PT ;  /* 0x0000009a9b9b7212 */ /* 0x000fc600078e9691 */
[C---:B------:R-:W-:Y:S02]  /*25b0*/  VIADD R121, R2.reuse, 0xb54cda56 ;  /* 0xb54cda5602797836 */ /* 0x040fe40000000000 */
[----:B------:R-:W-:-:S03]  /*25c0*/  VIADD R145, R2, 0x5384540f ;  /* 0x5384540f02917836 */ /* 0x000fc60000000000 */
[----:B------:R-:W-:Y:S01]  /*25d0*/  LOP3.LUT R121, R121, R156, R147, 0x96, !PT ;  /* 0x0000009c79797212 */ /* 0x000fe200078e9693 */
[----:B------:R-:W-:-:S04]  /*25e0*/  IMAD.WIDE.U32 R156, R155, -0x326172a9, RZ ;  /* 0xcd9e8d579b9c7825 */ /* 0x000fc800078e00ff */
[----:B------:R-:W-:Y:S01]  /*25f0*/  IMAD.WIDE.U32 R154, R121, -0x2daee0ad, RZ ;  /* 0xd2511f53799a7825 */ /* 0x000fe200078e00ff */
[----:B------:R-:W-:Y:S02]  /*2600*/  IADD3 R121, PT, PT, R3, 0x1fd5c5a3, RZ ;  /* 0x1fd5c5a303797810 */ /* 0x000fe40007ffe0ff */
[----:B------:R-:W-:Y:S02]  /*2610*/  LOP3.LUT R145, R145, R146, R157, 0x96, !PT ;  /* 0x0000009291917212 */ /* 0x000fe400078e969d */
[----:B------:R-:W-:Y:S01]  /*2620*/  LOP3.LUT R121, R121, R144, R155, 0x96, !PT ;  /* 0x0000009079797212 */ /* 0x000fe200078e969b */
[----:B------:R-:W-:Y:S02]  /*2630*/  VIADD R155, R3, 0xdb3d7428 ;  /* 0xdb3d7428039b7836 */ /* 0x000fe40000000000 */
[----:B------:R-:W-:-:S04]  /*2640*/  IMAD.WIDE.U32 R144, R145, -0x2daee0ad, RZ ;  /* 0xd2511f5391907825 */ /* 0x000fc800078e00ff */
[----:B------:R-:W-:Y:S01]  /*2650*/  IMAD.WIDE.U32 R146, R121, -0x326172a9, RZ ;  /* 0xcd9e8d5779927825 */ /* 0x000fe200078e00ff */
[----:B------:R-:W-:Y:S02]  /*2660*/  LOP3.LUT R155, R155, R154, R145, 0x96, !PT ;  /* 0x0000009a9b9b7212 */ /* 0x000fe400078e9691 */
[C---:B------:R-:W-:Y:S01]  /*2670*/  IADD3 R145, PT, PT, R2.reuse, -0x700cb87f, RZ ;  /* 0x8ff3478102917810 */ /* 0x040fe20007ffe0ff */
[----:B------:R-:W-:-:S05]  /*2680*/  VIADD R121, R2, 0xf1bbcdc8 ;  /* 0xf1bbcdc802797836 */ /* 0x000fca0000000000 */
[----:B------:R-:W-:Y:S01]  /*2690*/  LOP3.LUT R121, R121, R156, R147, 0x96, !PT ;  /* 0x0000009c79797212 */ /* 0x000fe200078e9693 */
[----:B------:R-:W-:-:S04]  /*26a0*/  IMAD.WIDE.U32 R156, R155, -0x326172a9, RZ ;  /* 0xcd9e8d579b9c7825 */ /* 0x000fc800078e00ff */
[----:B------:R-:W-:Y:S01]  /*26b0*/  IMAD.WIDE.U32 R154, R121, -0x2daee0ad, RZ ;  /* 0xd2511f53799a7825 */ /* 0x000fe200078e00ff */
[----:B------:R-:W-:-:S03]  /*26c0*/  LOP3.LUT R122, R145, R146, R157, 0x96, !PT ;  /* 0x00000092917a7212 */ /* 0x000fc600078e969d */
[----:B------:R-:W-:Y:S02]  /*26d0*/  VIADD R121, R3, 0x96a522ad ;  /* 0x96a522ad03797836 */ /* 0x000fe40000000000 */
[----:B------:R-:W-:Y:S02]  /*26e0*/  IMAD.MOV.U32 R132, RZ, RZ, R156 ;  /* 0x000000ffff847224 */ /* 0x000fe400078e009c */
[----:B------:R-:W-:Y:S01]  /*26f0*/  IMAD.MOV.U32 R0, RZ, RZ, R154 ;  /* 0x000000ffff007224 */ /* 0x000fe200078e009a */
[----:B------:R-:W-:-:S07]  /*2700*/  LOP3.LUT R121, R121, R144, R155, 0x96, !PT ;  /* 0x0000009079797212 */ /* 0x000fce00078e969b */
.L_x_2775:
[----:B------:R-:W-:Y:S05]  /*2710*/  BSYNC.RECONVERGENT B1 ;  /* 0x0000000000017941 */ /* 0x000fea0003800200 */
.L_x_2774:
[----:B------:R-:W-:Y:S01]  /*2720*/  I2FP.F32.U32 R134, R134 ;  /* 0x0000008600867245 */ /* 0x000fe20000201000 */
[----:B------:R-:W-:Y:S01]  /*2730*/  BSSY.RECONVERGENT B1, `(.L_x_2779) ;  /* 0x0000064000017945 */ /* 0x000fe20003800200 */
[----:B------:R-:W-:Y:S01]  /*2740*/  SHF.L.U32 R108, R108, 0x10, RZ ;  /* 0x000000106c6c7819 */ /* 0x000fe200000006ff */
[----:B------:R-:W-:Y:S01]  /*2750*/  IMAD.MOV.U32 R142, RZ, RZ, 0x2 ;  /* 0x00000002ff8e7424 */ /* 0x000fe200078e00ff */
[----:B------:R-:W-:Y:S01]  /*2760*/  ISETP.NE.AND P3, PT, R140, 0x1, PT ;  /* 0x000000018c00780c */ /* 0x000fe20003f65270 */
[----:B------:R-:W-:Y:S01]  /*2770*/  FFMA.FTZ R145, R134, R115, 1.1641532182693481445e-10 ;  /* 0x2f00000086917423 */ /* 0x000fe20000010073 */
[----:B------:R-:W-:Y:S01]  /*2780*/  @P1 PRMT R134, R4, 0x7632, R134 ;  /* 0x0000763204861816 */ /* 0x000fe20000000086 */
[----:B------:R-:W-:Y:S01]  /*2790*/  FMUL.FTZ R108, R108, R113 ;  /* 0x000000716c6c7220 */ /* 0x000fe20000410000 */
[----:B------:R-:W-:Y:S02]  /*27a0*/  LOP3.LUT R148, R148, 0xfffffff7, RZ, 0xc0, !PT ;  /* 0xfffffff794947812 */ /* 0x000fe400078ec0ff */
[----:B------:R-:W-:Y:S01]  /*27b0*/  FSETP.GTU.FTZ.AND P2, PT, R145, R114, PT ;  /* 0x000000729100720b */ /* 0x000fe20003f5c000 */
[----:B------:R-:W-:-:S03]  /*27c0*/  @P1 IMAD.U32 R134, R134, 0x10000, RZ ;  /* 0x0001000086861824 */ /* 0x000fc600078e00ff */
[----:B------:R-:W-:Y:S02]  /*27d0*/  FSEL R147, R108, RZ, !P2 ;  /* 0x000000ff6c937208 */ /* 0x000fe40005000000 */
[----:B------:R-:W-:-:S03]  /*27e0*/  PLOP3.LUT P2, PT, P2, PT, PT, 0x8, 0x80 ;  /* 0x000000000080781c */ /* 0x000fc6000174e170 */
[----:B------:R-:W-:Y:S01]  /*27f0*/  @P1 FADD.FTZ R147, R134, R147 ;  /* 0x0000009386931221 */ /* 0x000fe20000010000 */
[----:B------:R-:W-:-:S04]  /*2800*/  MOV R134, R132 ;  /* 0x0000008400867202 */ /* 0x000fc80000000f00 */
[----:B------:R-:W-:-:S05]  /*2810*/  F2FP.BF16.F32.PACK_AB R108, RZ, R147 ;  /* 0x00000093ff6c723e */ /* 0x000fca00000010ff */
[----:B------:R-:W-:Y:S01]  /*2820*/  @P2 LOP3.LUT R148, R148, 0x8, RZ, 0xfc, !PT ;  /* 0x0000000894942812 */ /* 0x000fe200078efcff */
        /* <DEDUP_REMOVED lines=9> */
.L_x_2781:
        /* <DEDUP_REMOVED lines=13> */
.L_x_2783:
[----:B------:R-:W-:Y:S05]  /*2990*/  BSYNC.RECONVERGENT B2 ;  /* 0x0000000000027941 */ /* 0x000fea0003800200 */
.L_x_2782:
[----:B------:R-:W-:Y:S01]  /*29a0*/  IMAD.WIDE.U32 R154, R152, -0x326172a9, RZ ;  /* 0xcd9e8d57989a7825 */ /* 0x000fe200078e00ff */
[----:B------:R-:W-:-:S03]  /*29b0*/  LOP3.LUT R164, R135, R145, R3, 0x96, !PT ;  /* 0x0000009187a47212 */ /* 0x000fc600078e9603 */
[----:B------:R-:W-:Y:S01]  /*29c0*/  HFMA2 R142, -RZ, RZ, 0, 0 ;  /* 0x00000000ff8e7431 */ /* 0x000fe200000001ff */
[----:B------:R-:W-:Y:S01]  /*29d0*/  IADD3 R121, PT, PT, R2, -0x61c88647, RZ ;  /* 0x9e3779b902797810 */ /* 0x000fe20007ffe0ff */
[----:B------:R-:W-:Y:S01]  /*29e0*/  VIADD R145, R3, 0xbb67ae85 ;  /* 0xbb67ae8503917836 */ /* 0x000fe20000000000 */
[----:B------:R-:W-:Y:S01]  /*29f0*/  LOP3.LUT R156, R117, R155, R2, 0x96, !PT ;  /* 0x0000009b759c7212 */ /* 0x000fe200078e9602 */
[----:B------:R-:W-:-:S04]  /*2a00*/  IMAD.WIDE.U32 R164, R164, -0x326172a9, RZ ;  /* 0xcd9e8d57a4a47825 */ /* 0x000fc800078e00ff */
[----:B------:R-:W-:Y:S01]  /*2a10*/  IMAD.WIDE.U32 R156, R156, -0x2daee0ad, RZ ;  /* 0xd2511f539c9c7825 */ /* 0x000fe200078e00ff */
[----:B------:R-:W-:-:S03]  /*2a20*/  LOP3.LUT R121, R121, R154, R165, 0x96, !PT ;  /* 0x0000009a79797212 */ /* 0x000fc600078e96a5 */
[----:B------:R-:W-:Y:S01]  /*2a30*/  IMAD.MOV.U32 R134, RZ, RZ, R0 ;  /* 0x000000ffff867224 */ /* 0x000fe200078e0000 */
[----:B------:R-:W-:Y:S01]  /*2a40*/  LOP3.LUT R154, R145, R144, R157, 0x96, !PT ;  /* 0x00000090919a7212 */ /* 0x000fe200078e969d */
[----:B------:R-:W-:Y:S01]  /*2a50*/  IMAD.WIDE.U32 R144, R121, -0x2daee0ad, RZ ;  /* 0xd2511f5379907825 */ /* 0x000fe200078e00ff */
[----:B------:R-:W-:-:S03]  /*2a60*/  IADD3 R121, PT, PT, R2, 0x3c6ef372, RZ ;  /* 0x3c6ef37202797810 */ /* 0x000fc60007ffe0ff */
[----:B------:R-:W-:Y:S02]  /*2a70*/  VIADD R157, R3, 0x76cf5d0a ;  /* 0x76cf5d0a039d7836 */ /* 0x000fe40000000000 */
[----:B------:R-:W-:-:S03]  /*2a80*/  IMAD.WIDE.U32 R154, R154, -0x326172a9, RZ ;  /* 0xcd9e8d579a9a7825 */ /* 0x000fc600078e00ff */
        /* <DEDUP_REMOVED lines=17> */
[----:B------:R-:W-:Y:S02]  /*2ba0*/  IADD3 R121, PT, PT, R3, -0x56f99767, RZ ;  /* 0xa906689903797810 */ /* 0x000fe40007ffe0ff */
[----:B------:R-:W-:Y:S02]  /*2bb0*/  LOP3.LUT R145, R145, R154, R165, 0x96, !PT ;  /* 0x0000009a91917212 */ /* 0x000fe400078e96a5 */
[----:B------:R-:W-:Y:S01]  /*2bc0*/  LOP3.LUT R121, R121, R144, R157, 0x96, !PT ;  /* 0x0000009079797212 */ /* 0x000fe200078e969d */
[----:B------:R-:W-:Y:S02]  /*2bd0*/  VIADD R157, R3, 0x646e171e ;  /* 0x646e171e039d7836 */ /* 0x000fe40000000000 */
[----:B------:R-:W-:-:S04]  /*2be0*/  IMAD.WIDE.U32 R144, R145, -0x2daee0ad, RZ ;  /* 0xd2511f5391907825 */ /* 0x000fc800078e00ff */
[----:B------:R-:W-:Y:S01]  /*2bf0*/  IMAD.WIDE.U32 R154, R121, -0x326172a9, RZ ;  /* 0xcd9e8d57799a7825 */ /* 0x000fe200078e00ff */
[----:B------:R-:W-:Y:S02]  /*2c00*/  LOP3.LUT R157, R157, R156, R145, 0x96, !PT ;  /* 0x0000009c9d9d7212 */ /* 0x000fe400078e9691 */
[C---:B------:R-:W-:Y:S01]  /*2c10*/  IADD3 R145, PT, PT, R2.reuse, 0x5384540f, RZ ;  /* 0x5384540f02917810 */ /* 0x040fe20007ffe0ff */
[----:B------:R-:W-:-:S05]  /*2c20*/  VIADD R121, R2, 0xb54cda56 ;  /* 0xb54cda5602797836 */ /* 0x000fca0000000000 */
        /* <DEDUP_REMOVED lines=9> */
[C---:B------:R-:W-:Y:S02]  /*2cc0*/  IADD3 R121, PT, PT, R2.reuse, -0xe443238, RZ ;  /* 0xf1bbcdc802797810 */ /* 0x040fe40007ffe0ff */
[----:B------:R-:W-:Y:S01]  /*2cd0*/  LOP3.LUT R157, R157, R156, R145, 0x96, !PT ;  /* 0x0000009c9d9d7212 */ /* 0x000fe200078e9691 */
[----:B------:R-:W-:Y:S01]  /*2ce0*/  VIADD R145, R2, 0x8ff34781 ;  /* 0x8ff3478102917836 */ /* 0x000fe20000000000 */
[----:B------:R-:W-:-:S03]  /*2cf0*/  LOP3.LUT R121, R121, R164, R155, 0x96, !PT ;  /* 0x000000a479797212 */ /* 0x000fc600078e969b */
[----:B------:R-:W-:-:S04]  /*2d00*/  IMAD.WIDE.U32 R164, R157, -0x326172a9, RZ ;  /* 0xcd9e8d579da47825 */ /* 0x000fc800078e00ff */
[----:B------:R-:W-:Y:S01]  /*2d10*/  IMAD.WIDE.U32 R156, R121, -0x2daee0ad, RZ ;  /* 0xd2511f53799c7825 */ /* 0x000fe200078e00ff */
[----:B------:R-:W-:Y:S02]  /*2d20*/  LOP3.LUT R122, R145, R154, R165, 0x96, !PT ;  /* 0x0000009a917a7212 */ /* 0x000fe400078e96a5 */
[----:B------:R-:W-:Y:S01]  /*2d30*/  MOV R132, R164 ;  /* 0x000000a400847202 */ /* 0x000fe20000000f00 */
[----:B------:R-:W-:Y:S02]  /*2d40*/  VIADD R121, R3, 0x96a522ad ;  /* 0x96a522ad03797836 */ /* 0x000fe40000000000 */
[----:B------:R-:W-:-:S03]  /*2d50*/  IMAD.MOV.U32 R0, RZ, RZ, R156 ;  /* 0x000000ffff007224 */ /* 0x000fc600078e009c */
[----:B------:R-:W-:-:S07]  /*2d60*/  LOP3.LUT R121, R121, R144, R157, 0x96, !PT ;  /* 0x0000009079797212 */ /* 0x000fce00078e969d */
.L_x_2780:
[----:B------:R-:W-:Y:S05]  /*2d70*/  BSYNC.RECONVERGENT B1 ;  /* 0x0000000000017941 */ /* 0x000fea0003800200 */
.L_x_2779:
[----:B------:R-:W-:Y:S01]  /*2d80*/  I2FP.F32.U32 R134, R134 ;  /* 0x0000008600867245 */ /* 0x000fe20000201000 */
[----:B------:R-:W-:Y:S01]  /*2d90*/  IMAD.U32 R140, R109, 0x10000, RZ ;  /* 0x000100006d8c7824 */ /* 0x000fe200078e00ff */
[----:B------:R-:W-:Y:S01]  /*2da0*/  ISETP.NE.AND P2, PT, R142, 0x1, PT ;  /* 0x000000018e00780c */ /* 0x000fe20003f45270 */
[----:B------:R-:W-:Y:S01]  /*2db0*/  BSSY.RECONVERGENT B1, `(.L_x_2784) ;  /* 0x0000062000017945 */ /* 0x000fe20003800200 */
[----:B------:R-:W-:Y:S01]  /*2dc0*/  LOP3.LUT R148, R148, 0xfffffffb, RZ, 0xc0, !PT ;  /* 0xfffffffb94947812 */ /* 0x000fe200078ec0ff */
[----:B------:R-:W-:Y:S01]  /*2dd0*/  FFMA.FTZ R145, R134, R115, 1.1641532182693481445e-10 ;  /* 0x2f00000086917423 */ /* 0x000fe20000010073 */
[----:B------:R-:W-:Y:S01]  /*2de0*/  FMUL.FTZ R140, R140, R113 ;  /* 0x000000718c8c7220 */ /* 0x000fe20000410000 */
[----:B------:R-:W-:Y:S02]  /*2df0*/  @P1 IMAD.U32 R134, R5, 0x10000, RZ ;  /* 0x0001000005861824 */ /* 0x000fe400078e00ff */
[----:B------:R-:W-:Y:S01]  /*2e00*/  HFMA2 R144, -RZ, RZ, 0, 1.1920928955078125e-07 ;  /* 0x00000002ff907431 */ /* 0x000fe200000001ff */
[----:B------:R-:W-:-:S02]  /*2e10*/  PRMT R109, R109, 0x7632, R109 ;  /* 0x000076326d6d7816 */ /* 0x000fc4000000006d */
[----:B------:R-:W-:-:S04]  /*2e20*/  FSETP.GTU.FTZ.AND P3, PT, R145, R114, PT ;  /* 0x000000729100720b */ /* 0x000fc80003f7c000 */
[----:B------:R-:W-:Y:S02]  /*2e30*/  FSEL R145, R140, RZ, !P3 ;  /* 0x000000ff8c917208 */ /* 0x000fe40005800000 */
[----:B------:R-:W-:-:S03]  /*2e40*/  PLOP3.LUT P3, PT, P3, PT, PT, 0x8, 0x80 ;  /* 0x000000000080781c */ /* 0x000fc60001f6e170 */
[----:B------:R-:W-:Y:S01]  /*2e50*/  @P1 FADD.FTZ R145, R134, R145 ;  /* 0x0000009186911221 */ /* 0x000fe20000010000 */
[----:B------:R-:W-:-:S04]  /*2e60*/  IMAD.MOV.U32 R134, RZ, RZ, R132 ;  /* 0x000000ffff867224 */ /* 0x000fc800078e0084 */
[----:B------:R-:W-:-:S05]  /*2e70*/  F2FP.BF16.F32.PACK_AB R140, RZ, R145 ;  /* 0x00000091ff8c723e */ /* 0x000fca00000010ff */
[----:B------:R-:W-:Y:S01]  /*2e80*/  @P3 LOP3.LUT R148, R148, 0x4, RZ, 0xfc, !PT ;  /* 0x0000000494943812 */ /* 0x000fe200078efcff */
        /* <DEDUP_REMOVED lines=9> */
.L_x_2786:
        /* <DEDUP_REMOVED lines=13> */
.L_x_2788:
[----:B------:R-:W-:Y:S05]  /*2ff0*/  BSYNC.RECONVERGENT B2 ;  /* 0x0000000000027941 */ /* 0x000fea0003800200 */
.L_x_2787:
        /* <DEDUP_REMOVED lines=8> */
[----:B------:R-:W-:Y:S02]  /*3080*/  IMAD.MOV.U32 R134, RZ, RZ, R0 ;  /* 0x000000ffff867224 */ /* 0x000fe400078e0000 */
[----:B------:R-:W-:Y:S01]  /*3090*/  IMAD.MOV.U32 R144, RZ, RZ, RZ ;  /* 0x000000ffff907224 */ /* 0x000fe200078e00ff */
        /* <DEDUP_REMOVED lines=47> */
[----:B------:R-:W-:Y:S01]  /*3390*/  LOP3.LUT R122, R155, R156, R167, 0x96, !PT ;  /* 0x0000009c9b7a7212 */ /* 0x000fe200078e96a7 */
[----:B------:R-:W-:Y:S01]  /*33a0*/  IMAD.MOV.U32 R132, RZ, RZ, R166 ;  /* 0x000000ffff847224 */ /* 0x000fe200078e00a6 */
[----:B------:R-:W-:Y:S02]  /*33b0*/  LOP3.LUT R121, R121, R154, R165, 0x96, !PT ;  /* 0x0000009a79797212 */ /* 0x000fe400078e96a5 */
[----:B------:R-:W-:-:S07]  /*33c0*/  MOV R0, R164 ;  /* 0x000000a400007202 */ /* 0x000fce0000000f00 */
.L_x_2785:
[----:B------:R-:W-:Y:S05]  /*33d0*/  BSYNC.RECONVERGENT B1 ;  /* 0x0000000000017941 */ /* 0x000fea0003800200 */
.L_x_2784:
[----:B------:R-:W-:Y:S01]  /*33e0*/  I2FP.F32.U32 R134, R134 ;  /* 0x0000008600867245 */ /* 0x000fe20000201000 */
[----:B------:R-:W-:Y:S01]  /*33f0*/  IMAD.U32 R142, R109, 0x10000, RZ ;  /* 0x000100006d8e7824 */ /* 0x000fe200078e00ff */
[----:B------:R-:W-:Y:S01]  /*3400*/  LOP3.LUT R148, R148, 0xfffffffd, RZ, 0xc0, !PT ;  /* 0xfffffffd94947812 */ /* 0x000fe200078ec0ff */
[----:B------:R-:W-:Y:S01]  /*3410*/  BSSY.RECONVERGENT B1, `(.L_x_2789) ;  /* 0x0000062000017945 */ /* 0x000fe20003800200 */
[----:B------:R-:W-:Y:S02]  /*3420*/  IMAD.MOV.U32 R146, RZ, RZ, 0x2 ;  /* 0x00000002ff927424 */ /* 0x000fe400078e00ff */
[----:B------:R-:W-:Y:S01]  /*3430*/  FFMA.FTZ R109, R134, R115, 1.1641532182693481445e-10 ;  /* 0x2f000000866d7423 */ /* 0x000fe20000010073 */
[----:B------:R-:W-:Y:S01]  /*3440*/  FMUL.FTZ R142, R142, R113 ;  /* 0x000000718e8e7220 */ /* 0x000fe20000410000 */
[----:B------:R-:W-:-:S03]  /*3450*/  @P1 PRMT R134, R5, 0x7632, R134 ;  /* 0x0000763205861816 */ /* 0x000fc60000000086 */
[----:B------:R-:W-:Y:S02]  /*3460*/  FSETP.GTU.FTZ.AND P2, PT, R109, R114, PT ;  /* 0x000000726d00720b */ /* 0x000fe40003f5c000 */
[----:B------:R-:W-:Y:S02]  /*3470*/  @P1 SHF.L.U32 R134, R134, 0x10, RZ ;  /* 0x0000001086861819 */ /* 0x000fe400000006ff */
[----:B------:R-:W-:Y:S02]  /*3480*/  FSEL R157, R142, RZ, !P2 ;  /* 0x000000ff8e9d7208 */ /* 0x000fe40005000000 */
[----:B------:R-:W-:Y:S02]  /*3490*/  PLOP3.LUT P3, PT, P2, PT, PT, 0x8, 0x80 ;  /* 0x000000000080781c */ /* 0x000fe4000176e170 */
[----:B------:R-:W-:Y:S01]  /*34a0*/  ISETP.NE.AND P2, PT, R144, 0x1, PT ;  /* 0x000000019000780c */ /* 0x000fe20003f45270 */
[----:B------:R-:W-:Y:S01]  /*34b0*/  @P1 FADD.FTZ R157, R134, R157 ;  /* 0x0000009d869d1221 */ /* 0x000fe20000010000 */
[----:B------:R-:W-:-:S04]  /*34c0*/  IMAD.MOV.U32 R134, RZ, RZ, R132 ;  /* 0x000000ffff867224 */ /* 0x000fc800078e0084 */
[----:B------:R-:W-:-:S05]  /*34d0*/  F2FP.BF16.F32.PACK_AB R109, RZ, R157 ;  /* 0x0000009dff6d723e */ /* 0x000fca00000010ff */
[----:B------:R-:W-:Y:S02]  /*34e0*/  @P3 LOP3.LUT R148, R148, 0x2, RZ, 0xfc, !PT ;  /* 0x0000000294943812 */ /* 0x000fe400078efcff */
        /* <DEDUP_REMOVED lines=9> */
.L_x_2791:
        /* <DEDUP_REMOVED lines=13> */
.L_x_2793:
[----:B------:R-:W-:Y:S05]  /*3650*/  BSYNC.RECONVERGENT B2 ;  /* 0x0000000000027941 */ /* 0x000fea0003800200 */
.L_x_2792:
        /* <DEDUP_REMOVED lines=61> */
.L_x_2790:
[----:B------:R-:W-:Y:S05]  /*3a30*/  BSYNC.RECONVERGENT B1 ;  /* 0x0000000000017941 */ /* 0x000fea0003800200 */
.L_x_2789:
        /* <DEDUP_REMOVED lines=10> */
[----:B------:R-:W-:Y:S02]  /*3ae0*/  MOV R142, R132 ;  /* 0x00000084008e7202 */ /* 0x000fe40000000f00 */
[----:B------:R-:W-:Y:S01]  /*3af0*/  PLOP3.LUT P2, PT, P2, PT, PT, 0x8, 0x80 ;  /* 0x000000000080781c */ /* 0x000fe2000174e170 */
        /* <DEDUP_REMOVED lines=12> */
.L_x_2796:
        /* <DEDUP_REMOVED lines=13> */
.L_x_2798:
[----:B------:R-:W-:Y:S05]  /*3c90*/  BSYNC.RECONVERGENT B2 ;  /* 0x0000000000027941 */ /* 0x000fea0003800200 */
.L_x_2797:
        /* <DEDUP_REMOVED lines=61> */
.L_x_2795:
[----:B------:R-:W-:Y:S05]  /*4070*/  BSYNC.RECONVERGENT B1 ;  /* 0x0000000000017941 */ /* 0x000fea0003800200 */
.L_x_2794:
        /* <DEDUP_REMOVED lines=9> */
[----:B------:R-:W-:-:S04]  /*4110*/  FSETP.GTU.FTZ.AND P3, PT, R165, R114, PT ;  /* 0x00000072a500720b */ /* 0x000fc80003f7c000 */
        /* <DEDUP_REMOVED lines=14> */
.L_x_2801:
        /* <DEDUP_REMOVED lines=13> */
.L_x_2803:
[----:B------:R-:W-:Y:S05]  /*42d0*/  BSYNC.RECONVERGENT B2 ;  /* 0x0000000000027941 */ /* 0x000fea0003800200 */
.L_x_2802:
        /* <DEDUP_REMOVED lines=61> */
.L_x_2800:
[----:B------:R-:W-:Y:S05]  /*46b0*/  BSYNC.RECONVERGENT B1 ;  /* 0x0000000000017941 */ /* 0x000fea0003800200 */
.L_x_2799:
[----:B------:R-:W-:Y:S01]  /*46c0*/  I2FP.F32.U32 R134, R134 ;  /* 0x0000008600867245 */ /* 0x000fe20000201000 */
[----:B------:R-:W-:Y:S01]  /*46d0*/  IMAD.U32 R144, R111, 0x10000, RZ ;  /* 0x000100006f907824 */ /* 0x000fe200078e00ff */
[----:B------:R-:W-:Y:S01]  /*46e0*/  ISETP.NE.AND P5, PT, R156, 0x1, PT ;  /* 0x000000019c00780c */ /* 0x000fe20003fa5270 */
[----:B------:R-:W-:Y:S01]  /*46f0*/  BSSY.RECONVERGENT B1, `(.L_x_2804) ;  /* 0x0000060000017945 */ /* 0x000fe20003800200 */
[----:B------:R-:W-:Y:S02]  /*4700*/  IMAD.MOV.U32 R146, RZ, RZ, R132 ;  /* 0x000000ffff927224 */ /* 0x000fe400078e0084 */
[----:B------:R-:W-:Y:S01]  /*4710*/  FFMA.FTZ R165, R134, R115, 1.1641532182693481445e-10 ;  /* 0x2f00000086a57423 */ /* 0x000fe20000010073 */
[----:B------:R-:W-:Y:S01]  /*4720*/  FMUL.FTZ R144, R144, R113 ;  /* 0x0000007190907220 */ /* 0x000fe20000410000 */
[----:B------:R-:W-:-:S03]  /*4730*/  @P1 SHF.L.U32 R134, R7, 0x10, RZ ;  /* 0x0000001007861819 */ /* 0x000fc600000006ff */
[----:B------:R-:W-:-:S04]  /*4740*/  FSETP.GTU.FTZ.AND P4, PT, R165, R114, PT ;  /* 0x00000072a500720b */ /* 0x000fc80003f9c000 */
[----:B------:R-:W-:Y:S02]  /*4750*/  FSEL R165, R144, RZ, !P4 ;  /* 0x000000ff90a57208 */ /* 0x000fe40006000000 */
[----:B------:R-:W-:Y:S02]  /*4760*/  PRMT R144, R111, 0x7632, R144 ;  /* 0x000076326f907816 */ /* 0x000fe40000000090 */
[----:B------:R-:W-:Y:S01]  /*4770*/  PLOP3.LUT P4, PT, P4, PT, PT, 0x8, 0x80 ;  /* 0x000000000080781c */ /* 0x000fe2000278e170 */
        /* <DEDUP_REMOVED lines=12> */
.L_x_2806:
        /* <DEDUP_REMOVED lines=13> */
.L_x_2808:
[----:B------:R-:W-:Y:S05]  /*4910*/  BSYNC.RECONVERGENT B2 ;  /* 0x0000000000027941 */ /* 0x000fea0003800200 */
.L_x_2807:
        /* <DEDUP_REMOVED lines=61> */
.L_x_2805:
[----:B------:R-:W-:Y:S05]  /*4cf0*/  BSYNC.RECONVERGENT B1 ;  /* 0x0000000000017941 */ /* 0x000fea0003800200 */
.L_x_2804:
[----:B------:R-:W-:Y:S02]  /*4d00*/  I2FP.F32.U32 R146, R146 ;  /* 0x0000009200927245 */ /* 0x000fe40000201000 */
[----:B------:R-:W-:Y:S02]  /*4d10*/  SHF.L.U32 R144, R144, 0x10, RZ ;  /* 0x0000001090907819 */ /* 0x000fe400000006ff */
[----:B------:R-:W-:Y:S01]  /*4d20*/  @P1 PRMT R154, R7, 0x7632, R154 ;  /* 0x00007632079a1816 */ /* 0x000fe2000000009a */
[----:B------:R-:W-:Y:S01]  /*4d30*/  FFMA.FTZ R115, R146, R115, 1.1641532182693481445e-10 ;  /* 0x2f00000092737423 */ /* 0x000fe20000010073 */
[----:B------:R-:W-:Y:S01]  /*4d40*/  PRMT R110, R110, 0x5410, R142 ;  /* 0x000054106e6e7816 */ /* 0x000fe2000000008e */
[----:B------:R-:W-:Y:S01]  /*4d50*/  FMUL.FTZ R144, R144, R113 ;  /* 0x0000007190907220 */ /* 0x000fe20000410000 */
[----:B------:R-:W-:Y:S01]  /*4d60*/  PRMT R109, R140, 0x5410, R109 ;  /* 0x000054108c6d7816 */ /* 0x000fe2000000006d */
[----:B------:R-:W-:Y:S01]  /*4d70*/  @P1 IMAD.U32 R154, R154, 0x10000, RZ ;  /* 0x000100009a9a1824 */ /* 0x000fe200078e00ff */
[----:B------:R-:W-:-:S02]  /*4d80*/  FSETP.GTU.FTZ.AND P5, PT, R115, R114, PT ;  /* 0x000000727300720b */ /* 0x000fc40003fbc000 */
[----:B------:R-:W-:Y:S02]  /*4d90*/  PRMT R108, R112, 0x5410, R108 ;  /* 0x00005410706c7816 */ /* 0x000fe4000000006c */
[----:B------:R-:W-:Y:S02]  /*4da0*/  FSEL R177, R144, RZ, !P5 ;  /* 0x000000ff90b17208 */ /* 0x000fe40006800000 */
[----:B------:R-:W-:-:S03]  /*4db0*/  PLOP3.LUT P5, PT, P5, PT, PT, 0x8, 0x80 ;  /* 0x000000000080781c */ /* 0x000fc60002fae170 */
[----:B------:R-:W-:-:S05]  /*4dc0*/  @P1 FADD.FTZ R177, R154, R177 ;  /* 0x000000b19ab11221 */ /* 0x000fca0000010000 */
[----:B------:R-:W-:-:S04]  /*4dd0*/  F2FP.BF16.F32.PACK_AB R113, RZ, R177 ;  /* 0x000000b1ff71723e */ /* 0x000fc800000010ff */
[----:B------:R-:W-:Y:S01]  /*4de0*/  PRMT R111, R111, 0x5410, R113 ;  /* 0x000054106f6f7816 */ /* 0x000fe20000000071 */
[----:B------:R-:W-:Y:S06]  /*4df0*/  BRA `(.L_x_2809) ;  /* 0x0000006000647947 */ /* 0x000fec0003800000 */
.L_x_2768:
[----:B------:R-:W-:Y:S01]  /*4e00*/  ISETP.NE.AND P2, PT, R134, 0x1, PT ;  /* 0x000000018600780c */ /* 0x000fe20003f45270 */
[----:B------:R-:W-:Y:S01]  /*4e10*/  BSSY.RECONVERGENT B1, `(.L_x_2810) ;  /* 0x0000059000017945 */ /* 0x000fe20003800200 */
[----:B------:R-:W-:Y:S01]  /*4e20*/  VIADD R112, R2, 0x8ff34781 ;  /* 0x8ff3478102707836 */ /* 0x000fe20000000000 */
[C---:B------:R-:W-:Y:S01]  /*4e30*/  IADD3 R113, PT, PT, R3.reuse, 0x1fd5c5a3, RZ ;  /* 0x1fd5c5a303717810 */ /* 0x040fe20007ffe0ff */
[----:B------:R-:W-:Y:S01]  /*4e40*/  VIADD R114, R3, 0x96a522ad ;  /* 0x96a522ad03727836 */ /* 0x000fe20000000000 */
[----:B------:R-:W-:Y:S01]  /*4e50*/  MOV R115, R132 ;  /* 0x0000008400737202 */ /* 0x000fe20000000f00 */
[----:B------:R-:W-:Y:S02]  /*4e60*/  IMAD.MOV.U32 R126, RZ, RZ, 0x2 ;  /* 0x00000002ff7e7424 */ /* 0x000fe400078e00ff */
[----:B------:R-:W-:-:S05]  /*4e70*/  IMAD.MOV.U32 R0, RZ, RZ, R140 ;  /* 0x000000ffff007224 */ /* 0x000fca00078e008c */
        /* <DEDUP_REMOVED lines=11> */
.L_x_2812:
        /* <DEDUP_REMOVED lines=13> */
.L_x_2814:
[----:B------:R-:W-:Y:S05]  /*5000*/  BSYNC.RECONVERGENT B2 ;  /* 0x0000000000027941 */ /* 0x000fea0003800200 */
.L_x_2813:
[----:B------:R-:W-:Y:S01]  /*5010*/  IMAD.WIDE.U32 R124, R152, -0x326172a9, RZ ;  /* 0xcd9e8d57987c7825 */ /* 0x000fe200078e00ff */
[----:B------:R-:W-:Y:S02]  /*5020*/  LOP3.LUT R132, R135, R123, R3, 0x96, !PT ;  /* 0x0000007b87847212 */ /* 0x000fe400078e9603 */
[----:B------:R-:W-:Y:S01]  /*5030*/  IADD3 R115, PT, PT, R2, -0x61c88647, RZ ;  /* 0x9e3779b902737810 */ /* 0x000fe20007ffe0ff */
[----:B------:R-:W-:Y:S01]  /*5040*/  VIADD R121, R3, 0xbb67ae85 ;  /* 0xbb67ae8503797836 */ /* 0x000fe20000000000 */
[----:B------:R-:W-:Y:S01]  /*5050*/  LOP3.LUT R126, R117, R125, R2, 0x96, !PT ;  /* 0x0000007d757e7212 */ /* 0x000fe200078e9602 */
[----:B------:R-:W-:-:S04]  /*5060*/  IMAD.WIDE.U32 R132, R132, -0x326172a9, RZ ;  /* 0xcd9e8d5784847825 */ /* 0x000fc800078e00ff */
[----:B------:R-:W-:Y:S01]  /*5070*/  IMAD.WIDE.U32 R126, R126, -0x2daee0ad, RZ ;  /* 0xd2511f537e7e7825 */ /* 0x000fe200078e00ff */
[----:B------:R-:W-:-:S04]  /*5080*/  LOP3.LUT R115, R115, R124, R133, 0x96, !PT ;  /* 0x0000007c73737212 */ /* 0x000fc800078e9685 */
        /* <DEDUP_REMOVED lines=17> */
[----:B------:R-:W-:-:S05]  /*51a0*/  VIADD R115, R2, 0x78dde6e4 ;  /* 0x78dde6e402737836 */ /* 0x000fca0000000000 */
[----:B------:R-:W-:Y:S01]  /*51b0*/  LOP3.LUT R115, R115, R132, R125, 0x96, !PT ;  /* 0x0000008473737212 */ /* 0x000fe200078e967d */
[----:B------:R-:W-:-:S04]  /*51c0*/  IMAD.WIDE.U32 R132, R121, -0x326172a9, RZ ;  /* 0xcd9e8d5779847825 */ /* 0x000fc800078e00ff */
[----:B------:R-:W-:Y:S02]  /*51d0*/  VIADD R121, R2, 0x1715609d ;  /* 0x1715609d02797836 */ /* 0x000fe40000000000 */
[----:B------:R-:W-:Y:S01]  /*51e0*/  IMAD.WIDE.U32 R126, R115, -0x2daee0ad, RZ ;  /* 0xd2511f53737e7825 */ /* 0x000fe200078e00ff */
[----:B------:R-:W-:Y:S02]  /*51f0*/  IADD3 R115, PT, PT, R3, -0x56f99767, RZ ;  /* 0xa906689903737810 */ /* 0x000fe40007ffe0ff */
[----:B------:R-:W-:Y:S02]  /*5200*/  LOP3.LUT R121, R121, R124, R133, 0x96, !PT ;  /* 0x0000007c79797212 */ /* 0x000fe400078e9685 */
[----:B------:R-:W-:-:S03]  /*5210*/  LOP3.LUT R115, R115, R122, R127, 0x96, !PT ;  /* 0x0000007a73737212 */ /* 0x000fc600078e967f */
[----:B------:R-:W-:-:S04]  /*5220*/  IMAD.WIDE.U32 R122, R121, -0x2daee0ad, RZ ;  /* 0xd2511f53797a7825 */ /* 0x000fc800078e00ff */
[----:B------:R-:W-:Y:S02]  /*5230*/  VIADD R121, R3, 0x646e171e ;  /* 0x646e171e03797836 */ /* 0x000fe40000000000 */
[----:B------:R-:W-:-:S03]  /*5240*/  IMAD.WIDE.U32 R124, R115, -0x326172a9, RZ ;  /* 0xcd9e8d57737c7825 */ /* 0x000fc600078e00ff */
[----:B------:R-:W-:Y:S01]  /*5250*/  LOP3.LUT R121, R121, R126, R123, 0x96, !PT ;  /* 0x0000007e79797212 */ /* 0x000fe200078e967b */
[----:B------:R-:W-:-:S05]  /*5260*/  VIADD R115, R2, 0xb54cda56 ;  /* 0xb54cda5602737836 */ /* 0x000fca0000000000 */
        /* <DEDUP_REMOVED lines=8> */
[----:B------:R-:W-:Y:S02]  /*52f0*/  VIADD R121, R3, 0xdb3d7428 ;  /* 0xdb3d742803797836 */ /* 0x000fe40000000000 */
[----:B------:R-:W-:-:S03]  /*5300*/  IMAD.WIDE.U32 R122, R122, -0x326172a9, RZ ;  /* 0xcd9e8d577a7a7825 */ /* 0x000fc600078e00ff */
[----:B------:R-:W-:Y:S01]  /*5310*/  LOP3.LUT R121, R121, R126, R145, 0x96, !PT ;  /* 0x0000007e79797212 */ /* 0x000fe200078e9691 */
[----:B------:R-:W-:Y:S01]  /*5320*/  IMAD.MOV.U32 R126, RZ, RZ, RZ ;  /* 0x000000ffff7e7224 */ /* 0x000fe200078e00ff */
[----:B------:R-:W-:Y:S01]  /*5330*/  LOP3.LUT R124, R115, R132, R123, 0x96, !PT ;  /* 0x00000084737c7212 */ /* 0x000fe200078e967b */
[----:B------:R-:W-:Y:S02]  /*5340*/  IMAD.MOV.U32 R115, RZ, RZ, R140 ;  /* 0x000000ffff737224 */ /* 0x000fe400078e008c */
[----:B------:R-:W-:-:S04]  /*5350*/  IMAD.WIDE.U32 R132, R121, -0x326172a9, RZ ;  /* 0xcd9e8d5779847825 */ /* 0x000fc800078e00ff */
[----:B------:R-:W-:Y:S01]  /*5360*/  IMAD.WIDE.U32 R124, R124, -0x2daee0ad, RZ ;  /* 0xd2511f537c7c7825 */ /* 0x000fe200078e00ff */
[----:B------:R-:W-:-:S04]  /*5370*/  LOP3.LUT R122, R112, R122, R133, 0x96, !PT ;  /* 0x0000007a707a7212 */ /* 0x000fc800078e9685 */
[----:B------:R-:W-:Y:S02]  /*5380*/  LOP3.LUT R121, R114, R144, R125, 0x96, !PT ;  /* 0x0000009072797212 */ /* 0x000fe400078e967d */
[----:B------:R-:W-:-:S07]  /*5390*/  MOV R0, R124 ;  /* 0x0000007c00007202 */ /* 0x000fce0000000f00 */
.L_x_2811:
[----:B------:R-:W-:Y:S05]  /*53a0*/  BSYNC.RECONVERGENT B1 ;  /* 0x0000000000017941 */ /* 0x000fea0003800200 */
.L_x_2810:
[----:B------:R-:W0:Y:S01]  /*53b0*/  LDC R140, c[0x0][0x404] ;  /* 0x00010100ff8c7b82 */ /* 0x000e220000000800 */
[----:B------:R-:W-:Y:S01]  /*53c0*/  I2FP.F32.U32 R124, R115 ;  /* 0x00000073007c7245 */ /* 0x000fe20000201000 */
[----:B------:R-:W-:Y:S01]  /*53d0*/  HFMA2 R115, -RZ, RZ, 0.1171875, 0 ;  /* 0x2f800000ff737431 */ /* 0x000fe200000001ff */
[----:B------:R-:W-:Y:S01]  /*53e0*/  ISETP.NE.AND P3, PT, R126, 0x1, PT ;  /* 0x000000017e00780c */ /* 0x000fe20003f65270 */
[----:B-----5:R-:W-:Y:S01]  /*53f0*/  IMAD.U32 R125, R108, 0x10000, RZ ;  /* 0x000100006c7d7824 */ /* 0x020fe200078e00ff */
[----:B------:R-:W-:Y:S01]  /*5400*/  LOP3.LUT R148, R148, 0xffffffef, RZ, 0xc0, !PT ;  /* 0xffffffef94947812 */ /* 0x000fe200078ec0ff */
[----:B------:R-:W-:Y:S01]  /*5410*/  BSSY.RECONVERGENT B1, `(.L_x_2815) ;  /* 0x000005b000017945 */ /* 0x000fe20003800200 */
[----:B------:R-:W-:Y:S01]  /*5420*/  FFMA.FTZ R123, R124, R115, 1.1641532182693481445e-10 ;  /* 0x2f0000007c7b7423 */ /* 0x000fe20000010073 */
[----:B------:R-:W1:Y:S01]  /*5430*/  LDC R138, c[0x0][0x408] ;  /* 0x00010200ff8a7b82 */ /* 0x000e620000000800 */
[----:B------:R-:W-:-:S03]  /*5440*/  IMAD.MOV.U32 R134, RZ, RZ, 0x2 ;  /* 0x00000002ff867424 */ /* 0x000fc600078e00ff */
[----:B0-----:R-:W-:Y:S02]  /*5450*/  FSETP.GTU.FTZ.AND P2, PT, R123, R140, PT ;  /* 0x0000008c7b00720b */ /* 0x001fe40003f5c000 */
[----:B------:R-:W-:Y:S02]  /*5460*/  PRMT R123, R108, 0x7632, R123 ;  /* 0x000076326c7b7816 */ /* 0x000fe4000000007b */
[----:B------:R-:W-:Y:S02]  /*5470*/  PLOP3.LUT P4, PT, P2, PT, PT, 0x8, 0x80 ;  /* 0x000000000080781c */ /* 0x000fe4000178e170 */
[----:B------:R-:W-:Y:S01]  /*5480*/  MOV R108, R132 ;  /* 0x00000084006c7202 */ /* 0x000fe20000000f00 */
[----:B-1----:R-:W-:-:S05]  /*5490*/  FMUL.FTZ R125, R125, R138 ;  /* 0x0000008a7d7d7220 */ /* 0x002fca0000410000 */
[----:B------:R-:W-:-:S05]  /*54a0*/  FSEL R128, R125, RZ, !P2 ;  /* 0x000000ff7d807208 */ /* 0x000fca0005000000 */
        /* <DEDUP_REMOVED lines=10> */
.L_x_2817:
        /* <DEDUP_REMOVED lines=13> */
.L_x_2819:
[----:B------:R-:W-:Y:S05]  /*5620*/  BSYNC.RECONVERGENT B2 ;  /* 0x0000000000027941 */ /* 0x000fea0003800200 */
.L_x_2818:
        /* <DEDUP_REMOVED lines=45> */
[----:B------:R-:W-:Y:S01]  /*5900*/  VIADD R121, R2, 0xf1bbcdc8 ;  /* 0xf1bbcdc802797836 */ /* 0x000fe20000000000 */
[----:B------:R-:W-:Y:S01]  /*5910*/  LOP3.LUT R126, R113, R124, R133, 0x96, !PT ;  /* 0x0000007c717e7212 */ /* 0x000fe200078e9685 */
[----:B------:R-:W-:-:S04]  /*5920*/  IMAD.WIDE.U32 R124, R125, -0x2daee0ad, RZ ;  /* 0xd2511f537d7c7825 */ /* 0x000fc800078e00ff */
[----:B------:R-:W-:Y:S02]  /*5930*/  VIADD R133, R3, 0xdb3d7428 ;  /* 0xdb3d742803857836 */ /* 0x000fe40000000000 */
[----:B------:R-:W-:-:S03]  /*5940*/  IMAD.WIDE.U32 R126, R126, -0x326172a9, RZ ;  /* 0xcd9e8d577e7e7825 */ /* 0x000fc600078e00ff */
[----:B------:R-:W-:Y:S02]  /*5950*/  LOP3.LUT R133, R133, R132, R125, 0x96, !PT ;  /* 0x0000008485857212 */ /* 0x000fe400078e967d */
[----:B------:R-:W-:-:S03]  /*5960*/  LOP3.LUT R144, R121, R144, R127, 0x96, !PT ;  /* 0x0000009079907212 */ /* 0x000fc600078e967f */
[----:B------:R-:W-:-:S04]  /*5970*/  IMAD.WIDE.U32 R132, R133, -0x326172a9, RZ ;  /* 0xcd9e8d5785847825 */ /* 0x000fc800078e00ff */
[----:B------:R-:W-:Y:S01]  /*5980*/  IMAD.WIDE.U32 R144, R144, -0x2daee0ad, RZ ;  /* 0xd2511f5390907825 */ /* 0x000fe200078e00ff */
[----:B------:R-:W-:-:S03]  /*5990*/  LOP3.LUT R122, R112, R126, R133, 0x96, !PT ;  /* 0x0000007e707a7212 */ /* 0x000fc600078e9685 */
[----:B------:R-:W-:Y:S01]  /*59a0*/  IMAD.MOV.U32 R0, RZ, RZ, R144 ;  /* 0x000000ffff007224 */ /* 0x000fe200078e0090 */
[----:B------:R-:W-:-:S07]  /*59b0*/  LOP3.LUT R121, R114, R124, R145, 0x96, !PT ;  /* 0x0000007c72797212 */ /* 0x000fce00078e9691 */
.L_x_2816:
[----:B------:R-:W-:Y:S05]  /*59c0*/  BSYNC.RECONVERGENT B1 ;  /* 0x0000000000017941 */ /* 0x000fea0003800200 */
.L_x_2815:
[----:B------:R-:W-:Y:S01]  /*59d0*/  I2FP.F32.U32 R108, R108 ;  /* 0x0000006c006c7245 */ /* 0x000fe20000201000 */
[----:B------:R-:W-:Y:S01]  /*59e0*/  @P1 IMAD.U32 R133, R4, 0x10000, RZ ;  /* 0x0001000004851824 */ /* 0x000fe200078e00ff */
[----:B------:R-:W-:Y:S01]  /*59f0*/  SHF.L.U32 R127, R8, 0x10, RZ ;  /* 0x00000010087f7819 */ /* 0x000fe200000006ff */
[----:B------:R-:W-:Y:S01]  /*5a00*/  BSSY.RECONVERGENT B1, `(.L_x_2820) ;  /* 0x000005e000017945 */ /* 0x000fe20003800200 */
[----:B------:R-:W-:Y:S01]  /*5a10*/  ISETP.NE.AND P3, PT, R134, 0x1, PT ;  /* 0x000000018600780c */ /* 0x000fe20003f65270 */
[----:B------:R-:W-:Y:S01]  /*5a20*/  FFMA.FTZ R125, R108, R115, 1.1641532182693481445e-10 ;  /* 0x2f0000006c7d7423 */ /* 0x000fe20000010073 */
[----:B------:R-:W-:Y:S02]  /*5a30*/  HFMA2 R126, -RZ, RZ, 0, 1.1920928955078125e-07 ;  /* 0x00000002ff7e7431 */ /* 0x000fe400000001ff */
[----:B------:R-:W-:Y:S01]  /*5a40*/  FMUL.FTZ R127, R127, R138 ;  /* 0x0000008a7f7f7220 */ /* 0x000fe20000410000 */
[----:B------:R-:W-:Y:S01]  /*5a50*/  IMAD.MOV.U32 R124, RZ, RZ, R132 ;  /* 0x000000ffff7c7224 */ /* 0x000fe200078e0084 */
[----:B------:R-:W-:-:S04]  /*5a60*/  FSETP.GTU.FTZ.AND P2, PT, R125, R140, PT ;  /* 0x0000008c7d00720b */ /* 0x000fc80003f5c000 */
[----:B------:R-:W-:Y:S02]  /*5a70*/  FSEL R127, R127, RZ, !P2 ;  /* 0x000000ff7f7f7208 */ /* 0x000fe40005000000 */
[----:B------:R-:W-:-:S03]  /*5a80*/  SEL R130, RZ, 0x1, P2 ;  /* 0x00000001ff827807 */ /* 0x000fc60001000000 */
[----:B------:R-:W-:-:S04]  /*5a90*/  FADD.FTZ R108, R128, R127 ;  /* 0x0000007f806c7221 */ /* 0x000fc80000010000 */
[--C-:B------:R-:W-:Y:S01]  /*5aa0*/  @P1 FADD.FTZ R133, R133, R108.reuse ;  /* 0x0000006c85851221 */ /* 0x100fe20000010000 */
        /* <DEDUP_REMOVED lines=11> */
.L_x_2822:
        /* <DEDUP_REMOVED lines=13> */
.L_x_2824:
[----:B------:R-:W-:Y:S05]  /*5c30*/  BSYNC.RECONVERGENT B2 ;  /* 0x0000000000027941 */ /* 0x000fea0003800200 */
.L_x_2823:
[----:B------:R-:W-:Y:S01]  /*5c40*/  IMAD.WIDE.U32 R126, R152, -0x326172a9, RZ ;  /* 0xcd9e8d57987e7825 */ /* 0x000fe200078e00ff */
[----:B------:R-:W-:-:S03]  /*5c50*/  LOP3.LUT R146, R135, R125, R3, 0x96, !PT ;  /* 0x0000007d87927212 */ /* 0x000fc600078e9603 */
[----:B------:R-:W-:Y:S01]  /*5c60*/  VIADD R121, R2, 0x9e3779b9 ;  /* 0x9e3779b902797836 */ /* 0x000fe20000000000 */
[----:B------:R-:W-:Y:S01]  /*5c70*/  LOP3.LUT R144, R117, R127, R2, 0x96, !PT ;  /* 0x0000007f75907212 */ /* 0x000fe200078e9602 */
        /* <DEDUP_REMOVED lines=39> */
[----:B------:R-:W-:Y:S02]  /*5ef0*/  IADD3 R121, PT, PT, R2, -0xe443238, RZ ;  /* 0xf1bbcdc802797810 */ /* 0x000fe40007ffe0ff */
        /* <DEDUP_REMOVED lines=10> */
[----:B------:R-:W-:Y:S01]  /*5fa0*/  LOP3.LUT R121, R114, R124, R145, 0x96, !PT ;  /* 0x0000007c72797212 */ /* 0x000fe200078e9691 */
[----:B------:R-:W-:Y:S01]  /*5fb0*/  IMAD.MOV.U32 R124, RZ, RZ, R0 ;  /* 0x000000ffff7c7224 */ /* 0x000fe200078e0000 */
[----:B------:R-:W-:Y:S01]  /*5fc0*/  MOV R0, R144 ;  /* 0x0000009000007202 */ /* 0x000fe20000000f00 */
[----:B------:R-:W-:-:S07]  /*5fd0*/  IMAD.MOV.U32 R126, RZ, RZ, RZ ;  /* 0x000000ffff7e7224 */ /* 0x000fce00078e00ff */
.L_x_2821:
[----:B------:R-:W-:Y:S05]  /*5fe0*/  BSYNC.RECONVERGENT B1 ;  /* 0x0000000000017941 */ /* 0x000fea0003800200 */
.L_x_2820:
[----:B------:R-:W-:Y:S01]  /*5ff0*/  I2FP.F32.U32 R124, R124 ;  /* 0x0000007c007c7245 */ /* 0x000fe20000201000 */
[----:B------:R-:W-:Y:S01]  /*6000*/  IMAD.U32 R123, R123, 0x10000, RZ ;  /* 0x000100007b7b7824 */ /* 0x000fe200078e00ff */
[----:B------:R-:W-:Y:S01]  /*6010*/  ISETP.NE.AND P3, PT, R126, 0x1, PT ;  /* 0x000000017e00780c */ /* 0x000fe20003f65270 */
[----:B------:R-:W-:Y:S01]  /*6020*/  BSSY.RECONVERGENT B1, `(.L_x_2825) ;  /* 0x000005b000017945 */ /* 0x000fe20003800200 */
[----:B------:R-:W-:Y:S01]  /*6030*/  LOP3.LUT R148, R148, 0xfffffff7, RZ, 0xc0, !PT ;  /* 0xfffffff794947812 */ /* 0x000fe200078ec0ff */
[----:B------:R-:W-:Y:S01]  /*6040*/  FFMA.FTZ R125, R124, R115, 1.1641532182693481445e-10 ;  /* 0x2f0000007c7d7423 */ /* 0x000fe20000010073 */
[----:B------:R-:W-:Y:S01]  /*6050*/  FMUL.FTZ R123, R123, R138 ;  /* 0x0000008a7b7b7220 */ /* 0x000fe20000410000 */
[----:B------:R-:W-:Y:S02]  /*6060*/  HFMA2 R127, -RZ, RZ, 0, 1.1920928955078125e-07 ;  /* 0x00000002ff7f7431 */ /* 0x000fe400000001ff */
[----:B------:R-:W-:Y:S01]  /*6070*/  IMAD.MOV.U32 R124, RZ, RZ, R132 ;  /* 0x000000ffff7c7224 */ /* 0x000fe200078e0084 */
[----:B------:R-:W-:-:S04]  /*6080*/  FSETP.GTU.FTZ.AND P2, PT, R125, R140, PT ;  /* 0x0000008c7d00720b */ /* 0x000fc80003f5c000 */
[----:B------:R-:W-:Y:S02]  /*6090*/  PLOP3.LUT P4, PT, P2, PT, PT, 0x8, 0x80 ;  /* 0x000000000080781c */ /* 0x000fe4000178e170 */
[----:B------:R-:W-:-:S11]  /*60a0*/  FSEL R128, R123, RZ, !P2 ;  /* 0x000000ff7b807208 */ /* 0x000fd60005000000 */
        /* <DEDUP_REMOVED lines=10> */
.L_x_2827:
        /* <DEDUP_REMOVED lines=13> */
.L_x_2829:
[----:B------:R-:W-:Y:S05]  /*6220*/  BSYNC.RECONVERGENT B2 ;  /* 0x0000000000027941 */ /* 0x000fea0003800200 */
.L_x_2828:
        /* <DEDUP_REMOVED lines=58> */
.L_x_2826:
[----:B------:R-:W-:Y:S05]  /*65d0*/  BSYNC.RECONVERGENT B1 ;  /* 0x0000000000017941 */ /* 0x000fea0003800200 */
.L_x_2825:
[----:B------:R-:W-:Y:S01]  /*65e0*/  PRMT R123, R8, 0x7632, R123 ;  /* 0x00007632087b7816 */ /* 0x000fe2000000007b */
[----:B------:R-:W-:Y:S01]  /*65f0*/  BSSY.RECONVERGENT B1, `(.L_x_2830) ;  /* 0x0000062000017945 */ /* 0x000fe20003800200 */
[----:B------:R-:W-:Y:S01]  /*6600*/  I2FP.F32.U32 R124, R124 ;  /* 0x0000007c007c7245 */ /* 0x000fe20000201000 */
[----:B------:R-:W-:Y:S01]  /*6610*/  IMAD.MOV.U32 R126, RZ, RZ, 0x2 ;  /* 0x00000002ff7e7424 */ /* 0x000fe200078e00ff */
[----:B------:R-:W-:Y:S01]  /*6620*/  ISETP.NE.AND P3, PT, R127, 0x1, PT ;  /* 0x000000017f00780c */ /* 0x000fe20003f65270 */
[----:B------:R-:W-:Y:S02]  /*6630*/  IMAD.U32 R125, R123, 0x10000, RZ ;  /* 0x000100007b7d7824 */ /* 0x000fe400078e00ff */
[----:B------:R-:W-:Y:S02]  /*6640*/  FFMA.FTZ R123, R124, R115, 1.1641532182693481445e-10 ;  /* 0x2f0000007c7b7423 */ /* 0x000fe40000010073 */
[----:B------:R-:W-:-:S03]  /*6650*/  FMUL.FTZ R125, R125, R138 ;  /* 0x0000008a7d7d7220 */ /* 0x000fc60000410000 */
[----:B------:R-:W-:Y:S02]  /*6660*/  FSETP.GTU.FTZ.AND P2, PT, R123, R140, PT ;  /* 0x0000008c7b00720b */ /* 0x000fe40003f5c000 */
[----:B------:R-:W-:Y:S02]  /*6670*/  @P1 PRMT R123, R4, 0x7632, R123 ;  /* 0x00007632047b1816 */ /* 0x000fe4000000007b */
[----:B------:R-:W-:Y:S02]  /*6680*/  FSEL R125, R125, RZ, !P2 ;  /* 0x000000ff7d7d7208 */ /* 0x000fe40005000000 */
[----:B------:R-:W-:-:S03]  /*6690*/  @P1 SHF.L.U32 R124, R123, 0x10, RZ ;  /* 0x000000107b7c1819 */ /* 0x000fc600000006ff */
[----:B------:R-:W-:Y:S01]  /*66a0*/  FADD.FTZ R123, R128, R125 ;  /* 0x0000007d807b7221 */ /* 0x000fe20000010000 */
[----:B------:R-:W-:-:S03]  /*66b0*/  SEL R128, RZ, 0x1, P2 ;  /* 0x00000001ff807807 */ /* 0x000fc60001000000 */
        /* <DEDUP_REMOVED lines=13> */
.L_x_2832:
        /* <DEDUP_REMOVED lines=13> */
.L_x_2834:
[----:B------:R-:W-:Y:S05]  /*6860*/  BSYNC.RECONVERGENT B2 ;  /* 0x0000000000027941 */ /* 0x000fea0003800200 */
.L_x_2833:
        /* <DEDUP_REMOVED lines=49> */
[----:B------:R-:W-:Y:S01]  /*6b80*/  LOP3.LUT R121, R121, R144, R123, 0x96, !PT ;  /* 0x0000009079797212 */ /* 0x000fe200078e967b */
[----:B------:R-:W-:Y:S02]  /*6b90*/  IMAD.MOV.U32 R123, RZ, RZ, R0 ;  /* 0x000000ffff7b7224 */ /* 0x000fe400078e0000 */
[----:B------:R-:W-:-:S04]  /*6ba0*/  IMAD.WIDE.U32 R144, R127, -0x326172a9, RZ ;  /* 0xcd9e8d577f907825 */ /* 0x000fc800078e00ff */
[----:B------:R-:W-:Y:S01]  /*6bb0*/  IMAD.WIDE.U32 R126, R121, -0x2daee0ad, RZ ;  /* 0xd2511f53797e7825 */ /* 0x000fe200078e00ff */
[----:B------:R-:W-:Y:S02]  /*6bc0*/  LOP3.LUT R122, R112, R122, R145, 0x96, !PT ;  /* 0x0000007a707a7212 */ /* 0x000fe400078e9691 */
[----:B------:R-:W-:Y:S01]  /*6bd0*/  MOV R132, R144 ;  /* 0x0000009000847202 */ /* 0x000fe20000000f00 */
[----:B------:R-:W-:Y:S02]  /*6be0*/  IMAD.MOV.U32 R0, RZ, RZ, R126 ;  /* 0x000000ffff007224 */ /* 0x000fe400078e007e */
[----:B------:R-:W-:Y:S01]  /*6bf0*/  HFMA2 R126, -RZ, RZ, 0, 0 ;  /* 0x00000000ff7e7431 */ /* 0x000fe200000001ff */
[----:B------:R-:W-:-:S07]  /*6c00*/  LOP3.LUT R121, R114, R124, R127, 0x96, !PT ;  /* 0x0000007c72797212 */ /* 0x000fce00078e967f */
.L_x_2831:
[----:B------:R-:W-:Y:S05]  /*6c10*/  BSYNC.RECONVERGENT B1 ;  /* 0x0000000000017941 */ /* 0x000fea0003800200 */
.L_x_2830:
[----:B------:R-:W-:Y:S01]  /*6c20*/  I2FP.F32.U32 R124, R123 ;  /* 0x0000007b007c7245 */ /* 0x000fe20000201000 */
[----:B------:R-:W-:Y:S01]  /*6c30*/  IMAD.U32 R125, R109, 0x10000, RZ ;  /* 0x000100006d7d7824 */ /* 0x000fe200078e00ff */
[----:B------:R-:W-:Y:S01]  /*6c40*/  ISETP.NE.AND P2, PT, R126, 0x1, PT ;  /* 0x000000017e00780c */ /* 0x000fe20003f45270 */
[----:B------:R-:W-:Y:S01]  /*6c50*/  BSSY.RECONVERGENT B1, `(.L_x_2835) ;  /* 0x000005c000017945 */ /* 0x000fe20003800200 */
[----:B------:R-:W-:Y:S01]  /*6c60*/  LOP3.LUT R148, R148, 0xfffffffb, RZ, 0xc0, !PT ;  /* 0xfffffffb94947812 */ /* 0x000fe200078ec0ff */
[----:B------:R-:W-:Y:S01]  /*6c70*/  FFMA.FTZ R123, R124, R115, 1.1641532182693481445e-10 ;  /* 0x2f0000007c7b7423 */ /* 0x000fe20000010073 */
[----:B------:R-:W-:Y:S01]  /*6c80*/  FMUL.FTZ R125, R125, R138 ;  /* 0x0000008a7d7d7220 */ /* 0x000fe20000410000 */
[----:B------:R-:W-:-:S03]  /*6c90*/  IMAD.MOV.U32 R144, RZ, RZ, 0x2 ;  /* 0x00000002ff907424 */ /* 0x000fc600078e00ff */
[----:B------:R-:W-:Y:S02]  /*6ca0*/  FSETP.GTU.FTZ.AND P3, PT, R123, R140, PT ;  /* 0x0000008c7b00720b */ /* 0x000fe40003f7c000 */
[----:B------:R-:W-:Y:S02]  /*6cb0*/  PRMT R123, R109, 0x7632, R123 ;  /* 0x000076326d7b7816 */ /* 0x000fe4000000007b */
[----:B------:R-:W-:Y:S02]  /*6cc0*/  FSEL R134, R125, RZ, !P3 ;  /* 0x000000ff7d867208 */ /* 0x000fe40005800000 */
[----:B------:R-:W-:Y:S02]  /*6cd0*/  PLOP3.LUT P3, PT, P3, PT, PT, 0x8, 0x80 ;  /* 0x000000000080781c */ /* 0x000fe40001f6e170 */
[----:B------:R-:W-:-:S11]  /*6ce0*/  MOV R109, R132 ;  /* 0x00000084006d7202 */ /* 0x000fd60000000f00 */
        /* <DEDUP_REMOVED lines=10> */
.L_x_2837:
        /* <DEDUP_REMOVED lines=13> */
.L_x_2839:
[----:B------:R-:W-:Y:S05]  /*6e60*/  BSYNC.RECONVERGENT B2 ;  /* 0x0000000000027941 */ /* 0x000fea0003800200 */
.L_x_2838:
        /* <DEDUP_REMOVED lines=46> */
[----:B------:R-:W-:-:S04]  /*7150*/  IMAD.WIDE.U32 R126, R126, -0x326172a9, RZ ;  /* 0xcd9e8d577e7e7825 */ /* 0x000fc800078e00ff */
[----:B------:R-:W-:Y:S01]  /*7160*/  VIADD R121, R3, 0xdb3d7428 ;  /* 0xdb3d742803797836 */ /* 0x000fe20000000000 */
[----:B------:R-:W-:-:S04]  /*7170*/  LOP3.LUT R109, R109, R154, R127, 0x96, !PT ;  /* 0x0000009a6d6d7212 */ /* 0x000fc800078e967f */
[----:B------:R-:W-:Y:S01]  /*7180*/  LOP3.LUT R121, R121, R144, R125, 0x96, !PT ;  /* 0x0000009079797212 */ /* 0x000fe200078e967d */
[----:B------:R-:W-:-:S04]  /*7190*/  IMAD.WIDE.U32 R144, R109, -0x2daee0ad, RZ ;  /* 0xd2511f536d907825 */ /* 0x000fc800078e00ff */
[----:B------:R-:W-:Y:S01]  /*71a0*/  IMAD.WIDE.U32 R154, R121, -0x326172a9, RZ ;  /* 0xcd9e8d57799a7825 */ /* 0x000fe200078e00ff */
[----:B------:R-:W-:-:S03]  /*71b0*/  LOP3.LUT R121, R114, R124, R145, 0x96, !PT ;  /* 0x0000007c72797212 */ /* 0x000fc600078e9691 */
[----:B------:R-:W-:Y:S01]  /*71c0*/  IMAD.MOV.U32 R109, RZ, RZ, R0 ;  /* 0x000000ffff6d7224 */ /* 0x000fe200078e0000 */
[----:B------:R-:W-:Y:S01]  /*71d0*/  LOP3.LUT R122, R112, R126, R155, 0x96, !PT ;  /* 0x0000007e707a7212 */ /* 0x000fe200078e969b */
[----:B------:R-:W-:Y:S02]  /*71e0*/  IMAD.MOV.U32 R0, RZ, RZ, R144 ;  /* 0x000000ffff007224 */ /* 0x000fe400078e0090 */
[----:B------:R-:W-:Y:S01]  /*71f0*/  HFMA2 R144, -RZ, RZ, 0, 0 ;  /* 0x00000000ff907431 */ /* 0x000fe200000001ff */
[----:B------:R-:W-:-:S07]  /*7200*/  MOV R132, R154 ;  /* 0x0000009a00847202 */ /* 0x000fce0000000f00 */
.L_x_2836:
[----:B------:R-:W-:Y:S05]  /*7210*/  BSYNC.RECONVERGENT B1 ;  /* 0x0000000000017941 */ /* 0x000fea0003800200 */
.L_x_2835:
[----:B------:R-:W-:Y:S01]  /*7220*/  I2FP.F32.U32 R124, R109 ;  /* 0x0000006d007c7245 */ /* 0x000fe20000201000 */
[----:B------:R-:W-:Y:S01]  /*7230*/  IMAD.U32 R125, R9, 0x10000, RZ ;  /* 0x00010000097d7824 */ /* 0x000fe200078e00ff */
[----:B------:R-:W-:Y:S01]  /*7240*/  BSSY.RECONVERGENT B1, `(.L_x_2840) ;  /* 0x000005f000017945 */ /* 0x000fe20003800200 */
[----:B------:R-:W-:Y:S02]  /*7250*/  IMAD.MOV.U32 R126, RZ, RZ, 0x2 ;  /* 0x00000002ff7e7424 */ /* 0x000fe400078e00ff */
        /* <DEDUP_REMOVED lines=21> */
.L_x_2842:
        /* <DEDUP_REMOVED lines=13> */
.L_x_2844:
[----:B------:R-:W-:Y:S05]  /*7480*/  BSYNC.RECONVERGENT B2 ;  /* 0x0000000000027941 */ /* 0x000fea0003800200 */
.L_x_2843:
[----:B------:R-:W-:Y:S01]  /*7490*/  IMAD.WIDE.U32 R154, R152, -0x326172a9, RZ ;  /* 0xcd9e8d57989a7825 */ /* 0x000fe200078e00ff */
[----:B------:R-:W-:Y:S02]  /*74a0*/  LOP3.LUT R164, R135, R125, R3, 0x96, !PT ;  /* 0x0000007d87a47212 */ /* 0x000fe400078e9603 */
[----:B------:R-:W-:Y:S01]  /*74b0*/  IADD3 R125, PT, PT, R3, -0x4498517b, RZ ;  /* 0xbb67ae85037d7810 */ /* 0x000fe20007ffe0ff */
[----:B------:R-:W-:Y:S01]  /*74c0*/  VIADD R121, R2, 0x9e3779b9 ;  /* 0x9e3779b902797836 */ /* 0x000fe20000000000 */
[----:B------:R-:W-:Y:S01]  /*74d0*/  LOP3.LUT R156, R117, R155, R2, 0x96, !PT ;  /* 0x0000009b759c7212 */ /* 0x000fe200078e9602 */
[----:B------:R-:W-:-:S04]  /*74e0*/  IMAD.WIDE.U32 R164, R164, -0x326172a9, RZ ;  /* 0xcd9e8d57a4a47825 */ /* 0x000fc800078e00ff */
        /* <DEDUP_REMOVED lines=41> */
[----:B------:R-:W-:-:S03]  /*7780*/  IADD3 R157, PT, PT, R3, -0x24c28bd8, RZ ;  /* 0xdb3d7428039d7810 */ /* 0x000fc60007ffe0ff */
[----:B------:R-:W-:Y:S01]  /*7790*/  IMAD.WIDE.U32 R154, R154, -0x326172a9, RZ ;  /* 0xcd9e8d579a9a7825 */ /* 0x000fe200078e00ff */
[----:B------:R-:W-:-:S04]  /*77a0*/  LOP3.LUT R157, R157, R156, R125, 0x96, !PT ;  /* 0x0000009c9d9d7212 */ /* 0x000fc800078e967d */
[----:B------:R-:W-:Y:S01]  /*77b0*/  LOP3.LUT R121, R121, R164, R155, 0x96, !PT ;  /* 0x000000a479797212 */ /* 0x000fe200078e969b */
[----:B------:R-:W-:-:S04]  /*77c0*/  IMAD.WIDE.U32 R164, R157, -0x326172a9, RZ ;  /* 0xcd9e8d579da47825 */ /* 0x000fc800078e00ff */
[----:B------:R-:W-:Y:S01]  /*77d0*/  IMAD.WIDE.U32 R156, R121, -0x2daee0ad, RZ ;  /* 0xd2511f53799c7825 */ /* 0x000fe200078e00ff */
[----:B------:R-:W-:-:S03]  /*77e0*/  LOP3.LUT R122, R112, R154, R165, 0x96, !PT ;  /* 0x0000009a707a7212 */ /* 0x000fc600078e96a5 */
[----:B------:R-:W-:Y:S01]  /*77f0*/  IMAD.MOV.U32 R132, RZ, RZ, R164 ;  /* 0x000000ffff847224 */ /* 0x000fe200078e00a4 */
[----:B------:R-:W-:Y:S02]  /*7800*/  LOP3.LUT R121, R114, R124, R157, 0x96, !PT ;  /* 0x0000007c72797212 */ /* 0x000fe400078e969d */
[----:B------:R-:W-:Y:S01]  /*7810*/  MOV R124, R0 ;  /* 0x00000000007c7202 */ /* 0x000fe20000000f00 */
[----:B------:R-:W-:-:S07]  /*7820*/  IMAD.MOV.U32 R0, RZ, RZ, R156 ;  /* 0x000000ffff007224 */ /* 0x000fce00078e009c */
.L_x_2841:
[----:B------:R-:W-:Y:S05]  /*7830*/  BSYNC.RECONVERGENT B1 ;  /* 0x0000000000017941 */ /* 0x000fea0003800200 */
.L_x_2840:
[----:B------:R-:W-:Y:S01]  /*7840*/  I2FP.F32.U32 R124, R124 ;  /* 0x0000007c007c7245 */ /* 0x000fe20000201000 */
[----:B------:R-:W-:Y:S01]  /*7850*/  BSSY.RECONVERGENT B1, `(.L_x_2845) ;  /* 0x000005d000017945 */ /* 0x000fe20003800200 */
[----:B------:R-:W-:Y:S01]  /*7860*/  SHF.L.U32 R125, R123, 0x10, RZ ;  /* 0x000000107b7d7819 */ /* 0x000fe200000006ff */
[----:B------:R-:W-:Y:S01]  /*7870*/  IMAD.MOV.U32 R146, RZ, RZ, 0x2 ;  /* 0x00000002ff927424 */ /* 0x000fe200078e00ff */
[----:B------:R-:W-:Y:S01]  /*7880*/  LOP3.LUT R148, R148, 0xfffffffd, RZ, 0xc0, !PT ;  /* 0xfffffffd94947812 */ /* 0x000fe200078ec0ff */
[----:B------:R-:W-:Y:S02]  /*7890*/  FFMA.FTZ R123, R124, R115, 1.1641532182693481445e-10 ;  /* 0x2f0000007c7b7423 */ /* 0x000fe40000010073 */
[----:B------:R-:W-:-:S03]  /*78a0*/  FMUL.FTZ R125, R125, R138 ;  /* 0x0000008a7d7d7220 */ /* 0x000fc60000410000 */
[----:B------:R-:W-:Y:S01]  /*78b0*/  FSETP.GTU.FTZ.AND P2, PT, R123, R140, PT ;  /* 0x0000008c7b00720b */ /* 0x000fe20003f5c000 */
[----:B------:R-:W-:-:S03]  /*78c0*/  IMAD.MOV.U32 R123, RZ, RZ, R132 ;  /* 0x000000ffff7b7224 */ /* 0x000fc600078e0084 */
[----:B------:R-:W-:Y:S02]  /*78d0*/  FSEL R134, R125, RZ, !P2 ;  /* 0x000000ff7d867208 */ /* 0x000fe40005000000 */
[----:B------:R-:W-:Y:S02]  /*78e0*/  PLOP3.LUT P3, PT, P2, PT, PT, 0x8, 0x80 ;  /* 0x000000000080781c */ /* 0x000fe4000176e170 */
[----:B------:R-:W-:-:S11]  /*78f0*/  ISETP.NE.AND P2, PT, R126, 0x1, PT ;  /* 0x000000017e00780c */ /* 0x000fd60003f45270 */
        /* <DEDUP_REMOVED lines=10> */
.L_x_2847:
        /* <DEDUP_REMOVED lines=13> */
.L_x_2849:
[----:B------:R-:W-:Y:S05]  /*7a70*/  BSYNC.RECONVERGENT B2 ;  /* 0x0000000000027941 */ /* 0x000fea0003800200 */
.L_x_2848:
        /* <DEDUP_REMOVED lines=51> */
[----:B------:R-:W-:Y:S01]  /*7db0*/  IMAD.WIDE.U32 R156, R155, -0x326172a9, RZ ;  /* 0xcd9e8d579b9c7825 */ /* 0x000fe200078e00ff */
[----:B------:R-:W-:-:S03]  /*7dc0*/  MOV R123, R0 ;  /* 0x00000000007b7202 */ /* 0x000fc60000000f00 */
[----:B------:R-:W-:Y:S01]  /*7dd0*/  IMAD.WIDE.U32 R154, R121, -0x2daee0ad, RZ ;  /* 0xd2511f53799a7825 */ /* 0x000fe200078e00ff */
[----:B------:R-:W-:-:S03]  /*7de0*/  LOP3.LUT R122, R112, R122, R157, 0x96, !PT ;  /* 0x0000007a707a7212 */ /* 0x000fc600078e969d */
[----:B------:R-:W-:Y:S01]  /*7df0*/  IMAD.MOV.U32 R132, RZ, RZ, R156 ;  /* 0x000000ffff847224 */ /* 0x000fe200078e009c */
[----:B------:R-:W-:Y:S01]  /*7e00*/  LOP3.LUT R121, R114, R124, R155, 0x96, !PT ;  /* 0x0000007c72797212 */ /* 0x000fe200078e969b */
[----:B------:R-:W-:-:S07]  /*7e10*/  IMAD.MOV.U32 R0, RZ, RZ, R154 ;  /* 0x000000ffff007224 */ /* 0x000fce00078e009a */
.L_x_2846:
[----:B------:R-:W-:Y:S05]  /*7e20*/  BSYNC.RECONVERGENT B1 ;  /* 0x0000000000017941 */ /* 0x000fea0003800200 */
.L_x_2845:
[----:B------:R-:W-:Y:S01]  /*7e30*/  I2FP.F32.U32 R124, R123 ;  /* 0x0000007b007c7245 */ /* 0x000fe20000201000 */
[----:B------:R-:W-:Y:S01]  /*7e40*/  BSSY.RECONVERGENT B1, `(.L_x_2850) ;  /* 0x0000062000017945 */ /* 0x000fe20003800200 */
[----:B------:R-:W-:Y:S01]  /*7e50*/  PRMT R123, R9, 0x7632, R123 ;  /* 0x00007632097b7816 */ /* 0x000fe2000000007b */
[----:B------:R-:W-:-:S03]  /*7e60*/  HFMA2 R154, -RZ, RZ, 0, 1.1920928955078125e-07 ;  /* 0x00000002ff9a7431 */ /* 0x000fc600000001ff */
[----:B------:R-:W-:Y:S01]  /*7e70*/  SHF.L.U32 R125, R123, 0x10, RZ ;  /* 0x000000107b7d7819 */ /* 0x000fe200000006ff */
[----:B------:R-:W-:-:S04]  /*7e80*/  FFMA.FTZ R123, R124, R115, 1.1641532182693481445e-10 ;  /* 0x2f0000007c7b7423 */ /* 0x000fc80000010073 */
[----:B------:R-:W-:Y:S01]  /*7e90*/  FMUL.FTZ R125, R125, R138 ;  /* 0x0000008a7d7d7220 */ /* 0x000fe20000410000 */
[----:B------:R-:W-:Y:S02]  /*7ea0*/  FSETP.GTU.FTZ.AND P2, PT, R123, R140, PT ;  /* 0x0000008c7b00720b */ /* 0x000fe40003f5c000 */
[----:B------:R-:W-:Y:S02]  /*7eb0*/  @P1 PRMT R123, R5, 0x7632, R123 ;  /* 0x00007632057b1816 */ /* 0x000fe4000000007b */
[----:B------:R-:W-:Y:S02]  /*7ec0*/  FSEL R125, R125, RZ, !P2 ;  /* 0x000000ff7d7d7208 */ /* 0x000fe40005000000 */
[----:B------:R-:W-:Y:S01]  /*7ed0*/  SEL R126, RZ, 0x1, P2 ;  /* 0x00000001ff7e7807 */ /* 0x000fe20001000000 */
[----:B------:R-:W-:Y:S01]  /*7ee0*/  @P1 IMAD.U32 R124, R123, 0x10000, RZ ;  /* 0x000100007b7c1824 */ /* 0x000fe200078e00ff */
        /* <DEDUP_REMOVED lines=15> */
.L_x_2852:
        /* <DEDUP_REMOVED lines=13> */
.L_x_2854:
[----:B------:R-:W-:Y:S05]  /*80b0*/  BSYNC.RECONVERGENT B2 ;  /* 0x0000000000027941 */ /* 0x000fea0003800200 */
.L_x_2853:
        /* <DEDUP_REMOVED lines=53> */
[----:B------:R-:W-:-:S03]  /*8410*/  LOP3.LUT R122, R112, R122, R165, 0x96, !PT ;  /* 0x0000007a707a7212 */ /* 0x000fc600078e96a5 */
[----:B------:R-:W-:Y:S01]  /*8420*/  IMAD.MOV.U32 R132, RZ, RZ, R164 ;  /* 0x000000ffff847224 */ /* 0x000fe200078e00a4 */
[----:B------:R-:W-:Y:S01]  /*8430*/  MOV R0, R154 ;  /* 0x0000009a00007202 */ /* 0x000fe20000000f00 */
[----:B------:R-:W-:Y:S01]  /*8440*/  IMAD.MOV.U32 R154, RZ, RZ, RZ ;  /* 0x000000ffff9a7224 */ /* 0x000fe200078e00ff */
[----:B------:R-:W-:-:S07]  /*8450*/  LOP3.LUT R121, R114, R124, R155, 0x96, !PT ;  /* 0x0000007c72797212 */ /* 0x000fce00078e969b */
.L_x_2851:
[----:B------:R-:W-:Y:S05]  /*8460*/  BSYNC.RECONVERGENT B1 ;  /* 0x0000000000017941 */ /* 0x000fea0003800200 */
.L_x_2850:
[----:B------:R-:W-:Y:S01]  /*8470*/  I2FP.F32.U32 R124, R123 ;  /* 0x0000007b007c7245 */ /* 0x000fe20000201000 */
[----:B------:R-:W-:Y:S01]  /*8480*/  IMAD.U32 R155, R110, 0x10000, RZ ;  /* 0x000100006e9b7824 */ /* 0x000fe200078e00ff */
[----:B------:R-:W-:Y:S01]  /*8490*/  ISETP.NE.AND P3, PT, R154, 0x1, PT ;  /* 0x000000019a00780c */ /* 0x000fe20003f65270 */
[----:B------:R-:W-:Y:S01]  /*84a0*/  BSSY.RECONVERGENT B1, `(.L_x_2855) ;  /* 0x000005a000017945 */ /* 0x000fe20003800200 */
[----:B------:R-:W-:Y:S02]  /*84b0*/  HFMA2 R146, -RZ, RZ, 0, 1.1920928955078125e-07 ;  /* 0x00000002ff927431 */ /* 0x000fe400000001ff */
[----:B------:R-:W-:Y:S01]  /*84c0*/  FFMA.FTZ R125, R124, R115, 1.1641532182693481445e-10 ;  /* 0x2f0000007c7d7423 */ /* 0x000fe20000010073 */
[----:B------:R-:W-:Y:S01]  /*84d0*/  FMUL.FTZ R134, R155, R138 ;  /* 0x0000008a9b867220 */ /* 0x000fe20000410000 */
[----:B------:R-:W-:Y:S01]  /*84e0*/  PRMT R123, R110, 0x7632, R123 ;  /* 0x000076326e7b7816 */ /* 0x000fe2000000007b */
[----:B------:R-:W-:Y:S02]  /*84f0*/  IMAD.MOV.U32 R110, RZ, RZ, R132 ;  /* 0x000000ffff6e7224 */ /* 0x000fe400078e0084 */
        /* <DEDUP_REMOVED lines=12> */
.L_x_2857:
        /* <DEDUP_REMOVED lines=13> */
.L_x_2859:
[----:B------:R-:W-:Y:S05]  /*8690*/  BSYNC.RECONVERGENT B2 ;  /* 0x0000000000027941 */ /* 0x000fea0003800200 */
.L_x_2858:
        /* <DEDUP_REMOVED lines=56> */
[----:B------:R-:W-:Y:S02]  /*8a20*/  LOP3.LUT R121, R114, R124, R165, 0x96, !PT ;  /* 0x0000007c72797212 */ /* 0x000fe400078e96a5 */
[----:B------:R-:W-:-:S07]  /*8a30*/  MOV R0, R164 ;  /* 0x000000a400007202 */ /* 0x000fce0000000f00 */
.L_x_2856:
[----:B------:R-:W-:Y:S05]  /*8a40*/  BSYNC.RECONVERGENT B1 ;  /* 0x0000000000017941 */ /* 0x000fea0003800200 */
.L_x_2855:
[----:B------:R-:W-:Y:S01]  /*8a50*/  I2FP.F32.U32 R110, R110 ;  /* 0x0000006e006e7245 */ /* 0x000fe20000201000 */
[----:B------:R-:W-:Y:S01]  /*8a60*/  IMAD.U32 R155, R10, 0x10000, RZ ;  /* 0x000100000a9b7824 */ /* 0x000fe200078e00ff */
[----:B------:R-:W-:Y:S01]  /*8a70*/  @P1 SHF.L.U32 R165, R6, 0x10, RZ ;  /* 0x0000001006a51819 */ /* 0x000fe200000006ff */
[----:B------:R-:W-:Y:S01]  /*8a80*/  BSSY.RECONVERGENT B1, `(.L_x_2860) ;  /* 0x000005e000017945 */ /* 0x000fe20003800200 */
[----:B------:R-:W-:Y:S01]  /*8a90*/  MOV R124, R132 ;  /* 0x00000084007c7202 */ /* 0x000fe20000000f00 */
        /* <DEDUP_REMOVED lines=20> */
.L_x_2862:
        /* <DEDUP_REMOVED lines=13> */
.L_x_2864:
[----:B------:R-:W-:Y:S05]  /*8cb0*/  BSYNC.RECONVERGENT B2 ;  /* 0x0000000000027941 */ /* 0x000fea0003800200 */
.L_x_2863:
        /* <DEDUP_REMOVED lines=54> */
[----:B------:R-:W-:Y:S02]  /*9020*/  LOP3.LUT R122, R112, R166, R179, 0x96, !PT ;  /* 0x000000a6707a7212 */ /* 0x000fe400078e96b3 */
[----:B------:R-:W-:Y:S01]  /*9030*/  MOV R132, R178 ;  /* 0x000000b200847202 */ /* 0x000fe20000000f00 */
[----:B------:R-:W-:Y:S01]  /*9040*/  IMAD.MOV.U32 R0, RZ, RZ, R176 ;  /* 0x000000ffff007224 */ /* 0x000fe200078e00b0 */
[----:B------:R-:W-:-:S07]  /*9050*/  LOP3.LUT R121, R114, R164, R177, 0x96, !PT ;  /* 0x000000a472797212 */ /* 0x000fce00078e96b1 */
.L_x_2861:
[----:B------:R-:W-:Y:S05]  /*9060*/  BSYNC.RECONVERGENT B1 ;  /* 0x0000000000017941 */ /* 0x000fea0003800200 */
.L_x_2860:
        /* <DEDUP_REMOVED lines=20> */
.L_x_2867:
        /* <DEDUP_REMOVED lines=13> */
.L_x_2869:
[----:B------:R-:W-:Y:S05]  /*9280*/  BSYNC.RECONVERGENT B2 ;  /* 0x0000000000027941 */ /* 0x000fea0003800200 */
.L_x_2868:
        /* <DEDUP_REMOVED lines=58> */
.L_x_2866:
[----:B------:R-:W-:Y:S05]  /*9630*/  BSYNC.RECONVERGENT B1 ;  /* 0x0000000000017941 */ /* 0x000fea0003800200 */
.L_x_2865:
[----:B------:R-:W-:Y:S01]  /*9640*/  PRMT R123, R10, 0x7632, R123 ;  /* 0x000076320a7b7816 */ /* 0x000fe2000000007b */
[----:B------:R-:W-:Y:S01]  /*9650*/  BSSY.RECONVERGENT B1, `(.L_x_2870) ;  /* 0x0000062000017945 */ /* 0x000fe20003800200 */
[----:B------:R-:W-:Y:S01]  /*9660*/  I2FP.F32.U32 R124, R124 ;  /* 0x0000007c007c7245 */ /* 0x000fe20000201000 */
[----:B------:R-:W-:Y:S02]  /*9670*/  IMAD.MOV.U32 R158, RZ, RZ, 0x2 ;  /* 0x00000002ff9e7424 */ /* 0x000fe400078e00ff */
[----:B------:R-:W-:Y:S02]  /*9680*/  IMAD.U32 R165, R123, 0x10000, RZ ;  /* 0x000100007ba57824 */ /* 0x000fe400078e00ff */
[----:B------:R-:W-:Y:S02]  /*9690*/  FFMA.FTZ R123, R124, R115, 1.1641532182693481445e-10 ;  /* 0x2f0000007c7b7423 */ /* 0x000fe40000010073 */
[----:B------:R-:W-:-:S03]  /*96a0*/  FMUL.FTZ R165, R165, R138 ;  /* 0x0000008aa5a57220 */ /* 0x000fc60000410000 */
        /* <DEDUP_REMOVED lines=20> */
.L_x_2872:
        /* <DEDUP_REMOVED lines=13> */
.L_x_2874:
[----:B------:R-:W-:Y:S05]  /*98c0*/  BSYNC.RECONVERGENT B2 ;  /* 0x0000000000027941 */ /* 0x000fea0003800200 */
.L_x_2873:
        /* <DEDUP_REMOVED lines=58> */
.L_x_2871:
[----:B------:R-:W-:Y:S05]  /*9c70*/  BSYNC.RECONVERGENT B1 ;  /* 0x0000000000017941 */ /* 0x000fea0003800200 */
.L_x_2870:
        /* <DEDUP_REMOVED lines=21> */
.L_x_2877:
        /* <DEDUP_REMOVED lines=13> */
.L_x_2879:
[----:B------:R-:W-:Y:S05]  /*9ea0*/  BSYNC.RECONVERGENT B2 ;  /* 0x0000000000027941 */ /* 0x000fea0003800200 */
.L_x_2878:
        /* <DEDUP_REMOVED lines=12> */
[----:B------:R-:W-:Y:S01]  /*9f70*/  IMAD.WIDE.U32 R164, R121, -0x326172a9, RZ ;  /* 0xcd9e8d5779a47825 */ /* 0x000fe200078e00ff */
[C---:B------:R-:W-:Y:S02]  /*9f80*/  IADD3 R121, PT, PT, R2.reuse, -0x255992d5, RZ ;  /* 0xdaa66d2b02797810 */ /* 0x040fe40007ffe0ff */
[----:B------:R-:W-:Y:S01]  /*9f90*/  LOP3.LUT R177, R177, R176, R123, 0x96, !PT ;  /* 0x000000b0b1b17212 */ /* 0x000fe200078e967b */
        /* <DEDUP_REMOVED lines=10> */
[----:B------:R-:W-:Y:S02]  /*a040*/  IADD3 R111, PT, PT, R2, 0x78dde6e4, RZ ;  /* 0x78dde6e4026f7810 */ /* 0x000fe40007ffe0ff */
[----:B------:R-:W-:Y:S02]  /*a050*/  LOP3.LUT R121, R121, R176, R123, 0x96, !PT ;  /* 0x000000b079797212 */ /* 0x000fe400078e967b */
[----:B------:R-:W-:-:S03]  /*a060*/  LOP3.LUT R111, R111, R178, R165, 0x96, !PT ;  /* 0x000000b26f6f7212 */ /* 0x000fc600078e96a5 */
[----:B------:R-:W-:-:S04]  /*a070*/  IMAD.WIDE.U32 R178, R121, -0x326172a9, RZ ;  /* 0xcd9e8d5779b27825 */ /* 0x000fc800078e00ff */
[----:B------:R-:W-:-:S04]  /*a080*/  IMAD.WIDE.U32 R176, R111, -0x2daee0ad, RZ ;  /* 0xd2511f536fb07825 */ /* 0x000fc800078e00ff */
[----:B------:R-:W-:Y:S02]  /*a090*/  VIADD R121, R2, 0x1715609d ;  /* 0x1715609d02797836 */ /* 0x000fe40000000000 */
[----:B------:R-:W-:-:S03]  /*a0a0*/  VIADD R111, R3, 0xa9066899 ;  /* 0xa9066899036f7836 */ /* 0x000fc60000000000 */
[----:B------:R-:W-:Y:S02]  /*a0b0*/  LOP3.LUT R121, R121, R164, R179, 0x96, !PT ;  /* 0x000000a479797212 */ /* 0x000fe400078e96b3 */
[----:B------:R-:W-:-:S03]  /*a0c0*/  LOP3.LUT R111, R111, R122, R177, 0x96, !PT ;  /* 0x0000007a6f6f7212 */ /* 0x000fc600078e96b1 */
[----:B------:R-:W-:Y:S01]  /*a0d0*/  IMAD.WIDE.U32 R122, R121, -0x2daee0ad, RZ ;  /* 0xd2511f53797a7825 */ /* 0x000fe200078e00ff */
[----:B------:R-:W-:-:S03]  /*a0e0*/  IADD3 R121, PT, PT, R3, 0x646e171e, RZ ;  /* 0x646e171e03797810 */ /* 0x000fc60007ffe0ff */
[----:B------:R-:W-:Y:S01]  /*a0f0*/  IMAD.WIDE.U32 R164, R111, -0x326172a9, RZ ;  /* 0xcd9e8d576fa47825 */ /* 0x000fe200078e00ff */
[----:B------:R-:W-:-:S03]  /*a100*/  LOP3.LUT R121, R121, R176, R123, 0x96, !PT ;  /* 0x000000b079797212 */ /* 0x000fc600078e967b */
[----:B------:R-:W-:-:S05]  /*a110*/  VIADD R111, R2, 0xb54cda56 ;  /* 0xb54cda56026f7836 */ /* 0x000fca0000000000 */
[----:B------:R-:W-:Y:S01]  /*a120*/  LOP3.LUT R111, R111, R178, R165, 0x96, !PT ;  /* 0x000000b26f6f7212 */ /* 0x000fe200078e96a5 */
[----:B------:R-:W-:-:S04]  /*a130*/  IMAD.WIDE.U32 R178, R121, -0x326172a9, RZ ;  /* 0xcd9e8d5779b27825 */ /* 0x000fc800078e00ff */
[----:B------:R-:W-:Y:S02]  /*a140*/  VIADD R121, R2, 0x5384540f ;  /* 0x5384540f02797836 */ /* 0x000fe40000000000 */
[----:B------:R-:W-:-:S03]  /*a150*/  IMAD.WIDE.U32 R176, R111, -0x2daee0ad, RZ ;  /* 0xd2511f536fb07825 */ /* 0x000fc600078e00ff */
[----:B------:R-:W-:Y:S01]  /*a160*/  LOP3.LUT R164, R121, R164, R179, 0x96, !PT ;  /* 0x000000a479a47212 */ /* 0x000fe200078e96b3 */
[----:B------:R-:W-:Y:S01]  /*a170*/  VIADD R111, R2, 0xf1bbcdc8 ;  /* 0xf1bbcdc8026f7836 */ /* 0x000fe20000000000 */
[----:B------:R-:W-:Y:S02]  /*a180*/  LOP3.LUT R122, R113, R122, R177, 0x96, !PT ;  /* 0x0000007a717a7212 */ /* 0x000fe400078e96b1 */
[----:B------:R-:W-:Y:S01]  /*a190*/  IADD3 R121, PT, PT, R3, -0x24c28bd8, RZ ;  /* 0xdb3d742803797810 */ /* 0x000fe20007ffe0ff */
[----:B------:R-:W-:-:S04]  /*a1a0*/  IMAD.WIDE.U32 R164, R164, -0x2daee0ad, RZ ;  /* 0xd2511f53a4a47825 */ /* 0x000fc800078e00ff */
[----:B------:R-:W-:Y:S01]  /*a1b0*/  IMAD.WIDE.U32 R122, R122, -0x326172a9, RZ ;  /* 0xcd9e8d577a7a7825 */ /* 0x000fe200078e00ff */
[----:B------:R-:W-:-:S04]  /*a1c0*/  LOP3.LUT R121, R121, R176, R165, 0x96, !PT ;  /* 0x000000b079797212 */ /* 0x000fc800078e96a5 */
[----:B------:R-:W-:Y:S01]  /*a1d0*/  LOP3.LUT R111, R111, R178, R123, 0x96, !PT ;  /* 0x000000b26f6f7212 */ /* 0x000fe200078e967b */
[----:B------:R-:W-:-:S04]  /*a1e0*/  IMAD.WIDE.U32 R178, R121, -0x326172a9, RZ ;  /* 0xcd9e8d5779b27825 */ /* 0x000fc800078e00ff */
[----:B------:R-:W-:Y:S01]  /*a1f0*/  IMAD.WIDE.U32 R176, R111, -0x2daee0ad, RZ ;  /* 0xd2511f536fb07825 */ /* 0x000fe200078e00ff */
[----:B------:R-:W-:Y:S02]  /*a200*/  MOV R111, R0 ;  /* 0x00000000006f7202 */ /* 0x000fe40000000f00 */
[----:B------:R-:W-:Y:S01]  /*a210*/  LOP3.LUT R122, R112, R122, R179, 0x96, !PT ;  /* 0x0000007a707a7212 */ /* 0x000fe200078e96b3 */
[----:B------:R-:W-:Y:S01]  /*a220*/  IMAD.MOV.U32 R132, RZ, RZ, R178 ;  /* 0x000000ffff847224 */ /* 0x000fe200078e00b2 */
[----:B------:R-:W-:Y:S01]  /*a230*/  LOP3.LUT R121, R114, R164, R177, 0x96, !PT ;  /* 0x000000a472797212 */ /* 0x000fe200078e96b1 */
[----:B------:R-:W-:-:S07]  /*a240*/  IMAD.MOV.U32 R0, RZ, RZ, R176 ;  /* 0x000000ffff007224 */ /* 0x000fce00078e00b0 */
.L_x_2876:
[----:B------:R-:W-:Y:S05]  /*a250*/  BSYNC.RECONVERGENT B1 ;  /* 0x0000000000017941 */ /* 0x000fea0003800200 */
.L_x_2875:
[----:B------:R-:W-:Y:S01]  /*a260*/  I2FP.F32.U32 R154, R111 ;  /* 0x0000006f009a7245 */ /* 0x000fe20000201000 */
[----:B------:R-:W-:Y:S01]  /*a270*/  BSSY.RECONVERGENT B1, `(.L_x_2880) ;  /* 0x0000060000017945 */ /* 0x000fe20003800200 */
[----:B------:R-:W-:Y:S01]  /*a280*/  SHF.L.U32 R123, R11, 0x10, RZ ;  /* 0x000000100b7b7819 */ /* 0x000fe200000006ff */
[----:B------:R-:W-:Y:S02]  /*a290*/  HFMA2 R158, -RZ, RZ, 0, 1.1920928955078125e-07 ;  /* 0x00000002ff9e7431 */ /* 0x000fe400000001ff */
[----:B------:R-:W-:Y:S01]  /*a2a0*/  FFMA.FTZ R111, R154, R115, 1.1641532182693481445e-10 ;  /* 0x2f0000009a6f7423 */ /* 0x000fe20000010073 */
[----:B------:R-:W-:Y:S02]  /*a2b0*/  @P1 IMAD.U32 R154, R7, 0x10000, RZ ;  /* 0x00010000079a1824 */ /* 0x000fe400078e00ff */
[----:B------:R-:W-:Y:S02]  /*a2c0*/  FMUL.FTZ R123, R123, R138 ;  /* 0x0000008a7b7b7220 */ /* 0x000fe40000410000 */
        /* <DEDUP_REMOVED lines=18> */
.L_x_2882:
        /* <DEDUP_REMOVED lines=13> */
.L_x_2884:
[----:B------:R-:W-:Y:S05]  /*a4c0*/  BSYNC.RECONVERGENT B2 ;  /* 0x0000000000027941 */ /* 0x000fea0003800200 */
.L_x_2883:
        /* <DEDUP_REMOVED lines=58> */
.L_x_2881:
[----:B------:R-:W-:Y:S05]  /*a870*/  BSYNC.RECONVERGENT B1 ;  /* 0x0000000000017941 */ /* 0x000fea0003800200 */
.L_x_2880:
        /* <DEDUP_REMOVED lines=20> */
.L_x_2887:
        /* <DEDUP_REMOVED lines=15> */
.L_x_2889:
[----:B------:R-:W-:Y:S05]  /*aab0*/  BSYNC.RECONVERGENT B2 ;  /* 0x0000000000027941 */ /* 0x000fea0003800200 */
.L_x_2888:
        /* <DEDUP_REMOVED lines=57> */
[----:B------:R-:W-:-:S07]  /*ae50*/  MOV R0, R180 ;  /* 0x000000b400007202 */ /* 0x000fce0000000f00 */
.L_x_2886:
[----:B------:R-:W-:Y:S05]  /*ae60*/  BSYNC.RECONVERGENT B1 ;  /* 0x0000000000017941 */ /* 0x000fea0003800200 */
.L_x_2885:
[----:B------:R-:W-:Y:S02]  /*ae70*/  I2FP.F32.U32 R112, R154 ;  /* 0x0000009a00707245 */ /* 0x000fe40000201000 */
[----:B------:R-:W-:Y:S02]  /*ae80*/  PRMT R113, R11, 0x7632, R113 ;  /* 0x000076320b717816 */ /* 0x000fe40000000071 */
[----:B------:R-:W-:Y:S01]  /*ae90*/  PRMT R110, R110, 0x5410, R146 ;  /* 0x000054106e6e7816 */ /* 0x000fe20000000092 */
[----:B------:R-:W-:Y:S01]  /*aea0*/  FFMA.FTZ R115, R112, R115, 1.1641532182693481445e-10 ;  /* 0x2f00000070737423 */ /* 0x000fe20000010073 */
[----:B------:R-:W-:Y:S01]  /*aeb0*/  @P1 PRMT R112, R7, 0x7632, R112 ;  /* 0x0000763207701816 */ /* 0x000fe20000000070 */
[----:B------:R-:W-:Y:S01]  /*aec0*/  IMAD.U32 R113, R113, 0x10000, RZ ;  /* 0x0001000071717824 */ /* 0x000fe200078e00ff */
[----:B------:R-:W-:Y:S02]  /*aed0*/  PRMT R109, R109, 0x5410, R144 ;  /* 0x000054106d6d7816 */ /* 0x000fe40000000090 */
[----:B------:R-:W-:Y:S01]  /*aee0*/  FSETP.GTU.FTZ.AND P6, PT, R115, R140, PT ;  /* 0x0000008c7300720b */ /* 0x000fe20003fdc000 */
[----:B------:R-:W-:Y:S01]  /*aef0*/  FMUL.FTZ R113, R113, R138 ;  /* 0x0000008a71717220 */ /* 0x000fe20000410000 */
[----:B------:R-:W-:-:S02]  /*af00*/  @P1 SHF.L.U32 R177, R112, 0x10, RZ ;  /* 0x0000001070b11819 */ /* 0x000fc400000006ff */
[----:B------:R-:W-:Y:S02]  /*af10*/  SEL R138, RZ, 0x1, P6 ;  /* 0x00000001ff8a7807 */ /* 0x000fe40003000000 */
[----:B------:R-:W-:Y:S02]  /*af20*/  FSEL R113, R113, RZ, !P6 ;  /* 0x000000ff71717208 */ /* 0x000fe40007000000 */
[----:B------:R-:W-:-:S03]  /*af30*/  PRMT R108, R108, 0x5410, R142 ;  /* 0x000054106c6c7816 */ /* 0x000fc6000000008e */
[----:B------:R-:W-:-:S04]  /*af40*/  FADD.FTZ R112, R156, R113 ;  /* 0x000000719c707221 */ /* 0x000fc80000010000 */
[----:B------:R-:W-:Y:S01]  /*af50*/  @P1 FADD.FTZ R177, R112, R177 ;  /* 0x000000b170b11221 */ /* 0x000fe20000010000 */
[----:B------:R-:W-:-:S05]  /*af60*/  @!P1 IMAD.MOV.U32 R177, RZ, RZ, R112 ;  /* 0x000000ffffb19224 */ /* 0x000fca00078e0070 */
[----:B------:R-:W-:-:S04]  /*af70*/  F2FP.BF16.F32.PACK_AB R112, RZ, R177 ;  /* 0x000000b1ff70723e */ /* 0x000fc800000010ff */
[----:B------:R-:W-:-:S07]  /*af80*/  PRMT R111, R111, 0x5410, R112 ;  /* 0x000054106f6f7816 */ /* 0x000fce0000000070 */
.L_x_2809:
[----:B------:R-:W0:Y:S01]  /*af90*/  LDC.64 R112, c[0x0][0x3a8] ;  /* 0x0000ea00ff707b82 */ /* 0x000e220000000a00 */
[----:B------:R-:W-:Y:S02]  /*afa0*/  SEL R146, RZ, 0x1000000, !P5 ;  /* 0x01000000ff927807 */ /* 0x000fe40006800000 */
[----:B------:R-:W-:Y:S02]  /*afb0*/  SEL R144, RZ, 0x10000, !P4 ;  /* 0x00010000ff907807 */ /* 0x000fe40006000000 */
[C---:B------:R-:W-:Y:S02]  /*afc0*/  LOP3.LUT P6, RZ, R148.reuse, 0x8, RZ, 0xc0, !PT ;  /* 0x0000000894ff7812 */ /* 0x040fe400078cc0ff */
[C---:B------:R-:W-:Y:S01]  /*afd0*/  LOP3.LUT P5, RZ, R148.reuse, 0x4, RZ, 0xc0, !PT ;  /* 0x0000000494ff7812 */ /* 0x040fe200078ac0ff */
[----:B------:R-:W1:Y:S01]  /*afe0*/  LDC.64 R114, c[0x0][0x3b0] ;  /* 0x0000ec00ff727b82 */ /* 0x000e620000000a00 */
[----:B------:R-:W-:Y:S02]  /*aff0*/  LOP3.LUT P4, RZ, R148, 0x2, RZ, 0xc0, !PT ;  /* 0x0000000294ff7812 */ /* 0x000fe4000788c0ff */
[----:B------:R-:W-:-:S02]  /*b000*/  SEL R183, RZ, 0x100, !P3 ;  /* 0x00000100ffb77807 */ /* 0x000fc40005800000 */
[----:B------:R-:W-:Y:S02]  /*b010*/  LOP3.LUT P1, RZ, R148, 0x10, RZ, 0xc0, !PT ;  /* 0x0000001094ff7812 */ /* 0x000fe4000782c0ff */
        /* <DEDUP_REMOVED lines=28> */
[----:B------:R-:W-:Y:S02]  /*b1e0*/  LOP3.LUT R109, R111, R181, R109, 0xfe, !PT ;  /* 0x000000b56f6d7212 */ /* 0x000fe400078efe6d */
[----:B------:R-:W-:Y:S02]  /*b1f0*/  LOP3.LUT R179, R112, R108, R110, 0xfe, !PT ;  /* 0x0000006c70b37212 */ /* 0x000fe400078efe6e */
[----:B------:R-:W-:Y:S01]  /*b200*/  LOP3.LUT R111, R109, R113, RZ, 0xfc, !PT ;  /* 0x000000716d6f7212 */ /* 0x000fe200078efcff */
[----:B0-----:R-:W-:Y:S01]  /*b210*/  IMAD.WIDE.U32 R108, R136, 0x8, R114 ;  /* 0x00000008886c7825 */ /* 0x001fe200078e0072 */
[----:B------:R-:W-:-:S05]  /*b220*/  LOP3.LUT R110, R179, 0xff, R130, 0xf8, !PT ;  /* 0x000000ffb36e7812 */ /* 0x000fca00078ef882 */
[----:B------:R1:W-:Y:S02]  /*b230*/  STG.E.64 desc[UR6][R108.64], R110 ;  /* 0x0000006e6c007986 */ /* 0x0003e4000c101b06 */
.L_x_2890:
[----:B------:R-:W-:Y:S01]  /*b240*/  MOV R140, R0 ;  /* 0x00000000008c7202 */ /* 0x000fe20000000f00 */
[----:B------:R-:W-:-:S07]  /*b250*/  VIADD R0, R136, 0x80 ;  /* 0x0000008088007836 */ /* 0x000fce0000000000 */
.L_x_2767:
[----:B------:R-:W-:Y:S05]  /*b260*/  BSYNC.RECONVERGENT B0 ;  /* 0x0000000000007941 */ /* 0x000fea0003800200 */
.L_x_2766:
[----:B------:R-:W-:Y:S01]  /*b270*/  ISETP.GE.U32.AND P0, PT, R116, 0x100, PT ;  /* 0x000001007400780c */ /* 0x000fe20003f06070 */
[----:B------:R-:W-:Y:S01]  /*b280*/  BSSY.RECONVERGENT B0, `(.L_x_2891) ;  /* 0x000099b000007945 */ /* 0x000fe20003800200 */
[----:B------:R-:W-:-:S11]  /*b290*/  LOP3.LUT R148, R148, 0xffffffbf, RZ, 0xc0, !PT ;  /* 0xffffffbf94947812 */ /* 0x000fd600078ec0ff */
[----:B------:R-:W-:Y:S01]  /*b2a0*/  @P0 LOP3.LUT R148, R148, 0x40, RZ, 0xfc, !PT ;  /* 0x0000004094940812 */ /* 0x000fe200078efcff */
[----:B------:R-:W-:Y:S06]  /*b2b0*/  @!P0 BRA `(.L_x_2892) ;  /* 0x00000098005c8947 */ /* 0x000fec0003800000 */
        /* <DEDUP_REMOVED lines=15> */
[----:B------:R-:W-:Y:S01]  /*b3b0*/  BSSY.RECONVERGENT B1, `(.L_x_2894) ;  /* 0x0000059000017945 */ /* 0x000fe20003800200 */
[----:B0-----:R-:W-:Y:S01]  /*b3c0*/  VIADD R112, R2, 0x8ff34781 ;  /* 0x8ff3478102707836 */ /* 0x001fe20000000000 */
[----:B------:R-:W-:Y:S01]  /*b3d0*/  IADD3 R113, PT, PT, R3, 0x1fd5c5a3, RZ ;  /* 0x1fd5c5a303717810 */ /* 0x000fe20007ffe0ff */
[----:B------:R-:W-:Y:S01]  /*b3e0*/  IMAD.MOV.U32 R126, RZ, RZ, 0x2 ;  /* 0x00000002ff7e7424 */ /* 0x000fe200078e00ff */
[----:B------:R-:W-:Y:S01]  /*b3f0*/  MOV R114, R140 ;  /* 0x0000008c00727202 */ /* 0x000fe20000000f00 */
[----:B------:R-:W-:-:S07]  /*b400*/  IMAD.MOV.U32 R115, RZ, RZ, R132 ;  /* 0x000000ffff737224 */ /* 0x000fce00078e0084 */
        /* <DEDUP_REMOVED lines=11> */
.L_x_2896:
        /* <DEDUP_REMOVED lines=13> */
.L_x_2898:
[----:B------:R-:W-:Y:S05]  /*b590*/  BSYNC.RECONVERGENT B2 ;  /* 0x0000000000027941 */ /* 0x000fea0003800200 */
.L_x_2897:
        /* <DEDUP_REMOVED lines=42> */
[----:B------:R-:W-:Y:S02]  /*b840*/  LOP3.LUT R115, R115, R122, R127, 0x96, !PT ;  /* 0x0000007a73737212 */ /* 0x000fe400078e967f */
[----:B------:R-:W-:Y:S02]  /*b850*/  IADD3 R121, PT, PT, R3, -0x24c28bd8, RZ ;  /* 0xdb3d742803797810 */ /* 0x000fe40007ffe0ff */
[----:B------:R-:W-:Y:S01]  /*b860*/  LOP3.LUT R122, R113, R114, R125, 0x96, !PT ;  /* 0x00000072717a7212 */ /* 0x000fe200078e967d */
[----:B------:R-:W-:-:S04]  /*b870*/  IMAD.WIDE.U32 R130, R115, -0x2daee0ad, RZ ;  /* 0xd2511f5373827825 */ /* 0x000fc800078e00ff */
[----:B------:R-:W-:Y:S01]  /*b880*/  IMAD.WIDE.U32 R122, R122, -0x326172a9, RZ ;  /* 0xcd9e8d577a7a7825 */ /* 0x000fe200078e00ff */
[----:B------:R-:W-:-:S03]  /*b890*/  LOP3.LUT R124, R121, R124, R131, 0x96, !PT ;  /* 0x0000007c797c7212 */ /* 0x000fc600078e9683 */
[----:B------:R-:W-:Y:S02]  /*b8a0*/  VIADD R115, R2, 0xf1bbcdc8 ;  /* 0xf1bbcdc802737836 */ /* 0x000fe40000000000 */
[----:B------:R-:W-:Y:S02]  /*b8b0*/  VIADD R121, R3, 0x96a522ad ;  /* 0x96a522ad03797836 */ /* 0x000fe40000000000 */
[----:B------:R-:W-:Y:S01]  /*b8c0*/  IMAD.WIDE.U32 R124, R124, -0x326172a9, RZ ;  /* 0xcd9e8d577c7c7825 */ /* 0x000fe200078e00ff */
[----:B------:R-:W-:-:S03]  /*b8d0*/  LOP3.LUT R114, R115, R126, R123, 0x96, !PT ;  /* 0x0000007e73727212 */ /* 0x000fc600078e967b */
[----:B------:R-:W-:Y:S01]  /*b8e0*/  IMAD.MOV.U32 R126, RZ, RZ, RZ ;  /* 0x000000ffff7e7224 */ /* 0x000fe200078e00ff */
[----:B------:R-:W-:Y:S01]  /*b8f0*/  LOP3.LUT R122, R112, R122, R125, 0x96, !PT ;  /* 0x0000007a707a7212 */ /* 0x000fe200078e967d */
[----:B------:R-:W-:Y:S01]  /*b900*/  IMAD.WIDE.U32 R114, R114, -0x2daee0ad, RZ ;  /* 0xd2511f5372727825 */ /* 0x000fe200078e00ff */
[----:B------:R-:W-:-:S04]  /*b910*/  MOV R132, R124 ;  /* 0x0000007c00847202 */ /* 0x000fc80000000f00 */
[----:B------:R-:W-:Y:S01]  /*b920*/  LOP3.LUT R121, R121, R130, R115, 0x96, !PT ;  /* 0x0000008279797212 */ /* 0x000fe200078e9673 */
[----:B------:R-:W-:-:S07]  /*b930*/  IMAD.MOV.U32 R115, RZ, RZ, R140 ;  /* 0x000000ffff737224 */ /* 0x000fce00078e008c */
.L_x_2895:
[----:B------:R-:W-:Y:S05]  /*b940*/  BSYNC.RECONVERGENT B1 ;  /* 0x0000000000017941 */ /* 0x000fea0003800200 */
.L_x_2894:
        /* <DEDUP_REMOVED lines=26> */
.L_x_2901:
        /* <DEDUP_REMOVED lines=13> */
.L_x_2903:
[----:B------:R-:W-:Y:S05]  /*bbc0*/  BSYNC.RECONVERGENT B2 ;  /* 0x0000000000027941 */ /* 0x000fea0003800200 */
.L_x_2902:
        /* <DEDUP_REMOVED lines=16> */
[----:B------:R-:W-:Y:S01]  /*bcd0*/  LOP3.LUT R121, R121, R142, R127, 0x96, !PT ;  /* 0x0000008e79797212 */ /* 0x000fe200078e967f */
[----:B------:R-:W-:Y:S02]  /*bce0*/  IMAD.MOV.U32 R134, RZ, RZ, RZ ;  /* 0x000000ffff867224 */ /* 0x000fe400078e00ff */
        /* <DEDUP_REMOVED lines=36> */
[----:B------:R-:W-:Y:S02]  /*bf30*/  IADD3 R121, PT, PT, R3, -0x695add53, RZ ;  /* 0x96a522ad03797810 */ /* 0x000fe40007ffe0ff */
[----:B------:R-:W-:Y:S01]  /*bf40*/  LOP3.LUT R122, R112, R126, R143, 0x96, !PT ;  /* 0x0000007e707a7212 */ /* 0x000fe200078e968f */
[----:B------:R-:W-:Y:S01]  /*bf50*/  IMAD.MOV.U32 R132, RZ, RZ, R142 ;  /* 0x000000ffff847224 */ /* 0x000fe200078e008e */
[----:B------:R-:W-:Y:S02]  /*bf60*/  LOP3.LUT R121, R121, R124, R131, 0x96, !PT ;  /* 0x0000007c79797212 */ /* 0x000fe400078e9683 */
[----:B------:R-:W-:-:S07]  /*bf70*/  MOV R114, R130 ;  /* 0x0000008200727202 */ /* 0x000fce0000000f00 */
.L_x_2900:
[----:B------:R-:W-:Y:S05]  /*bf80*/  BSYNC.RECONVERGENT B1 ;  /* 0x0000000000017941 */ /* 0x000fea0003800200 */
.L_x_2899:
[----:B------:R-:W-:Y:S01]  /*bf90*/  I2FP.F32.U32 R108, R108 ;  /* 0x0000006c006c7245 */ /* 0x000fe20000201000 */
[----:B------:R-:W-:Y:S01]  /*bfa0*/  IMAD.U32 R127, R8, 0x10000, RZ ;  /* 0x00010000087f7824 */ /* 0x000fe200078e00ff */
[----:B------:R-:W-:Y:S01]  /*bfb0*/  ISETP.NE.AND P3, PT, R134, 0x1, PT ;  /* 0x000000018600780c */ /* 0x000fe20003f65270 */
[----:B------:R-:W-:Y:S01]  /*bfc0*/  BSSY.RECONVERGENT B1, `(.L_x_2904) ;  /* 0x000005f000017945 */ /* 0x000fe20003800200 */
[----:B------:R-:W-:Y:S01]  /*bfd0*/  @P1 SHF.L.U32 R131, R4, 0x10, RZ ;  /* 0x0000001004831819 */ /* 0x000fe200000006ff */
[----:B------:R-:W-:Y:S01]  /*bfe0*/  FFMA.FTZ R125, R108, R115, 1.1641532182693481445e-10 ;  /* 0x2f0000006c7d7423 */ /* 0x000fe20000010073 */
[----:B------:R-:W-:Y:S01]  /*bff0*/  FMUL.FTZ R127, R127, R138 ;  /* 0x0000008a7f7f7220 */ /* 0x000fe20000410000 */
[----:B------:R-:W-:Y:S01]  /*c000*/  IMAD.MOV.U32 R126, RZ, RZ, 0x2 ;  /* 0x00000002ff7e7424 */ /* 0x000fe200078e00ff */
[----:B------:R-:W-:Y:S02]  /*c010*/  MOV R124, R132 ;  /* 0x00000084007c7202 */ /* 0x000fe40000000f00 */
        /* <DEDUP_REMOVED lines=16> */
.L_x_2906:
        /* <DEDUP_REMOVED lines=13> */
.L_x_2908:
[----:B------:R-:W-:Y:S05]  /*c1f0*/  BSYNC.RECONVERGENT B2 ;  /* 0x0000000000027941 */ /* 0x000fea0003800200 */
.L_x_2907:
        /* <DEDUP_REMOVED lines=32> */
[----:B------:R-:W-:Y:S01]  /*c400*/  VIADD R141, R3, 0x646e171e ;  /* 0x646e171e038d7836 */ /* 0x000fe20000000000 */
[----:B------:R-:W-:-:S03]  /*c410*/  LOP3.LUT R121, R121, R124, R143, 0x96, !PT ;  /* 0x0000007c79797212 */ /* 0x000fc600078e968f */
        /* <DEDUP_REMOVED lines=16> */
[----:B------:R-:W-:Y:S01]  /*c520*/  IMAD.WIDE.U32 R142, R121, -0x2daee0ad, RZ ;  /* 0xd2511f53798e7825 */ /* 0x000fe200078e00ff */
[----:B------:R-:W-:-:S03]  /*c530*/  IADD3 R121, PT, PT, R3, -0x695add53, RZ ;  /* 0x96a522ad03797810 */ /* 0x000fc60007ffe0ff */
[----:B------:R-:W-:Y:S01]  /*c540*/  IMAD.WIDE.U32 R160, R141, -0x326172a9, RZ ;  /* 0xcd9e8d578da07825 */ /* 0x000fe200078e00ff */
[----:B------:R-:W-:-:S03]  /*c550*/  LOP3.LUT R121, R121, R124, R143, 0x96, !PT ;  /* 0x0000007c79797212 */ /* 0x000fc600078e968f */
[----:B------:R-:W-:Y:S01]  /*c560*/  IMAD.MOV.U32 R124, RZ, RZ, R114 ;  /* 0x000000ffff7c7224 */ /* 0x000fe200078e0072 */
[----:B------:R-:W-:Y:S01]  /*c570*/  LOP3.LUT R122, R112, R126, R161, 0x96, !PT ;  /* 0x0000007e707a7212 */ /* 0x000fe200078e96a1 */
[----:B------:R-:W-:Y:S01]  /*c580*/  IMAD.MOV.U32 R132, RZ, RZ, R160 ;  /* 0x000000ffff847224 */ /* 0x000fe200078e00a0 */
[----:B------:R-:W-:Y:S01]  /*c590*/  MOV R114, R142 ;  /* 0x0000008e00727202 */ /* 0x000fe20000000f00 */
[----:B------:R-:W-:-:S07]  /*c5a0*/  IMAD.MOV.U32 R126, RZ, RZ, RZ ;  /* 0x000000ffff7e7224 */ /* 0x000fce00078e00ff */
.L_x_2905:
[----:B------:R-:W-:Y:S05]  /*c5b0*/  BSYNC.RECONVERGENT B1 ;  /* 0x0000000000017941 */ /* 0x000fea0003800200 */
.L_x_2904:
[----:B------:R-:W-:Y:S01]  /*c5c0*/  I2FP.F32.U32 R124, R124 ;  /* 0x0000007c007c7245 */ /* 0x000fe20000201000 */
[----:B------:R-:W-:Y:S01]  /*c5d0*/  IMAD.U32 R125, R123, 0x10000, RZ ;  /* 0x000100007b7d7824 */ /* 0x000fe200078e00ff */
[----:B------:R-:W-:Y:S01]  /*c5e0*/  ISETP.NE.AND P2, PT, R126, 0x1, PT ;  /* 0x000000017e00780c */ /* 0x000fe20003f45270 */
[----:B------:R-:W-:Y:S01]  /*c5f0*/  BSSY.RECONVERGENT B1, `(.L_x_2909) ;  /* 0x000005c000017945 */ /* 0x000fe20003800200 */
[----:B------:R-:W-:Y:S01]  /*c600*/  LOP3.LUT R148, R148, 0xfffffff7, RZ, 0xc0, !PT ;  /* 0xfffffff794947812 */ /* 0x000fe200078ec0ff */
[----:B------:R-:W-:Y:S01]  /*c610*/  FFMA.FTZ R123, R124, R115, 1.1641532182693481445e-10 ;  /* 0x2f0000007c7b7423 */ /* 0x000fe20000010073 */
[----:B------:R-:W-:Y:S01]  /*c620*/  FMUL.FTZ R125, R125, R138 ;  /* 0x0000008a7d7d7220 */ /* 0x000fe20000410000 */
[----:B------:R-:W-:-:S03]  /*c630*/  HFMA2 R127, -RZ, RZ, 0, 1.1920928955078125e-07 ;  /* 0x00000002ff7f7431 */ /* 0x000fc600000001ff */
[----:B------:R-:W-:Y:S01]  /*c640*/  FSETP.GTU.FTZ.AND P3, PT, R123, R140, PT ;  /* 0x0000008c7b00720b */ /* 0x000fe20003f7c000 */
[----:B------:R-:W-:-:S03]  /*c650*/  IMAD.MOV.U32 R123, RZ, RZ, R132 ;  /* 0x000000ffff7b7224 */ /* 0x000fc600078e0084 */
[----:B------:R-:W-:Y:S02]  /*c660*/  FSEL R128, R125, RZ, !P3 ;  /* 0x000000ff7d807208 */ /* 0x000fe40005800000 */
[----:B------:R-:W-:-:S13]  /*c670*/  PLOP3.LUT P3, PT, P3, PT, PT, 0x8, 0x80 ;  /* 0x000000000080781c */ /* 0x000fda0001f6e170 */
        /* <DEDUP_REMOVED lines=10> */
.L_x_2911:
        /* <DEDUP_REMOVED lines=13> */
.L_x_2913:
[----:B------:R-:W-:Y:S05]  /*c7f0*/  BSYNC.RECONVERGENT B2 ;  /* 0x0000000000027941 */ /* 0x000fea0003800200 */
.L_x_2912:
        /* <DEDUP_REMOVED lines=49> */
[----:B------:R-:W-:Y:S02]  /*cb10*/  LOP3.LUT R121, R121, R142, R123, 0x96, !PT ;  /* 0x0000008e79797212 */ /* 0x000fe400078e967b */
[----:B------:R-:W-:Y:S01]  /*cb20*/  MOV R123, R114 ;  /* 0x00000072007b7202 */ /* 0x000fe20000000f00 */
[----:B------:R-:W-:-:S04]  /*cb30*/  IMAD.WIDE.U32 R142, R127, -0x326172a9, RZ ;  /* 0xcd9e8d577f8e7825 */ /* 0x000fc800078e00ff */
[----:B------:R-:W-:Y:S01]  /*cb40*/  IMAD.WIDE.U32 R126, R121, -0x2daee0ad, RZ ;  /* 0xd2511f53797e7825 */ /* 0x000fe200078e00ff */
[----:B------:R-:W-:-:S03]  /*cb50*/  LOP3.LUT R122, R112, R122, R143, 0x96, !PT ;  /* 0x0000007a707a7212 */ /* 0x000fc600078e968f */
[----:B------:R-:W-:Y:S02]  /*cb60*/  VIADD R121, R3, 0x96a522ad ;  /* 0x96a522ad03797836 */ /* 0x000fe40000000000 */
[----:B------:R-:W-:Y:S02]  /*cb70*/  IMAD.MOV.U32 R132, RZ, RZ, R142 ;  /* 0x000000ffff847224 */ /* 0x000fe400078e008e */
[----:B------:R-:W-:Y:S01]  /*cb80*/  IMAD.MOV.U32 R114, RZ, RZ, R126 ;  /* 0x000000ffff727224 */ /* 0x000fe200078e007e */
[----:B------:R-:W-:Y:S01]  /*cb90*/  LOP3.LUT R121, R121, R124, R127, 0x96, !PT ;  /* 0x0000007c79797212 */ /* 0x000fe200078e967f */
[----:B------:R-:W-:-:S07]  /*cba0*/  IMAD.MOV.U32 R127, RZ, RZ, RZ ;  /* 0x000000ffff7f7224 */ /* 0x000fce00078e00ff */
.L_x_2910:
[----:B------:R-:W-:Y:S05]  /*cbb0*/  BSYNC.RECONVERGENT B1 ;  /* 0x0000000000017941 */ /* 0x000fea0003800200 */
.L_x_2909:
        /* <DEDUP_REMOVED lines=9> */
[----:B------:R-:W-:-:S03]  /*cc50*/  FSEL R125, R125, RZ, !P2 ;  /* 0x000000ff7d7d7208 */ /* 0x000fc60005000000 */
[----:B------:R-:W-:Y:S02]  /*cc60*/  @P1 IMAD.U32 R124, R123, 0x10000, RZ ;  /* 0x000100007b7c1824 */ /* 0x000fe400078e00ff */
[----:B------:R-:W-:Y:S01]  /*cc70*/  FADD.FTZ R123, R128, R125 ;  /* 0x0000007d807b7221 */ /* 0x000fe20000010000 */
[----:B------:R-:W-:Y:S02]  /*cc80*/  SEL R128, RZ, 0x1, P2 ;  /* 0x00000001ff807807 */ /* 0x000fe40001000000 */
[----:B------:R-:W-:Y:S01]  /*cc90*/  ISETP.NE.AND P2, PT, R127, 0x1, PT ;  /* 0x000000017f00780c */ /* 0x000fe20003f45270 */
[----:B------:R-:W-:Y:S01]  /*cca0*/  @P1 FADD.FTZ R143, R123, R124 ;  /* 0x0000007c7b8f1221 */ /* 0x000fe20000010000 */
[----:B------:R-:W-:Y:S02]  /*ccb0*/  @!P1 IMAD.MOV.U32 R143, RZ, RZ, R123 ;  /* 0x000000ffff8f9224 */ /* 0x000fe400078e007b */
[----:B------:R-:W-:-:S03]  /*ccc0*/  IMAD.MOV.U32 R123, RZ, RZ, R132 ;  /* 0x000000ffff7b7224 */ /* 0x000fc600078e0084 */
        /* <DEDUP_REMOVED lines=10> */
.L_x_2916:
        /* <DEDUP_REMOVED lines=13> */
.L_x_2918:
[----:B------:R-:W-:Y:S05]  /*ce40*/  BSYNC.RECONVERGENT B2 ;  /* 0x0000000000027941 */ /* 0x000fea0003800200 */
.L_x_2917:
        /* <DEDUP_REMOVED lines=59> */
.L_x_2915:
[----:B------:R-:W-:Y:S05]  /*d200*/  BSYNC.RECONVERGENT B1 ;  /* 0x0000000000017941 */ /* 0x000fea0003800200 */
.L_x_2914:
[----:B------:R-:W-:Y:S01]  /*d210*/  I2FP.F32.U32 R124, R123 ;  /* 0x0000007b007c7245 */ /* 0x000fe20000201000 */
[----:B------:R-:W-:Y:S01]  /*d220*/  BSSY.RECONVERGENT B1, `(.L_x_2919) ;  /* 0x000005f000017945 */ /* 0x000fe20003800200 */
[----:B------:R-:W-:Y:S01]  /*d230*/  SHF.L.U32 R125, R109, 0x10, RZ ;  /* 0x000000106d7d7819 */ /* 0x000fe200000006ff */
[----:B------:R-:W-:Y:S01]  /*d240*/  IMAD.MOV.U32 R144, RZ, RZ, 0x2 ;  /* 0x00000002ff907424 */ /* 0x000fe200078e00ff */
[----:B------:R-:W-:Y:S01]  /*d250*/  LOP3.LUT R148, R148, 0xfffffffb, RZ, 0xc0, !PT ;  /* 0xfffffffb94947812 */ /* 0x000fe200078ec0ff */
[----:B------:R-:W-:Y:S02]  /*d260*/  FFMA.FTZ R123, R124, R115, 1.1641532182693481445e-10 ;  /* 0x2f0000007c7b7423 */ /* 0x000fe40000010073 */
[----:B------:R-:W-:-:S03]  /*d270*/  FMUL.FTZ R125, R125, R138 ;  /* 0x0000008a7d7d7220 */ /* 0x000fc60000410000 */
[----:B------:R-:W-:Y:S02]  /*d280*/  FSETP.GTU.FTZ.AND P2, PT, R123, R140, PT ;  /* 0x0000008c7b00720b */ /* 0x000fe40003f5c000 */
[----:B------:R-:W-:Y:S01]  /*d290*/  PRMT R123, R109, 0x7632, R123 ;  /* 0x000076326d7b7816 */ /* 0x000fe2000000007b */
[----:B------:R-:W-:Y:S01]  /*d2a0*/  IMAD.MOV.U32 R109, RZ, RZ, R132 ;  /* 0x000000ffff6d7224 */ /* 0x000fe200078e0084 */
        /* <DEDUP_REMOVED lines=13> */
.L_x_2921:
        /* <DEDUP_REMOVED lines=13> */
.L_x_2923:
[----:B------:R-:W-:Y:S05]  /*d450*/  BSYNC.RECONVERGENT B2 ;  /* 0x0000000000027941 */ /* 0x000fea0003800200 */
.L_x_2922:
        /* <DEDUP_REMOVED lines=45> */
[----:B------:R-:W-:-:S03]  /*d730*/  LOP3.LUT R126, R113, R124, R161, 0x96, !PT ;  /* 0x0000007c717e7212 */ /* 0x000fc600078e96a1 */
[----:B------:R-:W-:Y:S01]  /*d740*/  IMAD.WIDE.U32 R124, R121, -0x2daee0ad, RZ ;  /* 0xd2511f53797c7825 */ /* 0x000fe200078e00ff */
[----:B------:R-:W-:-:S03]  /*d750*/  IADD3 R121, PT, PT, R3, -0x24c28bd8, RZ ;  /* 0xdb3d742803797810 */ /* 0x000fc60007ffe0ff */
[----:B------:R-:W-:Y:S01]  /*d760*/  IMAD.WIDE.U32 R126, R126, -0x326172a9, RZ ;  /* 0xcd9e8d577e7e7825 */ /* 0x000fe200078e00ff */
[----:B------:R-:W-:-:S04]  /*d770*/  LOP3.LUT R121, R121, R160, R125, 0x96, !PT ;  /* 0x000000a079797212 */ /* 0x000fc800078e967d */
[----:B------:R-:W-:Y:S01]  /*d780*/  LOP3.LUT R109, R109, R162, R127, 0x96, !PT ;  /* 0x000000a26d6d7212 */ /* 0x000fe200078e967f */
[----:B------:R-:W-:-:S04]  /*d790*/  IMAD.WIDE.U32 R162, R121, -0x326172a9, RZ ;  /* 0xcd9e8d5779a27825 */ /* 0x000fc800078e00ff */
[----:B------:R-:W-:Y:S01]  /*d7a0*/  IMAD.WIDE.U32 R160, R109, -0x2daee0ad, RZ ;  /* 0xd2511f536da07825 */ /* 0x000fe200078e00ff */
[----:B------:R-:W-:Y:S02]  /*d7b0*/  LOP3.LUT R122, R112, R126, R163, 0x96, !PT ;  /* 0x0000007e707a7212 */ /* 0x000fe400078e96a3 */
[----:B------:R-:W-:Y:S01]  /*d7c0*/  MOV R132, R162 ;  /* 0x000000a200847202 */ /* 0x000fe20000000f00 */
[----:B------:R-:W-:Y:S02]  /*d7d0*/  VIADD R121, R3, 0x96a522ad ;  /* 0x96a522ad03797836 */ /* 0x000fe40000000000 */
[----:B------:R-:W-:Y:S02]  /*d7e0*/  IMAD.MOV.U32 R109, RZ, RZ, R114 ;  /* 0x000000ffff6d7224 */ /* 0x000fe400078e0072 */
[----:B------:R-:W-:Y:S01]  /*d7f0*/  IMAD.MOV.U32 R114, RZ, RZ, R160 ;  /* 0x000000ffff727224 */ /* 0x000fe200078e00a0 */
[----:B------:R-:W-:-:S07]  /*d800*/  LOP3.LUT R121, R121, R124, R161, 0x96, !PT ;  /* 0x0000007c79797212 */ /* 0x000fce00078e96a1 */
.L_x_2920:
[----:B------:R-:W-:Y:S05]  /*d810*/  BSYNC.RECONVERGENT B1 ;  /* 0x0000000000017941 */ /* 0x000fea0003800200 */
.L_x_2919:
        /* <DEDUP_REMOVED lines=25> */
.L_x_2926:
        /* <DEDUP_REMOVED lines=13> */
.L_x_2928:
[----:B------:R-:W-:Y:S05]  /*da80*/  BSYNC.RECONVERGENT B2 ;  /* 0x0000000000027941 */ /* 0x000fea0003800200 */
.L_x_2927:
        /* <DEDUP_REMOVED lines=25> */
[C---:B------:R-:W-:Y:S02]  /*dc20*/  IADD3 R121, PT, PT, R2.reuse, 0x78dde6e4, RZ ;  /* 0x78dde6e402797810 */ /* 0x040fe40007ffe0ff */
[----:B------:R-:W-:Y:S01]  /*dc30*/  LOP3.LUT R151, R151, R162, R125, 0x96, !PT ;  /* 0x000000a297977212 */ /* 0x000fe200078e967d */
[----:B------:R-:W-:Y:S01]  /*dc40*/  VIADD R125, R2, 0x1715609d ;  /* 0x1715609d027d7836 */ /* 0x000fe20000000000 */
        /* <DEDUP_REMOVED lines=19> */
[----:B------:R-:W-:-:S04]  /*dd80*/  IMAD.WIDE.U32 R124, R125, -0x2daee0ad, RZ ;  /* 0xd2511f537d7c7825 */ /* 0x000fc800078e00ff */
[----:B------:R-:W-:Y:S01]  /*dd90*/  IMAD.WIDE.U32 R160, R160, -0x326172a9, RZ ;  /* 0xcd9e8d57a0a07825 */ /* 0x000fe200078e00ff */
[----:B------:R-:W-:-:S04]  /*dda0*/  LOP3.LUT R151, R151, R162, R125, 0x96, !PT ;  /* 0x000000a297977212 */ /* 0x000fc800078e967d */
[----:B------:R-:W-:Y:S01]  /*ddb0*/  LOP3.LUT R121, R121, R174, R161, 0x96, !PT ;  /* 0x000000ae79797212 */ /* 0x000fe200078e96a1 */
[----:B------:R-:W-:-:S04]  /*ddc0*/  IMAD.WIDE.U32 R174, R151, -0x326172a9, RZ ;  /* 0xcd9e8d5797ae7825 */ /* 0x000fc800078e00ff */
[----:B------:R-:W-:Y:S01]  /*ddd0*/  IMAD.WIDE.U32 R162, R121, -0x2daee0ad, RZ ;  /* 0xd2511f5379a27825 */ /* 0x000fe200078e00ff */
[----:B------:R-:W-:Y:S02]  /*dde0*/  LOP3.LUT R122, R112, R160, R175, 0x96, !PT ;  /* 0x000000a0707a7212 */ /* 0x000fe400078e96af */
[----:B------:R-:W-:Y:S01]  /*ddf0*/  MOV R132, R174 ;  /* 0x000000ae00847202 */ /* 0x000fe20000000f00 */
[----:B------:R-:W-:-:S05]  /*de00*/  VIADD R121, R3, 0x96a522ad ;  /* 0x96a522ad03797836 */ /* 0x000fca0000000000 */
[----:B------:R-:W-:Y:S01]  /*de10*/  LOP3.LUT R121, R121, R124, R163, 0x96, !PT ;  /* 0x0000007c79797212 */ /* 0x000fe200078e96a3 */
[----:B------:R-:W-:Y:S02]  /*de20*/  IMAD.MOV.U32 R124, RZ, RZ, R114 ;  /* 0x000000ffff7c7224 */ /* 0x000fe400078e0072 */
[----:B------:R-:W-:-:S07]  /*de30*/  IMAD.MOV.U32 R114, RZ, RZ, R162 ;  /* 0x000000ffff727224 */ /* 0x000fce00078e00a2 */
.L_x_2925:
[----:B------:R-:W-:Y:S05]  /*de40*/  BSYNC.RECONVERGENT B1 ;  /* 0x0000000000017941 */ /* 0x000fea0003800200 */
.L_x_2924:
[----:B------:R-:W-:Y:S01]  /*de50*/  I2FP.F32.U32 R124, R124 ;  /* 0x0000007c007c7245 */ /* 0x000fe20000201000 */
[----:B------:R-:W-:Y:S01]  /*de60*/  IMAD.U32 R125, R123, 0x10000, RZ ;  /* 0x000100007b7d7824 */ /* 0x000fe200078e00ff */
[----:B------:R-:W-:Y:S01]  /*de70*/  LOP3.LUT R148, R148, 0xfffffffd, RZ, 0xc0, !PT ;  /* 0xfffffffd94947812 */ /* 0x000fe200078ec0ff */
        /* <DEDUP_REMOVED lines=19> */
.L_x_2931:
        /* <DEDUP_REMOVED lines=13> */
.L_x_2933:
[----:B------:R-:W-:Y:S05]  /*e080*/  BSYNC.RECONVERGENT B2 ;  /* 0x0000000000027941 */ /* 0x000fea0003800200 */
.L_x_2932:
        /* <DEDUP_REMOVED lines=20> */
[----:B------:R-:W-:Y:S02]  /*e1d0*/  VIADD R121, R3, 0x32370b8f ;  /* 0x32370b8f03797836 */ /* 0x000fe40000000000 */
[----:B------:R-:W-:-:S03]  /*e1e0*/  IMAD.MOV.U32 R146, RZ, RZ, RZ ;  /* 0x000000ffff927224 */ /* 0x000fc600078e00ff */
        /* <DEDUP_REMOVED lines=36> */
[----:B------:R-:W-:-:S07]  /*e430*/  MOV R114, R160 ;  /* 0x000000a000727202 */ /* 0x000fce0000000f00 */
.L_x_2930:
[----:B------:R-:W-:Y:S05]  /*e440*/  BSYNC.RECONVERGENT B1 ;  /* 0x0000000000017941 */ /* 0x000fea0003800200 */
.L_x_2929:
[----:B------:R-:W-:Y:S01]  /*e450*/  PRMT R123, R9, 0x7632, R123 ;  /* 0x00007632097b7816 */ /* 0x000fe2000000007b */
[----:B------:R-:W-:Y:S01]  /*e460*/  BSSY.RECONVERGENT B1, `(.L_x_2934) ;  /* 0x0000063000017945 */ /* 0x000fe20003800200 */
[----:B------:R-:W-:-:S03]  /*e470*/  I2FP.F32.U32 R124, R124 ;  /* 0x0000007c007c7245 */ /* 0x000fc60000201000 */
[----:B------:R-:W-:Y:S02]  /*e480*/  IMAD.U32 R125, R123, 0x10000, RZ ;  /* 0x000100007b7d7824 */ /* 0x000fe400078e00ff */
[----:B------:R-:W-:Y:S02]  /*e490*/  FFMA.FTZ R123, R124, R115, 1.1641532182693481445e-10 ;  /* 0x2f0000007c7b7423 */ /* 0x000fe40000010073 */
[----:B------:R-:W-:-:S03]  /*e4a0*/  FMUL.FTZ R125, R125, R138 ;  /* 0x0000008a7d7d7220 */ /* 0x000fc60000410000 */
[----:B------:R-:W-:Y:S02]  /*e4b0*/  FSETP.GTU.FTZ.AND P2, PT, R123, R140, PT ;  /* 0x0000008c7b00720b */ /* 0x000fe40003f5c000 */
[----:B------:R-:W-:Y:S02]  /*e4c0*/  @P1 PRMT R123, R5, 0x7632, R123 ;  /* 0x00007632057b1816 */ /* 0x000fe4000000007b */
[----:B------:R-:W-:Y:S02]  /*e4d0*/  FSEL R125, R125, RZ, !P2 ;  /* 0x000000ff7d7d7208 */ /* 0x000fe40005000000 */
[----:B------:R-:W-:Y:S02]  /*e4e0*/  SEL R126, RZ, 0x1, P2 ;  /* 0x00000001ff7e7807 */ /* 0x000fe40001000000 */
[----:B------:R-:W-:Y:S02]  /*e4f0*/  ISETP.NE.AND P2, PT, R146, 0x1, PT ;  /* 0x000000019200780c */ /* 0x000fe40003f45270 */
[----:B------:R-:W-:Y:S01]  /*e500*/  @P1 SHF.L.U32 R124, R123, 0x10, RZ ;  /* 0x000000107b7c1819 */ /* 0x000fe200000006ff */
[----:B------:R-:W-:Y:S01]  /*e510*/  FADD.FTZ R123, R134, R125 ;  /* 0x0000007d867b7221 */ /* 0x000fe20000010000 */
[----:B------:R-:W-:-:S03]  /*e520*/  IMAD.MOV.U32 R134, RZ, RZ, 0x2 ;  /* 0x00000002ff867424 */ /* 0x000fc600078e00ff */
        /* <DEDUP_REMOVED lines=13> */
.L_x_2936:
        /* <DEDUP_REMOVED lines=13> */
.L_x_2938:
[----:B------:R-:W-:Y:S05]  /*e6d0*/  BSYNC.RECONVERGENT B2 ;  /* 0x0000000000027941 */ /* 0x000fea0003800200 */
.L_x_2937:
        /* <DEDUP_REMOVED lines=51> */
[----:B------:R-:W-:-:S04]  /*ea10*/  IMAD.WIDE.U32 R162, R151, -0x326172a9, RZ ;  /* 0xcd9e8d5797a27825 */ /* 0x000fc800078e00ff */
[----:B------:R-:W-:Y:S01]  /*ea20*/  IMAD.WIDE.U32 R160, R121, -0x2daee0ad, RZ ;  /* 0xd2511f5379a07825 */ /* 0x000fe200078e00ff */
[----:B------:R-:W-:Y:S02]  /*ea30*/  IADD3 R121, PT, PT, R3, -0x695add53, RZ ;  /* 0x96a522ad03797810 */ /* 0x000fe40007ffe0ff */
[----:B------:R-:W-:Y:S01]  /*ea40*/  LOP3.LUT R122, R112, R122, R163, 0x96, !PT ;  /* 0x0000007a707a7212 */ /* 0x000fe200078e96a3 */
[----:B------:R-:W-:Y:S01]  /*ea50*/  IMAD.MOV.U32 R123, RZ, RZ, R114 ;  /* 0x000000ffff7b7224 */ /* 0x000fe200078e0072 */
[----:B------:R-:W-:Y:S01]  /*ea60*/  LOP3.LUT R121, R121, R124, R161, 0x96, !PT ;  /* 0x0000007c79797212 */ /* 0x000fe200078e96a1 */
[----:B------:R-:W-:Y:S01]  /*ea70*/  IMAD.MOV.U32 R132, RZ, RZ, R162 ;  /* 0x000000ffff847224 */ /* 0x000fe200078e00a2 */
[----:B------:R-:W-:-:S07]  /*ea80*/  MOV R114, R160 ;  /* 0x000000a000727202 */ /* 0x000fce0000000f00 */
.L_x_2935:
[----:B------:R-:W-:Y:S05]  /*ea90*/  BSYNC.RECONVERGENT B1 ;  /* 0x0000000000017941 */ /* 0x000fea0003800200 */
.L_x_2934:
        /* <DEDUP_REMOVED lines=21> */
.L_x_2941:
        /* <DEDUP_REMOVED lines=13> */
.L_x_2943:
[----:B------:R-:W-:Y:S05]  /*ecc0*/  BSYNC.RECONVERGENT B2 ;  /* 0x0000000000027941 */ /* 0x000fea0003800200 */
.L_x_2942:
[----:B------:R-:W-:Y:S01]  /*ecd0*/  IMAD.WIDE.U32 R160, R152, -0x326172a9, RZ ;  /* 0xcd9e8d5798a07825 */ /* 0x000fe200078e00ff */
[----:B------:R-:W-:Y:S02]  /*ece0*/  LOP3.LUT R174, R135, R125, R3, 0x96, !PT ;  /* 0x0000007d87ae7212 */ /* 0x000fe400078e9603 */
[----:B------:R-:W-:Y:S01]  /*ecf0*/  MOV R110, R114 ;  /* 0x00000072006e7202 */ /* 0x000fe20000000f00 */
[----:B------:R-:W-:Y:S01]  /*ed00*/  VIADD R121, R2, 0x9e3779b9 ;  /* 0x9e3779b902797836 */ /* 0x000fe20000000000 */
[----:B------:R-:W-:Y:S01]  /*ed10*/  LOP3.LUT R162, R117, R161, R2, 0x96, !PT ;  /* 0x000000a175a27212 */ /* 0x000fe200078e9602 */
[----:B------:R-:W-:-:S04]  /*ed20*/  IMAD.WIDE.U32 R174, R174, -0x326172a9, RZ ;  /* 0xcd9e8d57aeae7825 */ /* 0x000fc800078e00ff */
[----:B------:R-:W-:Y:S01]  /*ed30*/  IMAD.WIDE.U32 R162, R162, -0x2daee0ad, RZ ;  /* 0xd2511f53a2a27825 */ /* 0x000fe200078e00ff */
[----:B------:R-:W-:-:S03]  /*ed40*/  LOP3.LUT R121, R121, R160, R175, 0x96, !PT ;  /* 0x000000a079797212 */ /* 0x000fc600078e96af */
[----:B------:R-:W-:Y:S02]  /*ed50*/  VIADD R125, R3, 0xbb67ae85 ;  /* 0xbb67ae85037d7836 */ /* 0x000fe40000000000 */
[----:B------:R-:W-:-:S03]  /*ed60*/  IMAD.MOV.U32 R146, RZ, RZ, RZ ;  /* 0x000000ffff927224 */ /* 0x000fc600078e00ff */
        /* <DEDUP_REMOVED lines=45> */
[----:B------:R-:W-:Y:S02]  /*f040*/  VIADD R121, R3, 0x96a522ad ;  /* 0x96a522ad03797836 */ /* 0x000fe40000000000 */
[----:B------:R-:W-:Y:S02]  /*f050*/  IMAD.MOV.U32 R132, RZ, RZ, R174 ;  /* 0x000000ffff847224 */ /* 0x000fe400078e00ae */
[----:B------:R-:W-:Y:S01]  /*f060*/  IMAD.MOV.U32 R114, RZ, RZ, R162 ;  /* 0x000000ffff727224 */ /* 0x000fe200078e00a2 */
[----:B------:R-:W-:-:S07]  /*f070*/  LOP3.LUT R121, R121, R124, R163, 0x96, !PT ;  /* 0x0000007c79797212 */ /* 0x000fce00078e96a3 */
.L_x_2940:
[----:B------:R-:W-:Y:S05]  /*f080*/  BSYNC.RECONVERGENT B1 ;  /* 0x0000000000017941 */ /* 0x000fea0003800200 */
.L_x_2939:
        /* <DEDUP_REMOVED lines=25> */
.L_x_2946:
        /* <DEDUP_REMOVED lines=13> */
.L_x_2948:
[----:B------:R-:W-:Y:S05]  /*f2f0*/  BSYNC.RECONVERGENT B2 ;  /* 0x0000000000027941 */ /* 0x000fea0003800200 */
.L_x_2947:
        /* <DEDUP_REMOVED lines=59> */
.L_x_2945:
[----:B------:R-:W-:Y:S05]  /*f6b0*/  BSYNC.RECONVERGENT B1 ;  /* 0x0000000000017941 */ /* 0x000fea0003800200 */
.L_x_2944:
        /* <DEDUP_REMOVED lines=20> */
.L_x_2951:
        /* <DEDUP_REMOVED lines=13> */
.L_x_2953:
[----:B------:R-:W-:Y:S05]  /*f8d0*/  BSYNC.RECONVERGENT B2 ;  /* 0x0000000000027941 */ /* 0x000fea0003800200 */
.L_x_2952:
        /* <DEDUP_REMOVED lines=57> */
[----:B------:R-:W-:-:S03]  /*fc70*/  IMAD.MOV.U32 R114, RZ, RZ, R162 ;  /* 0x000000ffff727224 */ /* 0x000fc600078e00a2 */
[----:B------:R-:W-:-:S07]  /*fc80*/  LOP3.LUT R121, R121, R160, R163, 0x96, !PT ;  /* 0x000000a079797212 */ /* 0x000fce00078e96a3 */
.L_x_2950:
[----:B------:R-:W-:Y:S05]  /*fc90*/  BSYNC.RECONVERGENT B1 ;  /* 0x0000000000017941 */ /* 0x000fea0003800200 */
.L_x_2949:
        /* <DEDUP_REMOVED lines=27> */
.L_x_2956:
        /* <DEDUP_REMOVED lines=13> */
.L_x_2958:
[----:B------:R-:W-:Y:S05]  /*ff20*/  BSYNC.RECONVERGENT B2 ;  /* 0x0000000000027941 */ /* 0x000fea0003800200 */
.L_x_2957:
        /* <DEDUP_REMOVED lines=59> */
.L_x_2955:
[----:B------:R-:W-:Y:S05]  /*102e0*/  BSYNC.RECONVERGENT B1 ;  /* 0x0000000000017941 */ /* 0x000fea0003800200 */
.L_x_2954:
[----:B------:R-:W-:Y:S01]  /*102f0*/  I2FP.F32.U32 R134, R123 ;  /* 0x0000007b00867245 */ /* 0x000fe20000201000 */
[----:B------:R-:W-:Y:S01]  /*10300*/  IMAD.U32 R161, R111, 0x10000, RZ ;  /* 0x000100006fa17824 */ /* 0x000fe200078e00ff */
[----:B------:R-:W-:Y:S01]  /*10310*/  ISETP.NE.AND P5, PT, R158, 0x1, PT ;  /* 0x000000019e00780c */ /* 0x000fe20003fa5270 */
[----:B------:R-:W-:Y:S01]  /*10320*/  BSSY.RECONVERGENT B1, `(.L_x_2959) ;  /* 0x000005b000017945 */ /* 0x000fe20003800200 */
[----:B------:R-:W-:Y:S02]  /*10330*/  IMAD.MOV.U32 R160, RZ, RZ, 0x2 ;  /* 0x00000002ffa07424 */ /* 0x000fe400078e00ff */
[----:B------:R-:W-:Y:S01]  /*10340*/  FFMA.FTZ R123, R134, R115, 1.1641532182693481445e-10 ;  /* 0x2f000000867b7423 */ /* 0x000fe20000010073 */
[----:B------:R-:W-:Y:S01]  /*10350*/  FMUL.FTZ R161, R161, R138 ;  /* 0x0000008aa1a17220 */ /* 0x000fe20000410000 */
[----:B------:R-:W-:Y:S02]  /*10360*/  PRMT R134, R111, 0x7632, R134 ;  /* 0x000076326f867816 */ /* 0x000fe40000000086 */
[----:B------:R-:W-:-:S02]  /*10370*/  MOV R111, R132 ;  /* 0x00000084006f7202 */ /* 0x000fc40000000f00 */
        /* <DEDUP_REMOVED lines=12> */
.L_x_2961:
        /* <DEDUP_REMOVED lines=13> */
.L_x_2963:
[----:B------:R-:W-:Y:S05]  /*10510*/  BSYNC.RECONVERGENT B2 ;  /* 0x0000000000027941 */ /* 0x000fea0003800200 */
.L_x_2962:
        /* <DEDUP_REMOVED lines=59> */
.L_x_2960:
[----:B------:R-:W-:Y:S05]  /*108d0*/  BSYNC.RECONVERGENT B1 ;  /* 0x0000000000017941 */ /* 0x000fea0003800200 */
.L_x_2959:
        /* <DEDUP_REMOVED lines=25> */
.L_x_2966:
        /* <DEDUP_REMOVED lines=13> */
.L_x_2968:
[----:B------:R-:W-:Y:S05]  /*10b40*/  BSYNC.RECONVERGENT B2 ;  /* 0x0000000000027941 */ /* 0x000fea0003800200 */
.L_x_2967:
        /* <DEDUP_REMOVED lines=59> */
.L_x_2965:
[----:B------:R-:W-:Y:S05]  /*10f00*/  BSYNC.RECONVERGENT B1 ;  /* 0x0000000000017941 */ /* 0x000fea0003800200 */
.L_x_2964:
        /* <DEDUP_REMOVED lines=20> */
.L_x_2971:
        /* <DEDUP_REMOVED lines=15> */
.L_x_2973:
[----:B------:R-:W-:Y:S05]  /*11140*/  BSYNC.RECONVERGENT B2 ;  /* 0x0000000000027941 */ /* 0x000fea0003800200 */
.L_x_2972:
        /* <DEDUP_REMOVED lines=59> */
.L_x_2970:
[----:B------:R-:W-:Y:S05]  /*11500*/  BSYNC.RECONVERGENT B1 ;  /* 0x0000000000017941 */ /* 0x000fea0003800200 */
.L_x_2969:
        /* <DEDUP_REMOVED lines=19> */
.L_x_2893:
        /* <DEDUP_REMOVED lines=16> */
.L_x_2977:
        /* <DEDUP_REMOVED lines=13> */
.L_x_2979:
[----:B------:R-:W-:Y:S05]  /*11810*/  BSYNC.RECONVERGENT B2 ;  /* 0x0000000000027941 */ /* 0x000fea0003800200 */
.L_x_2978:
[----:B------:R-:W-:Y:S01]  /*11820*/  IMAD.WIDE.U32 R114, R152, -0x326172a9, RZ ;  /* 0xcd9e8d5798727825 */ /* 0x000fe200078e00ff */
[----:B------:R-:W-:Y:S02]  /*11830*/  LOP3.LUT R160, R135, R113, R3, 0x96, !PT ;  /* 0x0000007187a07212 */ /* 0x000fe400078e9603 */
[----:B------:R-:W-:Y:S01]  /*11840*/  IADD3 R131, PT, PT, R3, 0x76cf5d0a, RZ ;  /* 0x76cf5d0a03837810 */ /* 0x000fe20007ffe0ff */
[----:B------:R-:W-:Y:S01]  /*11850*/  VIADD R113, R2, 0x9e3779b9 ;  /* 0x9e3779b902717836 */ /* 0x000fe20000000000 */
[----:B------:R-:W-:Y:S01]  /*11860*/  LOP3.LUT R142, R117, R115, R2, 0x96, !PT ;  /* 0x00000073758e7212 */ /* 0x000fe200078e9602 */
[----:B------:R-:W-:-:S04]  /*11870*/  IMAD.WIDE.U32 R160, R160, -0x326172a9, RZ ;  /* 0xcd9e8d57a0a07825 */ /* 0x000fc800078e00ff */
[----:B------:R-:W-:Y:S01]  /*11880*/  IMAD.WIDE.U32 R142, R142, -0x2daee0ad, RZ ;  /* 0xd2511f538e8e7825 */ /* 0x000fe200078e00ff */
[----:B------:R-:W-:-:S03]  /*11890*/  LOP3.LUT R113, R113, R114, R161, 0x96, !PT ;  /* 0x0000007271717212 */ /* 0x000fc600078e96a1 */
[----:B------:R-:W-:Y:S02]  /*118a0*/  VIADD R115, R3, 0xbb67ae85 ;  /* 0xbb67ae8503737836 */ /* 0x000fe40000000000 */
[----:B------:R-:W-:Y:S02]  /*118b0*/  VIADD R121, R2, 0x3c6ef372 ;  /* 0x3c6ef37202797836 */ /* 0x000fe40000000000 */
[----:B------:R-:W-:Y:S01]  /*118c0*/  IMAD.MOV.U32 R141, RZ, RZ, RZ ;  /* 0x000000ffff8d7224 */ /* 0x000fe200078e00ff */
        /* <DEDUP_REMOVED lines=20> */
[----:B------:R-:W-:Y:S02]  /*11a10*/  LOP3.LUT R113, R113, R114, R161, 0x96, !PT ;  /* 0x0000007271717212 */ /* 0x000fe400078e96a1 */
[----:B------:R-:W-:Y:S01]  /*11a20*/  IADD3 R121, PT, PT, R2, -0x4ab325aa, RZ ;  /* 0xb54cda5602797810 */ /* 0x000fe20007ffe0ff */
        /* <DEDUP_REMOVED lines=28> */
.L_x_2976:
[----:B------:R-:W-:Y:S05]  /*11bf0*/  BSYNC.RECONVERGENT B1 ;  /* 0x0000000000017941 */ /* 0x000fea0003800200 */
.L_x_2975:
[----:B------:R-:W0:Y:S01]  /*11c00*/  LDC R113, c[0x0][0x408] ;  /* 0x00010200ff717b82 */ /* 0x000e220000000800 */
[----:B------:R-:W-:Y:S01]  /*11c10*/  I2FP.F32.U32 R131, R112 ;  /* 0x0000007000837245 */ /* 0x000fe20000201000 */
[----:B------:R-:W-:Y:S01]  /*11c20*/  IMAD.MOV.U32 R140, RZ, RZ, 0x2f800000 ;  /* 0x2f800000ff8c7424 */ /* 0x000fe200078e00ff */
[----:B-----5:R-:W-:Y:S01]  /*11c30*/  SHF.L.U32 R134, R108, 0x10, RZ ;  /* 0x000000106c867819 */ /* 0x020fe200000006ff */
[----:B------:R-:W-:Y:S01]  /*11c40*/  BSSY.RECONVERGENT B1, `(.L_x_2980) ;  /* 0x0000064000017945 */ /* 0x000fe20003800200 */
[----:B------:R-:W-:Y:S01]  /*11c50*/  ISETP.NE.AND P3, PT, R141, 0x1, PT ;  /* 0x000000018d00780c */ /* 0x000fe20003f65270 */
[----:B------:R-:W-:Y:S01]  /*11c60*/  FFMA.FTZ R112, R131, R140, 1.1641532182693481445e-10 ;  /* 0x2f00000083707423 */ /* 0x000fe2000001008c */
[----:B------:R-:W-:Y:S01]  /*11c70*/  LOP3.LUT R148, R148, 0xffffffef, RZ, 0xc0, !PT ;  /* 0xffffffef94947812 */ /* 0x000fe200078ec0ff */
[----:B------:R-:W1:Y:S01]  /*11c80*/  LDC R115, c[0x0][0x404] ;  /* 0x00010100ff737b82 */ /* 0x000e620000000800 */
[----:B------:R-:W-:Y:S01]  /*11c90*/  PRMT R108, R108, 0x7632, R108 ;  /* 0x000076326c6c7816 */ /* 0x000fe2000000006c */
[----:B------:R-:W-:-:S02]  /*11ca0*/  IMAD.MOV.U32 R142, RZ, RZ, 0x2 ;  /* 0x00000002ff8e7424 */ /* 0x000fc400078e00ff */
[----:B0-----:R-:W-:Y:S01]  /*11cb0*/  FMUL.FTZ R134, R134, R113 ;  /* 0x0000007186867220 */ /* 0x001fe20000410000 */
[----:B-1----:R-:W-:Y:S01]  /*11cc0*/  FSETP.GTU.FTZ.AND P2, PT, R112, R115, PT ;  /* 0x000000737000720b */ /* 0x002fe20003f5c000 */
[----:B------:R-:W-:-:S03]  /*11cd0*/  @P1 IMAD.U32 R112, R4, 0x10000, RZ ;  /* 0x0001000004701824 */ /* 0x000fc600078e00ff */
[----:B------:R-:W-:Y:S02]  /*11ce0*/  FSEL R131, R134, RZ, !P2 ;  /* 0x000000ff86837208 */ /* 0x000fe40005000000 */
[----:B------:R-:W-:Y:S02]  /*11cf0*/  PLOP3.LUT P2, PT, P2, PT, PT, 0x8, 0x80 ;  /* 0x000000000080781c */ /* 0x000fe4000174e170 */
[----:B------:R-:W-:Y:S01]  /*11d00*/  MOV R134, R132 ;  /* 0x0000008400867202 */ /* 0x000fe20000000f00 */
[----:B------:R-:W-:-:S05]  /*11d10*/  @P1 FADD.FTZ R131, R112, R131 ;  /* 0x0000008370831221 */ /* 0x000fca0000010000 */
        /* <DEDUP_REMOVED lines=11> */
.L_x_2982:
        /* <DEDUP_REMOVED lines=13> */
.L_x_2984:
[----:B------:R-:W-:Y:S05]  /*11ea0*/  BSYNC.RECONVERGENT B2 ;  /* 0x0000000000027941 */ /* 0x000fea0003800200 */
.L_x_2983:
        /* <DEDUP_REMOVED lines=20> */
[----:B------:R-:W-:-:S03]  /*11ff0*/  IMAD.MOV.U32 R134, RZ, RZ, R114 ;  /* 0x000000ffff867224 */ /* 0x000fc600078e0072 */
        /* <DEDUP_REMOVED lines=9> */
[----:B------:R-:W-:-:S03]  /*12090*/  IADD3 R121, PT, PT, R3, -0x56f99767, RZ ;  /* 0xa906689903797810 */ /* 0x000fc60007ffe0ff */
[----:B------:R-:W-:Y:S01]  /*120a0*/  VIADD R141, R2, 0x1715609d ;  /* 0x1715609d028d7836 */ /* 0x000fe20000000000 */
[----:B------:R-:W-:-:S04]  /*120b0*/  LOP3.LUT R121, R121, R142, R163, 0x96, !PT ;  /* 0x0000008e79797212 */ /* 0x000fc800078e96a3 */
[----:B------:R-:W-:Y:S01]  /*120c0*/  LOP3.LUT R141, R141, R160, R175, 0x96, !PT ;  /* 0x000000a08d8d7212 */ /* 0x000fe200078e96af */
[----:B------:R-:W-:-:S04]  /*120d0*/  IMAD.WIDE.U32 R160, R121, -0x326172a9, RZ ;  /* 0xcd9e8d5779a07825 */ /* 0x000fc800078e00ff */
[----:B------:R-:W-:Y:S02]  /*120e0*/  VIADD R121, R2, 0xb54cda56 ;  /* 0xb54cda5602797836 */ /* 0x000fe40000000000 */
[----:B------:R-:W-:-:S03]  /*120f0*/  IMAD.WIDE.U32 R142, R141, -0x2daee0ad, RZ ;  /* 0xd2511f538d8e7825 */ /* 0x000fc600078e00ff */
[----:B------:R-:W-:Y:S01]  /*12100*/  LOP3.LUT R121, R121, R174, R161, 0x96, !PT ;  /* 0x000000ae79797212 */ /* 0x000fe200078e96a1 */
        /* <DEDUP_REMOVED lines=18> */
[----:B------:R-:W-:Y:S02]  /*12230*/  VIADD R141, R2, 0x8ff34781 ;  /* 0x8ff34781028d7836 */ /* 0x000fe40000000000 */
[----:B------:R-:W-:Y:S01]  /*12240*/  HFMA2 R142, -RZ, RZ, 0, 0 ;  /* 0x00000000ff8e7431 */ /* 0x000fe200000001ff */
[----:B------:R-:W-:Y:S01]  /*12250*/  MOV R132, R174 ;  /* 0x000000ae00847202 */ /* 0x000fe20000000f00 */
[----:B------:R-:W-:Y:S01]  /*12260*/  IMAD.MOV.U32 R114, RZ, RZ, R162 ;  /* 0x000000ffff727224 */ /* 0x000fe200078e00a2 */
[----:B------:R-:W-:-:S07]  /*12270*/  LOP3.LUT R122, R141, R160, R175, 0x96, !PT ;  /* 0x000000a08d7a7212 */ /* 0x000fce00078e96af */
.L_x_2981:
[----:B------:R-:W-:Y:S05]  /*12280*/  BSYNC.RECONVERGENT B1 ;  /* 0x0000000000017941 */ /* 0x000fea0003800200 */
.L_x_2980:
[----:B------:R-:W-:Y:S01]  /*12290*/  I2FP.F32.U32 R141, R134 ;  /* 0x00000086008d7245 */ /* 0x000fe20000201000 */
[----:B------:R-:W-:Y:S01]  /*122a0*/  IMAD.U32 R134, R108, 0x10000, RZ ;  /* 0x000100006c867824 */ /* 0x000fe200078e00ff */
[----:B------:R-:W-:Y:S01]  /*122b0*/  ISETP.NE.AND P2, PT, R142, 0x1, PT ;  /* 0x000000018e00780c */ /* 0x000fe20003f45270 */
[----:B------:R-:W-:Y:S01]  /*122c0*/  BSSY.RECONVERGENT B1, `(.L_x_2985) ;  /* 0x0000062000017945 */ /* 0x000fe20003800200 */
[----:B------:R-:W-:Y:S01]  /*122d0*/  LOP3.LUT R148, R148, 0xfffffff7, RZ, 0xc0, !PT ;  /* 0xfffffff794947812 */ /* 0x000fe200078ec0ff */
[----:B------:R-:W-:Y:S01]  /*122e0*/  FFMA.FTZ R108, R141, R140, 1.1641532182693481445e-10 ;  /* 0x2f0000008d6c7423 */ /* 0x000fe2000001008c */
[----:B------:R-:W-:Y:S01]  /*122f0*/  FMUL.FTZ R134, R134, R113 ;  /* 0x0000007186867220 */ /* 0x000fe20000410000 */
[----:B------:R-:W-:Y:S01]  /*12300*/  @P1 PRMT R141, R4, 0x7632, R141 ;  /* 0x00007632048d1816 */ /* 0x000fe2000000008d */
[----:B------:R-:W-:Y:S02]  /*12310*/  HFMA2 R144, -RZ, RZ, 0, 1.1920928955078125e-07 ;  /* 0x00000002ff907431 */ /* 0x000fe400000001ff */
[----:B------:R-:W-:-:S02]  /*12320*/  FSETP.GTU.FTZ.AND P3, PT, R108, R115, PT ;  /* 0x000000736c00720b */ /* 0x000fc40003f7c000 */
[----:B------:R-:W-:Y:S02]  /*12330*/  @P1 IMAD.U32 R108, R141, 0x10000, RZ ;  /* 0x000100008d6c1824 */ /* 0x000fe400078e00ff */
        /* <DEDUP_REMOVED lines=15> */
.L_x_2987:
        /* <DEDUP_REMOVED lines=13> */
.L_x_2989:
[----:B------:R-:W-:Y:S05]  /*12500*/  BSYNC.RECONVERGENT B2 ;  /* 0x0000000000027941 */ /* 0x000fea0003800200 */
.L_x_2988:
        /* <DEDUP_REMOVED lines=57> */
[----:B------:R-:W-:Y:S01]  /*128a0*/  LOP3.LUT R122, R141, R162, R179, 0x96, !PT ;  /* 0x000000a28d7a7212 */ /* 0x000fe200078e96b3 */
[----:B------:R-:W-:Y:S01]  /*128b0*/  IMAD.MOV.U32 R132, RZ, RZ, R178 ;  /* 0x000000ffff847224 */ /* 0x000fe200078e00b2 */
[----:B------:R-:W-:Y:S02]  /*128c0*/  LOP3.LUT R121, R121, R160, R175, 0x96, !PT ;  /* 0x000000a079797212 */ /* 0x000fe400078e96af */
[----:B------:R-:W-:-:S07]  /*128d0*/  MOV R114, R174 ;  /* 0x000000ae00727202 */ /* 0x000fce0000000f00 */
.L_x_2986:
[----:B------:R-:W-:Y:S05]  /*128e0*/  BSYNC.RECONVERGENT B1 ;  /* 0x0000000000017941 */ /* 0x000fea0003800200 */
.L_x_2985:
[----:B------:R-:W-:Y:S01]  /*128f0*/  I2FP.F32.U32 R141, R134 ;  /* 0x00000086008d7245 */ /* 0x000fe20000201000 */
[----:B------:R-:W-:Y:S01]  /*12900*/  IMAD.U32 R142, R109, 0x10000, RZ ;  /* 0x000100006d8e7824 */ /* 0x000fe200078e00ff */
[----:B------:R-:W-:Y:S01]  /*12910*/  LOP3.LUT R148, R148, 0xfffffffb, RZ, 0xc0, !PT ;  /* 0xfffffffb94947812 */ /* 0x000fe200078ec0ff */
[----:B------:R-:W-:Y:S01]  /*12920*/  BSSY.RECONVERGENT B1, `(.L_x_2990) ;  /* 0x0000062000017945 */ /* 0x000fe20003800200 */
[----:B------:R-:W-:Y:S02]  /*12930*/  IMAD.MOV.U32 R146, RZ, RZ, 0x2 ;  /* 0x00000002ff927424 */ /* 0x000fe400078e00ff */
[----:B------:R-:W-:Y:S01]  /*12940*/  FFMA.FTZ R134, R141, R140, 1.1641532182693481445e-10 ;  /* 0x2f0000008d867423 */ /* 0x000fe2000001008c */
[----:B------:R-:W-:-:S04]  /*12950*/  FMUL.FTZ R142, R142, R113 ;  /* 0x000000718e8e7220 */ /* 0x000fc80000410000 */
[----:B------:R-:W-:Y:S02]  /*12960*/  FSETP.GTU.FTZ.AND P2, PT, R134, R115, PT ;  /* 0x000000738600720b */ /* 0x000fe40003f5c000 */
[----:B------:R-:W-:Y:S02]  /*12970*/  @P1 SHF.L.U32 R134, R5, 0x10, RZ ;  /* 0x0000001005861819 */ /* 0x000fe400000006ff */
[----:B------:R-:W-:Y:S01]  /*12980*/  FSEL R141, R142, RZ, !P2 ;  /* 0x000000ff8e8d7208 */ /* 0x000fe20005000000 */
[----:B------:R-:W-:Y:S01]  /*12990*/  IMAD.MOV.U32 R142, RZ, RZ, R132 ;  /* 0x000000ffff8e7224 */ /* 0x000fe200078e0084 */
[----:B------:R-:W-:Y:S02]  /*129a0*/  PLOP3.LUT P3, PT, P2, PT, PT, 0x8, 0x80 ;  /* 0x000000000080781c */ /* 0x000fe4000176e170 */
[----:B------:R-:W-:Y:S01]  /*129b0*/  ISETP.NE.AND P2, PT, R144, 0x1, PT ;  /* 0x000000019000780c */ /* 0x000fe20003f45270 */
[----:B------:R-:W-:Y:S01]  /*129c0*/  @P1 FADD.FTZ R141, R134, R141 ;  /* 0x0000008d868d1221 */ /* 0x000fe20000010000 */
[----:B------:R-:W-:-:S04]  /*129d0*/  PRMT R134, R109, 0x7632, R134 ;  /* 0x000076326d867816 */ /* 0x000fc80000000086 */
        /* <DEDUP_REMOVED lines=11> */
.L_x_2992:
        /* <DEDUP_REMOVED lines=13> */
.L_x_2994:
[----:B------:R-:W-:Y:S05]  /*12b60*/  BSYNC.RECONVERGENT B2 ;  /* 0x0000000000027941 */ /* 0x000fea0003800200 */
.L_x_2993:
        /* <DEDUP_REMOVED lines=15> */
[----:B------:R-:W-:Y:S02]  /*12c60*/  VIADD R121, R2, 0x3c6ef372 ;  /* 0x3c6ef37202797836 */ /* 0x000fe40000000000 */
[----:B------:R-:W-:-:S03]  /*12c70*/  IMAD.MOV.U32 R146, RZ, RZ, RZ ;  /* 0x000000ffff927224 */ /* 0x000fc600078e00ff */
        /* <DEDUP_REMOVED lines=8> */
[----:B------:R-:W-:-:S03]  /*12d00*/  IADD3 R121, PT, PT, R2, 0x78dde6e4, RZ ;  /* 0x78dde6e402797810 */ /* 0x000fc60007ffe0ff */
[----:B------:R-:W-:Y:S01]  /*12d10*/  VIADD R151, R3, 0xed9eba14 ;  /* 0xed9eba1403977836 */ /* 0x000fe20000000000 */
[----:B------:R-:W-:-:S04]  /*12d20*/  LOP3.LUT R121, R121, R178, R163, 0x96, !PT ;  /* 0x000000b279797212 */ /* 0x000fc800078e96a3 */
[----:B------:R-:W-:Y:S01]  /*12d30*/  LOP3.LUT R151, R151, R174, R161, 0x96, !PT ;  /* 0x000000ae97977212 */ /* 0x000fe200078e96a1 */
[----:B------:R-:W-:-:S04]  /*12d40*/  IMAD.WIDE.U32 R174, R121, -0x2daee0ad, RZ ;  /* 0xd2511f5379ae7825 */ /* 0x000fc800078e00ff */
[----:B------:R-:W-:-:S04]  /*12d50*/  IMAD.WIDE.U32 R178, R151, -0x326172a9, RZ ;  /* 0xcd9e8d5797b27825 */ /* 0x000fc800078e00ff */
[----:B------:R-:W-:Y:S02]  /*12d60*/  VIADD R121, R3, 0xa9066899 ;  /* 0xa906689903797836 */ /* 0x000fe40000000000 */
[----:B------:R-:W-:-:S03]  /*12d70*/  VIADD R151, R2, 0x1715609d ;  /* 0x1715609d02977836 */ /* 0x000fc60000000000 */
[----:B------:R-:W-:Y:S02]  /*12d80*/  LOP3.LUT R121, R121, R160, R175, 0x96, !PT ;  /* 0x000000a079797212 */ /* 0x000fe400078e96af */
[----:B------:R-:W-:-:S03]  /*12d90*/  LOP3.LUT R151, R151, R162, R179, 0x96, !PT ;  /* 0x000000a297977212 */ /* 0x000fc600078e96b3 */
[----:B------:R-:W-:-:S04]  /*12da0*/  IMAD.WIDE.U32 R162, R121, -0x326172a9, RZ ;  /* 0xcd9e8d5779a27825 */ /* 0x000fc800078e00ff */
[----:B------:R-:W-:Y:S01]  /*12db0*/  IMAD.WIDE.U32 R160, R151, -0x2daee0ad, RZ ;  /* 0xd2511f5397a07825 */ /* 0x000fe200078e00ff */
[----:B------:R-:W-:-:S03]  /*12dc0*/  IADD3 R151, PT, PT, R3, 0x646e171e, RZ ;  /* 0x646e171e03977810 */ /* 0x000fc60007ffe0ff */
[----:B------:R-:W-:Y:S01]  /*12dd0*/  VIADD R121, R2, 0xb54cda56 ;  /* 0xb54cda5602797836 */ /* 0x000fe20000000000 */
[----:B------:R-:W-:-:S04]  /*12de0*/  LOP3.LUT R151, R151, R174, R161, 0x96, !PT ;  /* 0x000000ae97977212 */ /* 0x000fc800078e96a1 */
        /* <DEDUP_REMOVED lines=15> */
[----:B------:R-:W-:-:S03]  /*12ee0*/  IADD3 R151, PT, PT, R2, -0x700cb87f, RZ ;  /* 0x8ff3478102977810 */ /* 0x000fc60007ffe0ff */
[----:B------:R-:W-:Y:S01]  /*12ef0*/  VIADD R121, R3, 0x96a522ad ;  /* 0x96a522ad03797836 */ /* 0x000fe20000000000 */
[----:B------:R-:W-:Y:S01]  /*12f00*/  LOP3.LUT R122, R151, R162, R179, 0x96, !PT ;  /* 0x000000a2977a7212 */ /* 0x000fe200078e96b3 */
[----:B------:R-:W-:Y:S02]  /*12f10*/  IMAD.MOV.U32 R132, RZ, RZ, R178 ;  /* 0x000000ffff847224 */ /* 0x000fe400078e00b2 */
[----:B------:R-:W-:Y:S01]  /*12f20*/  IMAD.MOV.U32 R114, RZ, RZ, R174 ;  /* 0x000000ffff727224 */ /* 0x000fe200078e00ae */
[----:B------:R-:W-:-:S07]  /*12f30*/  LOP3.LUT R121, R121, R160, R175, 0x96, !PT ;  /* 0x000000a079797212 */ /* 0x000fce00078e96af */
.L_x_2991:
[----:B------:R-:W-:Y:S05]  /*12f40*/  BSYNC.RECONVERGENT B1 ;  /* 0x0000000000017941 */ /* 0x000fea0003800200 */
.L_x_2990:
[----:B------:R-:W-:Y:S01]  /*12f50*/  I2FP.F32.U32 R151, R142 ;  /* 0x0000008e00977245 */ /* 0x000fe20000201000 */
[----:B------:R-:W-:Y:S01]  /*12f60*/  BSSY.RECONVERGENT B1, `(.L_x_2995) ;  /* 0x0000064000017945 */ /* 0x000fe20003800200 */
[----:B------:R-:W-:Y:S01]  /*12f70*/  SHF.L.U32 R142, R134, 0x10, RZ ;  /* 0x00000010868e7819 */ /* 0x000fe200000006ff */
[----:B------:R-:W-:Y:S01]  /*12f80*/  IMAD.MOV.U32 R154, RZ, RZ, 0x2 ;  /* 0x00000002ff9a7424 */ /* 0x000fe200078e00ff */
[----:B------:R-:W-:Y:S01]  /*12f90*/  @P1 PRMT R144, R5, 0x7632, R144 ;  /* 0x0000763205901816 */ /* 0x000fe20000000090 */
[----:B------:R-:W-:Y:S01]  /*12fa0*/  FFMA.FTZ R134, R151, R140, 1.1641532182693481445e-10 ;  /* 0x2f00000097867423 */ /* 0x000fe2000001008c */
[----:B------:R-:W-:Y:S01]  /*12fb0*/  LOP3.LUT R148, R148, 0xfffffffd, RZ, 0xc0, !PT ;  /* 0xfffffffd94947812 */ /* 0x000fe200078ec0ff */
[----:B------:R-:W-:Y:S02]  /*12fc0*/  FMUL.FTZ R142, R142, R113 ;  /* 0x000000718e8e7220 */ /* 0x000fe40000410000 */
[----:B------:R-:W-:Y:S01]  /*12fd0*/  @P1 IMAD.U32 R144, R144, 0x10000, RZ ;  /* 0x0001000090901824 */ /* 0x000fe200078e00ff */
[----:B------:R-:W-:-:S02]  /*12fe0*/  FSETP.GTU.FTZ.AND P2, PT, R134, R115, PT ;  /* 0x000000738600720b */ /* 0x000fc40003f5c000 */
[----:B------:R-:W-:Y:S02]  /*12ff0*/  MOV R134, R132 ;  /* 0x0000008400867202 */ /* 0x000fe40000000f00 */
[----:B------:R-:W-:Y:S02]  /*13000*/  FSEL R153, R142, RZ, !P2 ;  /* 0x000000ff8e997208 */ /* 0x000fe40005000000 */
[----:B------:R-:W-:Y:S02]  /*13010*/  PLOP3.LUT P3, PT, P2, PT, PT, 0x8, 0x80 ;  /* 0x000000000080781c */ /* 0x000fe4000176e170 */
[----:B------:R-:W-:Y:S01]  /*13020*/  ISETP.NE.AND P2, PT, R146, 0x1, PT ;  /* 0x000000019200780c */ /* 0x000fe20003f45270 */
[----:B------:R-:W-:-:S05]  /*13030*/  @P1 FADD.FTZ R153, R144, R153 ;  /* 0x0000009990991221 */ /* 0x000fca0000010000 */
[----:B------:R-:W-:-:S05]  /*13040*/  F2FP.BF16.F32.PACK_AB R142, RZ, R153 ;  /* 0x00000099ff8e723e */ /* 0x000fca00000010ff */
        /* <DEDUP_REMOVED lines=10> */
.L_x_2997:
        /* <DEDUP_REMOVED lines=13> */
.L_x_2999:
[----:B------:R-:W-:Y:S05]  /*131c0*/  BSYNC.RECONVERGENT B2 ;  /* 0x0000000000027941 */ /* 0x000fea0003800200 */
.L_x_2998:
        /* <DEDUP_REMOVED lines=54> */
[----:B------:R-:W-:Y:S01]  /*13530*/  IMAD.WIDE.U32 R174, R121, -0x2daee0ad, RZ ;  /* 0xd2511f5379ae7825 */ /* 0x000fe200078e00ff */
[----:B------:R-:W-:-:S03]  /*13540*/  MOV R132, R178 ;  /* 0x000000b200847202 */ /* 0x000fc60000000f00 */
[----:B------:R-:W-:Y:S02]  /*13550*/  VIADD R151, R2, 0x8ff34781 ;  /* 0x8ff3478102977836 */ /* 0x000fe40000000000 */
[----:B------:R-:W-:Y:S02]  /*13560*/  VIADD R121, R3, 0x96a522ad ;  /* 0x96a522ad03797836 */ /* 0x000fe40000000000 */
[----:B------:R-:W-:Y:S01]  /*13570*/  IMAD.MOV.U32 R114, RZ, RZ, R174 ;  /* 0x000000ffff727224 */ /* 0x000fe200078e00ae */
[----:B------:R-:W-:Y:S02]  /*13580*/  LOP3.LUT R122, R151, R162, R179, 0x96, !PT ;  /* 0x000000a2977a7212 */ /* 0x000fe400078e96b3 */
[----:B------:R-:W-:-:S07]  /*13590*/  LOP3.LUT R121, R121, R160, R175, 0x96, !PT ;  /* 0x000000a079797212 */ /* 0x000fce00078e96af */
.L_x_2996:
[----:B------:R-:W-:Y:S05]  /*135a0*/  BSYNC.RECONVERGENT B1 ;  /* 0x0000000000017941 */ /* 0x000fea0003800200 */
.L_x_2995:
[----:B------:R-:W-:Y:S01]  /*135b0*/  I2FP.F32.U32 R151, R134 ;  /* 0x0000008600977245 */ /* 0x000fe20000201000 */
[----:B------:R-:W-:Y:S01]  /*135c0*/  IMAD.U32 R144, R110, 0x10000, RZ ;  /* 0x000100006e907824 */ /* 0x000fe200078e00ff */
[----:B------:R-:W-:Y:S01]  /*135d0*/  ISETP.NE.AND P3, PT, R154, 0x1, PT ;  /* 0x000000019a00780c */ /* 0x000fe20003f65270 */
[----:B------:R-:W-:Y:S01]  /*135e0*/  @P1 IMAD.U32 R146, R6, 0x10000, RZ ;  /* 0x0001000006921824 */ /* 0x000fe200078e00ff */
[----:B------:R-:W-:Y:S01]  /*135f0*/  BSSY.RECONVERGENT B1, `(.L_x_3000) ;  /* 0x000005f000017945 */ /* 0x000fe20003800200 */
[----:B------:R-:W-:Y:S01]  /*13600*/  FFMA.FTZ R134, R151, R140, 1.1641532182693481445e-10 ;  /* 0x2f00000097867423 */ /* 0x000fe2000001008c */
[----:B------:R-:W-:Y:S01]  /*13610*/  FMUL.FTZ R144, R144, R113 ;  /* 0x0000007190907220 */ /* 0x000fe20000410000 */
[----:B------:R-:W-:-:S03]  /*13620*/  MOV R156, 0x2 ;  /* 0x00000002009c7802 */ /* 0x000fc60000000f00 */
[----:B------:R-:W-:Y:S02]  /*13630*/  FSETP.GTU.FTZ.AND P2, PT, R134, R115, PT ;  /* 0x000000738600720b */ /* 0x000fe40003f5c000 */
[----:B------:R-:W-:Y:S02]  /*13640*/  PRMT R134, R110, 0x7632, R134 ;  /* 0x000076326e867816 */ /* 0x000fe40000000086 */
        /* <DEDUP_REMOVED lines=14> */
.L_x_3002:
        /* <DEDUP_REMOVED lines=13> */
.L_x_3004:
[----:B------:R-:W-:Y:S05]  /*13800*/  BSYNC.RECONVERGENT B2 ;  /* 0x0000000000027941 */ /* 0x000fea0003800200 */
.L_x_3003:
        /* <DEDUP_REMOVED lines=61> */
.L_x_3001:
[----:B------:R-:W-:Y:S05]  /*13be0*/  BSYNC.RECONVERGENT B1 ;  /* 0x0000000000017941 */ /* 0x000fea0003800200 */
.L_x_3000:
        /* <DEDUP_REMOVED lines=24> */
.L_x_3007:
        /* <DEDUP_REMOVED lines=13> */
.L_x_3009:
[----:B------:R-:W-:Y:S05]  /*13e40*/  BSYNC.RECONVERGENT B2 ;  /* 0x0000000000027941 */ /* 0x000fea0003800200 */
.L_x_3008:
        /* <DEDUP_REMOVED lines=61> */
.L_x_3006:
[----:B------:R-:W-:Y:S05]  /*14220*/  BSYNC.RECONVERGENT B1 ;  /* 0x0000000000017941 */ /* 0x000fea0003800200 */
.L_x_3005:
[----:B------:R-:W-:Y:S01]  /*14230*/  I2FP.F32.U32 R161, R134 ;  /* 0x0000008600a17245 */ /* 0x000fe20000201000 */
[----:B------:R-:W-:Y:S01]  /*14240*/  @P1 IMAD.U32 R154, R7, 0x10000, RZ ;  /* 0x00010000079a1824 */ /* 0x000fe200078e00ff */
[----:B------:R-:W-:Y:S01]  /*14250*/  SHF.L.U32 R146, R111, 0x10, RZ ;  /* 0x000000106f927819 */ /* 0x000fe200000006ff */
[----:B------:R-:W-:Y:S01]  /*14260*/  BSSY.RECONVERGENT B1, `(.L_x_3010) ;  /* 0x0000060000017945 */ /* 0x000fe20003800200 */
[----:B------:R-:W-:Y:S01]  /*14270*/  ISETP.NE.AND P5, PT, R158, 0x1, PT ;  /* 0x000000019e00780c */ /* 0x000fe20003fa5270 */
[----:B------:R-:W-:Y:S02]  /*14280*/  FFMA.FTZ R134, R161, R140, 1.1641532182693481445e-10 ;  /* 0x2f000000a1867423 */ /* 0x000fe4000001008c */
[----:B------:R-:W-:-:S03]  /*14290*/  FMUL.FTZ R146, R146, R113 ;  /* 0x0000007192927220 */ /* 0x000fc60000410000 */
[----:B------:R-:W-:Y:S01]  /*142a0*/  FSETP.GTU.FTZ.AND P4, PT, R134, R115, PT ;  /* 0x000000738600720b */ /* 0x000fe20003f9c000 */
[----:B------:R-:W-:-:S03]  /*142b0*/  IMAD.MOV.U32 R134, RZ, RZ, 0x2 ;  /* 0x00000002ff867424 */ /* 0x000fc600078e00ff */
[----:B------:R-:W-:Y:S02]  /*142c0*/  FSEL R161, R146, RZ, !P4 ;  /* 0x000000ff92a17208 */ /* 0x000fe40006000000 */
[----:B------:R-:W-:Y:S02]  /*142d0*/  PRMT R146, R111, 0x7632, R146 ;  /* 0x000076326f927816 */ /* 0x000fe40000000092 */
[----:B------:R-:W-:Y:S01]  /*142e0*/  PLOP3.LUT P4, PT, P4, PT, PT, 0x8, 0x80 ;  /* 0x000000000080781c */ /* 0x000fe2000278e170 */
[----:B------:R-:W-:Y:S01]  /*142f0*/  @P1 FADD.FTZ R161, R154, R161 ;  /* 0x000000a19aa11221 */ /* 0x000fe20000010000 */
        /* <DEDUP_REMOVED lines=11> */
.L_x_3012:
        /* <DEDUP_REMOVED lines=13> */
.L_x_3014:
[----:B------:R-:W-:Y:S05]  /*14480*/  BSYNC.RECONVERGENT B2 ;  /* 0x0000000000027941 */ /* 0x000fea0003800200 */
.L_x_3013:
        /* <DEDUP_REMOVED lines=61> */
.L_x_3011:
[----:B------:R-:W-:Y:S05]  /*14860*/  BSYNC.RECONVERGENT B1 ;  /* 0x0000000000017941 */ /* 0x000fea0003800200 */
.L_x_3010:
[----:B------:R-:W-:Y:S01]  /*14870*/  I2FP.F32.U32 R175, R154 ;  /* 0x0000009a00af7245 */ /* 0x000fe20000201000 */
[----:B------:R-:W-:Y:S01]  /*14880*/  IMAD.U32 R146, R146, 0x10000, RZ ;  /* 0x0001000092927824 */ /* 0x000fe200078e00ff */
[----:B------:R-:W-:Y:S02]  /*14890*/  @P1 PRMT R154, R7, 0x7632, R154 ;  /* 0x00007632079a1816 */ /* 0x000fe4000000009a */
[----:B------:R-:W-:Y:S01]  /*148a0*/  PRMT R110, R110, 0x5410, R144 ;  /* 0x000054106e6e7816 */ /* 0x000fe20000000090 */
[----:B------:R-:W-:Y:S01]  /*148b0*/  FFMA.FTZ R140, R175, R140, 1.1641532182693481445e-10 ;  /* 0x2f000000af8c7423 */ /* 0x000fe2000001008c */
[----:B------:R-:W-:Y:S01]  /*148c0*/  FMUL.FTZ R146, R146, R113 ;  /* 0x0000007192927220 */ /* 0x000fe20000410000 */
[----:B------:R-:W-:Y:S01]  /*148d0*/  @P1 IMAD.U32 R154, R154, 0x10000, RZ ;  /* 0x000100009a9a1824 */ /* 0x000fe200078e00ff */
[----:B------:R-:W-:Y:S02]  /*148e0*/  PRMT R109, R109, 0x5410, R142 ;  /* 0x000054106d6d7816 */ /* 0x000fe4000000008e */
[----:B------:R-:W-:-:S02]  /*148f0*/  FSETP.GTU.FTZ.AND P5, PT, R140, R115, PT ;  /* 0x000000738c00720b */ /* 0x000fc40003fbc000 */
[----:B------:R-:W-:Y:S02]  /*14900*/  PRMT R108, R112, 0x5410, R108 ;  /* 0x00005410706c7816 */ /* 0x000fe4000000006c */
[----:B------:R-:W-:Y:S02]  /*14910*/  FSEL R175, R146, RZ, !P5 ;  /* 0x000000ff92af7208 */ /* 0x000fe40006800000 */
[----:B------:R-:W-:-:S03]  /*14920*/  PLOP3.LUT P5, PT, P5, PT, PT, 0x8, 0x80 ;  /* 0x000000000080781c */ /* 0x000fc60002fae170 */
[----:B------:R-:W-:-:S05]  /*14930*/  @P1 FADD.FTZ R175, R154, R175 ;  /* 0x000000af9aaf1221 */ /* 0x000fca0000010000 */
[----:B------:R-:W-:-:S04]  /*14940*/  F2FP.BF16.F32.PACK_AB R113, RZ, R175 ;  /* 0x000000afff71723e */ /* 0x000fc800000010ff */
[----:B------:R-:W-:-:S07]  /*14950*/  PRMT R111, R111, 0x5410, R113 ;  /* 0x000054106f6f7816 */ /* 0x000fce0000000071 */
.L_x_2974:
        /* <DEDUP_REMOVED lines=8> */
[----:B------:R-:W-:Y:S02]  /*149e0*/  SEL R142, RZ, 0x1000000, !P4 ;  /* 0x01000000ff8e7807 */ /* 0x000fe40006000000 */
[----:B------:R-:W-:Y:S02]  /*149f0*/  SEL R140, RZ, 0x10000, !P5 ;  /* 0x00010000ff8c7807 */ /* 0x000fe40006800000 */
[----:B------:R-:W-:Y:S02]  /*14a00*/  SEL R115, RZ, 0x100, !P6 ;  /* 0x00000100ff737807 */ /* 0x000fe40007000000 */
[----:B------:R-:W-:Y:S02]  /*14a10*/  LOP3.LUT P1, RZ, R148, 0x10, RZ, 0xc0, !PT ;  /* 0x0000001094ff7812 */ /* 0x000fe4000782c0ff */
        /* <DEDUP_REMOVED lines=31> */
.L_x_3015:
[----:B------:R-:W-:Y:S02]  /*14c10*/  IMAD.MOV.U32 R140, RZ, RZ, R114 ;  /* 0x000000ffff8c7224 */ /* 0x000fe400078e0072 */
[----:B------:R-:W-:-:S07]  /*14c20*/  VIADD R0, R0, 0x80 ;  /* 0x0000008000007836 */ /* 0x000fce0000000000 */
.L_x_2892:
[----:B------:R-:W-:Y:S05]  /*14c30*/  BSYNC.RECONVERGENT B0 ;  /* 0x0000000000007941 */ /* 0x000fea0003800200 */
.L_x_2891:
        /* <DEDUP_REMOVED lines=19> */
[----:B0-----:R-:W-:Y:S01]  /*14d70*/  IADD3 R112, PT, PT, R2, -0x700cb87f, RZ ;  /* 0x8ff3478102707810 */ /* 0x001fe20007ffe0ff */
[----:B------:R-:W-:Y:S01]  /*14d80*/  VIADD R113, R3, 0x1fd5c5a3 ;  /* 0x1fd5c5a303717836 */ /* 0x000fe20000000000 */
[----:B------:R-:W-:Y:S01]  /*14d90*/  MOV R115, R132 ;  /* 0x0000008400737202 */ /* 0x000fe20000000f00 */
[----:B------:R-:W-:Y:S02]  /*14da0*/  IMAD.MOV.U32 R126, RZ, RZ, 0x2 ;  /* 0x00000002ff7e7424 */ /* 0x000fe400078e00ff */
[----:B------:R-:W-:-:S06]  /*14db0*/  IMAD.MOV.U32 R114, RZ, RZ, R140 ;  /* 0x000000ffff727224 */ /* 0x000fcc00078e008c */
        /* <DEDUP_REMOVED lines=11> */
.L_x_3021:
        /* <DEDUP_REMOVED lines=13> */
.L_x_3023:
[----:B------:R-:W-:Y:S05]  /*14f40*/  BSYNC.RECONVERGENT B2 ;  /* 0x0000000000027941 */ /* 0x000fea0003800200 */
.L_x_3022:
        /* <DEDUP_REMOVED lines=48> */
[----:B------:R-:W-:Y:S01]  /*15250*/  IADD3 R121, PT, PT, R3, -0x695add53, RZ ;  /* 0x96a522ad03797810 */ /* 0x000fe20007ffe0ff */
[----:B------:R-:W-:Y:S02]  /*15260*/  VIADD R115, R2, 0xf1bbcdc8 ;  /* 0xf1bbcdc802737836 */ /* 0x000fe40000000000 */
[----:B------:R-:W-:-:S03]  /*15270*/  IMAD.WIDE.U32 R124, R124, -0x326172a9, RZ ;  /* 0xcd9e8d577c7c7825 */ /* 0x000fc600078e00ff */
[----:B------:R-:W-:Y:S01]  /*15280*/  LOP3.LUT R114, R115, R126, R123, 0x96, !PT ;  /* 0x0000007e73727212 */ /* 0x000fe200078e967b */
[----:B------:R-:W-:Y:S01]  /*15290*/  HFMA2 R126, -RZ, RZ, 0, 0 ;  /* 0x00000000ff7e7431 */ /* 0x000fe200000001ff */
[----:B------:R-:W-:Y:S01]  /*152a0*/  LOP3.LUT R122, R112, R122, R125, 0x96, !PT ;  /* 0x0000007a707a7212 */ /* 0x000fe200078e967d */
[----:B------:R-:W-:Y:S02]  /*152b0*/  IMAD.MOV.U32 R132, RZ, RZ, R124 ;  /* 0x000000ffff847224 */ /* 0x000fe400078e007c */
[----:B------:R-:W-:-:S05]  /*152c0*/  IMAD.WIDE.U32 R114, R114, -0x2daee0ad, RZ ;  /* 0xd2511f5372727825 */ /* 0x000fca00078e00ff */
[----:B------:R-:W-:Y:S01]  /*152d0*/  LOP3.LUT R121, R121, R128, R115, 0x96, !PT ;  /* 0x0000008079797212 */ /* 0x000fe200078e9673 */
[----:B------:R-:W-:-:S07]  /*152e0*/  IMAD.MOV.U32 R115, RZ, RZ, R140 ;  /* 0x000000ffff737224 */ /* 0x000fce00078e008c */
.L_x_3020:
[----:B------:R-:W-:Y:S05]  /*152f0*/  BSYNC.RECONVERGENT B1 ;  /* 0x0000000000017941 */ /* 0x000fea0003800200 */
.L_x_3019:
[----:B------:R-:W0:Y:S01]  /*15300*/  LDC R140, c[0x0][0x408] ;  /* 0x00010200ff8c7b82 */ /* 0x000e220000000800 */
[----:B------:R-:W-:Y:S01]  /*15310*/  I2FP.F32.U32 R124, R115 ;  /* 0x00000073007c7245 */ /* 0x000fe20000201000 */
[----:B------:R-:W-:Y:S01]  /*15320*/  IMAD.MOV.U32 R115, RZ, RZ, 0x2f800000 ;  /* 0x2f800000ff737424 */ /* 0x000fe200078e00ff */
[----:B------:R-:W-:Y:S01]  /*15330*/  ISETP.NE.AND P3, PT, R126, 0x1, PT ;  /* 0x000000017e00780c */ /* 0x000fe20003f65270 */
[----:B-----5:R-:W-:Y:S01]  /*15340*/  IMAD.U32 R125, R108, 0x10000, RZ ;  /* 0x000100006c7d7824 */ /* 0x020fe200078e00ff */
[----:B------:R-:W-:Y:S01]  /*15350*/  LOP3.LUT R148, R148, 0xffffffdf, RZ, 0xc0, !PT ;  /* 0xffffffdf94947812 */ /* 0x000fe200078ec0ff */
[----:B------:R-:W-:Y:S01]  /*15360*/  FFMA.FTZ R123, R124, R115, 1.1641532182693481445e-10 ;  /* 0x2f0000007c7b7423 */ /* 0x000fe20000010073 */
[----:B------:R-:W-:Y:S01]  /*15370*/  BSSY.RECONVERGENT B1, `(.L_x_3024) ;  /* 0x000005c000017945 */ /* 0x000fe20003800200 */
[----:B------:R-:W1:Y:S01]  /*15380*/  LDC R138, c[0x0][0x404] ;  /* 0x00010100ff8a7b82 */ /* 0x000e620000000800 */
[----:B------:R-:W-:Y:S02]  /*15390*/  HFMA2 R128, -RZ, RZ, 0, 1.1920928955078125e-07 ;  /* 0x00000002ff807431 */ /* 0x000fe400000001ff */
[----:B0-----:R-:W-:Y:S01]  /*153a0*/  FMUL.FTZ R125, R125, R140 ;  /* 0x0000008c7d7d7220 */ /* 0x001fe20000410000 */
[----:B-1----:R-:W-:-:S02]  /*153b0*/  FSETP.GTU.FTZ.AND P4, PT, R123, R138, PT ;  /* 0x0000008a7b00720b */ /* 0x002fc40003f9c000 */
[----:B------:R-:W-:Y:S01]  /*153c0*/  PRMT R123, R108, 0x7632, R123 ;  /* 0x000076326c7b7816 */ /* 0x000fe2000000007b */
[----:B------:R-:W-:Y:S01]  /*153d0*/  IMAD.MOV.U32 R108, RZ, RZ, R132 ;  /* 0x000000ffff6c7224 */ /* 0x000fe200078e0084 */
        /* <DEDUP_REMOVED lines=12> */
.L_x_3026:
        /* <DEDUP_REMOVED lines=13> */
.L_x_3028:
[----:B------:R-:W-:Y:S05]  /*15570*/  BSYNC.RECONVERGENT B2 ;  /* 0x0000000000027941 */ /* 0x000fea0003800200 */
.L_x_3027:
        /* <DEDUP_REMOVED lines=59> */
.L_x_3025:
[----:B------:R-:W-:Y:S05]  /*15930*/  BSYNC.RECONVERGENT B1 ;  /* 0x0000000000017941 */ /* 0x000fea0003800200 */
.L_x_3024:
[----:B------:R-:W-:Y:S01]  /*15940*/  I2FP.F32.U32 R108, R108 ;  /* 0x0000006c006c7245 */ /* 0x000fe20000201000 */
[----:B------:R-:W-:Y:S01]  /*15950*/  @P2 IMAD.U32 R129, R4, 0x10000, RZ ;  /* 0x0001000004812824 */ /* 0x000fe200078e00ff */
[----:B------:R-:W-:Y:S01]  /*15960*/  SHF.L.U32 R127, R8, 0x10, RZ ;  /* 0x00000010087f7819 */ /* 0x000fe200000006ff */
[----:B------:R-:W-:Y:S01]  /*15970*/  BSSY.RECONVERGENT B1, `(.L_x_3029) ;  /* 0x000005f000017945 */ /* 0x000fe20003800200 */
[----:B------:R-:W-:Y:S02]  /*15980*/  HFMA2 R126, -RZ, RZ, 0, 1.1920928955078125e-07 ;  /* 0x00000002ff7e7431 */ /* 0x000fe400000001ff */
[----:B------:R-:W-:Y:S01]  /*15990*/  FFMA.FTZ R125, R108, R115, 1.1641532182693481445e-10 ;  /* 0x2f0000006c7d7423 */ /* 0x000fe20000010073 */
[----:B------:R-:W-:Y:S02]  /*159a0*/  IMAD.MOV.U32 R124, RZ, RZ, R132 ;  /* 0x000000ffff7c7224 */ /* 0x000fe400078e0084 */
[----:B------:R-:W-:Y:S02]  /*159b0*/  FMUL.FTZ R127, R127, R140 ;  /* 0x0000008c7f7f7220 */ /* 0x000fe40000410000 */
[----:B------:R-:W-:-:S04]  /*159c0*/  FSETP.GTU.FTZ.AND P3, PT, R125, R138, PT ;  /* 0x0000008a7d00720b */ /* 0x000fc80003f7c000 */
[----:B------:R-:W-:-:S05]  /*159d0*/  FSEL R125, R127, RZ, !P3 ;  /* 0x000000ff7f7d7208 */ /* 0x000fca0005800000 */
[----:B------:R-:W-:Y:S01]  /*159e0*/  FADD.FTZ R108, R130, R125 ;  /* 0x0000007d826c7221 */ /* 0x000fe20000010000 */
[----:B------:R-:W-:Y:S02]  /*159f0*/  SEL R130, RZ, 0x1, P3 ;  /* 0x00000001ff827807 */ /* 0x000fe40001800000 */
        /* <DEDUP_REMOVED lines=13> */
.L_x_3031:
        /* <DEDUP_REMOVED lines=13> */
.L_x_3033:
[----:B------:R-:W-:Y:S05]  /*15ba0*/  BSYNC.RECONVERGENT B2 ;  /* 0x0000000000027941 */ /* 0x000fea0003800200 */
.L_x_3032:
        /* <DEDUP_REMOVED lines=55> */
[----:B------:R-:W-:Y:S01]  /*15f20*/  IMAD.MOV.U32 R126, RZ, RZ, RZ ;  /* 0x000000ffff7e7224 */ /* 0x000fe200078e00ff */
[----:B------:R-:W-:Y:S02]  /*15f30*/  LOP3.LUT R121, R121, R124, R159, 0x96, !PT ;  /* 0x0000007c79797212 */ /* 0x000fe400078e969f */
[----:B------:R-:W-:Y:S01]  /*15f40*/  MOV R124, R114 ;  /* 0x00000072007c7202 */ /* 0x000fe20000000f00 */
[----:B------:R-:W-:-:S07]  /*15f50*/  IMAD.MOV.U32 R114, RZ, RZ, R158 ;  /* 0x000000ffff727224 */ /* 0x000fce00078e009e */
.L_x_3030:
[----:B------:R-:W-:Y:S05]  /*15f60*/  BSYNC.RECONVERGENT B1 ;  /* 0x0000000000017941 */ /* 0x000fea0003800200 */
.L_x_3029:
        /* <DEDUP_REMOVED lines=22> */
.L_x_3036:
        /* <DEDUP_REMOVED lines=13> */
.L_x_3038:
[----:B------:R-:W-:Y:S05]  /*161a0*/  BSYNC.RECONVERGENT B2 ;  /* 0x0000000000027941 */ /* 0x000fea0003800200 */
.L_x_3037:
        /* <DEDUP_REMOVED lines=57> */
[----:B------:R-:W-:Y:S01]  /*16540*/  LOP3.LUT R121, R121, R124, R127, 0x96, !PT ;  /* 0x0000007c79797212 */ /* 0x000fe200078e967f */
[----:B------:R-:W-:-:S07]  /*16550*/  HFMA2 R127, -RZ, RZ, 0, 0 ;  /* 0x00000000ff7f7431 */ /* 0x000fce00000001ff */
.L_x_3035:
[----:B------:R-:W-:Y:S05]  /*16560*/  BSYNC.RECONVERGENT B1 ;  /* 0x0000000000017941 */ /* 0x000fea0003800200 */
.L_x_3034:
[----:B------:R-:W-:Y:S01]  /*16570*/  I2FP.F32.U32 R124, R123 ;  /* 0x0000007b007c7245 */ /* 0x000fe20000201000 */
[----:B------:R-:W-:Y:S01]  /*16580*/  BSSY.RECONVERGENT B1, `(.L_x_3039) ;  /* 0x0000063000017945 */ /* 0x000fe20003800200 */
[----:B------:R-:W-:Y:S01]  /*16590*/  PRMT R123, R8, 0x7632, R123 ;  /* 0x00007632087b7816 */ /* 0x000fe2000000007b */
[----:B------:R-:W-:-:S04]  /*165a0*/  IMAD.MOV.U32 R126, RZ, RZ, 0x2 ;  /* 0x00000002ff7e7424 */ /* 0x000fc800078e00ff */
        /* <DEDUP_REMOVED lines=23> */
.L_x_3041:
        /* <DEDUP_REMOVED lines=13> */
.L_x_3043:
[----:B------:R-:W-:Y:S05]  /*167f0*/  BSYNC.RECONVERGENT B2 ;  /* 0x0000000000027941 */ /* 0x000fea0003800200 */
.L_x_3042:
        /* <DEDUP_REMOVED lines=56> */
[----:B------:R-:W-:Y:S02]  /*16b80*/  IMAD.MOV.U32 R114, RZ, RZ, R126 ;  /* 0x000000ffff727224 */ /* 0x000fe400078e007e */
[----:B------:R-:W-:Y:S01]  /*16b90*/  HFMA2 R126, -RZ, RZ, 0, 0 ;  /* 0x00000000ff7e7431 */ /* 0x000fe200000001ff */
[----:B------:R-:W-:-:S07]  /*16ba0*/  LOP3.LUT R121, R121, R124, R127, 0x96, !PT ;  /* 0x0000007c79797212 */ /* 0x000fce00078e967f */
.L_x_3040:
[----:B------:R-:W-:Y:S05]  /*16bb0*/  BSYNC.RECONVERGENT B1 ;  /* 0x0000000000017941 */ /* 0x000fea0003800200 */
.L_x_3039:
[----:B------:R-:W-:Y:S01]  /*16bc0*/  I2FP.F32.U32 R124, R123 ;  /* 0x0000007b007c7245 */ /* 0x000fe20000201000 */
[C---:B------:R-:W-:Y:S01]  /*16bd0*/  IMAD.U32 R127, R109.reuse, 0x10000, RZ ;  /* 0x000100006d7f7824 */ /* 0x040fe200078e00ff */
[----:B------:R-:W-:Y:S01]  /*16be0*/  LOP3.LUT R148, R148, 0xfffffff7, RZ, 0xc0, !PT ;  /* 0xfffffff794947812 */ /* 0x000fe200078ec0ff */
        /* <DEDUP_REMOVED lines=20> */
.L_x_3046:
        /* <DEDUP_REMOVED lines=13> */
.L_x_3048:
[----:B------:R-:W-:Y:S05]  /*16e00*/  BSYNC.RECONVERGENT B2 ;  /* 0x0000000000027941 */ /* 0x000fea0003800200 */
.L_x_3047:
        /* <DEDUP_REMOVED lines=59> */
.L_x_3045:
[----:B------:R-:W-:Y:S05]  /*171c0*/  BSYNC.RECONVERGENT B1 ;  /* 0x0000000000017941 */ /* 0x000fea0003800200 */
.L_x_3044:
        /* <DEDUP_REMOVED lines=25> */
.L_x_3051:
        /* <DEDUP_REMOVED lines=13> */
.L_x_3053:
[----:B------:R-:W-:Y:S05]  /*17430*/  BSYNC.RECONVERGENT B2 ;  /* 0x0000000000027941 */ /* 0x000fea0003800200 */
.L_x_3052:
        /* <DEDUP_REMOVED lines=59> */
.L_x_3050:
[----:B------:R-:W-:Y:S05]  /*177f0*/  BSYNC.RECONVERGENT B1 ;  /* 0x0000000000017941 */ /* 0x000fea0003800200 */
.L_x_3049:
[----:B------:R-:W-:Y:S01]  /*17800*/  I2FP.F32.U32 R124, R124 ;  /* 0x0000007c007c7245 */ /* 0x000fe20000201000 */
[----:B------:R-:W-:Y:S01]  /*17810*/  IMAD.U32 R125, R123, 0x10000, RZ ;  /* 0x000100007b7d7824 */ /* 0x000fe200078e00ff */
[----:B------:R-:W-:Y:S01]  /*17820*/  LOP3.LUT R148, R148, 0xfffffffb, RZ, 0xc0, !PT ;  /* 0xfffffffb94947812 */ /* 0x000fe200078ec0ff */
        /* <DEDUP_REMOVED lines=19> */
.L_x_3056:
        /* <DEDUP_REMOVED lines=13> */
.L_x_3058:
[----:B------:R-:W-:Y:S05]  /*17a30*/  BSYNC.RECONVERGENT B2 ;  /* 0x0000000000027941 */ /* 0x000fea0003800200 */
.L_x_3057:
[----:B------:R-:W-:Y:S01]  /*17a40*/  IMAD.WIDE.U32 R124, R152, -0x326172a9, RZ ;  /* 0xcd9e8d57987c7825 */ /* 0x000fe200078e00ff */
[----:B------:R-:W-:-:S03]  /*17a50*/  LOP3.LUT R168, R135, R123, R3, 0x96, !PT ;  /* 0x0000007b87a87212 */ /* 0x000fc600078e9603 */
[----:B------:R-:W-:Y:S01]  /*17a60*/  HFMA2 R146, -RZ, RZ, 0, 0 ;  /* 0x00000000ff927431 */ /* 0x000fe200000001ff */
        /* <DEDUP_REMOVED lines=52> */
[----:B------:R-:W-:-:S03]  /*17db0*/  IMAD.MOV.U32 R132, RZ, RZ, R168 ;  /* 0x000000ffff847224 */ /* 0x000fc600078e00a8 */
[----:B------:R-:W-:Y:S02]  /*17dc0*/  LOP3.LUT R121, R121, R124, R159, 0x96, !PT ;  /* 0x0000007c79797212 */ /* 0x000fe400078e969f */
[----:B------:R-:W-:Y:S01]  /*17dd0*/  MOV R124, R114 ;  /* 0x00000072007c7202 */ /* 0x000fe20000000f00 */
[----:B------:R-:W-:-:S07]  /*17de0*/  IMAD.MOV.U32 R114, RZ, RZ, R158 ;  /* 0x000000ffff727224 */ /* 0x000fce00078e009e */
.L_x_3055:
[----:B------:R-:W-:Y:S05]  /*17df0*/  BSYNC.RECONVERGENT B1 ;  /* 0x0000000000017941 */ /* 0x000fea0003800200 */
.L_x_3054:
[----:B------:R-:W-:Y:S01]  /*17e00*/  PRMT R123, R9, 0x7632, R123 ;  /* 0x00007632097b7816 */ /* 0x000fe2000000007b */
[----:B------:R-:W-:Y:S01]  /*17e10*/  BSSY.RECONVERGENT B1, `(.L_x_3059) ;  /* 0x0000063000017945 */ /* 0x000fe20003800200 */
[----:B------:R-:W-:Y:S02]  /*17e20*/  I2FP.F32.U32 R124, R124 ;  /* 0x0000007c007c7245 */ /* 0x000fe40000201000 */
[----:B------:R-:W-:Y:S01]  /*17e30*/  MOV R154, 0x2 ;  /* 0x00000002009a7802 */ /* 0x000fe20000000f00 */
        /* <DEDUP_REMOVED lines=23> */
.L_x_3061:
        /* <DEDUP_REMOVED lines=13> */
.L_x_3063:
[----:B------:R-:W-:Y:S05]  /*18080*/  BSYNC.RECONVERGENT B2 ;  /* 0x0000000000027941 */ /* 0x000fea0003800200 */
.L_x_3062:
        /* <DEDUP_REMOVED lines=25> */
[C---:B------:R-:W-:Y:S02]  /*18220*/  IADD3 R121, PT, PT, R2.reuse, 0x78dde6e4, RZ ;  /* 0x78dde6e402797810 */ /* 0x040fe40007ffe0ff */
[----:B------:R-:W-:Y:S01]  /*18230*/  LOP3.LUT R159, R159, R158, R123, 0x96, !PT ;  /* 0x0000009e9f9f7212 */ /* 0x000fe200078e967b */
[----:B------:R-:W-:Y:S01]  /*18240*/  VIADD R123, R2, 0x1715609d ;  /* 0x1715609d027b7836 */ /* 0x000fe20000000000 */
[----:B------:R-:W-:-:S03]  /*18250*/  LOP3.LUT R121, R121, R168, R125, 0x96, !PT ;  /* 0x000000a879797212 */ /* 0x000fc600078e967d */
        /* <DEDUP_REMOVED lines=25> */
[----:B------:R-:W-:Y:S02]  /*183f0*/  IADD3 R121, PT, PT, R3, -0x695add53, RZ ;  /* 0x96a522ad03797810 */ /* 0x000fe40007ffe0ff */
[----:B------:R-:W-:Y:S01]  /*18400*/  LOP3.LUT R122, R112, R122, R169, 0x96, !PT ;  /* 0x0000007a707a7212 */ /* 0x000fe200078e96a9 */
[----:B------:R-:W-:Y:S01]  /*18410*/  IMAD.MOV.U32 R132, RZ, RZ, R168 ;  /* 0x000000ffff847224 */ /* 0x000fe200078e00a8 */
[----:B------:R-:W-:Y:S01]  /*18420*/  LOP3.LUT R121, R121, R124, R159, 0x96, !PT ;  /* 0x0000007c79797212 */ /* 0x000fe200078e969f */
[----:B------:R-:W-:-:S07]  /*18430*/  IMAD.MOV.U32 R114, RZ, RZ, R158 ;  /* 0x000000ffff727224 */ /* 0x000fce00078e009e */
.L_x_3060:
[----:B------:R-:W-:Y:S05]  /*18440*/  BSYNC.RECONVERGENT B1 ;  /* 0x0000000000017941 */ /* 0x000fea0003800200 */
.L_x_3059:
[----:B------:R-:W-:Y:S01]  /*18450*/  I2FP.F32.U32 R124, R123 ;  /* 0x0000007b007c7245 */ /* 0x000fe20000201000 */
[----:B------:R-:W-:Y:S01]  /*18460*/  IMAD.U32 R159, R110, 0x10000, RZ ;  /* 0x000100006e9f7824 */ /* 0x000fe200078e00ff */
[----:B------:R-:W-:Y:S01]  /*18470*/  LOP3.LUT R148, R148, 0xfffffffd, RZ, 0xc0, !PT ;  /* 0xfffffffd94947812 */ /* 0x000fe200078ec0ff */
[----:B------:R-:W-:Y:S01]  /*18480*/  BSSY.RECONVERGENT B1, `(.L_x_3064) ;  /* 0x000005d000017945 */ /* 0x000fe20003800200 */
        /* <DEDUP_REMOVED lines=19> */
.L_x_3066:
        /* <DEDUP_REMOVED lines=13> */
.L_x_3068:
[----:B------:R-:W-:Y:S05]  /*18690*/  BSYNC.RECONVERGENT B2 ;  /* 0x0000000000027941 */ /* 0x000fea0003800200 */
.L_x_3067:
[----:B------:R-:W-:Y:S01]  /*186a0*/  IMAD.WIDE.U32 R158, R152, -0x326172a9, RZ ;  /* 0xcd9e8d57989e7825 */ /* 0x000fe200078e00ff */
[----:B------:R-:W-:-:S03]  /*186b0*/  LOP3.LUT R170, R135, R125, R3, 0x96, !PT ;  /* 0x0000007d87aa7212 */ /* 0x000fc600078e9603 */
[----:B------:R-:W-:Y:S01]  /*186c0*/  HFMA2 R146, -RZ, RZ, 0, 0 ;  /* 0x00000000ff927431 */ /* 0x000fe200000001ff */
[----:B------:R-:W-:Y:S01]  /*186d0*/  IADD3 R125, PT, PT, R3, -0x4498517b, RZ ;  /* 0xbb67ae85037d7810 */ /* 0x000fe20007ffe0ff */
[----:B------:R-:W-:Y:S01]  /*186e0*/  VIADD R121, R2, 0x9e3779b9 ;  /* 0x9e3779b902797836 */ /* 0x000fe20000000000 */
[----:B------:R-:W-:Y:S01]  /*186f0*/  LOP3.LUT R168, R117, R159, R2, 0x96, !PT ;  /* 0x0000009f75a87212 */ /* 0x000fe200078e9602 */
[----:B------:R-:W-:Y:S01]  /*18700*/  IMAD.WIDE.U32 R170, R170, -0x326172a9, RZ ;  /* 0xcd9e8d57aaaa7825 */ /* 0x000fe200078e00ff */
[----:B------:R-:W-:-:S03]  /*18710*/  MOV R110, R114 ;  /* 0x00000072006e7202 */ /* 0x000fc60000000f00 */
        /* <DEDUP_REMOVED lines=46> */
[----:B------:R-:W-:Y:S02]  /*18a00*/  IADD3 R121, PT, PT, R3, -0x695add53, RZ ;  /* 0x96a522ad03797810 */ /* 0x000fe40007ffe0ff */
[----:B------:R-:W-:Y:S01]  /*18a10*/  LOP3.LUT R122, R112, R158, R171, 0x96, !PT ;  /* 0x0000009e707a7212 */ /* 0x000fe200078e96ab */
[----:B------:R-:W-:Y:S01]  /*18a20*/  IMAD.MOV.U32 R132, RZ, RZ, R170 ;  /* 0x000000ffff847224 */ /* 0x000fe200078e00aa */
[----:B------:R-:W-:Y:S01]  /*18a30*/  LOP3.LUT R121, R121, R124, R169, 0x96, !PT ;  /* 0x0000007c79797212 */ /* 0x000fe200078e96a9 */
[----:B------:R-:W-:-:S07]  /*18a40*/  IMAD.MOV.U32 R114, RZ, RZ, R168 ;  /* 0x000000ffff727224 */ /* 0x000fce00078e00a8 */
.L_x_3065:
[----:B------:R-:W-:Y:S05]  /*18a50*/  BSYNC.RECONVERGENT B1 ;  /* 0x0000000000017941 */ /* 0x000fea0003800200 */
.L_x_3064:
        /* <DEDUP_REMOVED lines=12> */
[----:B------:R-:W-:-:S03]  /*18b20*/  MOV R134, 0x2 ;  /* 0x0000000200867802 */ /* 0x000fc60000000f00 */
[--C-:B------:R-:W-:Y:S01]  /*18b30*/  @P2 FADD.FTZ R159, R169, R110.reuse ;  /* 0x0000006ea99f2221 */ /* 0x100fe20000010000 */
[----:B------:R-:W-:-:S05]  /*18b40*/  @!P2 IMAD.MOV.U32 R159, RZ, RZ, R110 ;  /* 0x000000ffff9fa224 */ /* 0x000fca00078e006e */
[----:B------:R-:W-:Y:S02]  /*18b50*/  F2FP.BF16.F32.PACK_AB R110, RZ, R159 ;  /* 0x0000009fff6e723e */ /* 0x000fe400000010ff */
        /* <DEDUP_REMOVED lines=9> */
.L_x_3071:
        /* <DEDUP_REMOVED lines=13> */
.L_x_3073:
[----:B------:R-:W-:Y:S05]  /*18cc0*/  BSYNC.RECONVERGENT B2 ;  /* 0x0000000000027941 */ /* 0x000fea0003800200 */
.L_x_3072:
        /* <DEDUP_REMOVED lines=59> */
.L_x_3070:
[----:B------:R-:W-:Y:S05]  /*19080*/  BSYNC.RECONVERGENT B1 ;  /* 0x0000000000017941 */ /* 0x000fea0003800200 */
.L_x_3069:
[----:B------:R-:W-:Y:S01]  /*19090*/  I2FP.F32.U32 R124, R124 ;  /* 0x0000007c007c7245 */ /* 0x000fe20000201000 */
[----:B------:R-:W-:Y:S01]  /*190a0*/  IMAD.U32 R169, R123, 0x10000, RZ ;  /* 0x000100007ba97824 */ /* 0x000fe200078e00ff */
[----:B------:R-:W-:Y:S01]  /*190b0*/  ISETP.NE.AND P4, PT, R134, 0x1, PT ;  /* 0x000000018600780c */ /* 0x000fe20003f85270 */
[----:B------:R-:W-:Y:S01]  /*190c0*/  BSSY.RECONVERGENT B1, `(.L_x_3074) ;  /* 0x000005a000017945 */ /* 0x000fe20003800200 */
[----:B------:R-:W-:Y:S01]  /*190d0*/  MOV R154, 0x2 ;  /* 0x00000002009a7802 */ /* 0x000fe20000000f00 */
        /* <DEDUP_REMOVED lines=15> */
.L_x_3076:
        /* <DEDUP_REMOVED lines=13> */
.L_x_3078:
[----:B------:R-:W-:Y:S05]  /*192a0*/  BSYNC.RECONVERGENT B2 ;  /* 0x0000000000027941 */ /* 0x000fea0003800200 */
.L_x_3077:
        /* <DEDUP_REMOVED lines=59> */
.L_x_3075:
[----:B------:R-:W-:Y:S05]  /*19660*/  BSYNC.RECONVERGENT B1 ;  /* 0x0000000000017941 */ /* 0x000fea0003800200 */
.L_x_3074:
        /* <DEDUP_REMOVED lines=27> */
.L_x_3081:
        /* <DEDUP_REMOVED lines=13> */
.L_x_3083:
[----:B------:R-:W-:Y:S05]  /*198f0*/  BSYNC.RECONVERGENT B2 ;  /* 0x0000000000027941 */ /* 0x000fea0003800200 */
.L_x_3082:
        /* <DEDUP_REMOVED lines=59> */
.L_x_3080:
[----:B------:R-:W-:Y:S05]  /*19cb0*/  BSYNC.RECONVERGENT B1 ;  /* 0x0000000000017941 */ /* 0x000fea0003800200 */
.L_x_3079:
[----:B------:R-:W-:Y:S01]  /*19cc0*/  I2FP.F32.U32 R134, R123 ;  /* 0x0000007b00867245 */ /* 0x000fe20000201000 */
[----:B------:R-:W-:Y:S01]  /*19cd0*/  IMAD.U32 R171, R111, 0x10000, RZ ;  /* 0x000100006fab7824 */ /* 0x000fe200078e00ff */
[----:B------:R-:W-:Y:S01]  /*19ce0*/  ISETP.NE.AND P5, PT, R158, 0x1, PT ;  /* 0x000000019e00780c */ /* 0x000fe20003fa5270 */
[----:B------:R-:W-:Y:S01]  /*19cf0*/  BSSY.RECONVERGENT B1, `(.L_x_3084) ;  /* 0x000005b000017945 */ /* 0x000fe20003800200 */
[----:B------:R-:W-:Y:S01]  /*19d00*/  MOV R160, 0x2 ;  /* 0x0000000200a07802 */ /* 0x000fe20000000f00 */
        /* <DEDUP_REMOVED lines=16> */
.L_x_3086:
        /* <DEDUP_REMOVED lines=13> */
.L_x_3088:
[----:B------:R-:W-:Y:S05]  /*19ee0*/  BSYNC.RECONVERGENT B2 ;  /* 0x0000000000027941 */ /* 0x000fea0003800200 */
.L_x_3087:
        /* <DEDUP_REMOVED lines=21> */
[----:B------:R-:W-:-:S03]  /*1a040*/  LOP3.LUT R111, R111, R122, R173, 0x96, !PT ;  /* 0x0000007a6f6f7212 */ /* 0x000fc600078e96ad */
        /* <DEDUP_REMOVED lines=29> */
[----:B------:R-:W-:Y:S01]  /*1a220*/  IMAD.WIDE.U32 R178, R121, -0x326172a9, RZ ;  /* 0xcd9e8d5779b27825 */ /* 0x000fe200078e00ff */
[----:B------:R-:W-:-:S03]  /*1a230*/  IADD3 R121, PT, PT, R3, -0x695add53, RZ ;  /* 0x96a522ad03797810 */ /* 0x000fc60007ffe0ff */
[----:B------:R-:W-:Y:S01]  /*1a240*/  IMAD.WIDE.U32 R172, R111, -0x2daee0ad, RZ ;  /* 0xd2511f536fac7825 */ /* 0x000fe200078e00ff */
[----:B------:R-:W-:Y:S02]  /*1a250*/  MOV R111, R114 ;  /* 0x00000072006f7202 */ /* 0x000fe40000000f00 */
[----:B------:R-:W-:Y:S01]  /*1a260*/  LOP3.LUT R122, R112, R122, R179, 0x96, !PT ;  /* 0x0000007a707a7212 */ /* 0x000fe200078e96b3 */
[----:B------:R-:W-:Y:S01]  /*1a270*/  IMAD.MOV.U32 R132, RZ, RZ, R178 ;  /* 0x000000ffff847224 */ /* 0x000fe200078e00b2 */
[----:B------:R-:W-:Y:S01]  /*1a280*/  LOP3.LUT R121, R121, R170, R173, 0x96, !PT ;  /* 0x000000aa79797212 */ /* 0x000fe200078e96ad */
[----:B------:R-:W-:-:S07]  /*1a290*/  IMAD.MOV.U32 R114, RZ, RZ, R172 ;  /* 0x000000ffff727224 */ /* 0x000fce00078e00ac */
.L_x_3085:
[----:B------:R-:W-:Y:S05]  /*1a2a0*/  BSYNC.RECONVERGENT B1 ;  /* 0x0000000000017941 */ /* 0x000fea0003800200 */
.L_x_3084:
[----:B------:R-:W-:Y:S01]  /*1a2b0*/  I2FP.F32.U32 R154, R111 ;  /* 0x0000006f009a7245 */ /* 0x000fe20000201000 */
[----:B------:R-:W-:Y:S01]  /*1a2c0*/  IMAD.U32 R123, R11, 0x10000, RZ ;  /* 0x000100000b7b7824 */ /* 0x000fe200078e00ff */
[----:B------:R-:W-:Y:S01]  /*1a2d0*/  BSSY.RECONVERGENT B1, `(.L_x_3089) ;  /* 0x0000060000017945 */ /* 0x000fe20003800200 */
[----:B------:R-:W-:Y:S02]  /*1a2e0*/  MOV R158, 0x2 ;  /* 0x00000002009e7802 */ /* 0x000fe40000000f00 */
        /* <DEDUP_REMOVED lines=21> */
.L_x_3091:
        /* <DEDUP_REMOVED lines=13> */
.L_x_3093:
[----:B------:R-:W-:Y:S05]  /*1a510*/  BSYNC.RECONVERGENT B2 ;  /* 0x0000000000027941 */ /* 0x000fea0003800200 */
.L_x_3092:
        /* <DEDUP_REMOVED lines=59> */
.L_x_3090:
[----:B------:R-:W-:Y:S05]  /*1a8d0*/  BSYNC.RECONVERGENT B1 ;  /* 0x0000000000017941 */ /* 0x000fea0003800200 */
.L_x_3089:
        /* <DEDUP_REMOVED lines=20> */
.L_x_3096:
        /* <DEDUP_REMOVED lines=15> */
.L_x_3098:
[----:B------:R-:W-:Y:S05]  /*1ab10*/  BSYNC.RECONVERGENT B2 ;  /* 0x0000000000027941 */ /* 0x000fea0003800200 */
.L_x_3097:
        /* <DEDUP_REMOVED lines=59> */
.L_x_3095:
[----:B------:R-:W-:Y:S05]  /*1aed0*/  BSYNC.RECONVERGENT B1 ;  /* 0x0000000000017941 */ /* 0x000fea0003800200 */
.L_x_3094:
        /* <DEDUP_REMOVED lines=12> */
[----:B------:R-:W-:Y:S02]  /*1afa0*/  MOV R140, R114 ;  /* 0x00000072008c7202 */ /* 0x000fe40000000f00 */
[----:B------:R-:W-:Y:S01]  /*1afb0*/  PRMT R108, R108, 0x5410, R142 ;  /* 0x000054106c6c7816 */ /* 0x000fe2000000008e */
[----:B------:R-:W-:-:S04]  /*1afc0*/  FADD.FTZ R112, R156, R113 ;  /* 0x000000719c707221 */ /* 0x000fc80000010000 */
[----:B------:R-:W-:Y:S01]  /*1afd0*/  @P2 FADD.FTZ R173, R112, R173 ;  /* 0x000000ad70ad2221 */ /* 0x000fe20000010000 */
[----:B------:R-:W-:-:S05]  /*1afe0*/  @!P2 IMAD.MOV.U32 R173, RZ, RZ, R112 ;  /* 0x000000ffffada224 */ /* 0x000fca00078e0070 */
[----:B------:R-:W-:-:S04]  /*1aff0*/  F2FP.BF16.F32.PACK_AB R112, RZ, R173 ;  /* 0x000000adff70723e */ /* 0x000fc800000010ff */
[----:B------:R-:W-:Y:S01]  /*1b000*/  PRMT R111, R111, 0x5410, R112 ;  /* 0x000054106f6f7816 */ /* 0x000fe20000000070 */
[----:B------:R-:W-:Y:S06]  /*1b010*/  BRA `(.L_x_3099) ;  /* 0x0000003000d47947 */ /* 0x000fec0003800000 */
.L_x_3018:
[----:B------:R-:W-:Y:S01]  /*1b020*/  ISETP.NE.AND P3, PT, R134, 0x1, PT ;  /* 0x000000018600780c */ /* 0x000fe20003f65270 */
[----:B------:R-:W-:Y:S01]  /*1b030*/  BSSY.RECONVERGENT B1, `(.L_x_3100) ;  /* 0x000005a000017945 */ /* 0x000fe20003800200 */
[----:B------:R-:W-:Y:S01]  /*1b040*/  IMAD.MOV.U32 R137, RZ, RZ, 0x2 ;  /* 0x00000002ff897424 */ /* 0x000fe200078e00ff */
[----:B0-----:R-:W-:Y:S01]  /*1b050*/  MOV R112, R132 ;  /* 0x0000008400707202 */ /* 0x001fe20000000f00 */
        /* <DEDUP_REMOVED lines=12> */
.L_x_3102:
        /* <DEDUP_REMOVED lines=13> */
.L_x_3104:
[----:B------:R-:W-:Y:S05]  /*1b1f0*/  BSYNC.RECONVERGENT B2 ;  /* 0x0000000000027941 */ /* 0x000fea0003800200 */
.L_x_3103:
[----:B------:R-:W-:Y:S01]  /*1b200*/  IMAD.WIDE.U32 R114, R152, -0x326172a9, RZ ;  /* 0xcd9e8d5798727825 */ /* 0x000fe200078e00ff */
[----:B------:R-:W-:-:S03]  /*1b210*/  LOP3.LUT R168, R135, R113, R3, 0x96, !PT ;  /* 0x0000007187a87212 */ /* 0x000fc600078e9603 */
[----:B------:R-:W-:Y:S01]  /*1b220*/  HFMA2 R137, -RZ, RZ, 0, 0 ;  /* 0x00000000ff897431 */ /* 0x000fe200000001ff */
[C---:B------:R-:W-:Y:S01]  /*1b230*/  IADD3 R121, PT, PT, R2.reuse, 0x3c6ef372, RZ ;  /* 0x3c6ef37202797810 */ /* 0x040fe20007ffe0ff */
[----:B------:R-:W-:Y:S01]  /*1b240*/  VIADD R113, R2, 0x9e3779b9 ;  /* 0x9e3779b902717836 */ /* 0x000fe20000000000 */
        /* <DEDUP_REMOVED lines=56> */
.L_x_3101:
[----:B------:R-:W-:Y:S05]  /*1b5d0*/  BSYNC.RECONVERGENT B1 ;  /* 0x0000000000017941 */ /* 0x000fea0003800200 */
.L_x_3100:
        /* <DEDUP_REMOVED lines=9> */
[----:B------:R-:W-:Y:S01]  /*1b670*/  HFMA2 R142, -RZ, RZ, 0, 1.1920928955078125e-07 ;  /* 0x00000002ff8e7431 */ /* 0x000fe200000001ff */
[----:B------:R-:W-:Y:S01]  /*1b680*/  PRMT R108, R108, 0x7632, R108 ;  /* 0x000076326c6c7816 */ /* 0x000fe2000000006c */
[----:B0-----:R-:W-:Y:S01]  /*1b690*/  FMUL.FTZ R134, R134, R113 ;  /* 0x0000007186867220 */ /* 0x001fe20000410000 */
[----:B-1----:R-:W-:Y:S01]  /*1b6a0*/  FSETP.GTU.FTZ.AND P4, PT, R112, R115, PT ;  /* 0x000000737000720b */ /* 0x002fe20003f9c000 */
[----:B------:R-:W-:-:S03]  /*1b6b0*/  @P2 IMAD.U32 R112, R4, 0x10000, RZ ;  /* 0x0001000004702824 */ /* 0x000fc600078e00ff */
        /* <DEDUP_REMOVED lines=15> */
.L_x_3107:
        /* <DEDUP_REMOVED lines=13> */
.L_x_3109:
[----:B------:R-:W-:Y:S05]  /*1b880*/  BSYNC.RECONVERGENT B2 ;  /* 0x0000000000027941 */ /* 0x000fea0003800200 */
.L_x_3108:
        /* <DEDUP_REMOVED lines=57> */
[----:B------:R-:W-:Y:S01]  /*1bc20*/  LOP3.LUT R122, R137, R168, R173, 0x96, !PT ;  /* 0x000000a8897a7212 */ /* 0x000fe200078e96ad */
[----:B------:R-:W-:Y:S01]  /*1bc30*/  IMAD.MOV.U32 R132, RZ, RZ, R172 ;  /* 0x000000ffff847224 */ /* 0x000fe200078e00ac */
[----:B------:R-:W-:Y:S01]  /*1bc40*/  LOP3.LUT R121, R121, R158, R171, 0x96, !PT ;  /* 0x0000009e79797212 */ /* 0x000fe200078e96ab */
[----:B------:R-:W-:-:S07]  /*1bc50*/  IMAD.MOV.U32 R114, RZ, RZ, R170 ;  /* 0x000000ffff727224 */ /* 0x000fce00078e00aa */
.L_x_3106:
[----:B------:R-:W-:Y:S05]  /*1bc60*/  BSYNC.RECONVERGENT B1 ;  /* 0x0000000000017941 */ /* 0x000fea0003800200 */
.L_x_3105:
        /* <DEDUP_REMOVED lines=14> */
[----:B------:R-:W-:-:S04]  /*1bd50*/  MOV R134, R132 ;  /* 0x0000008400867202 */ /* 0x000fc80000000f00 */
[----:B------:R-:W-:-:S05]  /*1bd60*/  F2FP.BF16.F32.PACK_AB R108, RZ, R139 ;  /* 0x0000008bff6c723e */ /* 0x000fca00000010ff */
[----:B------:R-:W-:Y:S02]  /*1bd70*/  @P4 LOP3.LUT R148, R148, 0x10, RZ, 0xfc, !PT ;  /* 0x0000001094944812 */ /* 0x000fe400078efcff */
        /* <DEDUP_REMOVED lines=9> */
.L_x_3112:
        /* <DEDUP_REMOVED lines=13> */
.L_x_3114:
[----:B------:R-:W-:Y:S05]  /*1bee0*/  BSYNC.RECONVERGENT B2 ;  /* 0x0000000000027941 */ /* 0x000fea0003800200 */
.L_x_3113:
[----:B------:R-:W-:Y:S01]  /*1bef0*/  IMAD.WIDE.U32 R168, R152, -0x326172a9, RZ ;  /* 0xcd9e8d5798a87825 */ /* 0x000fe200078e00ff */
[----:B------:R-:W-:Y:S02]  /*1bf00*/  LOP3.LUT R172, R135, R159, R3, 0x96, !PT ;  /* 0x0000009f87ac7212 */ /* 0x000fe400078e9603 */
[----:B------:R-:W-:Y:S01]  /*1bf10*/  IADD3 R121, PT, PT, R2, -0x61c88647, RZ ;  /* 0x9e3779b902797810 */ /* 0x000fe20007ffe0ff */
[----:B------:R-:W-:Y:S01]  /*1bf20*/  VIADD R137, R3, 0xbb67ae85 ;  /* 0xbb67ae8503897836 */ /* 0x000fe20000000000 */
[----:B------:R-:W-:Y:S01]  /*1bf30*/  LOP3.LUT R170, R117, R169, R2, 0x96, !PT ;  /* 0x000000a975aa7212 */ /* 0x000fe200078e9602 */
[----:B------:R-:W-:Y:S01]  /*1bf40*/  IMAD.WIDE.U32 R172, R172, -0x326172a9, RZ ;  /* 0xcd9e8d57acac7825 */ /* 0x000fe200078e00ff */
[----:B------:R-:W-:-:S03]  /*1bf50*/  IADD3 R149, PT, PT, R3, 0x76cf5d0a, RZ ;  /* 0x76cf5d0a03957810 */ /* 0x000fc60007ffe0ff */
[----:B------:R-:W-:Y:S01]  /*1bf60*/  IMAD.WIDE.U32 R170, R170, -0x2daee0ad, RZ ;  /* 0xd2511f53aaaa7825 */ /* 0x000fe200078e00ff */
[----:B------:R-:W-:-:S03]  /*1bf70*/  LOP3.LUT R121, R121, R168, R173, 0x96, !PT ;  /* 0x000000a879797212 */ /* 0x000fc600078e96ad */
[----:B------:R-:W-:Y:S01]  /*1bf80*/  IMAD.MOV.U32 R134, RZ, RZ, R114 ;  /* 0x000000ffff867224 */ /* 0x000fe200078e0072 */
        /* <DEDUP_REMOVED lines=44> */
[----:B------:R-:W-:-:S03]  /*1c250*/  IADD3 R137, PT, PT, R2, -0x700cb87f, RZ ;  /* 0x8ff3478102897810 */ /* 0x000fc60007ffe0ff */
[----:B------:R-:W-:Y:S01]  /*1c260*/  IMAD.WIDE.U32 R170, R121, -0x2daee0ad, RZ ;  /* 0xd2511f5379aa7825 */ /* 0x000fe200078e00ff */
[----:B------:R-:W-:Y:S02]  /*1c270*/  LOP3.LUT R122, R137, R168, R173, 0x96, !PT ;  /* 0x000000a8897a7212 */ /* 0x000fe400078e96ad */
[----:B------:R-:W-:Y:S01]  /*1c280*/  MOV R132, R172 ;  /* 0x000000ac00847202 */ /* 0x000fe20000000f00 */
[----:B------:R-:W-:Y:S01]  /*1c290*/  VIADD R121, R3, 0x96a522ad ;  /* 0x96a522ad03797836 */ /* 0x000fe20000000000 */
[----:B------:R-:W-:-:S04]  /*1c2a0*/  MOV R114, R170 ;  /* 0x000000aa00727202 */ /* 0x000fc80000000f00 */
[----:B------:R-:W-:-:S07]  /*1c2b0*/  LOP3.LUT R121, R121, R158, R171, 0x96, !PT ;  /* 0x0000009e79797212 */ /* 0x000fce00078e96ab */
.L_x_3111:
[----:B------:R-:W-:Y:S05]  /*1c2c0*/  BSYNC.RECONVERGENT B1 ;  /* 0x0000000000017941 */ /* 0x000fea0003800200 */
.L_x_3110:
[----:B------:R-:W-:Y:S01]  /*1c2d0*/  I2FP.F32.U32 R137, R134 ;  /* 0x0000008600897245 */ /* 0x000fe20000201000 */
[----:B------:R-:W-:Y:S01]  /*1c2e0*/  @P2 IMAD.U32 R144, R5, 0x10000, RZ ;  /* 0x0001000005902824 */ /* 0x000fe200078e00ff */
[----:B------:R-:W-:Y:S01]  /*1c2f0*/  SHF.L.U32 R142, R109, 0x10, RZ ;  /* 0x000000106d8e7819 */ /* 0x000fe200000006ff */
[----:B------:R-:W-:Y:S01]  /*1c300*/  BSSY.RECONVERGENT B1, `(.L_x_3115) ;  /* 0x0000062000017945 */ /* 0x000fe20003800200 */
[----:B------:R-:W-:Y:S01]  /*1c310*/  LOP3.LUT R148, R148, 0xfffffff7, RZ, 0xc0, !PT ;  /* 0xfffffff794947812 */ /* 0x000fe200078ec0ff */
[----:B------:R-:W-:Y:S01]  /*1c320*/  FFMA.FTZ R134, R137, R140, 1.1641532182693481445e-10 ;  /* 0x2f00000089867423 */ /* 0x000fe2000001008c */
[----:B------:R-:W-:Y:S02]  /*1c330*/  HFMA2 R154, -RZ, RZ, 0, 1.1920928955078125e-07 ;  /* 0x00000002ff9a7431 */ /* 0x000fe400000001ff */
[----:B------:R-:W-:Y:S02]  /*1c340*/  FMUL.FTZ R142, R142, R113 ;  /* 0x000000718e8e7220 */ /* 0x000fe40000410000 */
[----:B------:R-:W-:-:S02]  /*1c350*/  FSETP.GTU.FTZ.AND P3, PT, R134, R115, PT ;  /* 0x000000738600720b */ /* 0x000fc40003f7c000 */
[----:B------:R-:W-:Y:S02]  /*1c360*/  PRMT R134, R109, 0x7632, R134 ;  /* 0x000076326d867816 */ /* 0x000fe40000000086 */
[----:B------:R-:W-:Y:S01]  /*1c370*/  FSEL R137, R142, RZ, !P3 ;  /* 0x000000ff8e897208 */ /* 0x000fe20005800000 */
[----:B------:R-:W-:Y:S01]  /*1c380*/  IMAD.MOV.U32 R142, RZ, RZ, R132 ;  /* 0x000000ffff8e7224 */ /* 0x000fe200078e0084 */
        /* <DEDUP_REMOVED lines=14> */
.L_x_3117:
        /* <DEDUP_REMOVED lines=13> */
.L_x_3119:
[----:B------:R-:W-:Y:S05]  /*1c540*/  BSYNC.RECONVERGENT B2 ;  /* 0x0000000000027941 */ /* 0x000fea0003800200 */
.L_x_3118:
        /* <DEDUP_REMOVED lines=61> */
.L_x_3116:
[----:B------:R-:W-:Y:S05]  /*1c920*/  BSYNC.RECONVERGENT B1 ;  /* 0x0000000000017941 */ /* 0x000fea0003800200 */
.L_x_3115:
[----:B------:R-:W-:Y:S01]  /*1c930*/  I2FP.F32.U32 R149, R142 ;  /* 0x0000008e00957245 */ /* 0x000fe20000201000 */
[----:B------:R-:W-:Y:S01]  /*1c940*/  IMAD.U32 R142, R134, 0x10000, RZ ;  /* 0x00010000868e7824 */ /* 0x000fe200078e00ff */
[----:B------:R-:W-:Y:S01]  /*1c950*/  @P2 PRMT R144, R5, 0x7632, R144 ;  /* 0x0000763205902816 */ /* 0x000fe20000000090 */
[----:B------:R-:W-:Y:S01]  /*1c960*/  BSSY.RECONVERGENT B1, `(.L_x_3120) ;  /* 0x0000062000017945 */ /* 0x000fe20003800200 */
[----:B------:R-:W-:Y:S01]  /*1c970*/  LOP3.LUT R148, R148, 0xfffffffb, RZ, 0xc0, !PT ;  /* 0xfffffffb94947812 */ /* 0x000fe200078ec0ff */
[----:B------:R-:W-:Y:S01]  /*1c980*/  FFMA.FTZ R134, R149, R140, 1.1641532182693481445e-10 ;  /* 0x2f00000095867423 */ /* 0x000fe2000001008c */
[----:B------:R-:W-:Y:S01]  /*1c990*/  FMUL.FTZ R142, R142, R113 ;  /* 0x000000718e8e7220 */ /* 0x000fe20000410000 */
[----:B------:R-:W-:Y:S01]  /*1c9a0*/  @P2 SHF.L.U32 R144, R144, 0x10, RZ ;  /* 0x0000001090902819 */ /* 0x000fe200000006ff */
[----:B------:R-:W-:Y:S02]  /*1c9b0*/  IMAD.MOV.U32 R156, RZ, RZ, 0x2 ;  /* 0x00000002ff9c7424 */ /* 0x000fe400078e00ff */
        /* <DEDUP_REMOVED lines=17> */
.L_x_3122:
        /* <DEDUP_REMOVED lines=13> */
.L_x_3124:
[----:B------:R-:W-:Y:S05]  /*1cba0*/  BSYNC.RECONVERGENT B2 ;  /* 0x0000000000027941 */ /* 0x000fea0003800200 */
.L_x_3123:
        /* <DEDUP_REMOVED lines=51> */
[C---:B------:R-:W-:Y:S01]  /*1cee0*/  IADD3 R159, PT, PT, R2.reuse, -0x700cb87f, RZ ;  /* 0x8ff34781029f7810 */ /* 0x040fe20007ffe0ff */
[----:B------:R-:W-:-:S05]  /*1cef0*/  VIADD R121, R2, 0xf1bbcdc8 ;  /* 0xf1bbcdc802797836 */ /* 0x000fca0000000000 */
[----:B------:R-:W-:Y:S01]  /*1cf00*/  LOP3.LUT R121, R121, R172, R169, 0x96, !PT ;  /* 0x000000ac79797212 */ /* 0x000fe200078e96a9 */
[----:B------:R-:W-:-:S04]  /*1cf10*/  IMAD.WIDE.U32 R172, R171, -0x326172a9, RZ ;  /* 0xcd9e8d57abac7825 */ /* 0x000fc800078e00ff */
[----:B------:R-:W-:Y:S01]  /*1cf20*/  IMAD.WIDE.U32 R170, R121, -0x2daee0ad, RZ ;  /* 0xd2511f5379aa7825 */ /* 0x000fe200078e00ff */
[----:B------:R-:W-:Y:S02]  /*1cf30*/  LOP3.LUT R122, R159, R168, R173, 0x96, !PT ;  /* 0x000000a89f7a7212 */ /* 0x000fe400078e96ad */
[----:B------:R-:W-:Y:S01]  /*1cf40*/  MOV R132, R172 ;  /* 0x000000ac00847202 */ /* 0x000fe20000000f00 */
[----:B------:R-:W-:Y:S01]  /*1cf50*/  VIADD R121, R3, 0x96a522ad ;  /* 0x96a522ad03797836 */ /* 0x000fe20000000000 */
[----:B------:R-:W-:-:S04]  /*1cf60*/  MOV R114, R170 ;  /* 0x000000aa00727202 */ /* 0x000fc80000000f00 */
[----:B------:R-:W-:-:S07]  /*1cf70*/  LOP3.LUT R121, R121, R158, R171, 0x96, !PT ;  /* 0x0000009e79797212 */ /* 0x000fce00078e96ab */
.L_x_3121:
[----:B------:R-:W-:Y:S05]  /*1cf80*/  BSYNC.RECONVERGENT B1 ;  /* 0x0000000000017941 */ /* 0x000fea0003800200 */
.L_x_3120:
        /* <DEDUP_REMOVED lines=26> */
.L_x_3127:
        /* <DEDUP_REMOVED lines=13> */
.L_x_3129:
[----:B------:R-:W-:Y:S05]  /*1d200*/  BSYNC.RECONVERGENT B2 ;  /* 0x0000000000027941 */ /* 0x000fea0003800200 */
.L_x_3128:
        /* <DEDUP_REMOVED lines=56> */
[----:B------:R-:W-:Y:S02]  /*1d590*/  IADD3 R121, PT, PT, R3, -0x695add53, RZ ;  /* 0x96a522ad03797810 */ /* 0x000fe40007ffe0ff */
[----:B------:R-:W-:Y:S01]  /*1d5a0*/  LOP3.LUT R122, R169, R170, R179, 0x96, !PT ;  /* 0x000000aaa97a7212 */ /* 0x000fe200078e96b3 */
[----:B------:R-:W-:Y:S01]  /*1d5b0*/  IMAD.MOV.U32 R132, RZ, RZ, R178 ;  /* 0x000000ffff847224 */ /* 0x000fe200078e00b2 */
[----:B------:R-:W-:Y:S01]  /*1d5c0*/  LOP3.LUT R121, R121, R168, R173, 0x96, !PT ;  /* 0x000000a879797212 */ /* 0x000fe200078e96ad */
[----:B------:R-:W-:-:S07]  /*1d5d0*/  IMAD.MOV.U32 R114, RZ, RZ, R172 ;  /* 0x000000ffff727224 */ /* 0x000fce00078e00ac */
.L_x_3126:
[----:B------:R-:W-:Y:S05]  /*1d5e0*/  BSYNC.RECONVERGENT B1 ;  /* 0x0000000000017941 */ /* 0x000fea0003800200 */
.L_x_3125:
        /* <DEDUP_REMOVED lines=24> */
.L_x_3132:
        /* <DEDUP_REMOVED lines=13> */
.L_x_3134:
[----:B------:R-:W-:Y:S05]  /*1d840*/  BSYNC.RECONVERGENT B2 ;  /* 0x0000000000027941 */ /* 0x000fea0003800200 */
.L_x_3133:
        /* <DEDUP_REMOVED lines=61> */
.L_x_3131:
[----:B------:R-:W-:Y:S05]  /*1dc20*/  BSYNC.RECONVERGENT B1 ;  /* 0x0000000000017941 */ /* 0x000fea0003800200 */
.L_x_3130:
        /* <DEDUP_REMOVED lines=8> */
[----:B------:R-:W-:-:S03]  /*1dcb0*/  HFMA2 R134, -RZ, RZ, 0, 1.1920928955078125e-07 ;  /* 0x00000002ff867431 */ /* 0x000fc600000001ff */
[----:B------:R-:W-:Y:S02]  /*1dcc0*/  FSEL R171, R146, RZ, !P4 ;  /* 0x000000ff92ab7208 */ /* 0x000fe40006000000 */
[----:B------:R-:W-:Y:S02]  /*1dcd0*/  PRMT R146, R111, 0x7632, R146 ;  /* 0x000076326f927816 */ /* 0x000fe40000000092 */
[----:B------:R-:W-:Y:S01]  /*1dce0*/  PLOP3.LUT P4, PT, P4, PT, PT, 0x8, 0x80 ;  /* 0x000000000080781c */ /* 0x000fe2000278e170 */
        /* <DEDUP_REMOVED lines=12> */
.L_x_3137:
        /* <DEDUP_REMOVED lines=13> */
.L_x_3139:
[----:B------:R-:W-:Y:S05]  /*1de80*/  BSYNC.RECONVERGENT B2 ;  /* 0x0000000000027941 */ /* 0x000fea0003800200 */
.L_x_3138:
        /* <DEDUP_REMOVED lines=61> */
.L_x_3136:
[----:B------:R-:W-:Y:S05]  /*1e260*/  BSYNC.RECONVERGENT B1 ;  /* 0x0000000000017941 */ /* 0x000fea0003800200 */
.L_x_3135:
[----:B------:R-:W-:Y:S01]  /*1e270*/  I2FP.F32.U32 R173, R154 ;  /* 0x0000009a00ad7245 */ /* 0x000fe20000201000 */
[----:B------:R-:W-:Y:S01]  /*1e280*/  IMAD.U32 R146, R146, 0x10000, RZ ;  /* 0x0001000092927824 */ /* 0x000fe200078e00ff */
[----:B------:R-:W-:Y:S02]  /*1e290*/  @P2 PRMT R154, R7, 0x7632, R154 ;  /* 0x00007632079a2816 */ /* 0x000fe4000000009a */
[----:B------:R-:W-:Y:S01]  /*1e2a0*/  PRMT R110, R110, 0x5410, R144 ;  /* 0x000054106e6e7816 */ /* 0x000fe20000000090 */
[----:B------:R-:W-:Y:S01]  /*1e2b0*/  FFMA.FTZ R140, R173, R140, 1.1641532182693481445e-10 ;  /* 0x2f000000ad8c7423 */ /* 0x000fe2000001008c */
[----:B------:R-:W-:Y:S01]  /*1e2c0*/  FMUL.FTZ R146, R146, R113 ;  /* 0x0000007192927220 */ /* 0x000fe20000410000 */
[----:B------:R-:W-:Y:S02]  /*1e2d0*/  @P2 SHF.L.U32 R154, R154, 0x10, RZ ;  /* 0x000000109a9a2819 */ /* 0x000fe400000006ff */
[----:B------:R-:W-:Y:S02]  /*1e2e0*/  PRMT R109, R109, 0x5410, R142 ;  /* 0x000054106d6d7816 */ /* 0x000fe4000000008e */
[----:B------:R-:W-:Y:S01]  /*1e2f0*/  FSETP.GTU.FTZ.AND P5, PT, R140, R115, PT ;  /* 0x000000738c00720b */ /* 0x000fe20003fbc000 */
[----:B------:R-:W-:Y:S01]  /*1e300*/  IMAD.MOV.U32 R140, RZ, RZ, R114 ;  /* 0x000000ffff8c7224 */ /* 0x000fe200078e0072 */
[----:B------:R-:W-:-:S02]  /*1e310*/  PRMT R108, R112, 0x5410, R108 ;  /* 0x00005410706c7816 */ /* 0x000fc4000000006c */
[----:B------:R-:W-:Y:S02]  /*1e320*/  FSEL R173, R146, RZ, !P5 ;  /* 0x000000ff92ad7208 */ /* 0x000fe40006800000 */
[----:B------:R-:W-:-:S03]  /*1e330*/  PLOP3.LUT P5, PT, P5, PT, PT, 0x8, 0x80 ;  /* 0x000000000080781c */ /* 0x000fc60002fae170 */
[----:B------:R-:W-:-:S05]  /*1e340*/  @P2 FADD.FTZ R173, R154, R173 ;  /* 0x000000ad9aad2221 */ /* 0x000fca0000010000 */
[----:B------:R-:W-:-:S04]  /*1e350*/  F2FP.BF16.F32.PACK_AB R113, RZ, R173 ;  /* 0x000000adff71723e */ /* 0x000fc800000010ff */
[----:B------:R-:W-:-:S07]  /*1e360*/  PRMT R111, R111, 0x5410, R113 ;  /* 0x000054106f6f7816 */ /* 0x000fce0000000071 */
.L_x_3099:
[----:B------:R-:W0:Y:S01]  /*1e370*/  LDC.64 R112, c[0x0][0x3a8] ;  /* 0x0000ea00ff707b82 */ /* 0x000e220000000a00 */
[----:B------:R-:W-:Y:S02]  /*1e380*/  SEL R154, RZ, 0x1000000, !P5 ;  /* 0x01000000ff9a7807 */ /* 0x000fe40006800000 */
[----:B------:R-:W-:Y:S02]  /*1e390*/  SEL R146, RZ, 0x10000, !P4 ;  /* 0x00010000ff927807 */ /* 0x000fe40006000000 */
[----:B------:R-:W-:Y:S02]  /*1e3a0*/  SEL R183, RZ, 0x100, !P3 ;  /* 0x00000100ffb77807 */ /* 0x000fe40005800000 */
[C---:B------:R-:W-:Y:S01]  /*1e3b0*/  LOP3.LUT P5, RZ, R148.reuse, 0x10, RZ, 0xc0, !PT ;  /* 0x0000001094ff7812 */ /* 0x040fe200078ac0ff */
[----:B------:R-:W1:Y:S01]  /*1e3c0*/  LDC.64 R114, c[0x0][0x3b0] ;  /* 0x0000ec00ff727b82 */ /* 0x000e620000000a00 */
[C---:B------:R-:W-:Y:S02]  /*1e3d0*/  LOP3.LUT P4, RZ, R148.reuse, 0x8, RZ, 0xc0, !PT ;  /* 0x0000000894ff7812 */ /* 0x040fe4000788c0ff */
[----:B------:R-:W-:-:S02]  /*1e3e0*/  LOP3.LUT P3, RZ, R148, 0x4, RZ, 0xc0, !PT ;  /* 0x0000000494ff7812 */ /* 0x000fc4000786c0ff */
[C---:B------:R-:W-:Y:S02]  /*1e3f0*/  LOP3.LUT P6, RZ, R148.reuse, 0x2, RZ, 0xc0, !PT ;  /* 0x0000000294ff7812 */ /* 0x040fe400078cc0ff */
[----:B------:R-:W-:Y:S02]  /*1e400*/  LOP3.LUT P2, RZ, R148, 0x20, RZ, 0xc0, !PT ;  /* 0x0000002094ff7812 */ /* 0x000fe4000784c0ff */
        /* <DEDUP_REMOVED lines=14> */
[----:B--2---:R-:W-:Y:S01]  /*1e4f0*/  SHF.L.U32 R109, R123, 0x10, RZ ;  /* 0x000000107b6d7819 */ /* 0x004fe200000006ff */
        /* <DEDUP_REMOVED lines=19> */
.L_x_3017:
[----:B------:R-:W-:Y:S05]  /*1e630*/  BSYNC.RECONVERGENT B0 ;  /* 0x0000000000007941 */ /* 0x000fea0003800200 */
.L_x_3016:
[----:B------:R-:W-:Y:S01]  /*1e640*/  FADD.FTZ R0, RZ, R133 ;  /* 0x00000085ff007221 */ /* 0x000fe20000010000 */
        /* <DEDUP_REMOVED lines=12> */
[----:B0123--:R-:W-:-:S04]  /*1e710*/  FADD.FTZ R108, R131, R0 ;  /* 0x00000000836c7221 */ /* 0x00ffc80000010000 */
        /* <DEDUP_REMOVED lines=43> */
[----:B------:R-:W-:Y:S01]  /*1e9d0*/  FFMA.FTZ R0, R111, R111, R0 ;  /* 0x0000006f6f007223 */ /* 0x000fe20000010000 */
[----:B------:R-:W-:-:S04]  /*1e9e0*/  FADD.FTZ R111, R143, -R108 ;  /* 0x8000006c8f6f7221 */ /* 0x000fc80000010000 */
[----:B------:R-:W-:Y:S01]  /*1e9f0*/  FSEL R109, R0, RZ, P1 ;  /* 0x000000ff006d7208 */ /* 0x000fe20000800000 */
[----:B------:R-:W-:-:S04]  /*1ea00*/  FADD.FTZ R0, R131, -R108 ;  /* 0x8000006c83007221 */ /* 0x000fc80000010000 */
        /* <DEDUP_REMOVED lines=27> */
[----:B------:R-:W-:-:S05]  /*1ebc0*/  @P2 FFMA.FTZ R109, R111, R111, R110 ;  /* 0x0000006f6f6d2223 */ /* 0x000fca000001006e */
[----:B------:R-:W0:Y:S02]  /*1ebd0*/  SHFL.BFLY PT, R0, R109, 0x1, 0x1f ;  /* 0x0c201f006d007f89 */ /* 0x000e2400000e0000 */
[----:B0-----:R-:W-:-:S05]  /*1ebe0*/  FADD.FTZ R110, R109, R0 ;  /* 0x000000006d6e7221 */ /* 0x001fca0000010000 */
[----:B------:R-:W0:Y:S02]  /*1ebf0*/  SHFL.BFLY PT, R111, R110, 0x2, 0x1f ;  /* 0x0c401f006e6f7f89 */ /* 0x000e2400000e0000 */
[----:B0-----:R-:W-:-:S05]  /*1ec00*/  FADD.FTZ R111, R110, R111 ;  /* 0x0000006f6e6f7221 */ /* 0x001fca0000010000 */
[----:B------:R-:W0:Y:S02]  /*1ec10*/  SHFL.BFLY PT, R0, R111, 0x4, 0x1f ;  /* 0x0c801f006f007f89 */ /* 0x000e2400000e0000 */
[----:B0-----:R-:W-:Y:S02]  /*1ec20*/  FADD.FTZ R112, R111, R0 ;  /* 0x000000006f707221 */ /* 0x001fe40000010000 */
[----:B------:R-:W0:Y:S03]  /*1ec30*/  S2R R0, SR_TID.X ;  /* 0x0000000000007919 */ /* 0x000e260000002100 */
[----:B------:R-:W1:Y:S02]  /*1ec40*/  SHFL.BFLY PT, R113, R112, 0x8, 0x1f ;  /* 0x0d001f0070717f89 */ /* 0x000e6400000e0000 */
[----:B-1----:R-:W-:Y:S01]  /*1ec50*/  FADD.FTZ R113, R112, R113 ;  /* 0x0000007170717221 */ /* 0x002fe20000010000 */
[----:B0-----:R-:W-:-:S04]  /*1ec60*/  LOP3.LUT P2, RZ, R0, 0x1f, RZ, 0xc0, !PT ;  /* 0x0000001f00ff7812 */ /* 0x001fc8000784c0ff */
[----:B------:R-:W0:Y:S01]  /*1ec70*/  SHFL.BFLY PT, R114, R113, 0x10, 0x1f ;  /* 0x0e001f0071727f89 */ /* 0x000e2200000e0000 */
[----:B------:R-:W-:-:S04]  /*1ec80*/  LOP3.LUT R115, R0, 0x1f, RZ, 0xc0, !PT ;  /* 0x0000001f00737812 */ /* 0x000fc800078ec0ff */
[----:B------:R-:W-:Y:S01]  /*1ec90*/  ISETP.GT.U32.AND P3, PT, R115, 0x3, PT ;  /* 0x000000037300780c */ /* 0x000fe20003f64070 */
[----:B------:R-:W-:Y:S02]  /*1eca0*/  IMAD.MOV.U32 R115, RZ, RZ, RZ ;  /* 0x000000ffff737224 */ /* 0x000fe400078e00ff */
[----:B0-----:R-:W-:Y:S01]  /*1ecb0*/  FADD.FTZ R109, R113, R114 ;  /* 0x00000072716d7221 */ /* 0x001fe20000010000 */
[----:B------:R-:W-:Y:S09]  /*1ecc0*/  @P2 BRA `(.L_x_3141) ;  /* 0x00000000001c2947 */ /* 0x000ff20003800000 */
[----:B------:R-:W0:Y:S01]  /*1ecd0*/  S2UR UR5, SR_CgaCtaId ;  /* 0x00000000000579c3 */ /* 0x000e220000008800 */
[----:B------:R-:W-:Y:S01]  /*1ece0*/  UMOV UR4, 0x400 ;  /* 0x0000040000047882 */ /* 0x000fe20000000000 */
[----:B------:R-:W-:-:S04]  /*1ecf0*/  SHF.R.U32.HI R110, RZ, 0x2, R0 ;  /* 0x00000002ff6e7819 */ /* 0x000fc80000011600 */
[----:B------:R-:W-:Y:S01]  /*1ed00*/  LOP3.LUT R110, R110, 0x18, RZ, 0xc0, !PT ;  /* 0x000000186e6e7812 */ /* 0x000fe200078ec0ff */
[----:B0-----:R-:W-:-:S04]  /*1ed10*/  ULEA UR4, UR5, UR4, 0x18 ;  /* 0x0000000405047291 */ /* 0x001fc8000f8ec0ff */
[----:B------:R-:W-:-:S09]  /*1ed20*/  @UP1 UIADD3 UR4, UPT, UPT, UR4, 0x20, URZ ;  /* 0x0000002004041890 */ /* 0x000fd2000fffe0ff */
[----:B------:R0:W-:Y:S03]  /*1ed30*/  STS.64 [R110+UR4], R108 ;  /* 0x0000006c6e007988 */ /* 0x0001e60008000a04 */
.L_x_3141:
[----:B------:R-:W-:Y:S05]  /*1ed40*/  BSYNC.RECONVERGENT B0 ;  /* 0x0000000000007941 */ /* 0x000fea0003800200 */
.L_x_3140:
        /* <DEDUP_REMOVED lines=12> */
.L_x_3143:
[----:B------:R-:W-:Y:S05]  /*1ee10*/  BSYNC.RECONVERGENT B0 ;  /* 0x0000000000007941 */ /* 0x000fea0003800200 */
.L_x_3142:
[----:B------:R-:W1:Y:S01]  /*1ee20*/  SHFL.DOWN PT, R110, R115, 0x2, 0x1f ;  /* 0x08401f00736e7f89 */ /* 0x000e6200000e0000 */
[----:B------:R-:W-:Y:S01]  /*1ee30*/  ISETP.NE.AND P2, PT, R0, RZ, PT ;  /* 0x000000ff0000720c */ /* 0x000fe20003f45270 */
[----:B------:R-:W-:Y:S01]  /*1ee40*/  BSSY.RECONVERGENT B0, `(.L_x_3144) ;  /* 0x0000061000007945 */ /* 0x000fe20003800200 */
[----:B------:R-:W-:Y:S01]  /*1ee50*/  ISETP.NE.AND P3, PT, RZ, UR12, PT ;  /* 0x0000000cff007c0c */ /* 0x000fe2000bf65270 */
[----:B0-----:R-:W0:Y:S04]  /*1ee60*/  SHFL.DOWN PT, R111, R108, 0x2, 0x1f ;  /* 0x08401f006c6f7f89 */ /* 0x001e2800000e0000 */
[----:B------:R-:W2:Y:S01]  /*1ee70*/  SHFL.DOWN PT, R112, R109, 0x2, 0x1f ;  /* 0x08401f006d707f89 */ /* 0x000ea200000e0000 */
[----:B-1----:R-:W-:Y:S02]  /*1ee80*/  IADD3 R113, PT, PT, R110, R115, RZ ;  /* 0x000000736e717210 */ /* 0x002fe40007ffe0ff */
[----:B------:R-:W-:-:S02]  /*1ee90*/  I2FP.F32.S32 R144, R110 ;  /* 0x0000006e00907245 */ /* 0x000fc40000201400 */
[----:B------:R-:W-:Y:S01]  /*1eea0*/  I2FP.F32.S32 R114, R113 ;  /* 0x0000007100727245 */ /* 0x000fe20000201400 */
[----:B------:R-:W1:Y:S01]  /*1eeb0*/  SHFL.DOWN PT, R146, R113, 0x1, 0x1f ;  /* 0x08201f0071927f89 */ /* 0x000e6200000e0000 */
[----:B------:R-:W-:Y:S01]  /*1eec0*/  I2FP.F32.S32 R110, R115 ;  /* 0x00000073006e7245 */ /* 0x000fe20000201400 */
[C---:B0-----:R-:W-:Y:S01]  /*1eed0*/  FMUL.FTZ R179, R111.reuse, R144 ;  /* 0x000000906fb37220 */ /* 0x041fe20000410000 */
[----:B------:R-:W0:Y:S01]  /*1eee0*/  MUFU.RCP R142, R114 ;  /* 0x00000072008e7308 */ /* 0x000e220000001000 */
[----:B------:R-:W-:Y:S01]  /*1eef0*/  FADD.FTZ R111, -R111, R108 ;  /* 0x0000006c6f6f7221 */ /* 0x000fe20000010100 */
[----:B--2---:R-:W-:Y:S01]  /*1ef00*/  FADD.FTZ R109, R112, R109 ;  /* 0x0000006d706d7221 */ /* 0x004fe20000010000 */
[----:B------:R-:W-:Y:S02]  /*1ef10*/  FFMA.FTZ R179, R110, R108, R179 ;  /* 0x0000006c6eb37223 */ /* 0x000fe400000100b3 */
[----:B------:R-:W-:-:S04]  /*1ef20*/  FMUL.FTZ R111, R111, R111 ;  /* 0x0000006f6f6f7220 */ /* 0x000fc80000410000 */
[----:B------:R-:W-:-:S04]  /*1ef30*/  FMUL.FTZ R111, R111, R110 ;  /* 0x0000006e6f6f7220 */ /* 0x000fc80000410000 */
[----:B------:R-:W-:Y:S01]  /*1ef40*/  FMUL.FTZ R111, R111, R144 ;  /* 0x000000906f6f7220 */ /* 0x000fe20000410000 */
[----:B0-----:R-:W-:-:S03]  /*1ef50*/  FMUL.FTZ R179, R142, R179 ;  /* 0x000000b38eb37220 */ /* 0x001fc60000410000 */
[----:B------:R-:W-:Y:S01]  /*1ef60*/  FFMA.FTZ R109, R142, R111, R109 ;  /* 0x0000006f8e6d7223 */ /* 0x000fe2000001006d */
[----:B-1----:R-:W-:Y:S01]  /*1ef70*/  IMAD.IADD R113, R113, 0x1, R146 ;  /* 0x0000000171717824 */ /* 0x002fe200078e0292 */
[----:B------:R-:W-:Y:S01]  /*1ef80*/  I2FP.F32.S32 R146, R146 ;  /* 0x0000009200927245 */ /* 0x000fe20000201400 */
[----:B------:R-:W0:Y:S01]  /*1ef90*/  SHFL.DOWN PT, R108, R179, 0x1, 0x1f ;  /* 0x08201f00b36c7f89 */ /* 0x000e2200000e0000 */
[----:B------:R-:W1:Y:S02]  /*1efa0*/  LDC R142, c[0x0][0x448] ;  /* 0x00011200ff8e7b82 */ /* 0x000e640000000800 */
[----:B------:R-:W-:Y:S01]  /*1efb0*/  I2FP.F32.S32 R113, R113 ;  /* 0x0000007100717245 */ /* 0x000fe20000201400 */
[----:B------:R-:W2:Y:S05]  /*1efc0*/  SHFL.DOWN PT, R110, R109, 0x1, 0x1f ;  /* 0x08201f006d6e7f89 */ /* 0x000eaa00000e0000 */
[----:B------:R-:W3:Y:S01]  /*1efd0*/  MUFU.RCP R113, R113 ;  /* 0x0000007100717308 */ /* 0x000ee20000001000 */
[----:B0-----:R-:W-:Y:S01]  /*1efe0*/  FADD.FTZ R111, R179, -R108 ;  /* 0x8000006cb36f7221 */ /* 0x001fe20000010000 */
[----:B------:R-:W-:-:S03]  /*1eff0*/  FMUL.FTZ R115, R108, R146 ;  /* 0x000000926c737220 */ /* 0x000fc60000410000 */
[----:B------:R-:W-:Y:S01]  /*1f000*/  FMUL.FTZ R111, R111, R111 ;  /* 0x0000006f6f6f7220 */ /* 0x000fe20000410000 */
[C---:B------:R-:W-:Y:S01]  /*1f010*/  FFMA.FTZ R108, R114.reuse, R179, R115 ;  /* 0x000000b3726c7223 */ /* 0x040fe20000010073 */
[----:B--2---:R-:W-:Y:S02]  /*1f020*/  FADD.FTZ R110, R109, R110 ;  /* 0x0000006e6d6e7221 */ /* 0x004fe40000010000 */
[----:B------:R-:W-:Y:S01]  /*1f030*/  FMUL.FTZ R111, R114, R111 ;  /* 0x0000006f726f7220 */ /* 0x000fe20000410000 */
[----:B---3--:R-:W-:Y:S02]  /*1f040*/  FMUL.FTZ R112, R113, R108 ;  /* 0x0000006c71707220 */ /* 0x008fe40000410000 */
[----:B------:R-:W0:Y:S01]  /*1f050*/  @!P2 LDC.64 R108, c[0x0][0x3c0] ;  /* 0x0000f000ff6cab82 */ /* 0x000e220000000a00 */
[----:B------:R-:W-:Y:S02]  /*1f060*/  FMUL.FTZ R111, R111, R146 ;  /* 0x000000926f6f7220 */ /* 0x000fe40000410000 */
[----:B------:R-:W2:Y:S02]  /*1f070*/  SHFL.IDX PT, R179, R112, RZ, 0x1f ;  /* 0x00001fff70b37589 */ /* 0x000ea400000e0000 */
[----:B------:R-:W-:-:S03]  /*1f080*/  FFMA.FTZ R113, R113, R111, R110 ;  /* 0x0000006f71717223 */ /* 0x000fc6000001006e */
[----:B------:R-:W3:Y:S03]  /*1f090*/  @!P2 LDC.64 R110, c[0x0][0x3c8] ;  /* 0x0000f200ff6eab82 */ /* 0x000ee60000000a00 */
[----:B------:R-:W1:Y:S01]  /*1f0a0*/  SHFL.IDX PT, R113, R113, RZ, 0x1f ;  /* 0x00001fff71717589 */ /* 0x000e6200000e0000 */
[----:B0-----:R-:W-:-:S04]  /*1f0b0*/  @!P2 IMAD.WIDE R108, R118, 0x4, R108 ;  /* 0x00000004766ca825 */ /* 0x001fc800078e026c */
[C---:B--2---:R-:W-:Y:S01]  /*1f0c0*/  FMUL.FTZ R114, R179.reuse, R179 ;  /* 0x000000b3b3727220 */ /* 0x044fe20000410000 */
[----:B------:R-:W-:Y:S01]  /*1f0d0*/  FSEL R144, R179, RZ, !P3 ;  /* 0x000000ffb3907208 */ /* 0x000fe20005800000 */
[----:B------:R0:W-:Y:S03]  /*1f0e0*/  @!P2 STG.E desc[UR6][R108.64], R179 ;  /* 0x000000b36c00a986 */ /* 0x0001e6000c101906 */
[----:B------:R-:W-:Y:S01]  /*1f0f0*/  FSEL R115, R114, RZ, P3 ;  /* 0x000000ff72737208 */ /* 0x000fe20001800000 */
[----:B---3--:R-:W-:-:S04]  /*1f100*/  @!P2 IMAD.WIDE R110, R118, 0x4, R110 ;  /* 0x00000004766ea825 */ /* 0x008fc800078e026e */
[----:B-1----:R-:W-:-:S04]  /*1f110*/  FFMA.FTZ R114, R113, UR13, R142 ;  /* 0x0000000d71727c23 */ /* 0x002fc8000801008e */
[----:B------:R-:W-:-:S04]  /*1f120*/  FADD.FTZ R114, R114, R115 ;  /* 0x0000007372727221 */ /* 0x000fc80000010000 */
[----:B------:R-:W1:Y:S02]  /*1f130*/  MUFU.RSQ R142, R114 ;  /* 0x00000072008e7308 */ /* 0x000e640000001400 */
[----:B-1----:R0:W-:Y:S01]  /*1f140*/  @!P2 STG.E desc[UR6][R110.64], R142 ;  /* 0x0000008e6e00a986 */ /* 0x0021e2000c101906 */
[----:B------:R-:W-:Y:S05]  /*1f150*/  @!P1 BRA `(.L_x_3145) ;  /* 0x0000000000bc9947 */ /* 0x000fea0003800000 */
[----:B------:R-:W1:Y:S01]  /*1f160*/  LDC.64 R180, c[0x0][0x428] ;  /* 0x00010a00ffb47b82 */ /* 0x000e620000000a00 */
[--C-:B0-----:R-:W-:Y:S01]  /*1f170*/  FADD.FTZ R109, R133, -R144.reuse ;  /* 0x80000090856d7221 */ /* 0x101fe20000010000 */
[--C-:B------:R-:W-:Y:S01]  /*1f180*/  FADD.FTZ R113, R147, -R144.reuse ;  /* 0x8000009093717221 */ /* 0x100fe20000010000 */
[--C-:B------:R-:W-:Y:S01]  /*1f190*/  FADD.FTZ R115, R145, -R144.reuse ;  /* 0x8000009091737221 */ /* 0x100fe20000010000 */
[--C-:B------:R-:W-:Y:S01]  /*1f1a0*/  FADD.FTZ R183, R157, -R144.reuse ;  /* 0x800000909db77221 */ /* 0x100fe20000010000 */
[--C-:B------:R-:W-:Y:S01]  /*1f1b0*/  FADD.FTZ R185, R155, -R144.reuse ;  /* 0x800000909bb97221 */ /* 0x100fe20000010000 */
[----:B------:R-:W-:Y:S01]  /*1f1c0*/  FADD.FTZ R187, R167, -R144 ;  /* 0x80000090a7bb7221 */ /* 0x000fe20000010000 */
[C---:B------:R-:W-:Y:S01]  /*1f1d0*/  FMUL.FTZ R111, R142.reuse, R109 ;  /* 0x0000006d8e6f7220 */ /* 0x040fe20000410000 */
[----:B------:R-:W0:Y:S01]  /*1f1e0*/  LDC.64 R178, c[0x0][0x430] ;  /* 0x00010c00ffb27b82 */ /* 0x000e220000000a00 */
        /* <DEDUP_REMOVED lines=10> */
[----:B------:R-:W-:Y:S01]  /*1f290*/  FADD.FTZ R189, R177, -R144 ;  /* 0x80000090b1bd7221 */ /* 0x000fe20000010000 */
[----:B------:R-:W-:Y:S01]  /*1f2a0*/  FFMA.FTZ R112, R185, R100, R64 ;  /* 0x00000064b9707223 */ /* 0x000fe20000010040 */
[----:B------:R-:W-:Y:S01]  /*1f2b0*/  FFMA.FTZ R183, R154, R101, R65 ;  /* 0x000000659ab77223 */ /* 0x000fe20000010041 */
[----:B------:R-:W-:Y:S01]  /*1f2c0*/  F2FP.BF16.F32.PACK_AB R108, R109, R108 ;  /* 0x0000006c6d6c723e */ /* 0x000fe200000010ff */
[C---:B------:R-:W-:Y:S01]  /*1f2d0*/  FMUL.FTZ R187, R142.reuse, R187 ;  /* 0x000000bb8ebb7220 */ /* 0x040fe20000410000 */
[----:B------:R-:W-:Y:S01]  /*1f2e0*/  FMUL.FTZ R156, R142, R189 ;  /* 0x000000bd8e9c7220 */ /* 0x000fe20000410000 */
[----:B------:R-:W-:Y:S01]  /*1f2f0*/  F2FP.BF16.F32.PACK_AB R109, R113, R110 ;  /* 0x0000006e716d723e */ /* 0x000fe200000010ff */
[----:B------:R-:W-:Y:S01]  /*1f300*/  FFMA.FTZ R113, R115, R98, R46 ;  /* 0x0000006273717223 */ /* 0x000fe2000001002e */
[----:B------:R-:W-:Y:S01]  /*1f310*/  F2FP.BF16.F32.PACK_AB R110, R183, R112 ;  /* 0x00000070b76e723e */ /* 0x000fe200000010ff */
[----:B------:R-:W-:Y:S01]  /*1f320*/  FFMA.FTZ R112, R111, R96, R44 ;  /* 0x000000606f707223 */ /* 0x000fe2000001002c */
[----:B------:R-:W-:Y:S01]  /*1f330*/  FFMA.FTZ R111, R187, R102, R66 ;  /* 0x00000066bb6f7223 */ /* 0x000fe20000010042 */
[C---:B------:R-:W-:Y:S01]  /*1f340*/  FFMA.FTZ R158, R156.reuse, R103, R67 ;  /* 0x000000679c9e7223 */ /* 0x040fe20000010043 */
[----:B------:R-:W-:Y:S01]  /*1f350*/  FFMA.FTZ R185, R185, R92, R48 ;  /* 0x0000005cb9b97223 */ /* 0x000fe20000010030 */
[----:B------:R-:W-:Y:S01]  /*1f360*/  FFMA.FTZ R115, R187, R94, R50 ;  /* 0x0000005ebb737223 */ /* 0x000fe20000010032 */
[----:B------:R-:W-:Y:S01]  /*1f370*/  FFMA.FTZ R156, R156, R95, R51 ;  /* 0x0000005f9c9c7223 */ /* 0x000fe20000010033 */
[----:B------:R-:W-:Y:S01]  /*1f380*/  FFMA.FTZ R154, R154, R93, R49 ;  /* 0x0000005d9a9a7223 */ /* 0x000fe20000010031 */
[----:B------:R-:W-:Y:S01]  /*1f390*/  FFMA.FTZ R146, R146, R99, R47 ;  /* 0x0000006392927223 */ /* 0x000fe2000001002f */
[----:B------:R-:W-:Y:S01]  /*1f3a0*/  FFMA.FTZ R183, R114, R97, R45 ;  /* 0x0000006172b77223 */ /* 0x000fe2000001002d */
[----:B------:R-:W-:Y:S01]  /*1f3b0*/  F2FP.BF16.F32.PACK_AB R111, R158, R111 ;  /* 0x0000006f9e6f723e */ /* 0x000fe200000010ff */
[----:B-1----:R-:W-:Y:S01]  /*1f3c0*/  IMAD.WIDE.U32 R180, R136, 0x10, R180 ;  /* 0x0000001088b47825 */ /* 0x002fe200078e00b4 */
[----:B------:R-:W-:-:S02]  /*1f3d0*/  F2FP.BF16.F32.PACK_AB R115, R156, R115 ;  /* 0x000000739c73723e */ /* 0x000fc400000010ff */
[----:B------:R-:W-:Y:S01]  /*1f3e0*/  F2FP.BF16.F32.PACK_AB R114, R154, R185 ;  /* 0x000000b99a72723e */ /* 0x000fe200000010ff */
[----:B0-----:R-:W-:Y:S01]  /*1f3f0*/  IMAD.WIDE.U32 R178, R136, 0x10, R178 ;  /* 0x0000001088b27825 */ /* 0x001fe200078e00b2 */
[----:B------:R-:W-:Y:S01]  /*1f400*/  F2FP.BF16.F32.PACK_AB R113, R146, R113 ;  /* 0x000000719271723e */ /* 0x000fe200000010ff */
[----:B------:R1:W-:Y:S01]  /*1f410*/  STG.E.128 desc[UR6][R180.64], R108 ;  /* 0x0000006cb4007986 */ /* 0x0003e2000c101d06 */
[----:B------:R-:W-:Y:S02]  /*1f420*/  F2FP.BF16.F32.PACK_AB R112, R183, R112 ;  /* 0x00000070b770723e */ /* 0x000fe400000010ff */
[----:B------:R-:W-:-:S03]  /*1f430*/  IADD3 R136, PT, PT, R136, 0x80, RZ ;  /* 0x0000008088887810 */ /* 0x000fc60007ffe0ff */
[----:B------:R1:W-:Y:S04]  /*1f440*/  STG.E.128 desc[UR6][R178.64], R112 ;  /* 0x00000070b2007986 */ /* 0x0003e8000c101d06 */
.L_x_3145:
[----:B------:R-:W-:Y:S05]  /*1f450*/  BSYNC.RECONVERGENT B0 ;  /* 0x0000000000007941 */ /* 0x000fea0003800200 */
.L_x_3144:
[----:B------:R-:W-:Y:S01]  /*1f460*/  LOP3.LUT P1, RZ, R148, 0x40, RZ, 0xc0, !PT ;  /* 0x0000004094ff7812 */ /* 0x000fe2000782c0ff */
[----:B------:R-:W-:-:S12]  /*1f470*/  BSSY.RECONVERGENT B0, `(.L_x_3146) ;  /* 0x0000031000007945 */ /* 0x000fd80003800200 */
[----:B------:R-:W-:Y:S05]  /*1f480*/  @!P1 BRA `(.L_x_3147) ;  /* 0x0000000000bc9947 */ /* 0x000fea0003800000 */
[----:B-1----:R-:W1:Y:S01]  /*1f490*/  LDC.64 R180, c[0x0][0x428] ;  /* 0x00010a00ffb47b82 */ /* 0x002e620000000a00 */
        /* <DEDUP_REMOVED lines=43> */
[----:B------:R-:W-:Y:S01]  /*1f750*/  F2FP.BF16.F32.PACK_AB R112, R183, R112 ;  /* 0x00000070b770723e */ /* 0x000fe200000010ff */
[----:B------:R-:W-:-:S04]  /*1f760*/  VIADD R136, R136, 0x80 ;  /* 0x0000008088887836 */ /* 0x000fc80000000000 */
[----:B------:R2:W-:Y:S03]  /*1f770*/  STG.E.128 desc[UR6][R178.64], R112 ;  /* 0x00000070b2007986 */ /* 0x0005e6000c101d06 */
.L_x_3147:
[----:B------:R-:W-:Y:S05]  /*1f780*/  BSYNC.RECONVERGENT B0 ;  /* 0x0000000000007941 */ /* 0x000fea0003800200 */
.L_x_3146:
[----:B------:R-:W-:Y:S04]  /*1f790*/  BSSY.RECONVERGENT B0, `(.L_x_3148) ;  /* 0x0000030000007945 */ /* 0x000fe80003800200 */
[----:B------:R-:W-:Y:S05]  /*1f7a0*/  @!P0 BRA `(.L_x_3149) ;  /* 0x0000000000b88947 */ /* 0x000fea0003800000 */
[----:B012---:R-:W0:Y:S01]  /*1f7b0*/  LDC.64 R108, c[0x0][0x430] ;  /* 0x00010c00ff6c7b82 */ /* 0x007e220000000a00 */
[--C-:B------:R-:W-:Y:S01]  /*1f7c0*/  FADD.FTZ R115, R137, -R144.reuse ;  /* 0x8000009089737221 */ /* 0x100fe20000010000 */
[--C-:B------:R-:W-:Y:S01]  /*1f7d0*/  FADD.FTZ R181, R149, -R144.reuse ;  /* 0x8000009095b57221 */ /* 0x100fe20000010000 */
[--C-:B------:R-:W-:Y:S01]  /*1f7e0*/  FADD.FTZ R111, R129, -R144.reuse ;  /* 0x80000090816f7221 */ /* 0x100fe20000010000 */
[--C-:B------:R-:W-:Y:S01]  /*1f7f0*/  FADD.FTZ R113, R139, -R144.reuse ;  /* 0x800000908b717221 */ /* 0x100fe20000010000 */
[--C-:B------:R-:W-:Y:S01]  /*1f800*/  FADD.FTZ R183, R159, -R144.reuse ;  /* 0x800000909fb77221 */ /* 0x100fe20000010000 */
[--C-:B------:R-:W-:Y:S01]  /*1f810*/  FADD.FTZ R187, R169, -R144.reuse ;  /* 0x80000090a9bb7221 */ /* 0x100fe20000010000 */
[--C-:B------:R-:W-:Y:S01]  /*1f820*/  FADD.FTZ R189, R171, -R144.reuse ;  /* 0x80000090abbd7221 */ /* 0x100fe20000010000 */
[----:B------:R-:W1:Y:S01]  /*1f830*/  LDC.64 R178, c[0x0][0x428] ;  /* 0x00010a00ffb27b82 */ /* 0x000e620000000a00 */
[----:B------:R-:W-:Y:S01]  /*1f840*/  FADD.FTZ R191, R173, -R144 ;  /* 0x80000090adbf7221 */ /* 0x000fe20000010000 */
        /* <DEDUP_REMOVED lines=9> */
[C---:B------:R-:W-:Y:S01]  /*1f8e0*/  FMUL.FTZ R146, R142.reuse, R187 ;  /* 0x000000bb8e927220 */ /* 0x040fe20000410000 */
[C---:B------:R-:W-:Y:S01]  /*1f8f0*/  FMUL.FTZ R189, R142.reuse, R189 ;  /* 0x000000bd8ebd7220 */ /* 0x040fe20000410000 */
[----:B------:R-:W-:Y:S01]  /*1f900*/  FMUL.FTZ R154, R142, R191 ;  /* 0x000000bf8e9a7220 */ /* 0x000fe20000410000 */
[----:B------:R-:W-:Y:S01]  /*1f910*/  FFMA.FTZ R142, R185, R36, R24 ;  /* 0x00000024b98e7223 */ /* 0x000fe20000010018 */
[----:B------:R-:W-:Y:S01]  /*1f920*/  FFMA.FTZ R187, R146, R37, R25 ;  /* 0x0000002592bb7223 */ /* 0x000fe20000010019 */
[----:B0-----:R-:W-:Y:S01]  /*1f930*/  IMAD.WIDE.U32 R180, R136, 0x10, R108 ;  /* 0x0000001088b47825 */ /* 0x001fe200078e006c */
[----:B------:R-:W-:-:S03]  /*1f940*/  F2FP.BF16.F32.PACK_AB R109, R183, R112 ;  /* 0x00000070b76d723e */ /* 0x000fc600000010ff */
[----:B------:R-:W-:Y:S01]  /*1f950*/  FFMA.FTZ R112, R111, R32, R12 ;  /* 0x000000206f707223 */ /* 0x000fe2000001000c */
[----:B------:R-:W-:Y:S01]  /*1f960*/  F2FP.BF16.F32.PACK_AB R108, R113, R110 ;  /* 0x0000006e716c723e */ /* 0x000fe200000010ff */
[----:B------:R-:W-:Y:S01]  /*1f970*/  FFMA.FTZ R113, R115, R34, R14 ;  /* 0x0000002273717223 */ /* 0x000fe2000001000e */
[----:B------:R-:W-:Y:S01]  /*1f980*/  FFMA.FTZ R111, R189, R38, R26 ;  /* 0x00000026bd6f7223 */ /* 0x000fe2000001001a */
[----:B------:R-:W-:Y:S01]  /*1f990*/  FFMA.FTZ R185, R185, R28, R16 ;  /* 0x0000001cb9b97223 */ /* 0x000fe20000010010 */
[----:B------:R-:W-:Y:S01]  /*1f9a0*/  FFMA.FTZ R115, R189, R30, R18 ;  /* 0x0000001ebd737223 */ /* 0x000fe20000010012 */
[----:B-1----:R-:W-:-:S04]  /*1f9b0*/  IMAD.WIDE.U32 R178, R136, 0x10, R178 ;  /* 0x0000001088b27825 */ /* 0x002fc800078e00b2 */
[C---:B------:R-:W-:Y:S01]  /*1f9c0*/  FFMA.FTZ R136, R154.reuse, R39, R27 ;  /* 0x000000279a887223 */ /* 0x040fe2000001001b */
[----:B------:R-:W-:Y:S01]  /*1f9d0*/  FFMA.FTZ R154, R154, R31, R19 ;  /* 0x0000001f9a9a7223 */ /* 0x000fe20000010013 */
[----:B------:R-:W-:Y:S01]  /*1f9e0*/  FFMA.FTZ R146, R146, R29, R17 ;  /* 0x0000001d92927223 */ /* 0x000fe20000010011 */
[----:B------:R-:W-:Y:S01]  /*1f9f0*/  FFMA.FTZ R144, R144, R35, R15 ;  /* 0x0000002390907223 */ /* 0x000fe2000001000f */
[----:B------:R-:W-:Y:S01]  /*1fa00*/  FFMA.FTZ R183, R114, R33, R13 ;  /* 0x0000002172b77223 */ /* 0x000fe2000001000d */
[----:B------:R-:W-:Y:S02]  /*1fa10*/  F2FP.BF16.F32.PACK_AB R110, R187, R142 ;  /* 0x0000008ebb6e723e */ /* 0x000fe400000010ff */
[----:B------:R-:W-:Y:S02]  /*1fa20*/  F2FP.BF16.F32.PACK_AB R111, R136, R111 ;  /* 0x0000006f886f723e */ /* 0x000fe400000010ff */
[----:B------:R-:W-:Y:S02]  /*1fa30*/  F2FP.BF16.F32.PACK_AB R115, R154, R115 ;  /* 0x000000739a73723e */ /* 0x000fe400000010ff */
[----:B------:R-:W-:Y:S01]  /*1fa40*/  F2FP.BF16.F32.PACK_AB R114, R146, R185 ;  /* 0x000000b99272723e */ /* 0x000fe200000010ff */
[----:B------:R3:W-:Y:S01]  /*1fa50*/  STG.E.128 desc[UR6][R178.64], R108 ;  /* 0x0000006cb2007986 */ /* 0x0007e2000c101d06 */
[----:B------:R-:W-:-:S02]  /*1fa60*/  F2FP.BF16.F32.PACK_AB R113, R144, R113 ;  /* 0x000000719071723e */ /* 0x000fc400000010ff */
[----:B------:R-:W-:-:S05]  /*1fa70*/  F2FP.BF16.F32.PACK_AB R112, R183, R112 ;  /* 0x00000070b770723e */ /* 0x000fca00000010ff */
[----:B------:R3:W-:Y:S02]  /*1fa80*/  STG.E.128 desc[UR6][R180.64], R112 ;  /* 0x00000070b4007986 */ /* 0x0007e4000c101d06 */
.L_x_3149:
[----:B------:R-:W-:Y:S05]  /*1fa90*/  BSYNC.RECONVERGENT B0 ;  /* 0x0000000000007941 */ /* 0x000fea0003800200 */
.L_x_3148:
[----:B0123--:R-:W0:Y:S01]  /*1faa0*/  LDC.64 R108, c[0x0][0x380] ;  /* 0x0000e000ff6c7b82 */ /* 0x00fe220000000a00 */
[----:B------:R-:W-:Y:S01]  /*1fab0*/  UPLOP3.LUT UP1, UPT, UPT, UPT, UP1, 0x40, 0x4 ;  /* 0x000000000004789c */ /* 0x000fe20003f2e810 */
[----:B0-----:R-:W-:-:S04]  /*1fac0*/  IADD3 R118, PT, PT, R118, R108, RZ ;  /* 0x0000006c76767210 */ /* 0x001fc80007ffe0ff */
[----:B------:R-:W-:-:S13]  /*1fad0*/  ISETP.GE.AND P0, PT, R118, R109, PT ;  /* 0x0000006d7600720c */ /* 0x000fda0003f06270 */
[----:B------:R-:W-:Y:S05]  /*1fae0*/  @!P0 BRA `(.L_x_3150) ;  /* 0xfffffe1c009c8947 */ /* 0x000fea000383ffff */
[----:B------:R-:W-:Y:S05]  /*1faf0*/  EXIT ;  /* 0x000000000000794d */ /* 0x000fea0003800000 */
.L_x_3151:
        /* <DEDUP_REMOVED lines=16> */
.L_x_13584:


//--------------------- .text._ZN10layer_norm31ln_parallel_residual_fwd_kernelINS_13Kernel_traitsIf13__nv_bfloat16S2_S2_fjLj3072ELj1ELj1ELj4ELj16ENS_18Kernel_traits_baseILj3072EfS2_S2_S2_fjLj128EEEEELb1ELb0ELb1EEEvNS_9FwdParamsE --------------------------
	.section	.text._ZN10layer_norm31ln_parallel_residual_fwd_kernelINS_13Kernel_traitsIf13__nv_bfloat16S2_S2_fjLj3072ELj1ELj1ELj4ELj16ENS_18Kernel_traits_baseILj3072EfS2_S2_S2_fjLj128EEEEELb1ELb0ELb1EEEvNS_9FwdParamsE,"ax",@progbits
	.align	128
        .global         _ZN10layer_norm31ln_parallel_residual_fwd_kernelINS_13Kernel_traitsIf13__nv_bfloat16S2_S2_fjLj3072ELj1ELj1ELj4ELj16ENS_18Kernel_traits_baseILj3072EfS2_S2_S2_fjLj128EEEEELb1ELb0ELb1EEEvNS_9FwdParamsE
        .type           _ZN10layer_norm31ln_parallel_residual_fwd_kernelINS_13Kernel_traitsIf13__nv_bfloat16S2_S2_fjLj3072ELj1ELj1ELj4ELj16ENS_18Kernel_traits_baseILj3072EfS2_S2_S2_fjLj128EEEEELb1ELb0ELb1EEEvNS_9FwdParamsE,@function
        .size           _ZN10layer_norm31ln_parallel_residual_fwd_kernelINS_13Kernel_traitsIf13__nv_bfloat16S2_S2_fjLj3072ELj1ELj1ELj4ELj16ENS_18Kernel_traits_baseILj3072EfS2_S2_S2_fjLj128EEEEELb1ELb0ELb1EEEvNS_9FwdParamsE,(.L_x_13585 - _ZN10layer_norm31ln_parallel_residual_fwd_kernelINS_13Kernel_traitsIf13__nv_bfloat16S2_S2_fjLj3072ELj1ELj1ELj4ELj16ENS_18Kernel_traits_baseILj3072EfS2_S2_S2_fjLj128EEEEELb1ELb0ELb1EEEvNS_9FwdParamsE)
        .other          _ZN10layer_norm31ln_parallel_residual_fwd_kernelINS_13Kernel_traitsIf13__nv_bfloat16S2_S2_fjLj3072ELj1ELj1ELj4ELj16ENS_18Kernel_traits_baseILj3072EfS2_S2_S2_fjLj128EEEEELb1ELb0ELb1EEEvNS_9FwdParamsE,@"STO_CUDA_ENTRY STV_DEFAULT"
_ZN10layer_norm31ln_parallel_residual_fwd_kernelINS_13Kernel_traitsIf13__nv_bfloat16S2_S2_fjLj3072ELj1ELj1ELj4ELj16ENS_18Kernel_traits_baseILj3072EfS2_S2_S2_fjLj128EEEEELb1ELb0ELb1EEEvNS_9FwdParamsE:
.text._ZN10layer_norm31ln_parallel_residual_fwd_kernelINS_13Kernel_traitsIf13__nv_bfloat16S2_S2_fjLj3072ELj1ELj1ELj4ELj16ENS_18Kernel_traits_baseILj3072EfS2_S2_S2_fjLj128EEEEELb1ELb0ELb1EEEvNS_9FwdParamsE:
[----:B------:R-:W-:Y:S01]  /*0000*/  LDC R1, c[0x0][0x37c] ;  /* 0x0000df00ff017b82 */ /* 0x000fe20000000800 */
[----:B------:R-:W0:Y:S07]  /*0010*/  LDCU.U8 UR4, c[0x0][0x464] ;  /* 0x00008c80ff0477ac */ /* 0x000e2e0008000000 */
[----:B------:R-:W1:Y:S01]  /*0020*/  LDC R4, c[0x0][0x458] ;  /* 0x00011600ff047b82 */ /* 0x000e620000000800 */
[----:B------:R-:W2:Y:S01]  /*0030*/  LDCU.64 UR8, c[0x0][0x450] ;  /* 0x00008a00ff0877ac */ /* 0x000ea20008000a00 */
[----:B------:R-:W3:Y:S06]  /*0040*/  LDCU.64 UR10, c[0x0][0x358] ;  /* 0x00006b00ff0a77ac */ /* 0x000eec0008000a00 */
[----:B------:R-:W1:Y:S01]  /*0050*/  LDC R5, c[0x0][0x45c] ;  /* 0x00011700ff057b82 */ /* 0x000e620000000800 */
[----:B0-----:R-:W-:Y:S01]  /*0060*/  ISETP.NE.AND P0, PT, RZ, UR4, PT ;  /* 0x00000004ff007c0c */ /* 0x001fe2000bf05270 */
[----:B------:R-:W0:Y:S01]  /*0070*/  LDCU.64 UR4, c[0x0][0x438] ;  /* 0x00008700ff0477ac */ /* 0x000e220008000a00 */
[----:B--2---:R-:W-:-:S02]  /*0080*/  IMAD.U32 R2, RZ, RZ, UR8 ;  /* 0x00000008ff027e24 */ /* 0x004fc4000f8e00ff */
[----:B------:R-:W-:-:S09]  /*0090*/  IMAD.U32 R3, RZ, RZ, UR9 ;  /* 0x00000009ff037e24 */ /* 0x000fd2000f8e00ff */
[----:B---3--:R-:W2:Y:S01]  /*00a0*/  @P0 LDG.E.64 R2, desc[UR10][R2.64] ;  /* 0x0000000a02020981 */ /* 0x008ea2000c1e1b00 */
[----:B------:R-:W3:Y:S03]  /*00b0*/  @P0 LDC R9, c[0x0][0x460] ;  /* 0x00011800ff090b82 */ /* 0x000ee60000000800 */
[----:B-1----:R-:W3:Y:S01]  /*00c0*/  @P0 LDG.E.64 R6, desc[UR10][R4.64] ;  /* 0x0000000a04060981 */ /* 0x002ee2000c1e1b00 */
[----:B0-----:R-:W-:Y:S01]  /*00d0*/  UISETP.NE.U32.AND UP0, UPT, UR4, URZ, UPT ;  /* 0x000000ff0400728c */ /* 0x001fe2000bf05070 */
[----:B------:R-:W0:Y:S03]  /*00e0*/  S2R R138, SR_TID.X ;  /* 0x00000000008a7919 */ /* 0x000e260000002100 */
[----:B------:R-:W0:Y:S01]  /*00f0*/  S2UR UR18, SR_CTAID.X ;  /* 0x00000000001279c3 */ /* 0x000e220000002500 */
[----:B------:R-:W-:-:S07]  /*0100*/  UISETP.NE.AND.EX UP0, UPT, UR5, URZ, UPT, UP0 ;  /* 0x000000ff0500728c */ /* 0x000fce000bf05300 */
[----:B------:R-:W0:Y:S02]  /*0110*/  LDC R135, c[0x0][0x360] ;  /* 0x0000d800ff877b82 */ /* 0x000e240000000800 */
[----:B0-----:R-:W-:Y:S01]  /*0120*/  IMAD R135, R135, UR18, R138 ;  /* 0x0000001287877c24 */ /* 0x001fe2000f8e028a */
[----:B--2---:R-:W-:Y:S02]  /*0130*/  @P0 R2UR UR8, R2 ;  /* 0x00000000020802ca */ /* 0x004fe400000e0000 */
[----:B------:R-:W-:Y:S02]  /*0140*/  @P0 R2UR UR9, R3 ;  /* 0x00000000030902ca */ /* 0x000fe400000e0000 */
[----:B---3--:R-:W-:-:S05]  /*0150*/  @P0 IADD3 R4, P1, PT, R6, R9, RZ ;  /* 0x0000000906040210 */ /* 0x008fca0007f3e0ff */
[----:B------:R-:W-:-:S04]  /*0160*/  @P0 IMAD.X R5, RZ, RZ, R7, P1 ;  /* 0x000000ffff050224 */ /* 0x000fc800008e0607 */
[----:B------:R-:W-:Y:S01]  /*0170*/  UIADD3 UR6, UPT, UPT, UR8, -0x61c88647, URZ ;  /* 0x9e3779b908067890 */ /* 0x000fe2000fffe0ff */
[--C-:B------:R-:W-:Y:S01]  /*0180*/  SHF.R.U64 R134, R4, 0x2, R5.reuse ;  /* 0x0000000204867819 */ /* 0x100fe20000001205 */
[----:B------:R-:W-:Y:S01]  /*0190*/  UIADD3 UR7, UPT, UPT, UR9, -0x4498517b, URZ ;  /* 0xbb67ae8509077890 */ /* 0x000fe2000fffe0ff */
[----:B------:R-:W-:Y:S01]  /*01a0*/  SHF.R.U32.HI R0, RZ, 0x2, R5 ;  /* 0x00000002ff007819 */ /* 0x000fe20000011605 */
[----:B------:R-:W-:Y:S02]  /*01b0*/  UIADD3 UR19, UPT, UPT, UR8, 0x3c6ef372, URZ ;  /* 0x3c6ef37208137890 */ /* 0x000fe4000fffe0ff */
[----:B------:R-:W-:Y:S02]  /*01c0*/  UIADD3 UR12, UPT, UPT, UR9, 0x76cf5d0a, URZ ;  /* 0x76cf5d0a090c7890 */ /* 0x000fe4000fffe0ff */
[----:B------:R-:W-:Y:S02]  /*01d0*/  UIADD3 UR13, UPT, UPT, UR8, -0x255992d5, URZ ;  /* 0xdaa66d2b080d7890 */ /* 0x000fe4000fffe0ff */
[----:B------:R-:W-:-:S02]  /*01e0*/  UIADD3 UR20, UPT, UPT, UR9, 0x32370b8f, URZ ;  /* 0x32370b8f09147890 */ /* 0x000fc4000fffe0ff */
[----:B------:R-:W-:Y:S02]  /*01f0*/  UIADD3 UR14, UPT, UPT, UR8, 0x78dde6e4, URZ ;  /* 0x78dde6e4080e7890 */ /* 0x000fe4000fffe0ff */
[----:B------:R-:W-:Y:S02]  /*0200*/  UIADD3 UR15, UPT, UPT, UR9, -0x126145ec, URZ ;  /* 0xed9eba14090f7890 */ /* 0x000fe4000fffe0ff */
[----:B------:R-:W-:Y:S02]  /*0210*/  UIADD3 UR16, UPT, UPT, UR9, -0x56f99767, URZ ;  /* 0xa906689909107890 */ /* 0x000fe4000fffe0ff */
[----:B------:R-:W-:Y:S02]  /*0220*/  UIADD3 UR17, UPT, UPT, UR8, -0x4ab325aa, URZ ;  /* 0xb54cda5608117890 */ /* 0x000fe4000fffe0ff */
[----:B------:R-:W-:Y:S02]  /*0230*/  UIADD3 UR23, UPT, UPT, UR9, 0x646e171e, URZ ;  /* 0x646e171e09177890 */ /* 0x000fe4000fffe0ff */
[----:B------:R-:W-:-:S02]  /*0240*/  UIADD3 UR25, UPT, UPT, UR8, 0x5384540f, URZ ;  /* 0x5384540f08197890 */ /* 0x000fc4000fffe0ff */
[----:B------:R-:W-:Y:S02]  /*0250*/  UIADD3 UR26, UPT, UPT, UR9, 0x1fd5c5a3, URZ ;  /* 0x1fd5c5a3091a7890 */ /* 0x000fe4000fffe0ff */
[----:B------:R-:W-:Y:S02]  /*0260*/  UIADD3 UR21, UPT, UPT, UR9, -0x24c28bd8, URZ ;  /* 0xdb3d742809157890 */ /* 0x000fe4000fffe0ff */
[----:B------:R-:W-:Y:S01]  /*0270*/  UIADD3 UR27, UPT, UPT, UR8, -0x700cb87f, URZ ;  /* 0x8ff34781081b7890 */ /* 0x000fe2000fffe0ff */
[----:B------:R-:W-:Y:S11]  /*0280*/  BRA.U UP0, `(.L_x_3152) ;  /* 0x0000000500187547 */ /* 0x000ff6000b800000 */
        /* <DEDUP_REMOVED lines=43> */
[----:B------:R-:W-:Y:S01]  /*0540*/  CS2R R104, SRZ ;  /* 0x0000000000687805 */ /* 0x000fe2000001ff00 */
[----:B0-----:R-:W-:Y:S06]  /*0550*/  BRA `(.L_x_3154) ;  /* 0x0000000400887947 */ /* 0x001fec0003800000 */
.L_x_3153:
        /* <DEDUP_REMOVED lines=25> */
.L_x_3152:
        /* <DEDUP_REMOVED lines=37> */
.L_x_3155:
        /* <DEDUP_REMOVED lines=35> */
[----:B---3--:R-:W-:-:S07]  /*0b70*/  CS2R R104, SRZ ;  /* 0x0000000000687805 */ /* 0x008fce000001ff00 */
.L_x_3154:
[----:B------:R-:W1:Y:S02]  /*0b80*/  LDCU UR4, c[0x0][0x384] ;  /* 0x00007080ff0477ac */ /* 0x000e640008000800 */
[----:B-1----:R-:W-:-:S06]  /*0b90*/  UISETP.GE.AND UP0, UPT, UR18, UR4, UPT ;  /* 0x000000041200728c */ /* 0x002fcc000bf06270 */
[----:B------:R-:W-:-:S13]  /*0ba0*/  PLOP3.LUT P0, PT, PT, PT, UP0, 0x80, 0x8 ;  /* 0x000000000008781c */ /* 0x000fda0003f0f008 */
[----:B------:R-:W-:Y:S05]  /*0bb0*/  @P0 EXIT ;  /* 0x000000000000094d */ /* 0x000fea0003800000 */
[----:B0---4-:R-:W-:Y:S01]  /*0bc0*/  IMAD.HI.U32 R3, R135, -0x326172a9, RZ ;  /* 0xcd9e8d5787037827 */ /* 0x011fe200078e00ff */
[----:B------:R-:W0:Y:S01]  /*0bd0*/  LDCU.64 UR4, c[0x0][0x398] ;  /* 0x00007300ff0477ac */ /* 0x000e220008000a00 */
[----:B------:R-:W-:Y:S02]  /*0be0*/  LOP3.LUT R137, R4, 0x3, RZ, 0xc0, !PT ;  /* 0x0000000304897812 */ /* 0x000fe400078ec0ff */
[----:B------:R-:W-:Y:S02]  /*0bf0*/  HFMA2 R4, -RZ, RZ, 0, 0 ;  /* 0x00000000ff047431 */ /* 0x000fe400000001ff */
[----:B------:R-:W-:Y:S01]  /*0c00*/  IMAD.HI.U32 R2, R134, -0x2daee0ad, RZ ;  /* 0xd2511f5386027827 */ /* 0x000fe200078e00ff */
        /* <DEDUP_REMOVED lines=8> */
[----:B------:R-:W-:Y:S01]  /*0c90*/  IMAD.HI.U32 R5, R2, -0x326172a9, RZ ;  /* 0xcd9e8d5702057827 */ /* 0x000fe200078e00ff */
[----:B------:R-:W-:-:S02]  /*0ca0*/  UIADD3 UR7, UPT, UPT, UR9, -0x695add53, URZ ;  /* 0x96a522ad09077890 */ /* 0x000fc4000fffe0ff */
[----:B0-----:R-:W-:Y:S01]  /*0cb0*/  UISETP.NE.U32.AND UP0, UPT, UR4, URZ, UPT ;  /* 0x000000ff0400728c */ /* 0x001fe2000bf05070 */
[----:B------:R-:W-:Y:S01]  /*0cc0*/  IMAD R9, R2, -0x326172a9, RZ ;  /* 0xcd9e8d5702097824 */ /* 0x000fe200078e02ff */
[----:B------:R-:W-:Y:S01]  /*0cd0*/  LOP3.LUT R5, R6, UR6, R5, 0x96, !PT ;  /* 0x0000000606057c12 */ /* 0x000fe2000f8e9605 */
[----:B------:R-:W-:Y:S01]  /*0ce0*/  IMAD R6, R3, -0x2daee0ad, RZ ;  /* 0xd2511f5303067824 */ /* 0x000fe200078e02ff */
[----:B------:R-:W-:Y:S01]  /*0cf0*/  UISETP.NE.AND.EX UP0, UPT, UR5, URZ, UPT, UP0 ;  /* 0x000000ff0500728c */ /* 0x000fe2000bf05300 */
[----:B------:R-:W-:Y:S01]  /*0d00*/  IMAD.HI.U32 R2, R7, -0x326172a9, RZ ;  /* 0xcd9e8d5707027827 */ /* 0x000fe200078e00ff */
[----:B------:R-:W-:Y:S02]  /*0d10*/  UIADD3 UR5, UPT, UPT, UR8, 0x1715609d, URZ ;  /* 0x1715609d08057890 */ /* 0x000fe4000fffe0ff */
[----:B------:R-:W-:Y:S01]  /*0d20*/  UIADD3 UR6, UPT, UPT, UR8, -0xe443238, URZ ;  /* 0xf1bbcdc808067890 */ /* 0x000fe2000fffe0ff */
[----:B------:R-:W-:Y:S01]  /*0d30*/  IMAD.HI.U32 R3, R5, -0x2daee0ad, RZ ;  /* 0xd2511f5305037827 */ /* 0x000fe200078e00ff */
[----:B------:R-:W-:Y:S01]  /*0d40*/  LOP3.LUT R2, R9, UR19, R2, 0x96, !PT ;  /* 0x0000001309027c12 */ /* 0x000fe2000f8e9602 */
[----:B------:R-:W0:Y:S01]  /*0d50*/  LDCU UR4, c[0x0][0x404] ;  /* 0x00008080ff0477ac */ /* 0x000e220008000800 */
[----:B------:R-:W-:Y:S01]  /*0d60*/  PLOP3.LUT P0, PT, PT, PT, UP0, 0x80, 0x8 ;  /* 0x000000000008781c */ /* 0x000fe20003f0f008 */
[----:B------:R-:W-:Y:S01]  /*0d70*/  IMAD R9, R5, -0x2daee0ad, RZ ;  /* 0xd2511f5305097824 */ /* 0x000fe200078e02ff */
[----:B------:R-:W-:Y:S01]  /*0d80*/  LOP3.LUT R3, R6, UR12, R3, 0x96, !PT ;  /* 0x0000000c06037c12 */ /* 0x000fe2000f8e9603 */
[----:B------:R-:W-:Y:S01]  /*0d90*/  IMAD.HI.U32 R8, R2, -0x2daee0ad, RZ ;  /* 0xd2511f5302087827 */ /* 0x000fe200078e00ff */
[----:B------:R-:W-:-:S03]  /*0da0*/  UPLOP3.LUT UP1, UPT, UPT, UPT, UPT, 0x40, 0x4 ;  /* 0x000000000004789c */ /* 0x000fc60003f2e870 */
[----:B------:R-:W-:Y:S01]  /*0db0*/  IMAD R6, R7, -0x326172a9, RZ ;  /* 0xcd9e8d5707067824 */ /* 0x000fe200078e02ff */
[----:B------:R-:W-:Y:S01]  /*0dc0*/  LOP3.LUT R8, R9, UR20, R8, 0x96, !PT ;  /* 0x0000001409087c12 */ /* 0x000fe2000f8e9608 */
[----:B------:R-:W-:-:S04]  /*0dd0*/  IMAD.HI.U32 R5, R3, -0x326172a9, RZ ;  /* 0xcd9e8d5703057827 */ /* 0x000fc800078e00ff */
[----:B------:R-:W-:Y:S01]  /*0de0*/  IMAD R7, R2, -0x2daee0ad, RZ ;  /* 0xd2511f5302077824 */ /* 0x000fe200078e02ff */
[----:B------:R-:W-:Y:S01]  /*0df0*/  LOP3.LUT R5, R6, UR13, R5, 0x96, !PT ;  /* 0x0000000d06057c12 */ /* 0x000fe2000f8e9605 */
[----:B------:R-:W-:Y:S01]  /*0e00*/  IMAD R6, R3, -0x326172a9, RZ ;  /* 0xcd9e8d5703067824 */ /* 0x000fe200078e02ff */
[----:B------:R-:W3:Y:S01]  /*0e10*/  LDCU.64 UR12, c[0x0][0x3a0] ;  /* 0x00007400ff0c77ac */ /* 0x000ee20008000a00 */
[----:B------:R-:W-:-:S04]  /*0e20*/  IMAD.HI.U32 R3, R8, -0x326172a9, RZ ;  /* 0xcd9e8d5708037827 */ /* 0x000fc800078e00ff */
[----:B------:R-:W-:Y:S01]  /*0e30*/  IMAD.HI.U32 R2, R5, -0x2daee0ad, RZ ;  /* 0xd2511f5305027827 */ /* 0x000fe200078e00ff */
[----:B------:R-:W-:-:S03]  /*0e40*/  LOP3.LUT R3, R6, UR14, R3, 0x96, !PT ;  /* 0x0000000e06037c12 */ /* 0x000fc6000f8e9603 */
[----:B------:R-:W-:Y:S01]  /*0e50*/  IMAD R8, R8, -0x326172a9, RZ ;  /* 0xcd9e8d5708087824 */ /* 0x000fe200078e02ff */
[----:B------:R-:W-:Y:S01]  /*0e60*/  LOP3.LUT R2, R7, UR15, R2, 0x96, !PT ;  /* 0x0000000f07027c12 */ /* 0x000fe2000f8e9602 */
[----:B------:R-:W-:Y:S01]  /*0e70*/  IMAD R7, R5, -0x2daee0ad, RZ ;  /* 0xd2511f5305077824 */ /* 0x000fe200078e02ff */
[----:B------:R-:W4:Y:S01]  /*0e80*/  LDCU.64 UR14, c[0x0][0x398] ;  /* 0x00007300ff0e77ac */ /* 0x000f220008000a00 */
[----:B------:R-:W-:-:S04]  /*0e90*/  IMAD.HI.U32 R6, R3, -0x2daee0ad, RZ ;  /* 0xd2511f5303067827 */ /* 0x000fc800078e00ff */
[----:B------:R-:W-:Y:S01]  /*0ea0*/  IMAD.HI.U32 R5, R2, -0x326172a9, RZ ;  /* 0xcd9e8d5702057827 */ /* 0x000fe200078e00ff */
[----:B------:R-:W-:-:S03]  /*0eb0*/  LOP3.LUT R6, R7, UR16, R6, 0x96, !PT ;  /* 0x0000001007067c12 */ /* 0x000fc6000f8e9606 */
[----:B------:R-:W-:Y:S01]  /*0ec0*/  IMAD R7, R2, -0x326172a9, RZ ;  /* 0xcd9e8d5702077824 */ /* 0x000fe200078e02ff */
[----:B------:R-:W-:Y:S01]  /*0ed0*/  LOP3.LUT R5, R8, UR5, R5, 0x96, !PT ;  /* 0x0000000508057c12 */ /* 0x000fe2000f8e9605 */
[----:B------:R-:W-:Y:S01]  /*0ee0*/  IMAD R8, R3, -0x2daee0ad, RZ ;  /* 0xd2511f5303087824 */ /* 0x000fe200078e02ff */
[----:B------:R-:W0:Y:S01]  /*0ef0*/  LDCU UR5, c[0x0][0x408] ;  /* 0x00008100ff0577ac */ /* 0x000e220008000800 */
[----:B------:R-:W-:-:S04]  /*0f00*/  IMAD.HI.U32 R2, R6, -0x326172a9, RZ ;  /* 0xcd9e8d5706027827 */ /* 0x000fc800078e00ff */
[----:B------:R-:W-:Y:S01]  /*0f10*/  IMAD.HI.U32 R3, R5, -0x2daee0ad, RZ ;  /* 0xd2511f5305037827 */ /* 0x000fe200078e00ff */
[----:B------:R-:W-:Y:S01]  /*0f20*/  LOP3.LUT R2, R7, UR17, R2, 0x96, !PT ;  /* 0x0000001107027c12 */ /* 0x000fe2000f8e9602 */
[----:B------:R-:W0:Y:S02]  /*0f30*/  LDCU.64 UR16, c[0x0][0x380] ;  /* 0x00007000ff1077ac */ /* 0x000e240008000a00 */
[----:B------:R-:W-:Y:S01]  /*0f40*/  IMAD R6, R6, -0x326172a9, RZ ;  /* 0xcd9e8d5706067824 */ /* 0x000fe200078e02ff */
[----:B------:R-:W-:Y:S01]  /*0f50*/  LOP3.LUT R3, R8, UR23, R3, 0x96, !PT ;  /* 0x0000001708037c12 */ /* 0x000fe2000f8e9603 */
[----:B------:R-:W-:Y:S01]  /*0f60*/  IMAD R8, R5, -0x2daee0ad, RZ ;  /* 0xd2511f5305087824 */ /* 0x000fe200078e02ff */
[----:B------:R-:W0:Y:S01]  /*0f70*/  LDCU.U8 UR23, c[0x0][0x410] ;  /* 0x00008200ff1777ac */ /* 0x000e220008000000 */
        /* <DEDUP_REMOVED lines=17> */
[----:B01234-:R-:W-:-:S07]  /*1090*/  IMAD R6, R9, -0x326172a9, RZ ;  /* 0xcd9e8d5709067824 */ /* 0x01ffce00078e02ff */
.L_x_3385:
        /* <DEDUP_REMOVED lines=12> */
[----:B------:R-:W-:Y:S01]  /*1160*/  UISETP.NE.U32.AND UP0, UPT, UR14, URZ, UPT ;  /* 0x000000ff0e00728c */ /* 0x000fe2000bf05070 */
[----:B-1----:R-:W-:-:S04]  /*1170*/  @P0 IMAD.WIDE.U32 R120, R124, 0x10, R120 ;  /* 0x000000107c780825 */ /* 0x002fc800078e0078 */
[----:B--2---:R-:W-:Y:S01]  /*1180*/  @P1 IMAD.WIDE.U32 R122, R124, 0x10, R122 ;  /* 0x000000107c7a1825 */ /* 0x004fe200078e007a */
[----:B------:R-:W-:Y:S01]  /*1190*/  UISETP.NE.AND.EX UP0, UPT, UR15, URZ, UPT, UP0 ;  /* 0x000000ff0f00728c */ /* 0x000fe2000bf05300 */
[----:B------:R0:W5:Y:S04]  /*11a0*/  @P0 LDG.E.128 R112, desc[UR10][R120.64] ;  /* 0x0000000a78700981 */ /* 0x000168000c1e1d00 */
[----:B------:R1:W5:Y:S01]  /*11b0*/  @P1 LDG.E.128 R108, desc[UR10][R122.64] ;  /* 0x0000000a7a6c1981 */ /* 0x000362000c1e1d00 */
[----:B------:R-:W-:Y:S02]  /*11c0*/  UIADD3 UR6, UPT, UPT, UR8, 0x5384540f, URZ ;  /* 0x5384540f08067890 */ /* 0x000fe4000fffe0ff */
[----:B------:R-:W-:Y:S01]  /*11d0*/  UIADD3 UR7, UPT, UPT, UR9, -0x4498517b, URZ ;  /* 0xbb67ae8509077890 */ /* 0x000fe2000fffe0ff */
[----:B0-----:R-:W-:Y:S01]  /*11e0*/  IMAD.MOV.U32 R120, RZ, RZ, 0x2f800000 ;  /* 0x2f800000ff787424 */ /* 0x001fe200078e00ff */
[----:B------:R-:W-:-:S02]  /*11f0*/  UIADD3 UR25, UPT, UPT, UR9, -0x126145ec, URZ ;  /* 0xed9eba1409197890 */ /* 0x000fc4000fffe0ff */
[----:B------:R-:W-:Y:S02]  /*1200*/  UIADD3 UR26, UPT, UPT, UR9, 0x1fd5c5a3, URZ ;  /* 0x1fd5c5a3091a7890 */ /* 0x000fe4000fffe0ff */
[----:B------:R-:W-:Y:S02]  /*1210*/  UIADD3 UR27, UPT, UPT, UR8, -0x700cb87f, URZ ;  /* 0x8ff34781081b7890 */ /* 0x000fe4000fffe0ff */
[----:B------:R-:W-:Y:S02]  /*1220*/  UIADD3 UR28, UPT, UPT, UR8, 0x78dde6e4, URZ ;  /* 0x78dde6e4081c7890 */ /* 0x000fe4000fffe0ff */
[----:B------:R-:W-:Y:S02]  /*1230*/  UIADD3 UR29, UPT, UPT, UR8, -0x61c88647, URZ ;  /* 0x9e3779b9081d7890 */ /* 0x000fe4000fffe0ff */
[----:B------:R-:W-:Y:S02]  /*1240*/  UIADD3 UR30, UPT, UPT, UR9, 0x646e171e, URZ ;  /* 0x646e171e091e7890 */ /* 0x000fe4000fffe0ff */
[----:B------:R-:W-:-:S02]  /*1250*/  UIADD3 UR31, UPT, UPT, UR9, -0x56f99767, URZ ;  /* 0xa9066899091f7890 */ /* 0x000fc4000fffe0ff */
[----:B------:R-:W-:Y:S02]  /*1260*/  UIADD3 UR32, UPT, UPT, UR8, -0x255992d5, URZ ;  /* 0xdaa66d2b08207890 */ /* 0x000fe4000fffe0ff */
[----:B------:R-:W-:Y:S02]  /*1270*/  UIADD3 UR33, UPT, UPT, UR8, -0x4ab325aa, URZ ;  /* 0xb54cda5608217890 */ /* 0x000fe4000fffe0ff */
        /* <DEDUP_REMOVED lines=17> */
.L_x_3158:
        /* <DEDUP_REMOVED lines=12> */
.L_x_3159:
[----:B------:R-:W-:Y:S01]  /*1450*/  IMAD.WIDE.U32 R122, R135, -0x326172a9, RZ ;  /* 0xcd9e8d57877a7825 */ /* 0x000fe200078e00ff */
[----:B------:R-:W-:Y:S01]  /*1460*/  LOP3.LUT R128, R4, UR9, R3, 0x96, !PT ;  /* 0x0000000904807c12 */ /* 0x000fe2000f8e9603 */
[----:B------:R-:W-:Y:S01]  /*1470*/  UIADD3 UR35, UPT, UPT, UR8, 0x1715609d, URZ ;  /* 0x1715609d08237890 */ /* 0x000fe2000fffe0ff */
        /* <DEDUP_REMOVED lines=36> */
[----:B------:R-:W-:Y:S01]  /*16c0*/  UIADD3 UR35, UPT, UPT, UR9, -0x695add53, URZ ;  /* 0x96a522ad09237890 */ /* 0x000fe2000fffe0ff */
[----:B------:R-:W-:-:S04]  /*16d0*/  IMAD.WIDE.U32 R126, R126, -0x326172a9, RZ ;  /* 0xcd9e8d577e7e7825 */ /* 0x000fc800078e00ff */
[----:B------:R-:W-:Y:S01]  /*16e0*/  IMAD.WIDE.U32 R128, R128, -0x2daee0ad, RZ ;  /* 0xd2511f5380807825 */ /* 0x000fe200078e00ff */
[----:B------:R-:W-:-:S03]  /*16f0*/  LOP3.LUT R3, R122, UR27, R127, 0x96, !PT ;  /* 0x0000001b7a037c12 */ /* 0x000fc6000f8e967f */
[----:B------:R-:W-:Y:S01]  /*1700*/  IMAD.MOV.U32 R6, RZ, RZ, R126 ;  /* 0x000000ffff067224 */ /* 0x000fe200078e007e */
[----:B------:R-:W-:-:S07]  /*1710*/  LOP3.LUT R2, R2, UR35, R129, 0x96, !PT ;  /* 0x0000002302027c12 */ /* 0x000fce000f8e9681 */
.L_x_3157:
[----:B------:R-:W-:Y:S01]  /*1720*/  I2FP.F32.U32 R121, R121 ;  /* 0x0000007900797245 */ /* 0x000fe20000201000 */
[----:B-----5:R-:W-:Y:S01]  /*1730*/  IMAD.U32 R122, R116, 0x10000, RZ ;  /* 0x00010000747a7824 */ /* 0x020fe200078e00ff */
[----:B------:R-:W-:Y:S01]  /*1740*/  ISETP.NE.AND P2, PT, R125, 0x1, PT ;  /* 0x000000017d00780c */ /* 0x000fe20003f45270 */
[----:B------:R-:W-:Y:S02]  /*1750*/  @P1 IMAD.U32 R126, R108, 0x10000, RZ ;  /* 0x000100006c7e1824 */ /* 0x000fe400078e00ff */
[----:B------:R-:W-:Y:S02]  /*1760*/  HFMA2 R127, -RZ, RZ, 0, 1.1920928955078125e-07 ;  /* 0x00000002ff7f7431 */ /* 0x000fe400000001ff */
[----:B------:R-:W-:Y:S01]  /*1770*/  FFMA.FTZ R121, R121, R120, 1.1641532182693481445e-10 ;  /* 0x2f00000079797423 */ /* 0x000fe20000010078 */
[----:B------:R-:W-:Y:S01]  /*1780*/  FMUL.FTZ R122, R122, UR5 ;  /* 0x000000057a7a7c20 */ /* 0x000fe20008410000 */
[----:B------:R-:W-:-:S03]  /*1790*/  PRMT R116, R116, 0x7632, R116 ;  /* 0x0000763274747816 */ /* 0x000fc60000000074 */
        /* <DEDUP_REMOVED lines=16> */
.L_x_3161:
        /* <DEDUP_REMOVED lines=12> */
.L_x_3162:
[----:B------:R-:W-:Y:S01]  /*1960*/  IMAD.WIDE.U32 R136, R135, -0x326172a9, RZ ;  /* 0xcd9e8d5787887825 */ /* 0x000fe200078e00ff */
[----:B------:R-:W-:Y:S01]  /*1970*/  LOP3.LUT R2, R4, UR9, R131, 0x96, !PT ;  /* 0x0000000904027c12 */ /* 0x000fe2000f8e9683 */
[----:B------:R-:W-:Y:S02]  /*1980*/  UIADD3 UR35, UPT, UPT, UR8, 0x1715609d, URZ ;  /* 0x1715609d08237890 */ /* 0x000fe4000fffe0ff */
        /* <DEDUP_REMOVED lines=43> */
.L_x_3160:
[----:B------:R-:W-:Y:S01]  /*1c40*/  I2FP.F32.U32 R121, R121 ;  /* 0x0000007900797245 */ /* 0x000fe20000201000 */
[----:B------:R-:W-:Y:S01]  /*1c50*/  IMAD.U32 R116, R116, 0x10000, RZ ;  /* 0x0001000074747824 */ /* 0x000fe200078e00ff */
[----:B------:R-:W-:Y:S01]  /*1c60*/  ISETP.NE.AND P2, PT, R127, 0x1, PT ;  /* 0x000000017f00780c */ /* 0x000fe20003f45270 */
[----:B------:R-:W-:Y:S01]  /*1c70*/  IMAD.MOV.U32 R131, RZ, RZ, 0x2 ;  /* 0x00000002ff837424 */ /* 0x000fe200078e00ff */
[----:B------:R-:W-:Y:S01]  /*1c80*/  @P1 PRMT R125, R108, 0x7632, R125 ;  /* 0x000076326c7d1816 */ /* 0x000fe2000000007d */
[----:B------:R-:W-:Y:S01]  /*1c90*/  FFMA.FTZ R121, R121, R120, 1.1641532182693481445e-10 ;  /* 0x2f00000079797423 */ /* 0x000fe20000010078 */
[----:B------:R-:W-:-:S03]  /*1ca0*/  FMUL.FTZ R116, R116, UR5 ;  /* 0x0000000574747c20 */ /* 0x000fc60008410000 */
[----:B------:R-:W-:Y:S01]  /*1cb0*/  @P1 IMAD.U32 R130, R125, 0x10000, RZ ;  /* 0x000100007d821824 */ /* 0x000fe200078e00ff */
[----:B------:R-:W-:-:S04]  /*1cc0*/  FSETP.GTU.FTZ.AND P0, PT, R121, UR4, PT ;  /* 0x0000000479007c0b */ /* 0x000fc8000bf1c000 */
        /* <DEDUP_REMOVED lines=15> */
.L_x_3164:
        /* <DEDUP_REMOVED lines=12> */
.L_x_3165:
[----:B------:R-:W-:Y:S01]  /*1e80*/  IMAD.WIDE.U32 R138, R135, -0x326172a9, RZ ;  /* 0xcd9e8d57878a7825 */ /* 0x000fe200078e00ff */
[----:B------:R-:W-:Y:S01]  /*1e90*/  LOP3.LUT R2, R4, UR9, R137, 0x96, !PT ;  /* 0x0000000904027c12 */ /* 0x000fe2000f8e9689 */
[----:B------:R-:W-:Y:S02]  /*1ea0*/  UIADD3 UR35, UPT, UPT, UR8, 0x1715609d, URZ ;  /* 0x1715609d08237890 */ /* 0x000fe4000fffe0ff */
        /* <DEDUP_REMOVED lines=42> */
[----:B------:R-:W-:-:S07]  /*2150*/  IMAD.MOV.U32 R131, RZ, RZ, RZ ;  /* 0x000000ffff837224 */ /* 0x000fce00078e00ff */
.L_x_3163:
[----:B------:R-:W-:Y:S01]  /*2160*/  I2FP.F32.U32 R121, R116 ;  /* 0x0000007400797245 */ /* 0x000fe20000201000 */
[----:B------:R-:W-:Y:S01]  /*2170*/  @P1 IMAD.U32 R130, R109, 0x10000, RZ ;  /* 0x000100006d821824 */ /* 0x000fe200078e00ff */
[----:B------:R-:W-:Y:S01]  /*2180*/  SHF.L.U32 R116, R117, 0x10, RZ ;  /* 0x0000001075747819 */ /* 0x000fe200000006ff */
[----:B------:R-:W-:Y:S01]  /*2190*/  IMAD.MOV.U32 R136, RZ, RZ, 0x2 ;  /* 0x00000002ff887424 */ /* 0x000fe200078e00ff */
[----:B------:R-:W-:Y:S01]  /*21a0*/  ISETP.NE.AND P2, PT, R131, 0x1, PT ;  /* 0x000000018300780c */ /* 0x000fe20003f45270 */
[----:B------:R-:W-:Y:S02]  /*21b0*/  FFMA.FTZ R121, R121, R120, 1.1641532182693481445e-10 ;  /* 0x2f00000079797423 */ /* 0x000fe40000010078 */
[----:B------:R-:W-:-:S03]  /*21c0*/  FMUL.FTZ R116, R116, UR5 ;  /* 0x0000000574747c20 */ /* 0x000fc60008410000 */
[----:B------:R-:W-:Y:S02]  /*21d0*/  FSETP.GTU.FTZ.AND P0, PT, R121, UR4, PT ;  /* 0x0000000479007c0b */ /* 0x000fe4000bf1c000 */
[----:B------:R-:W-:Y:S01]  /*21e0*/  PRMT R121, R117, 0x7632, R121 ;  /* 0x0000763275797816 */ /* 0x000fe20000000079 */
[----:B------:R-:W-:Y:S01]  /*21f0*/  IMAD.MOV.U32 R117, RZ, RZ, R6 ;  /* 0x000000ffff757224 */ /* 0x000fe200078e0006 */
        /* <DEDUP_REMOVED lines=14> */
.L_x_3167:
        /* <DEDUP_REMOVED lines=12> */
.L_x_3168:
        /* <DEDUP_REMOVED lines=46> */
.L_x_3166:
        /* <DEDUP_REMOVED lines=23> */
.L_x_3170:
        /* <DEDUP_REMOVED lines=12> */
.L_x_3171:
[----:B------:R-:W-:Y:S01]  /*28b0*/  IMAD.WIDE.U32 R2, R135, -0x326172a9, RZ ;  /* 0xcd9e8d5787027825 */ /* 0x000fe200078e00ff */
[----:B------:R-:W-:Y:S01]  /*28c0*/  LOP3.LUT R116, R4, UR9, R145, 0x96, !PT ;  /* 0x0000000904747c12 */ /* 0x000fe2000f8e9691 */
[----:B------:R-:W-:Y:S02]  /*28d0*/  UIADD3 UR35, UPT, UPT, UR8, 0x1715609d, URZ ;  /* 0x1715609d08237890 */ /* 0x000fe4000fffe0ff */
        /* <DEDUP_REMOVED lines=43> */
.L_x_3169:
[----:B------:R-:W-:Y:S01]  /*2b90*/  I2FP.F32.U32 R117, R117 ;  /* 0x0000007500757245 */ /* 0x000fe20000201000 */
[----:B------:R-:W-:Y:S01]  /*2ba0*/  IMAD.U32 R116, R118, 0x10000, RZ ;  /* 0x0001000076747824 */ /* 0x000fe200078e00ff */
[----:B------:R-:W-:Y:S01]  /*2bb0*/  ISETP.NE.AND P0, PT, R131, 0x1, PT ;  /* 0x000000018300780c */ /* 0x000fe20003f05270 */
[----:B------:R-:W-:Y:S01]  /*2bc0*/  @P1 IMAD.U32 R136, R110, 0x10000, RZ ;  /* 0x000100006e881824 */ /* 0x000fe200078e00ff */
[----:B------:R-:W-:Y:S01]  /*2bd0*/  PRMT R118, R118, 0x7632, R118 ;  /* 0x0000763276767816 */ /* 0x000fe20000000076 */
[----:B------:R-:W-:Y:S01]  /*2be0*/  FFMA.FTZ R117, R117, R120, 1.1641532182693481445e-10 ;  /* 0x2f00000075757423 */ /* 0x000fe20000010078 */
[----:B------:R-:W-:-:S04]  /*2bf0*/  FMUL.FTZ R116, R116, UR5 ;  /* 0x0000000574747c20 */ /* 0x000fc80008410000 */
[----:B------:R-:W-:Y:S01]  /*2c00*/  FSETP.GTU.FTZ.AND P3, PT, R117, UR4, PT ;  /* 0x0000000475007c0b */ /* 0x000fe2000bf7c000 */
[----:B------:R-:W-:-:S03]  /*2c10*/  IMAD.MOV.U32 R117, RZ, RZ, R6 ;  /* 0x000000ffff757224 */ /* 0x000fc600078e0006 */
        /* <DEDUP_REMOVED lines=14> */
.L_x_3173:
        /* <DEDUP_REMOVED lines=12> */
.L_x_3174:
        /* <DEDUP_REMOVED lines=46> */
.L_x_3172:
        /* <DEDUP_REMOVED lines=8> */
[----:B------:R-:W-:Y:S02]  /*3120*/  FSETP.GTU.FTZ.AND P0, PT, R117, UR4, PT ;  /* 0x0000000475007c0b */ /* 0x000fe4000bf1c000 */
        /* <DEDUP_REMOVED lines=14> */
.L_x_3176:
        /* <DEDUP_REMOVED lines=12> */
.L_x_3177:
        /* <DEDUP_REMOVED lines=46> */
.L_x_3175:
[----:B------:R-:W-:Y:S01]  /*35b0*/  I2FP.F32.U32 R117, R117 ;  /* 0x0000007500757245 */ /* 0x000fe20000201000 */
[----:B------:R-:W-:Y:S01]  /*35c0*/  @P1 IMAD.U32 R118, R111, 0x10000, RZ ;  /* 0x000100006f761824 */ /* 0x000fe200078e00ff */
[----:B------:R-:W-:Y:S01]  /*35d0*/  SHF.L.U32 R116, R119, 0x10, RZ ;  /* 0x0000001077747819 */ /* 0x000fe200000006ff */
[----:B------:R-:W-:Y:S01]  /*35e0*/  IMAD.MOV.U32 R146, RZ, RZ, 0x2 ;  /* 0x00000002ff927424 */ /* 0x000fe200078e00ff */
[----:B------:R-:W-:Y:S01]  /*35f0*/  ISETP.NE.AND P5, PT, R137, 0x1, PT ;  /* 0x000000018900780c */ /* 0x000fe20003fa5270 */
[----:B------:R-:W-:Y:S01]  /*3600*/  FFMA.FTZ R117, R117, R120, 1.1641532182693481445e-10 ;  /* 0x2f00000075757423 */ /* 0x000fe20000010078 */
[----:B------:R-:W-:Y:S01]  /*3610*/  PRMT R145, R119, 0x7632, R145 ;  /* 0x0000763277917816 */ /* 0x000fe20000000091 */
[----:B------:R-:W-:-:S03]  /*3620*/  FMUL.FTZ R116, R116, UR5 ;  /* 0x0000000574747c20 */ /* 0x000fc60008410000 */
        /* <DEDUP_REMOVED lines=15> */
.L_x_3179:
        /* <DEDUP_REMOVED lines=12> */
.L_x_3180:
        /* <DEDUP_REMOVED lines=46> */
.L_x_3178:
[----:B------:R-:W-:Y:S01]  /*3ac0*/  I2FP.F32.U32 R117, R117 ;  /* 0x0000007500757245 */ /* 0x000fe20000201000 */
[----:B------:R-:W-:Y:S01]  /*3ad0*/  IMAD.U32 R145, R145, 0x10000, RZ ;  /* 0x0001000091917824 */ /* 0x000fe200078e00ff */
[----:B------:R-:W-:Y:S02]  /*3ae0*/  @P1 PRMT R116, R111, 0x7632, R116 ;  /* 0x000076326f741816 */ /* 0x000fe40000000074 */
[----:B------:R-:W-:Y:S01]  /*3af0*/  PRMT R118, R142, 0x5410, R144 ;  /* 0x000054108e767816 */ /* 0x000fe20000000090 */
[----:B------:R-:W-:Y:S01]  /*3b00*/  FFMA.FTZ R117, R117, R120, 1.1641532182693481445e-10 ;  /* 0x2f00000075757423 */ /* 0x000fe20000010078 */
[----:B------:R-:W-:Y:S01]  /*3b10*/  FMUL.FTZ R145, R145, UR5 ;  /* 0x0000000591917c20 */ /* 0x000fe20008410000 */
[----:B------:R-:W-:-:S03]  /*3b20*/  @P1 SHF.L.U32 R116, R116, 0x10, RZ ;  /* 0x0000001074741819 */ /* 0x000fc600000006ff */
        /* <DEDUP_REMOVED lines=9> */
.L_x_3156:
[----:B------:R-:W-:Y:S01]  /*3bc0*/  ISETP.NE.AND P0, PT, R137, 0x1, PT ;  /* 0x000000018900780c */ /* 0x000fe20003f05270 */
[----:B------:R-:W-:Y:S01]  /*3bd0*/  UIADD3 UR35, UPT, UPT, UR9, -0x695add53, URZ ;  /* 0x96a522ad09237890 */ /* 0x000fe2000fffe0ff */
[----:B------:R-:W-:Y:S01]  /*3be0*/  IMAD.MOV.U32 R8, RZ, RZ, 0x2 ;  /* 0x00000002ff087424 */ /* 0x000fe200078e00ff */
        /* <DEDUP_REMOVED lines=15> */
.L_x_3183:
        /* <DEDUP_REMOVED lines=12> */
.L_x_3184:
        /* <DEDUP_REMOVED lines=41> */
.L_x_3182:
[----:B------:R-:W-:Y:S01]  /*4030*/  I2FP.F32.U32 R5, R5 ;  /* 0x0000000500057245 */ /* 0x000fe20000201000 */
[----:B-----5:R-:W-:Y:S01]  /*4040*/  IMAD.U32 R7, R116, 0x10000, RZ ;  /* 0x0001000074077824 */ /* 0x020fe200078e00ff */
[----:B------:R-:W-:Y:S01]  /*4050*/  ISETP.NE.AND P2, PT, R8, 0x1, PT ;  /* 0x000000010800780c */ /* 0x000fe20003f45270 */
[----:B------:R-:W-:Y:S01]  /*4060*/  HFMA2 R9, -RZ, RZ, 0, 1.1920928955078125e-07 ;  /* 0x00000002ff097431 */ /* 0x000fe200000001ff */
[----:B------:R-:W-:Y:S01]  /*4070*/  PRMT R116, R116, 0x7632, R116 ;  /* 0x0000763274747816 */ /* 0x000fe20000000074 */
[----:B------:R-:W-:-:S05]  /*4080*/  FFMA.FTZ R5, R5, R120, 1.1641532182693481445e-10 ;  /* 0x2f00000005057423 */ /* 0x000fca0000010078 */
[----:B------:R-:W-:Y:S01]  /*4090*/  FSETP.GTU.FTZ.AND P0, PT, R5, UR4, PT ;  /* 0x0000000405007c0b */ /* 0x000fe2000bf1c000 */
[----:B------:R-:W-:Y:S01]  /*40a0*/  FMUL.FTZ R5, R7, UR5 ;  /* 0x0000000507057c20 */ /* 0x000fe20008410000 */
[----:B------:R-:W-:Y:S02]  /*40b0*/  IMAD.MOV.U32 R7, RZ, RZ, R6 ;  /* 0x000000ffff077224 */ /* 0x000fe400078e0006 */
        /* <DEDUP_REMOVED lines=12> */
.L_x_3186:
        /* <DEDUP_REMOVED lines=12> */
.L_x_3187:
        /* <DEDUP_REMOVED lines=43> */
.L_x_3185:
[----:B------:R-:W-:Y:S01]  /*44f0*/  I2FP.F32.U32 R7, R7 ;  /* 0x0000000700077245 */ /* 0x000fe20000201000 */
[----:B------:R-:W-:Y:S01]  /*4500*/  IMAD.U32 R8, R112, 0x10000, RZ ;  /* 0x0001000070087824 */ /* 0x000fe200078e00ff */
[----:B------:R-:W-:Y:S01]  /*4510*/  ISETP.NE.AND P2, PT, R9, 0x1, PT ;  /* 0x000000010900780c */ /* 0x000fe20003f45270 */
[----:B------:R-:W-:Y:S02]  /*4520*/  @P1 IMAD.U32 R10, R108, 0x10000, RZ ;  /* 0x000100006c0a1824 */ /* 0x000fe400078e00ff */
[----:B------:R-:W-:Y:S01]  /*4530*/  FFMA.FTZ R7, R7, R120, 1.1641532182693481445e-10 ;  /* 0x2f00000007077423 */ /* 0x000fe20000010078 */
[----:B------:R-:W-:-:S04]  /*4540*/  FMUL.FTZ R8, R8, UR5 ;  /* 0x0000000508087c20 */ /* 0x000fc80008410000 */
[----:B------:R-:W-:Y:S01]  /*4550*/  FSETP.GTU.FTZ.AND P0, PT, R7, UR4, PT ;  /* 0x0000000407007c0b */ /* 0x000fe2000bf1c000 */
[----:B------:R-:W-:-:S03]  /*4560*/  IMAD.MOV.U32 R7, RZ, RZ, R6 ;  /* 0x000000ffff077224 */ /* 0x000fc600078e0006 */
[----:B------:R-:W-:-:S05]  /*4570*/  FSEL R8, R8, RZ, !P0 ;  /* 0x000000ff08087208 */ /* 0x000fca0004000000 */
[----:B------:R-:W-:-:S04]  /*4580*/  FADD.FTZ R5, R5, R8 ;  /* 0x0000000805057221 */ /* 0x000fc80000010000 */
        /* <DEDUP_REMOVED lines=14> */
.L_x_3189:
        /* <DEDUP_REMOVED lines=12> */
.L_x_3190:
        /* <DEDUP_REMOVED lines=41> */
[----:B------:R-:W-:Y:S01]  /*49c0*/  LOP3.LUT R2, R2, UR35, R9, 0x96, !PT ;  /* 0x0000002302027c12 */ /* 0x000fe2000f8e9609 */
[----:B------:R-:W-:-:S07]  /*49d0*/  IMAD.MOV.U32 R128, RZ, RZ, R8 ;  /* 0x000000ffff807224 */ /* 0x000fce00078e0008 */
.L_x_3188:
        /* <DEDUP_REMOVED lines=20> */
.L_x_3192:
        /* <DEDUP_REMOVED lines=12> */
.L_x_3193:
        /* <DEDUP_REMOVED lines=41> */
[----:B------:R-:W-:Y:S02]  /*4e70*/  IMAD.MOV.U32 R128, RZ, RZ, R10 ;  /* 0x000000ffff807224 */ /* 0x000fe400078e000a */
[----:B------:R-:W-:-:S07]  /*4e80*/  IMAD.MOV.U32 R11, RZ, RZ, RZ ;  /* 0x000000ffff0b7224 */ /* 0x000fce00078e00ff */
.L_x_3191:
[----:B------:R-:W-:Y:S02]  /*4e90*/  I2FP.F32.U32 R9, R8 ;  /* 0x0000000800097245 */ /* 0x000fe40000201000 */
        /* <DEDUP_REMOVED lines=10> */
[----:B------:R-:W-:-:S03]  /*4f40*/  IMAD.MOV.U32 R10, RZ, RZ, 0x2 ;  /* 0x00000002ff0a7424 */ /* 0x000fc600078e00ff */
[----:B------:R-:W-:Y:S01]  /*4f50*/  @P1 FADD.FTZ R143, R7, R8 ;  /* 0x00000008078f1221 */ /* 0x000fe20000010000 */
[----:B------:R-:W-:Y:S01]  /*4f60*/  @!P1 IMAD.MOV.U32 R143, RZ, RZ, R7 ;  /* 0x000000ffff8f9224 */ /* 0x000fe200078e0007 */
[----:B------:R-:W-:Y:S01]  /*4f70*/  SEL R7, RZ, 0x1, P0 ;  /* 0x00000001ff077807 */ /* 0x000fe20000000000 */
        /* <DEDUP_REMOVED lines=11> */
.L_x_3195:
        /* <DEDUP_REMOVED lines=12> */
.L_x_3196:
        /* <DEDUP_REMOVED lines=43> */
.L_x_3194:
[----:B------:R-:W-:Y:S01]  /*53a0*/  I2FP.F32.U32 R9, R8 ;  /* 0x0000000800097245 */ /* 0x000fe20000201000 */
[C---:B------:R-:W-:Y:S01]  /*53b0*/  IMAD.U32 R8, R117.reuse, 0x10000, RZ ;  /* 0x0001000075087824 */ /* 0x040fe200078e00ff */
[----:B------:R-:W-:Y:S01]  /*53c0*/  ISETP.NE.AND P2, PT, R10, 0x1, PT ;  /* 0x000000010a00780c */ /* 0x000fe20003f45270 */
[----:B------:R-:W-:Y:S01]  /*53d0*/  HFMA2 R11, -RZ, RZ, 0, 1.1920928955078125e-07 ;  /* 0x00000002ff0b7431 */ /* 0x000fe200000001ff */
[----:B------:R-:W-:Y:S01]  /*53e0*/  PRMT R117, R117, 0x7632, R117 ;  /* 0x0000763275757816 */ /* 0x000fe20000000075 */
        /* <DEDUP_REMOVED lines=16> */
.L_x_3198:
        /* <DEDUP_REMOVED lines=12> */
.L_x_3199:
        /* <DEDUP_REMOVED lines=41> */
[----:B------:R-:W-:Y:S01]  /*5840*/  LOP3.LUT R2, R2, UR35, R131, 0x96, !PT ;  /* 0x0000002302027c12 */ /* 0x000fe2000f8e9683 */
[----:B------:R-:W-:-:S07]  /*5850*/  IMAD.MOV.U32 R128, RZ, RZ, R130 ;  /* 0x000000ffff807224 */ /* 0x000fce00078e0082 */
.L_x_3197:
        /* <DEDUP_REMOVED lines=24> */
.L_x_3201:
        /* <DEDUP_REMOVED lines=12> */
.L_x_3202:
        /* <DEDUP_REMOVED lines=43> */
.L_x_3200:
        /* <DEDUP_REMOVED lines=19> */
.L_x_3204:
        /* <DEDUP_REMOVED lines=12> */
.L_x_3205:
        /* <DEDUP_REMOVED lines=43> */
.L_x_3203:
        /* <DEDUP_REMOVED lines=9> */
[----:B------:R-:W-:Y:S01]  /*6280*/  @P1 SHF.L.U32 R10, R11, 0x10, RZ ;  /* 0x000000100b0a1819 */ /* 0x000fe200000006ff */
[----:B------:R-:W-:Y:S02]  /*6290*/  IMAD.MOV.U32 R11, RZ, RZ, R6 ;  /* 0x000000ffff0b7224 */ /* 0x000fe400078e0006 */
[----:B------:R-:W-:Y:S01]  /*62a0*/  FADD.FTZ R9, R9, R130 ;  /* 0x0000008209097221 */ /* 0x000fe20000010000 */
[----:B------:R-:W-:-:S03]  /*62b0*/  IMAD.MOV.U32 R130, RZ, RZ, 0x2 ;  /* 0x00000002ff827424 */ /* 0x000fc600078e00ff */
        /* <DEDUP_REMOVED lines=13> */
.L_x_3207:
        /* <DEDUP_REMOVED lines=12> */
.L_x_3208:
        /* <DEDUP_REMOVED lines=43> */
.L_x_3206:
[----:B------:R-:W-:Y:S01]  /*6700*/  I2FP.F32.U32 R11, R11 ;  /* 0x0000000b000b7245 */ /* 0x000fe20000201000 */
[----:B------:R-:W-:Y:S01]  /*6710*/  IMAD.U32 R10, R118, 0x10000, RZ ;  /* 0x00010000760a7824 */ /* 0x000fe200078e00ff */
[----:B------:R-:W-:Y:S01]  /*6720*/  ISETP.NE.AND P0, PT, R130, 0x1, PT ;  /* 0x000000018200780c */ /* 0x000fe20003f05270 */
[----:B------:R-:W-:Y:S01]  /*6730*/  HFMA2 R131, -RZ, RZ, 0, 1.1920928955078125e-07 ;  /* 0x00000002ff837431 */ /* 0x000fe200000001ff */
[----:B------:R-:W-:Y:S01]  /*6740*/  PRMT R118, R118, 0x7632, R118 ;  /* 0x0000763276767816 */ /* 0x000fe20000000076 */
        /* <DEDUP_REMOVED lines=15> */
.L_x_3210:
        /* <DEDUP_REMOVED lines=12> */
.L_x_3211:
        /* <DEDUP_REMOVED lines=43> */
.L_x_3209:
[----:B------:R-:W-:Y:S01]  /*6bb0*/  I2FP.F32.U32 R11, R11 ;  /* 0x0000000b000b7245 */ /* 0x000fe20000201000 */
[----:B------:R-:W-:Y:S02]  /*6bc0*/  IMAD.U32 R10, R114, 0x10000, RZ ;  /* 0x00010000720a7824 */ /* 0x000fe400078e00ff */
[----:B------:R-:W-:Y:S02]  /*6bd0*/  @P1 IMAD.U32 R130, R110, 0x10000, RZ ;  /* 0x000100006e821824 */ /* 0x000fe400078e00ff */
        /* <DEDUP_REMOVED lines=9> */
[----:B------:R-:W-:Y:S01]  /*6c70*/  MOV R130, 0x2 ;  /* 0x0000000200827802 */ /* 0x000fe20000000f00 */
[----:B------:R-:W-:-:S03]  /*6c80*/  IMAD.MOV.U32 R11, RZ, RZ, R6 ;  /* 0x000000ffff0b7224 */ /* 0x000fc600078e0006 */
        /* <DEDUP_REMOVED lines=10> */
.L_x_3213:
        /* <DEDUP_REMOVED lines=12> */
.L_x_3214:
        /* <DEDUP_REMOVED lines=43> */
.L_x_3212:
        /* <DEDUP_REMOVED lines=19> */
.L_x_3216:
        /* <DEDUP_REMOVED lines=12> */
.L_x_3217:
        /* <DEDUP_REMOVED lines=43> */
.L_x_3215:
        /* <DEDUP_REMOVED lines=8> */
[----:B------:R-:W-:-:S04]  /*75c0*/  IMAD.MOV.U32 R131, RZ, RZ, R6 ;  /* 0x000000ffff837224 */ /* 0x000fc800078e0006 */
[----:B------:R-:W-:Y:S02]  /*75d0*/  FSEL R132, R118, RZ, !P4 ;  /* 0x000000ff76847208 */ /* 0x000fe40006000000 */
[----:B------:R-:W-:Y:S02]  /*75e0*/  SEL R118, RZ, 0x1, P4 ;  /* 0x00000001ff767807 */ /* 0x000fe40002000000 */
[----:B------:R-:W-:Y:S01]  /*75f0*/  ISETP.NE.AND P4, PT, R133, 0x1, PT ;  /* 0x000000018500780c */ /* 0x000fe20003f85270 */
[----:B------:R-:W-:-:S04]  /*7600*/  FADD.FTZ R11, R11, R132 ;  /* 0x000000840b0b7221 */ /* 0x000fc80000010000 */
[----:B------:R-:W-:Y:S01]  /*7610*/  @P1 FADD.FTZ R139, R11, R130 ;  /* 0x000000820b8b1221 */ /* 0x000fe20000010000 */
        /* <DEDUP_REMOVED lines=13> */
.L_x_3219:
        /* <DEDUP_REMOVED lines=12> */
.L_x_3220:
        /* <DEDUP_REMOVED lines=43> */
.L_x_3218:
        /* <DEDUP_REMOVED lines=20> */
.L_x_3222:
        /* <DEDUP_REMOVED lines=12> */
.L_x_3223:
        /* <DEDUP_REMOVED lines=43> */
.L_x_3221:
        /* <DEDUP_REMOVED lines=25> */
.L_x_3225:
        /* <DEDUP_REMOVED lines=12> */
.L_x_3226:
        /* <DEDUP_REMOVED lines=43> */
.L_x_3224:
        /* <DEDUP_REMOVED lines=19> */
.L_x_3228:
        /* <DEDUP_REMOVED lines=14> */
.L_x_3229:
        /* <DEDUP_REMOVED lines=41> */
[----:B------:R-:W-:Y:S01]  /*88b0*/  IMAD.MOV.U32 R128, RZ, RZ, R118 ;  /* 0x000000ffff807224 */ /* 0x000fe200078e0076 */
[----:B------:R-:W-:-:S07]  /*88c0*/  LOP3.LUT R2, R2, UR35, R119, 0x96, !PT ;  /* 0x0000002302027c12 */ /* 0x000fce000f8e9677 */
.L_x_3227:
[----:B------:R-:W-:Y:S02]  /*88d0*/  I2FP.F32.U32 R119, R136 ;  /* 0x0000008800777245 */ /* 0x000fe40000201000 */
[----:B------:R-:W-:Y:S02]  /*88e0*/  PRMT R118, R115, 0x7632, R118 ;  /* 0x0000763273767816 */ /* 0x000fe40000000076 */
[----:B------:R-:W-:Y:S01]  /*88f0*/  PRMT R117, R129, 0x5410, R117 ;  /* 0x0000541081757816 */ /* 0x000fe20000000075 */
[----:B------:R-:W-:Y:S01]  /*8900*/  FFMA.FTZ R119, R119, R120, 1.1641532182693481445e-10 ;  /* 0x2f00000077777423 */ /* 0x000fe20000010078 */
[----:B------:R-:W-:Y:S01]  /*8910*/  PRMT R116, R126, 0x5410, R116 ;  /* 0x000054107e747816 */ /* 0x000fe20000000074 */
[----:B------:R-:W-:-:S03]  /*8920*/  IMAD.U32 R118, R118, 0x10000, RZ ;  /* 0x0001000076767824 */ /* 0x000fc600078e00ff */
[----:B------:R-:W-:Y:S01]  /*8930*/  FSETP.GTU.FTZ.AND P6, PT, R119, UR4, PT ;  /* 0x0000000477007c0b */ /* 0x000fe2000bfdc000 */
[----:B------:R-:W-:Y:S01]  /*8940*/  FMUL.FTZ R118, R118, UR5 ;  /* 0x0000000576767c20 */ /* 0x000fe20008410000 */
[----:B------:R-:W-:-:S04]  /*8950*/  @P1 PRMT R119, R111, 0x7632, R119 ;  /* 0x000076326f771816 */ /* 0x000fc80000000077 */
[----:B------:R-:W-:Y:S02]  /*8960*/  FSEL R142, R118, RZ, !P6 ;  /* 0x000000ff768e7208 */ /* 0x000fe40007000000 */
[----:B------:R-:W-:Y:S02]  /*8970*/  @P1 SHF.L.U32 R136, R119, 0x10, RZ ;  /* 0x0000001077881819 */ /* 0x000fe400000006ff */
[----:B------:R-:W-:Y:S01]  /*8980*/  SEL R118, RZ, 0x1, P6 ;  /* 0x00000001ff767807 */ /* 0x000fe20003000000 */
[----:B------:R-:W-:-:S04]  /*8990*/  FADD.FTZ R133, R133, R142 ;  /* 0x0000008e85857221 */ /* 0x000fc80000010000 */
[----:B------:R-:W-:Y:S01]  /*89a0*/  @P1 FADD.FTZ R149, R133, R136 ;  /* 0x0000008885951221 */ /* 0x000fe20000010000 */
[--C-:B------:R-:W-:Y:S01]  /*89b0*/  @!P1 IMAD.MOV.U32 R149, RZ, RZ, R133.reuse ;  /* 0x000000ffff959224 */ /* 0x100fe200078e0085 */
[----:B------:R-:W-:Y:S02]  /*89c0*/  PRMT R133, R118, 0x7610, R133 ;  /* 0x0000761076857816 */ /* 0x000fe40000000085 */
[----:B------:R-:W-:Y:S02]  /*89d0*/  PRMT R118, R138, 0x5410, R140 ;  /* 0x000054108a767816 */ /* 0x000fe4000000008c */
[----:B------:R-:W-:-:S04]  /*89e0*/  F2FP.BF16.F32.PACK_AB R119, RZ, R149 ;  /* 0x00000095ff77723e */ /* 0x000fc800000010ff */
[----:B------:R-:W-:-:S07]  /*89f0*/  PRMT R119, R130, 0x5410, R119 ;  /* 0x0000541082777816 */ /* 0x000fce0000000077 */
.L_x_3181:
[----:B------:R-:W0:Y:S01]  /*8a00*/  LDC.64 R168, c[0x0][0x3a8] ;  /* 0x0000ea00ffa87b82 */ /* 0x000e220000000a00 */
[----:B------:R-:W-:Y:S02]  /*8a10*/  SEL R155, RZ, 0x100, !P0 ;  /* 0x00000100ff9b7807 */ /* 0x000fe40004000000 */
[----:B------:R-:W-:Y:S02]  /*8a20*/  ISETP.NE.U32.AND P0, PT, RZ, UR14, PT ;  /* 0x0000000eff007c0c */ /* 0x000fe4000bf05070 */
[----:B------:R-:W-:Y:S02]  /*8a30*/  ISETP.NE.AND P6, PT, R122, RZ, PT ;  /* 0x000000ff7a00720c */ /* 0x000fe40003fc5270 */
[----:B------:R-:W-:Y:S01]  /*8a40*/  SEL R126, RZ, 0x1000000, !P5 ;  /* 0x01000000ff7e7807 */ /* 0x000fe20006800000 */
[----:B------:R-:W1:Y:S01]  /*8a50*/  LDC.64 R166, c[0x0][0x3b0] ;  /* 0x0000ec00ffa67b82 */ /* 0x000e620000000a00 */
[----:B------:R-:W-:Y:S02]  /*8a60*/  SEL R122, RZ, 0x10000, !P4 ;  /* 0x00010000ff7a7807 */ /* 0x000fe40006000000 */
[----:B------:R-:W-:-:S02]  /*8a70*/  ISETP.NE.AND P5, PT, R125, RZ, PT ;  /* 0x000000ff7d00720c */ /* 0x000fc40003fa5270 */
[----:B------:R-:W-:Y:S02]  /*8a80*/  ISETP.NE.AND P4, PT, R127, RZ, PT ;  /* 0x000000ff7f00720c */ /* 0x000fe40003f85270 */
[----:B------:R-:W-:Y:S01]  /*8a90*/  ISETP.NE.AND.EX P0, PT, RZ, UR15, PT, P0 ;  /* 0x0000000fff007c0c */ /* 0x000fe2000bf05300 */
[----:B------:R-:W2:Y:S01]  /*8aa0*/  @P1 LDC.64 R136, c[0x0][0x3a0] ;  /* 0x0000e800ff881b82 */ /* 0x000ea20000000a00 */
[----:B------:R-:W-:Y:S02]  /*8ab0*/  LOP3.LUT R155, R155, R126, R122, 0xfe, !PT ;  /* 0x0000007e9b9b7212 */ /* 0x000fe400078efe7a */
[----:B------:R-:W-:Y:S02]  /*8ac0*/  SEL R126, RZ, 0x1000000, !P2 ;  /* 0x01000000ff7e7807 */ /* 0x000fe40005000000 */
[----:B------:R-:W-:Y:S02]  /*8ad0*/  SEL R125, RZ, 0x10000, !P4 ;  /* 0x00010000ff7d7807 */ /* 0x000fe40006000000 */
[----:B------:R-:W-:Y:S01]  /*8ae0*/  SEL R122, RZ, 0x100, !P5 ;  /* 0x00000100ff7a7807 */ /* 0x000fe20006800000 */
[----:B0-----:R-:W-:Y:S01]  /*8af0*/  IMAD.WIDE.U32 R160, R124, 0x10, R168 ;  /* 0x000000107ca07825 */ /* 0x001fe200078e00a8 */
[----:B------:R-:W-:-:S02]  /*8b00*/  SEL R154, RZ, 0x1, !P3 ;  /* 0x00000001ff9a7807 */ /* 0x000fc40005800000 */
[----:B------:R-:W-:Y:S01]  /*8b10*/  LOP3.LUT R122, R122, R126, R125, 0xfe, !PT ;  /* 0x0000007e7a7a7212 */ /* 0x000fe200078efe7d */
[----:B------:R-:W0:Y:S01]  /*8b20*/  @P0 LDC.64 R144, c[0x0][0x398] ;  /* 0x0000e600ff900b82 */ /* 0x000e220000000a00 */
[----:B------:R-:W-:Y:S01]  /*8b30*/  SEL R125, RZ, 0x1, !P6 ;  /* 0x00000001ff7d7807 */ /* 0x000fe20007000000 */
[----:B------:R3:W-:Y:S01]  /*8b40*/  STG.E.128 desc[UR10][R160.64], R116 ;  /* 0x00000074a0007986 */ /* 0x0007e2000c101d0a */
[----:B------:R-:W-:Y:S01]  /*8b50*/  LOP3.LUT R155, R155, R154, RZ, 0xfc, !PT ;  /* 0x0000009a9b9b7212 */ /* 0x000fe200078efcff */
[----:B-1----:R-:W-:Y:S01]  /*8b60*/  IMAD.WIDE.U32 R156, R124, 0x8, R166 ;  /* 0x000000087c9c7825 */ /* 0x002fe200078e00a6 */
[----:B------:R-:W-:-:S03]  /*8b70*/  LOP3.LUT R154, R122, R125, RZ, 0xfc, !PT ;  /* 0x0000007d7a9a7212 */ /* 0x000fc600078efcff */
[----:B------:R-:W-:Y:S02]  /*8b80*/  VIADD R126, R124, 0x80 ;  /* 0x000000807c7e7836 */ /* 0x000fe40000000000 */
[----:B------:R3:W-:Y:S02]  /*8b90*/  STG.E.64 desc[UR10][R156.64], R154 ;  /* 0x0000009a9c007986 */ /* 0x0007e4000c101b0a */
[----:B------:R-:W-:-:S04]  /*8ba0*/  IMAD.WIDE.U32 R152, R126, 0x10, R158 ;  /* 0x000000107e987825 */ /* 0x000fc800078e009e */
[----:B--2---:R-:W-:-:S04]  /*8bb0*/  @P1 IMAD.WIDE.U32 R136, R126, 0x10, R136 ;  /* 0x000000107e881825 */ /* 0x004fc800078e0088 */
[----:B0-----:R-:W-:Y:S01]  /*8bc0*/  @P0 IMAD.WIDE.U32 R144, R126, 0x10, R144 ;  /* 0x000000107e900825 */ /* 0x001fe200078e0090 */
[----:B---3--:R-:W-:Y:S06]  /*8bd0*/  @!P0 BRA `(.L_x_3230) ;  /* 0x0000000000508947 */ /* 0x008fec0003800000 */
[----:B------:R-:W-:Y:S01]  /*8be0*/  IMAD.U32 R116, R132, 0x10000, RZ ;  /* 0x0001000084747824 */ /* 0x000fe200078e00ff */
[----:B------:R-:W-:Y:S02]  /*8bf0*/  LOP3.LUT R118, R133, 0xffff, RZ, 0xc0, !PT ;  /* 0x0000ffff85767812 */ /* 0x000fe400078ec0ff */
[----:B------:R-:W-:Y:S02]  /*8c00*/  PRMT R119, R11, 0x7104, RZ ;  /* 0x000071040b777816 */ /* 0x000fe400000000ff */
[----:B------:R-:W-:Y:S02]  /*8c10*/  LOP3.LUT R125, R116, 0xff0000, RZ, 0xc0, !PT ;  /* 0x00ff0000747d7812 */ /* 0x000fe400078ec0ff */
[----:B------:R-:W0:Y:S01]  /*8c20*/  LDC.64 R116, c[0x0][0x3b8] ;  /* 0x0000ee00ff747b82 */ /* 0x000e220000000a00 */
[----:B------:R-:W-:Y:S02]  /*8c30*/  LOP3.LUT R156, R9, 0xff, RZ, 0xc0, !PT ;  /* 0x000000ff099c7812 */ /* 0x000fe400078ec0ff */
[----:B------:R-:W-:-:S02]  /*8c40*/  PRMT R118, R125, 0x4210, R118 ;  /* 0x000042107d767816 */ /* 0x000fc40000000076 */
[----:B------:R-:W-:Y:S01]  /*8c50*/  LOP3.LUT R154, R8, 0xff, RZ, 0xc0, !PT ;  /* 0x000000ff089a7812 */ /* 0x000fe200078ec0ff */
[----:B------:R-:W-:Y:S01]  /*8c60*/  IMAD.WIDE.U32 R156, R156, 0x1000000, RZ ;  /* 0x010000009c9c7825 */ /* 0x000fe200078e00ff */
[----:B------:R-:W-:Y:S02]  /*8c70*/  LOP3.LUT R119, R118, 0xff00, R119, 0xf8, !PT ;  /* 0x0000ff0076777812 */ /* 0x000fe400078ef877 */
[----:B------:R-:W-:Y:S01]  /*8c80*/  LOP3.LUT R118, R7, 0xff, RZ, 0xc0, !PT ;  /* 0x000000ff07767812 */ /* 0x000fe200078ec0ff */
[----:B------:R-:W-:Y:S01]  /*8c90*/  IMAD.WIDE.U32 R154, R154, 0x10000, RZ ;  /* 0x000100009a9a7825 */ /* 0x000fe200078e00ff */
[----:B------:R-:W-:-:S03]  /*8ca0*/  LOP3.LUT R125, R119, 0xff, R10, 0xf8, !PT ;  /* 0x000000ff777d7812 */ /* 0x000fc600078ef80a */
[----:B------:R-:W-:Y:S01]  /*8cb0*/  IMAD.WIDE.U32 R118, R118, 0x100, RZ ;  /* 0x0000010076767825 */ /* 0x000fe200078e00ff */
[----:B------:R-:W-:Y:S02]  /*8cc0*/  LOP3.LUT R125, R155, R125, R157, 0xfe, !PT ;  /* 0x0000007d9b7d7212 */ /* 0x000fe400078efe9d */
[----:B------:R-:W-:Y:S02]  /*8cd0*/  LOP3.LUT R154, R118, R156, R154, 0xfe, !PT ;  /* 0x0000009c769a7212 */ /* 0x000fe400078efe9a */
[----:B------:R-:W-:Y:S02]  /*8ce0*/  LOP3.LUT R119, R125, R119, RZ, 0xfc, !PT ;  /* 0x000000777d777212 */ /* 0x000fe400078efcff */
[----:B------:R-:W-:Y:S01]  /*8cf0*/  LOP3.LUT R118, R154, 0xff, R5, 0xf8, !PT ;  /* 0x000000ff9a767812 */ /* 0x000fe200078ef805 */
[----:B0-----:R-:W-:-:S05]  /*8d00*/  IMAD.WIDE.U32 R116, R124, 0x8, R116 ;  /* 0x000000087c747825 */ /* 0x001fca00078e0074 */
[----:B------:R0:W-:Y:S02]  /*8d10*/  STG.E.64 desc[UR10][R116.64], R118 ;  /* 0x0000007674007986 */ /* 0x0001e4000c101b0a */
.L_x_3230:
[----:B------:R1:W5:Y:S04]  /*8d20*/  @P0 LDG.E.128 R112, desc[UR10][R144.64] ;  /* 0x0000000a90700981 */ /* 0x000368000c1e1d00 */
[----:B------:R1:W5:Y:S04]  /*8d30*/  @P1 LDG.E.128 R108, desc[UR10][R136.64] ;  /* 0x0000000a886c1981 */ /* 0x000368000c1e1d00 */
[----:B0-----:R1:W5:Y:S01]  /*8d40*/  LDG.E.128 R116, desc[UR10][R152.64] ;  /* 0x0000000a98747981 */ /* 0x001362000c1e1d00 */
[----:B------:R-:W-:Y:S05]  /*8d50*/  @!P0 BRA `(.L_x_3231) ;  /* 0x0000005000448947 */ /* 0x000fea0003800000 */
        /* <DEDUP_REMOVED lines=15> */
.L_x_3233:
        /* <DEDUP_REMOVED lines=12> */
.L_x_3234:
        /* <DEDUP_REMOVED lines=41> */
[----:B------:R-:W-:-:S03]  /*91a0*/  LOP3.LUT R3, R8, UR27, R7, 0x96, !PT ;  /* 0x0000001b08037c12 */ /* 0x000fc6000f8e9607 */
[----:B------:R-:W-:Y:S01]  /*91b0*/  IMAD.MOV.U32 R8, RZ, RZ, RZ ;  /* 0x000000ffff087224 */ /* 0x000fe200078e00ff */
[----:B------:R-:W-:Y:S02]  /*91c0*/  LOP3.LUT R2, R2, UR35, R11, 0x96, !PT ;  /* 0x0000002302027c12 */ /* 0x000fe4000f8e960b */
[----:B------:R-:W-:-:S07]  /*91d0*/  MOV R122, R10 ;  /* 0x0000000a007a7202 */ /* 0x000fce0000000f00 */
.L_x_3232:
[----:B------:R-:W-:Y:S01]  /*91e0*/  I2FP.F32.U32 R5, R5 ;  /* 0x0000000500057245 */ /* 0x000fe20000201000 */
[----:B-----5:R-:W-:Y:S01]  /*91f0*/  IMAD.U32 R7, R116, 0x10000, RZ ;  /* 0x0001000074077824 */ /* 0x020fe200078e00ff */
[----:B------:R-:W-:Y:S02]  /*9200*/  ISETP.NE.AND P3, PT, R8, 0x1, PT ;  /* 0x000000010800780c */ /* 0x000fe40003f65270 */
[----:B------:R-:W-:Y:S01]  /*9210*/  PRMT R116, R116, 0x7632, R116 ;  /* 0x0000763274747816 */ /* 0x000fe20000000074 */
[----:B------:R-:W-:Y:S01]  /*9220*/  FFMA.FTZ R5, R5, R120, 1.1641532182693481445e-10 ;  /* 0x2f00000005057423 */ /* 0x000fe20000010078 */
[----:B------:R-:W-:-:S04]  /*9230*/  MOV R9, 0x2 ;  /* 0x0000000200097802 */ /* 0x000fc80000000f00 */
        /* <DEDUP_REMOVED lines=15> */
.L_x_3236:
        /* <DEDUP_REMOVED lines=12> */
.L_x_3237:
        /* <DEDUP_REMOVED lines=41> */
[----:B------:R-:W-:Y:S01]  /*9680*/  IMAD.MOV.U32 R7, RZ, RZ, R122 ;  /* 0x000000ffff077224 */ /* 0x000fe200078e007a */
[----:B------:R-:W-:Y:S01]  /*9690*/  LOP3.LUT R2, R2, UR35, R9, 0x96, !PT ;  /* 0x0000002302027c12 */ /* 0x000fe2000f8e9609 */
[----:B------:R-:W-:Y:S02]  /*96a0*/  IMAD.MOV.U32 R122, RZ, RZ, R8 ;  /* 0x000000ffff7a7224 */ /* 0x000fe400078e0008 */
[----:B------:R-:W-:-:S07]  /*96b0*/  IMAD.MOV.U32 R9, RZ, RZ, RZ ;  /* 0x000000ffff097224 */ /* 0x000fce00078e00ff */
.L_x_3235:
        /* <DEDUP_REMOVED lines=8> */
[----:B------:R-:W-:-:S05]  /*9740*/  FSEL R8, R8, RZ, !P2 ;  /* 0x000000ff08087208 */ /* 0x000fca0005000000 */
[----:B------:R-:W-:Y:S01]  /*9750*/  FADD.FTZ R5, R5, R8 ;  /* 0x0000000805057221 */ /* 0x000fe20000010000 */
[----:B------:R-:W-:-:S03]  /*9760*/  IMAD.MOV.U32 R8, RZ, RZ, 0x2 ;  /* 0x00000002ff087424 */ /* 0x000fc600078e00ff */
        /* <DEDUP_REMOVED lines=13> */
.L_x_3239:
        /* <DEDUP_REMOVED lines=12> */
.L_x_3240:
        /* <DEDUP_REMOVED lines=40> */
[----:B------:R-:W-:Y:S02]  /*9b80*/  LOP3.LUT R3, R10, UR27, R7, 0x96, !PT ;  /* 0x0000001b0a037c12 */ /* 0x000fe4000f8e9607 */
[----:B------:R-:W-:Y:S01]  /*9b90*/  MOV R7, R122 ;  /* 0x0000007a00077202 */ /* 0x000fe20000000f00 */
[----:B------:R-:W-:Y:S01]  /*9ba0*/  IMAD.MOV.U32 R122, RZ, RZ, R8 ;  /* 0x000000ffff7a7224 */ /* 0x000fe200078e0008 */
[----:B------:R-:W-:Y:S01]  /*9bb0*/  LOP3.LUT R2, R2, UR35, R9, 0x96, !PT ;  /* 0x0000002302027c12 */ /* 0x000fe2000f8e9609 */
[----:B------:R-:W-:-:S07]  /*9bc0*/  IMAD.MOV.U32 R8, RZ, RZ, RZ ;  /* 0x000000ffff087224 */ /* 0x000fce00078e00ff */
.L_x_3238:
        /* <DEDUP_REMOVED lines=20> */
.L_x_3242:
        /* <DEDUP_REMOVED lines=12> */
.L_x_3243:
        /* <DEDUP_REMOVED lines=45> */
.L_x_3241:
[----:B------:R-:W-:Y:S02]  /*a0a0*/  I2FP.F32.U32 R7, R7 ;  /* 0x0000000700077245 */ /* 0x000fe40000201000 */
[----:B------:R-:W-:Y:S02]  /*a0b0*/  PRMT R8, R112, 0x7632, R8 ;  /* 0x0000763270087816 */ /* 0x000fe40000000008 */
[----:B------:R-:W-:Y:S01]  /*a0c0*/  ISETP.NE.AND P3, PT, R10, 0x1, PT ;  /* 0x000000010a00780c */ /* 0x000fe20003f65270 */
[----:B------:R-:W-:Y:S01]  /*a0d0*/  FFMA.FTZ R7, R7, R120, 1.1641532182693481445e-10 ;  /* 0x2f00000007077423 */ /* 0x000fe20000010078 */
[----:B------:R-:W-:-:S04]  /*a0e0*/  SHF.L.U32 R8, R8, 0x10, RZ ;  /* 0x0000001008087819 */ /* 0x000fc800000006ff */
[----:B------:R-:W-:Y:S01]  /*a0f0*/  FSETP.GTU.FTZ.AND P2, PT, R7, UR4, PT ;  /* 0x0000000407007c0b */ /* 0x000fe2000bf5c000 */
[----:B------:R-:W-:Y:S01]  /*a100*/  FMUL.FTZ R8, R8, UR5 ;  /* 0x0000000508087c20 */ /* 0x000fe20008410000 */
[----:B------:R-:W-:-:S04]  /*a110*/  @P1 PRMT R7, R108, 0x7632, R7 ;  /* 0x000076326c071816 */ /* 0x000fc80000000007 */
[----:B------:R-:W-:Y:S01]  /*a120*/  FSEL R9, R8, RZ, !P2 ;  /* 0x000000ff08097208 */ /* 0x000fe20005000000 */
[----:B------:R-:W-:-:S04]  /*a130*/  @P1 IMAD.U32 R7, R7, 0x10000, RZ ;  /* 0x0001000007071824 */ /* 0x000fc800078e00ff */
[----:B------:R-:W-:Y:S01]  /*a140*/  FADD.FTZ R116, R116, R9 ;  /* 0x0000000974747221 */ /* 0x000fe20000010000 */
[----:B------:R-:W-:-:S03]  /*a150*/  MOV R9, R6 ;  /* 0x0000000600097202 */ /* 0x000fc60000000f00 */
[----:B------:R-:W-:Y:S01]  /*a160*/  @P1 FADD.FTZ R129, R116, R7 ;  /* 0x0000000774811221 */ /* 0x000fe20000010000 */
[----:B------:R-:W-:Y:S01]  /*a170*/  @!P1 IMAD.MOV.U32 R129, RZ, RZ, R116 ;  /* 0x000000ffff819224 */ /* 0x000fe200078e0074 */
[----:B------:R-:W-:Y:S01]  /*a180*/  SEL R7, RZ, 0x1, P2 ;  /* 0x00000001ff077807 */ /* 0x000fe20001000000 */
[----:B------:R-:W-:-:S03]  /*a190*/  IMAD.MOV.U32 R116, RZ, RZ, 0x2 ;  /* 0x00000002ff747424 */ /* 0x000fc600078e00ff */
[----:B-1----:R-:W-:Y:S01]  /*a1a0*/  F2FP.BF16.F32.PACK_AB R136, RZ, R129 ;  /* 0x00000081ff88723e */ /* 0x002fe200000010ff */
        /* <DEDUP_REMOVED lines=9> */
.L_x_3245:
        /* <DEDUP_REMOVED lines=12> */
.L_x_3246:
        /* <DEDUP_REMOVED lines=46> */
.L_x_3244:
[----:B------:R-:W-:Y:S01]  /*a5e0*/  I2FP.F32.U32 R9, R9 ;  /* 0x0000000900097245 */ /* 0x000fe20000201000 */
[----:B------:R-:W-:Y:S01]  /*a5f0*/  IMAD.MOV.U32 R11, RZ, RZ, R6 ;  /* 0x000000ffff0b7224 */ /* 0x000fe200078e0006 */
[----:B------:R-:W-:Y:S02]  /*a600*/  ISETP.NE.AND P3, PT, R116, 0x1, PT ;  /* 0x000000017400780c */ /* 0x000fe40003f65270 */
[----:B------:R-:W-:Y:S01]  /*a610*/  SHF.L.U32 R8, R117, 0x10, RZ ;  /* 0x0000001075087819 */ /* 0x000fe200000006ff */
[----:B------:R-:W-:-:S04]  /*a620*/  FFMA.FTZ R9, R9, R120, 1.1641532182693481445e-10 ;  /* 0x2f00000009097423 */ /* 0x000fc80000010078 */
[----:B------:R-:W-:Y:S01]  /*a630*/  FMUL.FTZ R8, R8, UR5 ;  /* 0x0000000508087c20 */ /* 0x000fe20008410000 */
[----:B------:R-:W-:Y:S02]  /*a640*/  FSETP.GTU.FTZ.AND P2, PT, R9, UR4, PT ;  /* 0x0000000409007c0b */ /* 0x000fe4000bf5c000 */
[----:B------:R-:W-:Y:S01]  /*a650*/  PRMT R9, R117, 0x7632, R9 ;  /* 0x0000763275097816 */ /* 0x000fe20000000009 */
[----:B------:R-:W-:Y:S01]  /*a660*/  IMAD.MOV.U32 R117, RZ, RZ, 0x2 ;  /* 0x00000002ff757424 */ /* 0x000fe200078e00ff */
        /* <DEDUP_REMOVED lines=12> */
.L_x_3248:
        /* <DEDUP_REMOVED lines=12> */
.L_x_3249:
        /* <DEDUP_REMOVED lines=46> */
.L_x_3247:
[----:B------:R-:W-:Y:S01]  /*aad0*/  I2FP.F32.U32 R11, R11 ;  /* 0x0000000b000b7245 */ /* 0x000fe20000201000 */
[----:B------:R-:W-:Y:S01]  /*aae0*/  IMAD.U32 R10, R113, 0x10000, RZ ;  /* 0x00010000710a7824 */ /* 0x000fe200078e00ff */
[----:B------:R-:W-:Y:S01]  /*aaf0*/  ISETP.NE.AND P3, PT, R117, 0x1, PT ;  /* 0x000000017500780c */ /* 0x000fe20003f65270 */
[----:B------:R-:W-:Y:S02]  /*ab00*/  @P1 IMAD.U32 R127, R109, 0x10000, RZ ;  /* 0x000100006d7f1824 */ /* 0x000fe400078e00ff */
[----:B------:R-:W-:Y:S01]  /*ab10*/  FFMA.FTZ R11, R11, R120, 1.1641532182693481445e-10 ;  /* 0x2f0000000b0b7423 */ /* 0x000fe20000010078 */
[----:B------:R-:W-:-:S04]  /*ab20*/  FMUL.FTZ R10, R10, UR5 ;  /* 0x000000050a0a7c20 */ /* 0x000fc80008410000 */
[----:B------:R-:W-:-:S04]  /*ab30*/  FSETP.GTU.FTZ.AND P2, PT, R11, UR4, PT ;  /* 0x000000040b007c0b */ /* 0x000fc8000bf5c000 */
[----:B------:R-:W-:Y:S01]  /*ab40*/  FSEL R11, R10, RZ, !P2 ;  /* 0x000000ff0a0b7208 */ /* 0x000fe20005000000 */
[----:B------:R-:W-:-:S04]  /*ab50*/  IMAD.MOV.U32 R10, RZ, RZ, 0x2 ;  /* 0x00000002ff0a7424 */ /* 0x000fc800078e00ff */
        /* <DEDUP_REMOVED lines=15> */
.L_x_3251:
        /* <DEDUP_REMOVED lines=12> */
.L_x_3252:
        /* <DEDUP_REMOVED lines=46> */
.L_x_3250:
        /* <DEDUP_REMOVED lines=20> */
.L_x_3254:
        /* <DEDUP_REMOVED lines=12> */
.L_x_3255:
        /* <DEDUP_REMOVED lines=46> */
.L_x_3253:
[----:B------:R-:W-:Y:S01]  /*b4d0*/  I2FP.F32.U32 R11, R11 ;  /* 0x0000000b000b7245 */ /* 0x000fe20000201000 */
[----:B------:R-:W-:Y:S01]  /*b4e0*/  IMAD.MOV.U32 R117, RZ, RZ, 0x2 ;  /* 0x00000002ff757424 */ /* 0x000fe200078e00ff */
[----:B------:R-:W-:-:S03]  /*b4f0*/  PRMT R10, R113, 0x7632, R10 ;  /* 0x00007632710a7816 */ /* 0x000fc6000000000a */
        /* <DEDUP_REMOVED lines=8> */
[----:B------:R-:W-:Y:S02]  /*b580*/  SEL R9, RZ, 0x1, P2 ;  /* 0x00000001ff097807 */ /* 0x000fe40001000000 */
[----:B------:R-:W-:Y:S01]  /*b590*/  ISETP.NE.AND P2, PT, R116, 0x1, PT ;  /* 0x000000017400780c */ /* 0x000fe20003f45270 */
[----:B------:R-:W-:Y:S01]  /*b5a0*/  @P1 FADD.FTZ R147, R10, R11 ;  /* 0x0000000b0a931221 */ /* 0x000fe20000010000 */
[----:B------:R-:W-:Y:S01]  /*b5b0*/  @!P1 IMAD.MOV.U32 R147, RZ, RZ, R10 ;  /* 0x000000ffff939224 */ /* 0x000fe200078e000a */
[----:B------:R-:W-:-:S04]  /*b5c0*/  MOV R11, R6 ;  /* 0x00000006000b7202 */ /* 0x000fc80000000f00 */
[----:B------:R-:W-:-:S06]  /*b5d0*/  F2FP.BF16.F32.PACK_AB R133, RZ, R147 ;  /* 0x00000093ff85723e */ /* 0x000fcc00000010ff */
        /* <DEDUP_REMOVED lines=9> */
.L_x_3257:
        /* <DEDUP_REMOVED lines=12> */
.L_x_3258:
        /* <DEDUP_REMOVED lines=46> */
.L_x_3256:
[----:B------:R-:W-:Y:S01]  /*ba10*/  I2FP.F32.U32 R11, R11 ;  /* 0x0000000b000b7245 */ /* 0x000fe20000201000 */
[----:B------:R-:W-:Y:S01]  /*ba20*/  IMAD.MOV.U32 R116, RZ, RZ, 0x2 ;  /* 0x00000002ff747424 */ /* 0x000fe200078e00ff */
[----:B------:R-:W-:Y:S02]  /*ba30*/  ISETP.NE.AND P3, PT, R117, 0x1, PT ;  /* 0x000000017500780c */ /* 0x000fe40003f65270 */
[C---:B------:R-:W-:Y:S01]  /*ba40*/  SHF.L.U32 R10, R118.reuse, 0x10, RZ ;  /* 0x00000010760a7819 */ /* 0x040fe200000006ff */
[----:B------:R-:W-:Y:S01]  /*ba50*/  FFMA.FTZ R11, R11, R120, 1.1641532182693481445e-10 ;  /* 0x2f0000000b0b7423 */ /* 0x000fe20000010078 */
[----:B------:R-:W-:-:S03]  /*ba60*/  PRMT R118, R118, 0x7632, R118 ;  /* 0x0000763276767816 */ /* 0x000fc60000000076 */
[----:B------:R-:W-:Y:S01]  /*ba70*/  FMUL.FTZ R10, R10, UR5 ;  /* 0x000000050a0a7c20 */ /* 0x000fe20008410000 */
        /* <DEDUP_REMOVED lines=13> */
.L_x_3260:
        /* <DEDUP_REMOVED lines=12> */
.L_x_3261:
        /* <DEDUP_REMOVED lines=46> */
.L_x_3259:
        /* <DEDUP_REMOVED lines=24> */
.L_x_3263:
        /* <DEDUP_REMOVED lines=12> */
.L_x_3264:
[----:B------:R-:W-:Y:S01]  /*c130*/  IMAD.WIDE.U32 R2, R135, -0x326172a9, RZ ;  /* 0xcd9e8d5787027825 */ /* 0x000fe200078e00ff */
[----:B------:R-:W-:Y:S01]  /*c140*/  LOP3.LUT R116, R4, UR9, R155, 0x96, !PT ;  /* 0x0000000904747c12 */ /* 0x000fe2000f8e969b */
[----:B------:R-:W-:Y:S02]  /*c150*/  UIADD3 UR35, UPT, UPT, UR8, 0x1715609d, URZ ;  /* 0x1715609d08237890 */ /* 0x000fe4000fffe0ff */
        /* <DEDUP_REMOVED lines=43> */
.L_x_3262:
        /* <DEDUP_REMOVED lines=19> */
.L_x_3266:
        /* <DEDUP_REMOVED lines=12> */
.L_x_3267:
[----:B------:R-:W-:Y:S01]  /*c600*/  IMAD.WIDE.U32 R2, R135, -0x326172a9, RZ ;  /* 0xcd9e8d5787027825 */ /* 0x000fe200078e00ff */
[----:B------:R-:W-:Y:S01]  /*c610*/  LOP3.LUT R116, R4, UR9, R155, 0x96, !PT ;  /* 0x0000000904747c12 */ /* 0x000fe2000f8e969b */
[----:B------:R-:W-:Y:S02]  /*c620*/  UIADD3 UR35, UPT, UPT, UR8, 0x1715609d, URZ ;  /* 0x1715609d08237890 */ /* 0x000fe4000fffe0ff */
        /* <DEDUP_REMOVED lines=43> */
.L_x_3265:
        /* <DEDUP_REMOVED lines=12> */
[----:B------:R-:W-:Y:S01]  /*c9a0*/  FADD.FTZ R11, R11, R142 ;  /* 0x0000008e0b0b7221 */ /* 0x000fe20000010000 */
[----:B------:R-:W-:-:S03]  /*c9b0*/  IMAD.MOV.U32 R142, RZ, RZ, 0x2 ;  /* 0x00000002ff8e7424 */ /* 0x000fc600078e00ff */
[----:B------:R-:W-:Y:S01]  /*c9c0*/  @P1 FADD.FTZ R155, R11, R118 ;  /* 0x000000760b9b1221 */ /* 0x000fe20000010000 */
        /* <DEDUP_REMOVED lines=12> */
.L_x_3269:
        /* <DEDUP_REMOVED lines=12> */
.L_x_3270:
        /* <DEDUP_REMOVED lines=46> */
.L_x_3268:
[----:B------:R-:W-:Y:S01]  /*ce30*/  I2FP.F32.U32 R117, R117 ;  /* 0x0000007500757245 */ /* 0x000fe20000201000 */
[----:B------:R-:W-:Y:S01]  /*ce40*/  IMAD.MOV.U32 R118, RZ, RZ, R6 ;  /* 0x000000ffff767224 */ /* 0x000fe200078e0006 */
[----:B------:R-:W-:Y:S02]  /*ce50*/  ISETP.NE.AND P5, PT, R142, 0x1, PT ;  /* 0x000000018e00780c */ /* 0x000fe40003fa5270 */
[----:B------:R-:W-:Y:S01]  /*ce60*/  SHF.L.U32 R116, R119, 0x10, RZ ;  /* 0x0000001077747819 */ /* 0x000fe200000006ff */
        /* <DEDUP_REMOVED lines=16> */
.L_x_3272:
        /* <DEDUP_REMOVED lines=12> */
.L_x_3273:
        /* <DEDUP_REMOVED lines=42> */
[----:B------:R-:W-:Y:S01]  /*d2d0*/  MOV R118, R122 ;  /* 0x0000007a00767202 */ /* 0x000fe20000000f00 */
[----:B------:R-:W-:Y:S01]  /*d2e0*/  IMAD.MOV.U32 R122, RZ, RZ, R116 ;  /* 0x000000ffff7a7224 */ /* 0x000fe200078e0074 */
[----:B------:R-:W-:Y:S01]  /*d2f0*/  LOP3.LUT R2, R2, UR35, R117, 0x96, !PT ;  /* 0x0000002302027c12 */ /* 0x000fe2000f8e9675 */
[----:B------:R-:W-:-:S07]  /*d300*/  IMAD.MOV.U32 R119, RZ, RZ, RZ ;  /* 0x000000ffff777224 */ /* 0x000fce00078e00ff */
.L_x_3271:
[----:B------:R-:W-:Y:S01]  /*d310*/  I2FP.F32.U32 R117, R118 ;  /* 0x0000007600757245 */ /* 0x000fe20000201000 */
[----:B------:R-:W-:Y:S01]  /*d320*/  @P1 IMAD.U32 R153, R111, 0x10000, RZ ;  /* 0x000100006f991824 */ /* 0x000fe200078e00ff */
[----:B------:R-:W-:-:S03]  /*d330*/  SHF.L.U32 R116, R115, 0x10, RZ ;  /* 0x0000001073747819 */ /* 0x000fc600000006ff */
        /* <DEDUP_REMOVED lines=10> */
[----:B------:R-:W-:Y:S01]  /*d3e0*/  PRMT R132, R116, 0x7610, R132 ;  /* 0x0000761074847816 */ /* 0x000fe20000000084 */
[----:B------:R-:W-:-:S03]  /*d3f0*/  HFMA2 R116, -RZ, RZ, 0, 1.1920928955078125e-07 ;  /* 0x00000002ff747431 */ /* 0x000fc600000001ff */
        /* <DEDUP_REMOVED lines=10> */
.L_x_3275:
        /* <DEDUP_REMOVED lines=12> */
.L_x_3276:
[----:B------:R-:W-:Y:S01]  /*d560*/  LOP3.LUT R116, R4, UR9, R3, 0x96, !PT ;  /* 0x0000000904747c12 */ /* 0x000fe2000f8e9603 */
[----:B------:R-:W-:Y:S01]  /*d570*/  IMAD.WIDE.U32 R118, R135, -0x326172a9, RZ ;  /* 0xcd9e8d5787767825 */ /* 0x000fe200078e00ff */
[----:B------:R-:W-:-:S03]  /*d580*/  UIADD3 UR35, UPT, UPT, UR8, 0x1715609d, URZ ;  /* 0x1715609d08237890 */ /* 0x000fc6000fffe0ff */
        /* <DEDUP_REMOVED lines=20> */
[----:B------:R-:W-:-:S04]  /*d6d0*/  UIADD3 UR35, UPT, UPT, UR8, -0xe443238, URZ ;  /* 0xf1bbcdc808237890 */ /* 0x000fc8000fffe0ff */
        /* <DEDUP_REMOVED lines=14> */
[----:B------:R-:W-:-:S03]  /*d7c0*/  UIADD3 UR35, UPT, UPT, UR9, -0x695add53, URZ ;  /* 0x96a522ad09237890 */ /* 0x000fc6000fffe0ff */
[----:B------:R-:W-:Y:S01]  /*d7d0*/  IMAD.MOV.U32 R6, RZ, RZ, R116 ;  /* 0x000000ffff067224 */ /* 0x000fe200078e0074 */
[----:B------:R-:W-:Y:S01]  /*d7e0*/  LOP3.LUT R3, R118, UR27, R117, 0x96, !PT ;  /* 0x0000001b76037c12 */ /* 0x000fe2000f8e9675 */
[----:B------:R-:W-:-:S05]  /*d7f0*/  IMAD.WIDE.U32 R116, R119, -0x2daee0ad, RZ ;  /* 0xd2511f5377747825 */ /* 0x000fca00078e00ff */
[----:B------:R-:W-:Y:S01]  /*d800*/  LOP3.LUT R2, R2, UR35, R117, 0x96, !PT ;  /* 0x0000002302027c12 */ /* 0x000fe2000f8e9675 */
[----:B------:R-:W-:Y:S01]  /*d810*/  IMAD.MOV.U32 R117, RZ, RZ, R122 ;  /* 0x000000ffff757224 */ /* 0x000fe200078e007a */
[----:B------:R-:W-:Y:S01]  /*d820*/  MOV R122, R116 ;  /* 0x00000074007a7202 */ /* 0x000fe20000000f00 */
[----:B------:R-:W-:-:S07]  /*d830*/  IMAD.MOV.U32 R116, RZ, RZ, RZ ;  /* 0x000000ffff747224 */ /* 0x000fce00078e00ff */
.L_x_3274:
[----:B------:R-:W-:Y:S01]  /*d840*/  I2FP.F32.U32 R117, R117 ;  /* 0x0000007500757245 */ /* 0x000fe20000201000 */
[----:B------:R-:W-:Y:S01]  /*d850*/  IMAD.U32 R144, R144, 0x10000, RZ ;  /* 0x0001000090907824 */ /* 0x000fe200078e00ff */
[----:B------:R-:W-:-:S03]  /*d860*/  ISETP.NE.AND P6, PT, R116, 0x1, PT ;  /* 0x000000017400780c */ /* 0x000fc60003fc5270 */
[----:B------:R-:W-:Y:S01]  /*d870*/  FFMA.FTZ R117, R117, R120, 1.1641532182693481445e-10 ;  /* 0x2f00000075757423 */ /* 0x000fe20000010078 */
[----:B------:R-:W-:-:S04]  /*d880*/  FMUL.FTZ R144, R144, UR5 ;  /* 0x0000000590907c20 */ /* 0x000fc80008410000 */
[----:B------:R-:W-:Y:S01]  /*d890*/  FSETP.GTU.FTZ.AND P5, PT, R117, UR4, PT ;  /* 0x0000000475007c0b */ /* 0x000fe2000bfbc000 */
[----:B------:R-:W-:-:S03]  /*d8a0*/  IMAD.MOV.U32 R117, RZ, RZ, R6 ;  /* 0x000000ffff757224 */ /* 0x000fc600078e0006 */
[----:B------:R-:W-:Y:S02]  /*d8b0*/  FSEL R152, R144, RZ, !P5 ;  /* 0x000000ff90987208 */ /* 0x000fe40006800000 */
[----:B------:R-:W-:Y:S02]  /*d8c0*/  PLOP3.LUT P5, PT, P5, PT, PT, 0x8, 0x80 ;  /* 0x000000000080781c */ /* 0x000fe40002fae170 */
[----:B------:R-:W-:Y:S01]  /*d8d0*/  MOV R144, 0x2 ;  /* 0x0000000200907802 */ /* 0x000fe20000000f00 */
        /* <DEDUP_REMOVED lines=9> */
.L_x_3278:
        /* <DEDUP_REMOVED lines=14> */
.L_x_3279:
[----:B------:R-:W-:Y:S01]  /*da50*/  LOP3.LUT R116, R4, UR9, R3, 0x96, !PT ;  /* 0x0000000904747c12 */ /* 0x000fe2000f8e9603 */
[----:B------:R-:W-:Y:S01]  /*da60*/  IMAD.WIDE.U32 R118, R135, -0x326172a9, RZ ;  /* 0xcd9e8d5787767825 */ /* 0x000fe200078e00ff */
[----:B------:R-:W-:-:S03]  /*da70*/  UIADD3 UR35, UPT, UPT, UR8, 0x1715609d, URZ ;  /* 0x1715609d08237890 */ /* 0x000fc6000fffe0ff */
        /* <DEDUP_REMOVED lines=42> */
[----:B------:R-:W-:-:S07]  /*dd20*/  MOV R122, R116 ;  /* 0x00000074007a7202 */ /* 0x000fce0000000f00 */
.L_x_3277:
[----:B------:R-:W-:Y:S02]  /*dd30*/  I2FP.F32.U32 R117, R117 ;  /* 0x0000007500757245 */ /* 0x000fe40000201000 */
[----:B------:R-:W-:Y:S02]  /*dd40*/  PRMT R116, R115, 0x7632, R116 ;  /* 0x0000763273747816 */ /* 0x000fe40000000074 */
[----:B------:R-:W-:Y:S01]  /*dd50*/  PRMT R118, R150, 0x5410, R148 ;  /* 0x0000541096767816 */ /* 0x000fe20000000094 */
[----:B------:R-:W-:Y:S02]  /*dd60*/  FFMA.FTZ R117, R117, R120, 1.1641532182693481445e-10 ;  /* 0x2f00000075757423 */ /* 0x000fe40000010078 */
[----:B------:R-:W-:-:S03]  /*dd70*/  IMAD.U32 R116, R116, 0x10000, RZ ;  /* 0x0001000074747824 */ /* 0x000fc600078e00ff */
[----:B------:R-:W-:Y:S01]  /*dd80*/  FSETP.GTU.FTZ.AND P6, PT, R117, UR4, PT ;  /* 0x0000000475007c0b */ /* 0x000fe2000bfdc000 */
[----:B------:R-:W-:-:S05]  /*dd90*/  FMUL.FTZ R116, R116, UR5 ;  /* 0x0000000574747c20 */ /* 0x000fca0008410000 */
[----:B------:R-:W-:Y:S02]  /*dda0*/  FSEL R117, R116, RZ, !P6 ;  /* 0x000000ff74757208 */ /* 0x000fe40007000000 */
[----:B------:R-:W-:-:S03]  /*ddb0*/  SEL R116, RZ, 0x1, P6 ;  /* 0x00000001ff747807 */ /* 0x000fc60003000000 */
[--C-:B------:R-:W-:Y:S01]  /*ddc0*/  FADD.FTZ R152, R152, R117.reuse ;  /* 0x0000007598987221 */ /* 0x100fe20000010000 */
[----:B------:R-:W-:-:S04]  /*ddd0*/  @P1 PRMT R117, R111, 0x7632, R117 ;  /* 0x000076326f751816 */ /* 0x000fc80000000075 */
[----:B------:R-:W-:-:S05]  /*dde0*/  @P1 SHF.L.U32 R117, R117, 0x10, RZ ;  /* 0x0000001075751819 */ /* 0x000fca00000006ff */
        /* <DEDUP_REMOVED lines=8> */
.L_x_3231:
        /* <DEDUP_REMOVED lines=15> */
.L_x_3282:
        /* <DEDUP_REMOVED lines=12> */
.L_x_3283:
[----:B------:R-:W-:Y:S01]  /*e020*/  IMAD.WIDE.U32 R2, R135, -0x326172a9, RZ ;  /* 0xcd9e8d5787027825 */ /* 0x000fe200078e00ff */
[----:B-1----:R-:W-:Y:S01]  /*e030*/  LOP3.LUT R136, R4, UR9, R147, 0x96, !PT ;  /* 0x0000000904887c12 */ /* 0x002fe2000f8e9693 */
        /* <DEDUP_REMOVED lines=44> */
.L_x_3281:
[----:B------:R-:W-:Y:S01]  /*e300*/  I2FP.F32.U32 R125, R125 ;  /* 0x0000007d007d7245 */ /* 0x000fe20000201000 */
[----:B-----5:R-:W-:Y:S01]  /*e310*/  IMAD.U32 R127, R116, 0x10000, RZ ;  /* 0x00010000747f7824 */ /* 0x020fe200078e00ff */
[----:B------:R-:W-:Y:S01]  /*e320*/  ISETP.NE.AND P3, PT, R129, 0x1, PT ;  /* 0x000000018100780c */ /* 0x000fe20003f65270 */
[----:B------:R-:W-:Y:S01]  /*e330*/  @P1 IMAD.U32 R128, R108, 0x10000, RZ ;  /* 0x000100006c801824 */ /* 0x000fe200078e00ff */
[----:B------:R-:W-:Y:S01]  /*e340*/  PRMT R116, R116, 0x7632, R116 ;  /* 0x0000763274747816 */ /* 0x000fe20000000074 */
[----:B------:R-:W-:Y:S01]  /*e350*/  FFMA.FTZ R125, R125, R120, 1.1641532182693481445e-10 ;  /* 0x2f0000007d7d7423 */ /* 0x000fe20000010078 */
[----:B------:R-:W-:Y:S01]  /*e360*/  FMUL.FTZ R127, R127, UR5 ;  /* 0x000000057f7f7c20 */ /* 0x000fe20008410000 */
[----:B-1----:R-:W-:-:S03]  /*e370*/  MOV R137, 0x2 ;  /* 0x0000000200897802 */ /* 0x002fc60000000f00 */
        /* <DEDUP_REMOVED lines=16> */
.L_x_3285:
        /* <DEDUP_REMOVED lines=12> */
.L_x_3286:
        /* <DEDUP_REMOVED lines=46> */
.L_x_3284:
[----:B------:R-:W-:Y:S01]  /*e820*/  I2FP.F32.U32 R127, R127 ;  /* 0x0000007f007f7245 */ /* 0x000fe20000201000 */
[----:B------:R-:W-:Y:S01]  /*e830*/  IMAD.U32 R116, R116, 0x10000, RZ ;  /* 0x0001000074747824 */ /* 0x000fe200078e00ff */
[----:B------:R-:W-:Y:S01]  /*e840*/  @P1 PRMT R129, R108, 0x7632, R129 ;  /* 0x000076326c811816 */ /* 0x000fe20000000081 */
[----:B------:R-:W-:Y:S01]  /*e850*/  IMAD.MOV.U32 R144, RZ, RZ, 0x2 ;  /* 0x00000002ff907424 */ /* 0x000fe200078e00ff */
[----:B------:R-:W-:Y:S01]  /*e860*/  ISETP.NE.AND P3, PT, R137, 0x1, PT ;  /* 0x000000018900780c */ /* 0x000fe20003f65270 */
[----:B------:R-:W-:Y:S01]  /*e870*/  FFMA.FTZ R127, R127, R120, 1.1641532182693481445e-10 ;  /* 0x2f0000007f7f7423 */ /* 0x000fe20000010078 */
[----:B------:R-:W-:Y:S01]  /*e880*/  FMUL.FTZ R116, R116, UR5 ;  /* 0x0000000574747c20 */ /* 0x000fe20008410000 */
[----:B------:R-:W-:-:S03]  /*e890*/  @P1 SHF.L.U32 R130, R129, 0x10, RZ ;  /* 0x0000001081821819 */ /* 0x000fc600000006ff */
        /* <DEDUP_REMOVED lines=16> */
.L_x_3288:
        /* <DEDUP_REMOVED lines=12> */
.L_x_3289:
[----:B------:R-:W-:Y:S01]  /*ea60*/  IMAD.WIDE.U32 R2, R135, -0x326172a9, RZ ;  /* 0xcd9e8d5787027825 */ /* 0x000fe200078e00ff */
[----:B------:R-:W-:Y:S01]  /*ea70*/  LOP3.LUT R144, R4, UR9, R153, 0x96, !PT ;  /* 0x0000000904907c12 */ /* 0x000fe2000f8e9699 */
[----:B------:R-:W-:Y:S01]  /*ea80*/  UIADD3 UR35, UPT, UPT, UR8, 0x1715609d, URZ ;  /* 0x1715609d08237890 */ /* 0x000fe2000fffe0ff */
        /* <DEDUP_REMOVED lines=43> */
.L_x_3287:
        /* <DEDUP_REMOVED lines=11> */
[----:B------:R-:W-:Y:S02]  /*edf0*/  PRMT R138, R117, 0x7632, R138 ;  /* 0x00007632758a7816 */ /* 0x000fe4000000008a */
[----:B------:R-:W-:Y:S02]  /*ee00*/  P2R R137, PR, RZ, 0x4 ;  /* 0x00000004ff897803 */ /* 0x000fe40000000000 */
[----:B------:R-:W-:Y:S02]  /*ee10*/  F2FP.BF16.F32.PACK_AB R142, RZ, R127 ;  /* 0x0000007fff8e723e */ /* 0x000fe400000010ff */
[----:B------:R-:W-:Y:S01]  /*ee20*/  MOV R117, R6 ;  /* 0x0000000600757202 */ /* 0x000fe20000000f00 */
        /* <DEDUP_REMOVED lines=9> */
.L_x_3291:
        /* <DEDUP_REMOVED lines=12> */
.L_x_3292:
        /* <DEDUP_REMOVED lines=41> */
[----:B------:R-:W-:Y:S01]  /*f210*/  HFMA2 R145, -RZ, RZ, 0, 0 ;  /* 0x00000000ff917431 */ /* 0x000fe200000001ff */
[----:B------:R-:W-:Y:S02]  /*f220*/  MOV R6, R144 ;  /* 0x0000009000067202 */ /* 0x000fe40000000f00 */
[----:B------:R-:W-:Y:S01]  /*f230*/  LOP3.LUT R2, R2, UR35, R117, 0x96, !PT ;  /* 0x0000002302027c12 */ /* 0x000fe2000f8e9675 */
[----:B------:R-:W-:Y:S02]  /*f240*/  IMAD.MOV.U32 R117, RZ, RZ, R122 ;  /* 0x000000ffff757224 */ /* 0x000fe400078e007a */
[----:B------:R-:W-:-:S07]  /*f250*/  IMAD.MOV.U32 R122, RZ, RZ, R116 ;  /* 0x000000ffff7a7224 */ /* 0x000fce00078e0074 */
.L_x_3290:
[----:B------:R-:W-:Y:S01]  /*f260*/  I2FP.F32.U32 R117, R117 ;  /* 0x0000007500757245 */ /* 0x000fe20000201000 */
[----:B------:R-:W-:Y:S01]  /*f270*/  IMAD.U32 R138, R138, 0x10000, RZ ;  /* 0x000100008a8a7824 */ /* 0x000fe200078e00ff */
[----:B------:R-:W-:Y:S02]  /*f280*/  ISETP.NE.AND P2, PT, R145, 0x1, PT ;  /* 0x000000019100780c */ /* 0x000fe40003f45270 */
[----:B------:R-:W-:Y:S01]  /*f290*/  @P1 PRMT R116, R109, 0x7632, R116 ;  /* 0x000076326d741816 */ /* 0x000fe20000000074 */
[----:B------:R-:W-:Y:S01]  /*f2a0*/  FFMA.FTZ R117, R117, R120, 1.1641532182693481445e-10 ;  /* 0x2f00000075757423 */ /* 0x000fe20000010078 */
[----:B------:R-:W-:Y:S01]  /*f2b0*/  FMUL.FTZ R138, R138, UR5 ;  /* 0x000000058a8a7c20 */ /* 0x000fe20008410000 */
[----:B------:R-:W-:Y:S02]  /*f2c0*/  MOV R148, 0x2 ;  /* 0x0000000200947802 */ /* 0x000fe40000000f00 */
[----:B------:R-:W-:Y:S01]  /*f2d0*/  @P1 IMAD.U32 R116, R116, 0x10000, RZ ;  /* 0x0001000074741824 */ /* 0x000fe200078e00ff */
        /* <DEDUP_REMOVED lines=16> */
.L_x_3294:
        /* <DEDUP_REMOVED lines=12> */
.L_x_3295:
        /* <DEDUP_REMOVED lines=46> */
.L_x_3293:
        /* <DEDUP_REMOVED lines=23> */
.L_x_3297:
        /* <DEDUP_REMOVED lines=12> */
.L_x_3298:
        /* <DEDUP_REMOVED lines=43> */
[----:B------:R-:W-:Y:S02]  /*fc60*/  LOP3.LUT R2, R2, UR35, R117, 0x96, !PT ;  /* 0x0000002302027c12 */ /* 0x000fe4000f8e9675 */
[----:B------:R-:W-:Y:S01]  /*fc70*/  MOV R117, R122 ;  /* 0x0000007a00757202 */ /* 0x000fe20000000f00 */
[----:B------:R-:W-:-:S07]  /*fc80*/  IMAD.MOV.U32 R122, RZ, RZ, R116 ;  /* 0x000000ffff7a7224 */ /* 0x000fce00078e0074 */
.L_x_3296:
        /* <DEDUP_REMOVED lines=23> */
.L_x_3300:
        /* <DEDUP_REMOVED lines=12> */
.L_x_3301:
        /* <DEDUP_REMOVED lines=40> */
[----:B------:R-:W-:Y:S01]  /*10140*/  IMAD.WIDE.U32 R116, R117, -0x2daee0ad, RZ ;  /* 0xd2511f5375747825 */ /* 0x000fe200078e00ff */
[----:B------:R-:W-:-:S03]  /*10150*/  MOV R6, R152 ;  /* 0x0000009800067202 */ /* 0x000fc60000000f00 */
[----:B------:R-:W-:Y:S01]  /*10160*/  HFMA2 R152, -RZ, RZ, 0, 0 ;  /* 0x00000000ff987431 */ /* 0x000fe200000001ff */
[----:B------:R-:W-:Y:S01]  /*10170*/  LOP3.LUT R2, R2, UR35, R117, 0x96, !PT ;  /* 0x0000002302027c12 */ /* 0x000fe2000f8e9675 */
[----:B------:R-:W-:Y:S02]  /*10180*/  IMAD.MOV.U32 R117, RZ, RZ, R122 ;  /* 0x000000ffff757224 */ /* 0x000fe400078e007a */
[----:B------:R-:W-:-:S07]  /*10190*/  IMAD.MOV.U32 R122, RZ, RZ, R116 ;  /* 0x000000ffff7a7224 */ /* 0x000fce00078e0074 */
.L_x_3299:
[----:B------:R-:W-:Y:S01]  /*101a0*/  I2FP.F32.U32 R117, R117 ;  /* 0x0000007500757245 */ /* 0x000fe20000201000 */
[C---:B------:R-:W-:Y:S01]  /*101b0*/  IMAD.U32 R116, R119.reuse, 0x10000, RZ ;  /* 0x0001000077747824 */ /* 0x040fe200078e00ff */
[----:B------:R-:W-:Y:S02]  /*101c0*/  ISETP.NE.AND P5, PT, R152, 0x1, PT ;  /* 0x000000019800780c */ /* 0x000fe40003fa5270 */
[----:B------:R-:W-:Y:S01]  /*101d0*/  PRMT R150, R119, 0x7632, R150 ;  /* 0x0000763277967816 */ /* 0x000fe20000000096 */
[----:B------:R-:W-:Y:S01]  /*101e0*/  FFMA.FTZ R117, R117, R120, 1.1641532182693481445e-10 ;  /* 0x2f00000075757423 */ /* 0x000fe20000010078 */
[----:B------:R-:W-:Y:S01]  /*101f0*/  FMUL.FTZ R116, R116, UR5 ;  /* 0x0000000574747c20 */ /* 0x000fe20008410000 */
[----:B------:R-:W-:-:S03]  /*10200*/  MOV R144, 0x2 ;  /* 0x0000000200907802 */ /* 0x000fc60000000f00 */
[----:B------:R-:W-:Y:S01]  /*10210*/  FSETP.GTU.FTZ.AND P4, PT, R117, UR4, PT ;  /* 0x0000000475007c0b */ /* 0x000fe2000bf9c000 */
[----:B------:R-:W-:-:S03]  /*10220*/  IMAD.MOV.U32 R117, RZ, RZ, R6 ;  /* 0x000000ffff757224 */ /* 0x000fc600078e0006 */
[----:B------:R-:W-:Y:S01]  /*10230*/  FSEL R153, R116, RZ, !P4 ;  /* 0x000000ff74997208 */ /* 0x000fe20006000000 */
[----:B------:R-:W-:Y:S01]  /*10240*/  @P1 IMAD.U32 R116, R111, 0x10000, RZ ;  /* 0x000100006f741824 */ /* 0x000fe200078e00ff */
        /* <DEDUP_REMOVED lines=12> */
.L_x_3303:
        /* <DEDUP_REMOVED lines=12> */
.L_x_3304:
        /* <DEDUP_REMOVED lines=41> */
[----:B------:R-:W-:-:S04]  /*10660*/  IMAD.WIDE.U32 R116, R144, -0x2daee0ad, RZ ;  /* 0xd2511f5390747825 */ /* 0x000fc800078e00ff */
[----:B------:R-:W-:Y:S01]  /*10670*/  IMAD.MOV.U32 R144, RZ, RZ, RZ ;  /* 0x000000ffff907224 */ /* 0x000fe200078e00ff */
[----:B------:R-:W-:Y:S01]  /*10680*/  LOP3.LUT R2, R2, UR35, R117, 0x96, !PT ;  /* 0x0000002302027c12 */ /* 0x000fe2000f8e9675 */
[----:B------:R-:W-:Y:S01]  /*10690*/  IMAD.MOV.U32 R117, RZ, RZ, R122 ;  /* 0x000000ffff757224 */ /* 0x000fe200078e007a */
[----:B------:R-:W-:-:S07]  /*106a0*/  MOV R122, R116 ;  /* 0x00000074007a7202 */ /* 0x000fce0000000f00 */
.L_x_3302:
        /* <DEDUP_REMOVED lines=15> */
.L_x_3280:
[----:B------:R-:W-:Y:S01]  /*107a0*/  ISETP.NE.AND P6, PT, R128, RZ, PT ;  /* 0x000000ff8000720c */ /* 0x000fe20003fc5270 */
[----:B------:R-:W-:Y:S01]  /*107b0*/  IMAD.WIDE.U32 R160, R126, 0x10, R168 ;  /* 0x000000107ea07825 */ /* 0x000fe200078e00a8 */
[----:B------:R-:W-:Y:S01]  /*107c0*/  SEL R136, RZ, 0x1000000, !P5 ;  /* 0x01000000ff887807 */ /* 0x000fe20006800000 */
[----:B------:R-:W0:Y:S01]  /*107d0*/  @P0 LDC.64 R164, c[0x0][0x398] ;  /* 0x0000e600ffa40b82 */ /* 0x000e220000000a00 */
[----:B------:R-:W-:Y:S02]  /*107e0*/  SEL R128, RZ, 0x10000, !P4 ;  /* 0x00010000ff807807 */ /* 0x000fe40006000000 */
[----:B------:R-:W-:Y:S01]  /*107f0*/  SEL R163, RZ, 0x100, !P3 ;  /* 0x00000100ffa37807 */ /* 0x000fe20005800000 */
[----:B------:R1:W-:Y:S01]  /*10800*/  STG.E.128 desc[UR10][R160.64], R116 ;  /* 0x00000074a0007986 */ /* 0x0003e2000c101d0a */
[----:B------:R-:W-:Y:S02]  /*10810*/  ISETP.NE.AND P5, PT, R130, RZ, PT ;  /* 0x000000ff8200720c */ /* 0x000fe40003fa5270 */
        /* <DEDUP_REMOVED lines=8> */
[----:B-1----:R-:W-:Y:S01]  /*108a0*/  IMAD.WIDE.U32 R118, R126, 0x8, R166 ;  /* 0x000000087e767825 */ /* 0x002fe200078e00a6 */
[----:B------:R-:W-:Y:S01]  /*108b0*/  LOP3.LUT R137, R163, R136, RZ, 0xfc, !PT ;  /* 0x00000088a3897212 */ /* 0x000fe200078efcff */
[----:B------:R-:W1:Y:S01]  /*108c0*/  @P1 LDC.64 R116, c[0x0][0x3a0] ;  /* 0x0000e800ff741b82 */ /* 0x000e620000000a00 */
[----:B------:R-:W-:-:S04]  /*108d0*/  SEL R163, RZ, 0x1, !P6 ;  /* 0x00000001ffa37807 */ /* 0x000fc80007000000 */
[----:B------:R-:W-:Y:S01]  /*108e0*/  LOP3.LUT R136, R128, R163, RZ, 0xfc, !PT ;  /* 0x000000a380887212 */ /* 0x000fe200078efcff */
[----:B------:R-:W-:-:S04]  /*108f0*/  VIADD R128, R124, 0x100 ;  /* 0x000001007c807836 */ /* 0x000fc80000000000 */
[----:B------:R2:W-:Y:S01]  /*10900*/  STG.E.64 desc[UR10][R118.64], R136 ;  /* 0x0000008876007986 */ /* 0x0005e2000c101b0a */
[----:B0-----:R-:W-:Y:S01]  /*10910*/  @P0 IMAD.WIDE.U32 R164, R128, 0x10, R164 ;  /* 0x0000001080a40825 */ /* 0x001fe200078e00a4 */
[----:B--2---:R-:W-:Y:S06]  /*10920*/  @!P0 BRA `(.L_x_3305) ;  /* 0x0000000000508947 */ /* 0x004fec0003800000 */
[----:B------:R-:W-:Y:S01]  /*10930*/  IMAD.U32 R118, R132, 0x10000, RZ ;  /* 0x0001000084767824 */ /* 0x000fe200078e00ff */
[----:B------:R-:W-:Y:S02]  /*10940*/  PRMT R137, R11, 0x7104, RZ ;  /* 0x000071040b897816 */ /* 0x000fe400000000ff */
[----:B------:R-:W-:Y:S02]  /*10950*/  LOP3.LUT R162, R9, 0xff, RZ, 0xc0, !PT ;  /* 0x000000ff09a27812 */ /* 0x000fe400078ec0ff */
[----:B------:R-:W-:Y:S02]  /*10960*/  LOP3.LUT R119, R118, 0xff0000, RZ, 0xc0, !PT ;  /* 0x00ff000076777812 */ /* 0x000fe400078ec0ff */
[----:B------:R-:W-:Y:S01]  /*10970*/  LOP3.LUT R118, R133, 0xffff, RZ, 0xc0, !PT ;  /* 0x0000ffff85767812 */ /* 0x000fe200078ec0ff */
[----:B------:R-:W-:Y:S01]  /*10980*/  IMAD.WIDE.U32 R162, R162, 0x1000000, RZ ;  /* 0x01000000a2a27825 */ /* 0x000fe200078e00ff */
[----:B------:R-:W-:Y:S02]  /*10990*/  LOP3.LUT R160, R8, 0xff, RZ, 0xc0, !PT ;  /* 0x000000ff08a07812 */ /* 0x000fe400078ec0ff */
[----:B------:R-:W-:-:S02]  /*109a0*/  PRMT R130, R119, 0x4210, R118 ;  /* 0x0000421077827816 */ /* 0x000fc40000000076 */
[----:B------:R-:W0:Y:S01]  /*109b0*/  LDC.64 R118, c[0x0][0x3b8] ;  /* 0x0000ee00ff767b82 */ /* 0x000e220000000a00 */
[----:B------:R-:W-:Y:S01]  /*109c0*/  LOP3.LUT R136, R7, 0xff, RZ, 0xc0, !PT ;  /* 0x000000ff07887812 */ /* 0x000fe200078ec0ff */
[----:B------:R-:W-:Y:S01]  /*109d0*/  IMAD.WIDE.U32 R160, R160, 0x10000, RZ ;  /* 0x00010000a0a07825 */ /* 0x000fe200078e00ff */
[----:B------:R-:W-:-:S04]  /*109e0*/  LOP3.LUT R137, R130, 0xff00, R137, 0xf8, !PT ;  /* 0x0000ff0082897812 */ /* 0x000fc800078ef889 */
[----:B------:R-:W-:Y:S01]  /*109f0*/  LOP3.LUT R171, R137, 0xff, R10, 0xf8, !PT ;  /* 0x000000ff89ab7812 */ /* 0x000fe200078ef80a */
[----:B------:R-:W-:-:S03]  /*10a00*/  IMAD.WIDE.U32 R136, R136, 0x100, RZ ;  /* 0x0000010088887825 */ /* 0x000fc600078e00ff */
[----:B------:R-:W-:Y:S02]  /*10a10*/  LOP3.LUT R171, R161, R171, R163, 0xfe, !PT ;  /* 0x000000aba1ab7212 */ /* 0x000fe400078efea3 */
[----:B------:R-:W-:Y:S02]  /*10a20*/  LOP3.LUT R160, R136, R162, R160, 0xfe, !PT ;  /* 0x000000a288a07212 */ /* 0x000fe400078efea0 */
[----:B------:R-:W-:Y:S02]  /*10a30*/  LOP3.LUT R137, R171, R137, RZ, 0xfc, !PT ;  /* 0x00000089ab897212 */ /* 0x000fe400078efcff */
[----:B------:R-:W-:Y:S01]  /*10a40*/  LOP3.LUT R136, R160, 0xff, R5, 0xf8, !PT ;  /* 0x000000ffa0887812 */ /* 0x000fe200078ef805 */
[----:B0-----:R-:W-:-:S05]  /*10a50*/  IMAD.WIDE.U32 R118, R126, 0x8, R118 ;  /* 0x000000087e767825 */ /* 0x001fca00078e0076 */
[----:B------:R0:W-:Y:S02]  /*10a60*/  STG.E.64 desc[UR10][R118.64], R136 ;  /* 0x0000008876007986 */ /* 0x0001e4000c101b0a */
.L_x_3305:
[C---:B01----:R-:W-:Y:S01]  /*10a70*/  @P1 IMAD.WIDE.U32 R136, R128.reuse, 0x10, R116 ;  /* 0x0000001080881825 */ /* 0x043fe200078e0074 */
[----:B------:R0:W5:Y:S03]  /*10a80*/  @P0 LDG.E.128 R112, desc[UR10][R164.64] ;  /* 0x0000000aa4700981 */ /* 0x000166000c1e1d00 */
[----:B------:R-:W-:Y:S01]  /*10a90*/  IMAD.WIDE.U32 R116, R128, 0x10, R158 ;  /* 0x0000001080747825 */ /* 0x000fe200078e009e */
[----:B------:R0:W5:Y:S05]  /*10aa0*/  @P1 LDG.E.128 R108, desc[UR10][R136.64] ;  /* 0x0000000a886c1981 */ /* 0x00016a000c1e1d00 */
[----:B------:R-:W5:Y:S01]  /*10ab0*/  LDG.E.128 R116, desc[UR10][R116.64] ;  /* 0x0000000a74747981 */ /* 0x000f62000c1e1d00 */
[----:B------:R-:W-:Y:S05]  /*10ac0*/  @!P0 BRA `(.L_x_3306) ;  /* 0x0000005000408947 */ /* 0x000fea0003800000 */
[----:B------:R-:W-:Y:S01]  /*10ad0*/  ISETP.NE.AND P2, PT, R144, 0x1, PT ;  /* 0x000000019000780c */ /* 0x000fe20003f45270 */
[----:B------:R-:W-:Y:S02]  /*10ae0*/  HFMA2 R8, -RZ, RZ, 0, 1.1920928955078125e-07 ;  /* 0x00000002ff087431 */ /* 0x000fe400000001ff */
[----:B------:R-:W-:Y:S02]  /*10af0*/  IMAD.MOV.U32 R5, RZ, RZ, R6 ;  /* 0x000000ffff057224 */ /* 0x000fe400078e0006 */
[----:B0-----:R-:W-:-:S08]  /*10b00*/  IMAD.MOV.U32 R136, RZ, RZ, R122 ;  /* 0x000000ffff887224 */ /* 0x001fd000078e007a */
        /* <DEDUP_REMOVED lines=11> */
.L_x_3308:
        /* <DEDUP_REMOVED lines=12> */
.L_x_3309:
        /* <DEDUP_REMOVED lines=43> */
[----:B------:R-:W-:-:S07]  /*10f30*/  LOP3.LUT R2, R2, UR35, R137, 0x96, !PT ;  /* 0x0000002302027c12 */ /* 0x000fce000f8e9689 */
.L_x_3307:
[----:B------:R-:W-:Y:S01]  /*10f40*/  I2FP.F32.U32 R5, R5 ;  /* 0x0000000500057245 */ /* 0x000fe20000201000 */
[----:B------:R-:W-:Y:S01]  /*10f50*/  IMAD.MOV.U32 R9, RZ, RZ, 0x2 ;  /* 0x00000002ff097424 */ /* 0x000fe200078e00ff */
[----:B------:R-:W-:Y:S02]  /*10f60*/  ISETP.NE.AND P3, PT, R8, 0x1, PT ;  /* 0x000000010800780c */ /* 0x000fe40003f65270 */
[C---:B-----5:R-:W-:Y:S01]  /*10f70*/  SHF.L.U32 R7, R116.reuse, 0x10, RZ ;  /* 0x0000001074077819 */ /* 0x060fe200000006ff */
[----:B------:R-:W-:Y:S01]  /*10f80*/  FFMA.FTZ R5, R5, R120, 1.1641532182693481445e-10 ;  /* 0x2f00000005057423 */ /* 0x000fe20000010078 */
[----:B------:R-:W-:-:S04]  /*10f90*/  PRMT R116, R116, 0x7632, R116 ;  /* 0x0000763274747816 */ /* 0x000fc80000000074 */
        /* <DEDUP_REMOVED lines=15> */
.L_x_3311:
        /* <DEDUP_REMOVED lines=12> */
.L_x_3312:
        /* <DEDUP_REMOVED lines=43> */
[----:B------:R-:W-:Y:S01]  /*11400*/  IMAD.MOV.U32 R9, RZ, RZ, RZ ;  /* 0x000000ffff097224 */ /* 0x000fe200078e00ff */
[----:B------:R-:W-:-:S07]  /*11410*/  MOV R136, R8 ;  /* 0x0000000800887202 */ /* 0x000fce0000000f00 */
.L_x_3310:
[----:B------:R-:W-:Y:S01]  /*11420*/  I2FP.F32.U32 R7, R7 ;  /* 0x0000000700077245 */ /* 0x000fe20000201000 */
[----:B------:R-:W-:Y:S01]  /*11430*/  IMAD.U32 R8, R112, 0x10000, RZ ;  /* 0x0001000070087824 */ /* 0x000fe200078e00ff */
[----:B------:R-:W-:Y:S02]  /*11440*/  ISETP.NE.AND P3, PT, R9, 0x1, PT ;  /* 0x000000010900780c */ /* 0x000fe40003f65270 */
[----:B------:R-:W-:Y:S01]  /*11450*/  @P1 SHF.L.U32 R10, R108, 0x10, RZ ;  /* 0x000000106c0a1819 */ /* 0x000fe200000006ff */
[----:B------:R-:W-:Y:S01]  /*11460*/  FFMA.FTZ R7, R7, R120, 1.1641532182693481445e-10 ;  /* 0x2f00000007077423 */ /* 0x000fe20000010078 */
[----:B------:R-:W-:-:S04]  /*11470*/  FMUL.FTZ R8, R8, UR5 ;  /* 0x0000000508087c20 */ /* 0x000fc80008410000 */
        /* <DEDUP_REMOVED lines=18> */
.L_x_3314:
        /* <DEDUP_REMOVED lines=12> */
.L_x_3315:
        /* <DEDUP_REMOVED lines=45> */
.L_x_3313:
        /* <DEDUP_REMOVED lines=20> */
.L_x_3317:
        /* <DEDUP_REMOVED lines=12> */
.L_x_3318:
        /* <DEDUP_REMOVED lines=45> */
.L_x_3316:
        /* <DEDUP_REMOVED lines=12> */
[----:B------:R-:W-:-:S03]  /*11ec0*/  MOV R9, R6 ;  /* 0x0000000600097202 */ /* 0x000fc60000000f00 */
        /* <DEDUP_REMOVED lines=13> */
.L_x_3320:
        /* <DEDUP_REMOVED lines=12> */
.L_x_3321:
        /* <DEDUP_REMOVED lines=46> */
.L_x_3319:
[----:B------:R-:W-:Y:S01]  /*12340*/  I2FP.F32.U32 R9, R9 ;  /* 0x0000000900097245 */ /* 0x000fe20000201000 */
[----:B------:R-:W-:Y:S01]  /*12350*/  IMAD.U32 R8, R117, 0x10000, RZ ;  /* 0x0001000075087824 */ /* 0x000fe200078e00ff */
[----:B------:R-:W-:Y:S01]  /*12360*/  ISETP.NE.AND P3, PT, R11, 0x1, PT ;  /* 0x000000010b00780c */ /* 0x000fe20003f65270 */
[----:B------:R-:W-:Y:S01]  /*12370*/  IMAD.MOV.U32 R10, RZ, RZ, 0x2 ;  /* 0x00000002ff0a7424 */ /* 0x000fe200078e00ff */
[----:B------:R-:W-:Y:S01]  /*12380*/  PRMT R117, R117, 0x7632, R117 ;  /* 0x0000763275757816 */ /* 0x000fe20000000075 */
        /* <DEDUP_REMOVED lines=16> */
.L_x_3323:
        /* <DEDUP_REMOVED lines=12> */
.L_x_3324:
        /* <DEDUP_REMOVED lines=46> */
.L_x_3322:
        /* <DEDUP_REMOVED lines=24> */
.L_x_3326:
        /* <DEDUP_REMOVED lines=12> */
.L_x_3327:
[----:B------:R-:W-:Y:S01]  /*12a70*/  LOP3.LUT R164, R4, UR9, R3, 0x96, !PT ;  /* 0x0000000904a47c12 */ /* 0x000fe2000f8e9603 */
[----:B------:R-:W-:Y:S01]  /*12a80*/  IMAD.WIDE.U32 R10, R135, -0x326172a9, RZ ;  /* 0xcd9e8d57870a7825 */ /* 0x000fe200078e00ff */
[----:B------:R-:W-:Y:S01]  /*12a90*/  UIADD3 UR35, UPT, UPT, UR8, 0x1715609d, URZ ;  /* 0x1715609d08237890 */ /* 0x000fe2000fffe0ff */
[----:B------:R-:W-:Y:S02]  /*12aa0*/  MOV R9, R136 ;  /* 0x0000008800097202 */ /* 0x000fe40000000f00 */
        /* <DEDUP_REMOVED lines=40> */
[----:B------:R-:W-:Y:S01]  /*12d30*/  IMAD.MOV.U32 R136, RZ, RZ, R10 ;  /* 0x000000ffff887224 */ /* 0x000fe200078e000a */
[----:B------:R-:W-:-:S07]  /*12d40*/  LOP3.LUT R2, R2, UR35, R11, 0x96, !PT ;  /* 0x0000002302027c12 */ /* 0x000fce000f8e960b */
.L_x_3325:
        /* <DEDUP_REMOVED lines=20> */
.L_x_3329:
        /* <DEDUP_REMOVED lines=12> */
.L_x_3330:
        /* <DEDUP_REMOVED lines=46> */
.L_x_3328:
[----:B------:R-:W-:Y:S01]  /*13230*/  I2FP.F32.U32 R11, R11 ;  /* 0x0000000b000b7245 */ /* 0x000fe20000201000 */
[----:B------:R-:W-:Y:S01]  /*13240*/  HFMA2 R137, -RZ, RZ, 0, 1.1920928955078125e-07 ;  /* 0x00000002ff897431 */ /* 0x000fe200000001ff */
[----:B------:R-:W-:-:S03]  /*13250*/  PRMT R10, R113, 0x7632, R10 ;  /* 0x00007632710a7816 */ /* 0x000fc6000000000a */
[----:B------:R-:W-:Y:S01]  /*13260*/  FFMA.FTZ R11, R11, R120, 1.1641532182693481445e-10 ;  /* 0x2f0000000b0b7423 */ /* 0x000fe20000010078 */
[----:B------:R-:W-:-:S04]  /*13270*/  SHF.L.U32 R10, R10, 0x10, RZ ;  /* 0x000000100a0a7819 */ /* 0x000fc800000006ff */
[----:B------:R-:W-:Y:S01]  /*13280*/  FSETP.GTU.FTZ.AND P2, PT, R11, UR4, PT ;  /* 0x000000040b007c0b */ /* 0x000fe2000bf5c000 */
[----:B------:R-:W-:Y:S01]  /*13290*/  FMUL.FTZ R10, R10, UR5 ;  /* 0x000000050a0a7c20 */ /* 0x000fe20008410000 */
[----:B------:R-:W-:-:S04]  /*132a0*/  IMAD.MOV.U32 R11, RZ, RZ, R6 ;  /* 0x000000ffff0b7224 */ /* 0x000fc800078e0006 */
[----:B------:R-:W-:Y:S02]  /*132b0*/  FSEL R130, R10, RZ, !P2 ;  /* 0x000000ff0a827208 */ /* 0x000fe40005000000 */
[----:B------:R-:W-:-:S03]  /*132c0*/  @P1 PRMT R10, R109, 0x7632, R10 ;  /* 0x000076326d0a1816 */ /* 0x000fc6000000000a */
[----:B------:R-:W-:Y:S02]  /*132d0*/  FADD.FTZ R9, R9, R130 ;  /* 0x0000008209097221 */ /* 0x000fe40000010000 */
[----:B------:R-:W-:-:S04]  /*132e0*/  @P1 IMAD.U32 R10, R10, 0x10000, RZ ;  /* 0x000100000a0a1824 */ /* 0x000fc800078e00ff */
[----:B------:R-:W-:Y:S01]  /*132f0*/  @P1 FADD.FTZ R130, R9, R10 ;  /* 0x0000000a09821221 */ /* 0x000fe20000010000 */
[----:B------:R-:W-:Y:S01]  /*13300*/  @!P1 IMAD.MOV.U32 R130, RZ, RZ, R9 ;  /* 0x000000ffff829224 */ /* 0x000fe200078e0009 */
[----:B------:R-:W-:Y:S02]  /*13310*/  SEL R9, RZ, 0x1, P2 ;  /* 0x00000001ff097807 */ /* 0x000fe40001000000 */
[----:B------:R-:W-:Y:S02]  /*13320*/  ISETP.NE.AND P2, PT, R132, 0x1, PT ;  /* 0x000000018400780c */ /* 0x000fe40003f45270 */
[----:B------:R-:W-:-:S11]  /*13330*/  F2FP.BF16.F32.PACK_AB R117, RZ, R130 ;  /* 0x00000082ff75723e */ /* 0x000fd600000010ff */
        /* <DEDUP_REMOVED lines=9> */
.L_x_3332:
        /* <DEDUP_REMOVED lines=12> */
.L_x_3333:
        /* <DEDUP_REMOVED lines=46> */
.L_x_3331:
[----:B------:R-:W-:Y:S01]  /*13770*/  I2FP.F32.U32 R11, R11 ;  /* 0x0000000b000b7245 */ /* 0x000fe20000201000 */
[----:B------:R-:W-:Y:S01]  /*13780*/  IMAD.U32 R10, R118, 0x10000, RZ ;  /* 0x00010000760a7824 */ /* 0x000fe200078e00ff */
[----:B------:R-:W-:Y:S02]  /*13790*/  ISETP.NE.AND P3, PT, R137, 0x1, PT ;  /* 0x000000018900780c */ /* 0x000fe40003f65270 */
[----:B------:R-:W-:Y:S01]  /*137a0*/  MOV R140, 0x2 ;  /* 0x00000002008c7802 */ /* 0x000fe20000000f00 */
[----:B------:R-:W-:Y:S01]  /*137b0*/  FFMA.FTZ R11, R11, R120, 1.1641532182693481445e-10 ;  /* 0x2f0000000b0b7423 */ /* 0x000fe20000010078 */
[----:B------:R-:W-:-:S04]  /*137c0*/  FMUL.FTZ R10, R10, UR5 ;  /* 0x000000050a0a7c20 */ /* 0x000fc80008410000 */
        /* <DEDUP_REMOVED lines=14> */
.L_x_3335:
        /* <DEDUP_REMOVED lines=12> */
.L_x_3336:
        /* <DEDUP_REMOVED lines=44> */
[----:B------:R-:W-:Y:S02]  /*13c30*/  LOP3.LUT R2, R2, UR35, R165, 0x96, !PT ;  /* 0x0000002302027c12 */ /* 0x000fe4000f8e96a5 */
[----:B------:R-:W-:-:S07]  /*13c40*/  MOV R136, R164 ;  /* 0x000000a400887202 */ /* 0x000fce0000000f00 */
.L_x_3334:
[----:B------:R-:W-:Y:S01]  /*13c50*/  I2FP.F32.U32 R137, R118 ;  /* 0x0000007600897245 */ /* 0x000fe20000201000 */
[----:B------:R-:W-:Y:S01]  /*13c60*/  IMAD.U32 R118, R114, 0x10000, RZ ;  /* 0x0001000072767824 */ /* 0x000fe200078e00ff */
[----:B------:R-:W-:Y:S01]  /*13c70*/  @P1 SHF.L.U32 R165, R110, 0x10, RZ ;  /* 0x000000106ea51819 */ /* 0x000fe200000006ff */
[----:B------:R-:W-:Y:S01]  /*13c80*/  IMAD.MOV.U32 R142, RZ, RZ, 0x2 ;  /* 0x00000002ff8e7424 */ /* 0x000fe200078e00ff */
[----:B------:R-:W-:Y:S01]  /*13c90*/  MOV R132, R6 ;  /* 0x0000000600847202 */ /* 0x000fe20000000f00 */
        /* <DEDUP_REMOVED lines=20> */
.L_x_3338:
        /* <DEDUP_REMOVED lines=12> */
.L_x_3339:
[----:B------:R-:W-:Y:S01]  /*13ea0*/  LOP3.LUT R170, R4, UR9, R3, 0x96, !PT ;  /* 0x0000000904aa7c12 */ /* 0x000fe2000f8e9603 */
[----:B------:R-:W-:Y:S01]  /*13eb0*/  IMAD.WIDE.U32 R172, R135, -0x326172a9, RZ ;  /* 0xcd9e8d5787ac7825 */ /* 0x000fe200078e00ff */
[----:B------:R-:W-:-:S03]  /*13ec0*/  UIADD3 UR35, UPT, UPT, UR8, 0x1715609d, URZ ;  /* 0x1715609d08237890 */ /* 0x000fc6000fffe0ff */
        /* <DEDUP_REMOVED lines=37> */
[----:B------:R-:W-:Y:S02]  /*14120*/  LOP3.LUT R3, R172, UR27, R171, 0x96, !PT ;  /* 0x0000001bac037c12 */ /* 0x000fe4000f8e96ab */
[----:B------:R-:W-:Y:S01]  /*14130*/  MOV R6, R170 ;  /* 0x000000aa00067202 */ /* 0x000fe20000000f00 */
[----:B------:R-:W-:-:S04]  /*14140*/  IMAD.WIDE.U32 R170, R132, -0x2daee0ad, RZ ;  /* 0xd2511f5384aa7825 */ /* 0x000fc800078e00ff */
[----:B------:R-:W-:Y:S01]  /*14150*/  IMAD.MOV.U32 R132, RZ, RZ, R136 ;  /* 0x000000ffff847224 */ /* 0x000fe200078e0088 */
[----:B------:R-:W-:Y:S01]  /*14160*/  LOP3.LUT R2, R2, UR35, R171, 0x96, !PT ;  /* 0x0000002302027c12 */ /* 0x000fe2000f8e96ab */
[----:B------:R-:W-:-:S07]  /*14170*/  IMAD.MOV.U32 R136, RZ, RZ, R170 ;  /* 0x000000ffff887224 */ /* 0x000fce00078e00aa */
.L_x_3337:
        /* <DEDUP_REMOVED lines=19> */
.L_x_3341:
        /* <DEDUP_REMOVED lines=12> */
.L_x_3342:
        /* <DEDUP_REMOVED lines=46> */
.L_x_3340:
        /* <DEDUP_REMOVED lines=11> */
[----:B------:R-:W-:Y:S02]  /*14700*/  @P1 IMAD.U32 R142, R137, 0x10000, RZ ;  /* 0x00010000898e1824 */ /* 0x000fe400078e00ff */
[----:B------:R-:W-:Y:S02]  /*14710*/  IMAD.MOV.U32 R137, RZ, RZ, 0x2 ;  /* 0x00000002ff897424 */ /* 0x000fe400078e00ff */
[----:B------:R-:W-:Y:S01]  /*14720*/  @P1 FADD.FTZ R142, R11, R142 ;  /* 0x0000008e0b8e1221 */ /* 0x000fe20000010000 */
[----:B------:R-:W-:-:S02]  /*14730*/  @!P1 MOV R142, R11 ;  /* 0x0000000b008e9202 */ /* 0x000fc40000000f00 */
[----:B------:R-:W-:Y:S01]  /*14740*/  PRMT R11, R132, 0x7610, R11 ;  /* 0x00007610840b7816 */ /* 0x000fe2000000000b */
[----:B------:R-:W-:Y:S01]  /*14750*/  IMAD.MOV.U32 R132, RZ, RZ, R6 ;  /* 0x000000ffff847224 */ /* 0x000fe200078e0006 */
[----:B------:R-:W-:Y:S02]  /*14760*/  F2FP.BF16.F32.PACK_AB R152, RZ, R142 ;  /* 0x0000008eff98723e */ /* 0x000fe400000010ff */
        /* <DEDUP_REMOVED lines=9> */
.L_x_3344:
        /* <DEDUP_REMOVED lines=12> */
.L_x_3345:
        /* <DEDUP_REMOVED lines=42> */
[----:B------:R-:W-:Y:S01]  /*14b60*/  IMAD.WIDE.U32 R170, R132, -0x2daee0ad, RZ ;  /* 0xd2511f5384aa7825 */ /* 0x000fe200078e00ff */
[----:B------:R-:W-:-:S03]  /*14b70*/  MOV R132, R136 ;  /* 0x0000008800847202 */ /* 0x000fc60000000f00 */
[----:B------:R-:W-:Y:S01]  /*14b80*/  IMAD.MOV.U32 R136, RZ, RZ, R170 ;  /* 0x000000ffff887224 */ /* 0x000fe200078e00aa */
[----:B------:R-:W-:-:S07]  /*14b90*/  LOP3.LUT R2, R2, UR35, R171, 0x96, !PT ;  /* 0x0000002302027c12 */ /* 0x000fce000f8e96ab */
.L_x_3343:
[----:B------:R-:W-:Y:S01]  /*14ba0*/  I2FP.F32.U32 R171, R132 ;  /* 0x0000008400ab7245 */ /* 0x000fe20000201000 */
[----:B------:R-:W-:Y:S01]  /*14bb0*/  IMAD.MOV.U32 R154, RZ, RZ, 0x2 ;  /* 0x00000002ff9a7424 */ /* 0x000fe200078e00ff */
[----:B------:R-:W-:Y:S02]  /*14bc0*/  ISETP.NE.AND P5, PT, R137, 0x1, PT ;  /* 0x000000018900780c */ /* 0x000fe40003fa5270 */
[----:B------:R-:W-:Y:S01]  /*14bd0*/  SHF.L.U32 R132, R119, 0x10, RZ ;  /* 0x0000001077847819 */ /* 0x000fe200000006ff */
        /* <DEDUP_REMOVED lines=16> */
.L_x_3347:
        /* <DEDUP_REMOVED lines=12> */
.L_x_3348:
        /* <DEDUP_REMOVED lines=46> */
.L_x_3346:
[----:B------:R-:W-:Y:S01]  /*15080*/  I2FP.F32.U32 R137, R132 ;  /* 0x0000008400897245 */ /* 0x000fe20000201000 */
[----:B------:R-:W-:Y:S01]  /*15090*/  HFMA2 R156, -RZ, RZ, 0, 1.1920928955078125e-07 ;  /* 0x00000002ff9c7431 */ /* 0x000fe200000001ff */
[----:B------:R-:W-:-:S03]  /*150a0*/  SHF.L.U32 R132, R115, 0x10, RZ ;  /* 0x0000001073847819 */ /* 0x000fc600000006ff */
[----:B------:R-:W-:Y:S02]  /*150b0*/  FFMA.FTZ R137, R137, R120, 1.1641532182693481445e-10 ;  /* 0x2f00000089897423 */ /* 0x000fe40000010078 */
[----:B------:R-:W-:-:S03]  /*150c0*/  FMUL.FTZ R132, R132, UR5 ;  /* 0x0000000584847c20 */ /* 0x000fc60008410000 */
[----:B------:R-:W-:Y:S01]  /*150d0*/  FSETP.GTU.FTZ.AND P5, PT, R137, UR4, PT ;  /* 0x0000000489007c0b */ /* 0x000fe2000bfbc000 */
[----:B------:R-:W-:-:S03]  /*150e0*/  IMAD.MOV.U32 R137, RZ, RZ, R6 ;  /* 0x000000ffff897224 */ /* 0x000fc600078e0006 */
[----:B------:R-:W-:Y:S02]  /*150f0*/  FSEL R140, R132, RZ, !P5 ;  /* 0x000000ff848c7208 */ /* 0x000fe40006800000 */
[----:B------:R-:W-:Y:S02]  /*15100*/  SEL R132, RZ, 0x1, P5 ;  /* 0x00000001ff847807 */ /* 0x000fe40002800000 */
[----:B------:R-:W-:Y:S01]  /*15110*/  ISETP.NE.AND P5, PT, R154, 0x1, PT ;  /* 0x000000019a00780c */ /* 0x000fe20003fa5270 */
[----:B------:R-:W-:Y:S01]  /*15120*/  FADD.FTZ R119, R119, R140 ;  /* 0x0000008c77777221 */ /* 0x000fe20000010000 */
[----:B------:R-:W-:-:S04]  /*15130*/  @P1 IMAD.U32 R140, R111, 0x10000, RZ ;  /* 0x000100006f8c1824 */ /* 0x000fc800078e00ff */
        /* <DEDUP_REMOVED lines=12> */
.L_x_3350:
        /* <DEDUP_REMOVED lines=12> */
.L_x_3351:
        /* <DEDUP_REMOVED lines=46> */
.L_x_3349:
[----:B------:R-:W-:Y:S01]  /*155a0*/  I2FP.F32.U32 R137, R137 ;  /* 0x0000008900897245 */ /* 0x000fe20000201000 */
[----:B------:R-:W-:Y:S01]  /*155b0*/  IMAD.U32 R144, R144, 0x10000, RZ ;  /* 0x0001000090907824 */ /* 0x000fe200078e00ff */
[----:B------:R-:W-:-:S03]  /*155c0*/  ISETP.NE.AND P6, PT, R156, 0x1, PT ;  /* 0x000000019c00780c */ /* 0x000fc60003fc5270 */
[----:B------:R-:W-:Y:S01]  /*155d0*/  FFMA.FTZ R137, R137, R120, 1.1641532182693481445e-10 ;  /* 0x2f00000089897423 */ /* 0x000fe20000010078 */
[----:B------:R-:W-:-:S04]  /*155e0*/  FMUL.FTZ R144, R144, UR5 ;  /* 0x0000000590907c20 */ /* 0x000fc80008410000 */
[----:B------:R-:W-:Y:S02]  /*155f0*/  FSETP.GTU.FTZ.AND P5, PT, R137, UR4, PT ;  /* 0x0000000489007c0b */ /* 0x000fe4000bfbc000 */
[----:B------:R-:W-:Y:S02]  /*15600*/  MOV R137, 0x2 ;  /* 0x0000000200897802 */ /* 0x000fe40000000f00 */
        /* <DEDUP_REMOVED lines=12> */
.L_x_3353:
        /* <DEDUP_REMOVED lines=14> */
.L_x_3354:
        /* <DEDUP_REMOVED lines=46> */
.L_x_3352:
[----:B------:R-:W-:Y:S02]  /*15a90*/  I2FP.F32.U32 R171, R144 ;  /* 0x0000009000ab7245 */ /* 0x000fe40000201000 */
[----:B------:R-:W-:Y:S02]  /*15aa0*/  PRMT R144, R115, 0x7632, R144 ;  /* 0x0000763273907816 */ /* 0x000fe40000000090 */
[----:B------:R-:W-:Y:S01]  /*15ab0*/  PRMT R117, R133, 0x5410, R117 ;  /* 0x0000541085757816 */ /* 0x000fe20000000075 */
[----:B------:R-:W-:Y:S01]  /*15ac0*/  FFMA.FTZ R120, R171, R120, 1.1641532182693481445e-10 ;  /* 0x2f000000ab787423 */ /* 0x000fe20000010078 */
[----:B------:R-:W-:Y:S01]  /*15ad0*/  PRMT R118, R118, 0x5410, R152 ;  /* 0x0000541076767816 */ /* 0x000fe20000000098 */
[----:B------:R-:W-:Y:S01]  /*15ae0*/  IMAD.U32 R144, R144, 0x10000, RZ ;  /* 0x0001000090907824 */ /* 0x000fe200078e00ff */
[----:B------:R-:W-:Y:S02]  /*15af0*/  PRMT R116, R146, 0x5410, R116 ;  /* 0x0000541092747816 */ /* 0x000fe40000000074 */
[----:B------:R-:W-:Y:S01]  /*15b00*/  FSETP.GTU.FTZ.AND P6, PT, R120, UR4, PT ;  /* 0x0000000478007c0b */ /* 0x000fe2000bfdc000 */
[----:B------:R-:W-:Y:S01]  /*15b10*/  FMUL.FTZ R144, R144, UR5 ;  /* 0x0000000590907c20 */ /* 0x000fe20008410000 */
[----:B------:R-:W-:-:S04]  /*15b20*/  @P1 PRMT R120, R111, 0x7632, R120 ;  /* 0x000076326f781816 */ /* 0x000fc80000000078 */
[----:B------:R-:W-:-:S05]  /*15b30*/  FSEL R171, R144, RZ, !P6 ;  /* 0x000000ff90ab7208 */ /* 0x000fca0007000000 */
[----:B------:R-:W-:Y:S01]  /*15b40*/  FADD.FTZ R154, R154, R171 ;  /* 0x000000ab9a9a7221 */ /* 0x000fe20000010000 */
[----:B------:R-:W-:-:S05]  /*15b50*/  @P1 SHF.L.U32 R171, R120, 0x10, RZ ;  /* 0x0000001078ab1819 */ /* 0x000fca00000006ff */
[----:B------:R-:W-:Y:S01]  /*15b60*/  @P1 FADD.FTZ R144, R154, R171 ;  /* 0x000000ab9a901221 */ /* 0x000fe20000010000 */
[----:B------:R-:W-:Y:S01]  /*15b70*/  @!P1 IMAD.MOV.U32 R144, RZ, RZ, R154 ;  /* 0x000000ffff909224 */ /* 0x000fe200078e009a */
[----:B------:R-:W-:-:S04]  /*15b80*/  SEL R154, RZ, 0x1, P6 ;  /* 0x00000001ff9a7807 */ /* 0x000fc80003000000 */
[----:B------:R-:W-:Y:S02]  /*15b90*/  F2FP.BF16.F32.PACK_AB R120, RZ, R144 ;  /* 0x00000090ff78723e */ /* 0x000fe400000010ff */
[----:B------:R-:W-:Y:S02]  /*15ba0*/  PRMT R133, R154, 0x7610, R133 ;  /* 0x000076109a857816 */ /* 0x000fe40000000085 */
[----:B------:R-:W-:Y:S01]  /*15bb0*/  PRMT R119, R119, 0x5410, R120 ;  /* 0x0000541077777816 */ /* 0x000fe20000000078 */
[----:B------:R-:W-:Y:S06]  /*15bc0*/  BRA `(.L_x_3355) ;  /* 0x0000002800487947 */ /* 0x000fec0003800000 */
.L_x_3306:
[----:B------:R-:W-:Y:S01]  /*15bd0*/  ISETP.NE.AND P2, PT, R144, 0x1, PT ;  /* 0x000000019000780c */ /* 0x000fe20003f45270 */
[----:B------:R-:W-:Y:S01]  /*15be0*/  IMAD.MOV.U32 R140, RZ, RZ, 0x2 ;  /* 0x00000002ff8c7424 */ /* 0x000fe200078e00ff */
[----:B------:R-:W-:Y:S01]  /*15bf0*/  MOV R130, R6 ;  /* 0x0000000600827202 */ /* 0x000fe20000000f00 */
[----:B0-----:R-:W-:-:S10]  /*15c00*/  IMAD.MOV.U32 R136, RZ, RZ, R122 ;  /* 0x000000ffff887224 */ /* 0x001fd400078e007a */
[----:B------:R-:W-:Y:S05]  /*15c10*/  @!P2 BRA `(.L_x_3356) ;  /* 0x00000004000ca947 */ /* 0x000fea0003800000 */
[----:B------:R-:W-:-:S13]  /*15c20*/  ISETP.NE.AND P2, PT, R144, 0x3, PT ;  /* 0x000000039000780c */ /* 0x000fda0003f45270 */
[----:B------:R-:W-:Y:S05]  /*15c30*/  @!P2 BRA `(.L_x_3357) ;  /* 0x000000000020a947 */ /* 0x000fea0003800000 */
[----:B------:R-:W-:-:S13]  /*15c40*/  ISETP.NE.AND P2, PT, R144, 0x2, PT ;  /* 0x000000029000780c */ /* 0x000fda0003f45270 */
[----:B------:R-:W-:Y:S01]  /*15c50*/  @!P2 IMAD.MOV.U32 R140, RZ, RZ, 0x3 ;  /* 0x00000003ff8ca424 */ /* 0x000fe200078e00ff */
[----:B------:R-:W-:Y:S01]  /*15c60*/  @!P2 MOV R130, R2 ;  /* 0x000000020082a202 */ /* 0x000fe20000000f00 */
[--C-:B------:R-:W-:Y:S01]  /*15c70*/  @!P2 IMAD.MOV.U32 R136, RZ, RZ, R122.reuse ;  /* 0x000000ffff88a224 */ /* 0x100fe200078e007a */
[----:B------:R-:W-:Y:S01]  /*15c80*/  @P2 IADD3 R140, PT, PT, R144, 0x1, RZ ;  /* 0x00000001908c2810 */ /* 0x000fe20007ffe0ff */
[----:B------:R-:W-:Y:S02]  /*15c90*/  @P2 IMAD.MOV.U32 R136, RZ, RZ, R122 ;  /* 0x000000ffff882224 */ /* 0x000fe400078e007a */
[----:B------:R-:W-:Y:S01]  /*15ca0*/  @P2 IMAD.MOV.U32 R130, RZ, RZ, R3 ;  /* 0x000000ffff822224 */ /* 0x000fe200078e0003 */
[----:B------:R-:W-:Y:S06]  /*15cb0*/  BRA `(.L_x_3356) ;  /* 0x0000000000e47947 */ /* 0x000fec0003800000 */
.L_x_3357:
        /* <DEDUP_REMOVED lines=12> */
.L_x_3358:
        /* <DEDUP_REMOVED lines=44> */
[----:B------:R-:W-:-:S07]  /*16040*/  LOP3.LUT R2, R2, UR35, R137, 0x96, !PT ;  /* 0x0000002302027c12 */ /* 0x000fce000f8e9689 */
.L_x_3356:
[----:B------:R-:W-:Y:S01]  /*16050*/  I2FP.F32.U32 R137, R130 ;  /* 0x0000008200897245 */ /* 0x000fe20000201000 */
[----:B------:R-:W-:Y:S01]  /*16060*/  IMAD.MOV.U32 R144, RZ, RZ, 0x2 ;  /* 0x00000002ff907424 */ /* 0x000fe200078e00ff */
[----:B-----5:R-:W-:Y:S02]  /*16070*/  SHF.L.U32 R122, R116, 0x10, RZ ;  /* 0x00000010747a7819 */ /* 0x020fe400000006ff */
[----:B------:R-:W-:Y:S01]  /*16080*/  ISETP.NE.AND P3, PT, R140, 0x1, PT ;  /* 0x000000018c00780c */ /* 0x000fe20003f65270 */
[----:B------:R-:W-:Y:S01]  /*16090*/  FFMA.FTZ R137, R137, R120, 1.1641532182693481445e-10 ;  /* 0x2f00000089897423 */ /* 0x000fe20000010078 */
[----:B------:R-:W-:Y:S01]  /*160a0*/  PRMT R116, R116, 0x7632, R116 ;  /* 0x0000763274747816 */ /* 0x000fe20000000074 */
[----:B------:R-:W-:-:S03]  /*160b0*/  FMUL.FTZ R122, R122, UR5 ;  /* 0x000000057a7a7c20 */ /* 0x000fc60008410000 */
[----:B------:R-:W-:-:S04]  /*160c0*/  FSETP.GTU.FTZ.AND P2, PT, R137, UR4, PT ;  /* 0x0000000489007c0b */ /* 0x000fc8000bf5c000 */
[----:B------:R-:W-:Y:S01]  /*160d0*/  FSEL R159, R122, RZ, !P2 ;  /* 0x000000ff7a9f7208 */ /* 0x000fe20005000000 */
[----:B------:R-:W-:Y:S01]  /*160e0*/  @P1 IMAD.U32 R122, R108, 0x10000, RZ ;  /* 0x000100006c7a1824 */ /* 0x000fe200078e00ff */
        /* <DEDUP_REMOVED lines=14> */
.L_x_3360:
        /* <DEDUP_REMOVED lines=12> */
.L_x_3361:
        /* <DEDUP_REMOVED lines=46> */
.L_x_3359:
[----:B------:R-:W-:Y:S01]  /*16570*/  I2FP.F32.U32 R137, R122 ;  /* 0x0000007a00897245 */ /* 0x000fe20000201000 */
[----:B------:R-:W-:Y:S01]  /*16580*/  IMAD.U32 R116, R116, 0x10000, RZ ;  /* 0x0001000074747824 */ /* 0x000fe200078e00ff */
[----:B------:R-:W-:Y:S01]  /*16590*/  ISETP.NE.AND P3, PT, R144, 0x1, PT ;  /* 0x000000019000780c */ /* 0x000fe20003f65270 */
[----:B------:R-:W-:Y:S01]  /*165a0*/  IMAD.MOV.U32 R130, RZ, RZ, R6 ;  /* 0x000000ffff827224 */ /* 0x000fe200078e0006 */
[----:B------:R-:W-:Y:S01]  /*165b0*/  @P1 PRMT R122, R108, 0x7632, R122 ;  /* 0x000076326c7a1816 */ /* 0x000fe2000000007a */
[----:B------:R-:W-:Y:S01]  /*165c0*/  FFMA.FTZ R137, R137, R120, 1.1641532182693481445e-10 ;  /* 0x2f00000089897423 */ /* 0x000fe20000010078 */
[----:B------:R-:W-:Y:S01]  /*165d0*/  FMUL.FTZ R116, R116, UR5 ;  /* 0x0000000574747c20 */ /* 0x000fe20008410000 */
[----:B------:R-:W-:Y:S02]  /*165e0*/  MOV R142, 0x2 ;  /* 0x00000002008e7802 */ /* 0x000fe40000000f00 */
[----:B------:R-:W-:Y:S01]  /*165f0*/  @P1 IMAD.U32 R122, R122, 0x10000, RZ ;  /* 0x000100007a7a1824 */ /* 0x000fe200078e00ff */
[----:B------:R-:W-:-:S04]  /*16600*/  FSETP.GTU.FTZ.AND P2, PT, R137, UR4, PT ;  /* 0x0000000489007c0b */ /* 0x000fc8000bf5c000 */
        /* <DEDUP_REMOVED lines=14> */
.L_x_3363:
        /* <DEDUP_REMOVED lines=12> */
.L_x_3364:
        /* <DEDUP_REMOVED lines=46> */
.L_x_3362:
[----:B------:R-:W-:Y:S01]  /*16a90*/  I2FP.F32.U32 R137, R130 ;  /* 0x0000008200897245 */ /* 0x000fe20000201000 */
[C---:B------:R-:W-:Y:S01]  /*16aa0*/  IMAD.U32 R130, R117.reuse, 0x10000, RZ ;  /* 0x0001000075827824 */ /* 0x040fe200078e00ff */
[----:B------:R-:W-:Y:S01]  /*16ab0*/  ISETP.NE.AND P3, PT, R142, 0x1, PT ;  /* 0x000000018e00780c */ /* 0x000fe20003f65270 */
[----:B------:R-:W-:Y:S01]  /*16ac0*/  IMAD.MOV.U32 R140, RZ, RZ, 0x2 ;  /* 0x00000002ff8c7424 */ /* 0x000fe200078e00ff */
[----:B------:R-:W-:Y:S01]  /*16ad0*/  PRMT R117, R117, 0x7632, R117 ;  /* 0x0000763275757816 */ /* 0x000fe20000000075 */
[----:B------:R-:W-:Y:S01]  /*16ae0*/  FFMA.FTZ R137, R137, R120, 1.1641532182693481445e-10 ;  /* 0x2f00000089897423 */ /* 0x000fe20000010078 */
[----:B------:R-:W-:-:S04]  /*16af0*/  FMUL.FTZ R130, R130, UR5 ;  /* 0x0000000582827c20 */ /* 0x000fc80008410000 */
[----:B------:R-:W-:-:S04]  /*16b00*/  FSETP.GTU.FTZ.AND P2, PT, R137, UR4, PT ;  /* 0x0000000489007c0b */ /* 0x000fc8000bf5c000 */
[----:B------:R-:W-:Y:S02]  /*16b10*/  FSEL R161, R130, RZ, !P2 ;  /* 0x000000ff82a17208 */ /* 0x000fe40005000000 */
[----:B------:R-:W-:Y:S02]  /*16b20*/  @P1 SHF.L.U32 R130, R109, 0x10, RZ ;  /* 0x000000106d821819 */ /* 0x000fe400000006ff */
        /* <DEDUP_REMOVED lines=14> */
.L_x_3366:
        /* <DEDUP_REMOVED lines=12> */
.L_x_3367:
        /* <DEDUP_REMOVED lines=46> */
.L_x_3365:
[----:B------:R-:W-:Y:S01]  /*16fb0*/  I2FP.F32.U32 R137, R130 ;  /* 0x0000008200897245 */ /* 0x000fe20000201000 */
[----:B------:R-:W-:Y:S01]  /*16fc0*/  IMAD.MOV.U32 R142, RZ, RZ, 0x2 ;  /* 0x00000002ff8e7424 */ /* 0x000fe200078e00ff */
[----:B------:R-:W-:Y:S02]  /*16fd0*/  SHF.L.U32 R117, R117, 0x10, RZ ;  /* 0x0000001075757819 */ /* 0x000fe400000006ff */
[----:B------:R-:W-:Y:S01]  /*16fe0*/  @P1 PRMT R130, R109, 0x7632, R130 ;  /* 0x000076326d821816 */ /* 0x000fe20000000082 */
[----:B------:R-:W-:Y:S01]  /*16ff0*/  FFMA.FTZ R137, R137, R120, 1.1641532182693481445e-10 ;  /* 0x2f00000089897423 */ /* 0x000fe20000010078 */
[----:B------:R-:W-:Y:S01]  /*17000*/  ISETP.NE.AND P2, PT, R140, 0x1, PT ;  /* 0x000000018c00780c */ /* 0x000fe20003f45270 */
        /* <DEDUP_REMOVED lines=18> */
.L_x_3369:
        /* <DEDUP_REMOVED lines=12> */
.L_x_3370:
        /* <DEDUP_REMOVED lines=46> */
.L_x_3368:
[----:B------:R-:W-:Y:S01]  /*174d0*/  I2FP.F32.U32 R137, R137 ;  /* 0x0000008900897245 */ /* 0x000fe20000201000 */
[----:B------:R-:W-:Y:S01]  /*174e0*/  @P1 IMAD.U32 R140, R110, 0x10000, RZ ;  /* 0x000100006e8c1824 */ /* 0x000fe200078e00ff */
[----:B------:R-:W-:Y:S01]  /*174f0*/  ISETP.NE.AND P3, PT, R142, 0x1, PT ;  /* 0x000000018e00780c */ /* 0x000fe20003f65270 */
[----:B------:R-:W-:Y:S02]  /*17500*/  IMAD.MOV.U32 R144, RZ, RZ, R6 ;  /* 0x000000ffff907224 */ /* 0x000fe400078e0006 */
[----:B------:R-:W-:-:S05]  /*17510*/  FFMA.FTZ R137, R137, R120, 1.1641532182693481445e-10 ;  /* 0x2f00000089897423 */ /* 0x000fca0000010078 */
[----:B------:R-:W-:Y:S01]  /*17520*/  FSETP.GTU.FTZ.AND P2, PT, R137, UR4, PT ;  /* 0x0000000489007c0b */ /* 0x000fe2000bf5c000 */
[----:B------:R-:W-:-:S04]  /*17530*/  IMAD.U32 R137, R118, 0x10000, RZ ;  /* 0x0001000076897824 */ /* 0x000fc800078e00ff */
[----:B------:R-:W-:-:S05]  /*17540*/  FMUL.FTZ R137, R137, UR5 ;  /* 0x0000000589897c20 */ /* 0x000fca0008410000 */
[----:B------:R-:W-:Y:S02]  /*17550*/  FSEL R165, R137, RZ, !P2 ;  /* 0x000000ff89a57208 */ /* 0x000fe40005000000 */
[----:B------:R-:W-:Y:S02]  /*17560*/  PRMT R137, R118, 0x7632, R137 ;  /* 0x0000763276897816 */ /* 0x000fe40000000089 */
[----:B------:R-:W-:Y:S01]  /*17570*/  PLOP3.LUT P2, PT, P2, PT, PT, 0x8, 0x80 ;  /* 0x000000000080781c */ /* 0x000fe2000174e170 */
        /* <DEDUP_REMOVED lines=12> */
.L_x_3372:
        /* <DEDUP_REMOVED lines=12> */
.L_x_3373:
[----:B------:R-:W-:Y:S01]  /*17700*/  LOP3.LUT R170, R4, UR9, R3, 0x96, !PT ;  /* 0x0000000904aa7c12 */ /* 0x000fe2000f8e9603 */
[----:B------:R-:W-:Y:S01]  /*17710*/  IMAD.WIDE.U32 R172, R135, -0x326172a9, RZ ;  /* 0xcd9e8d5787ac7825 */ /* 0x000fe200078e00ff */
[----:B------:R-:W-:-:S03]  /*17720*/  UIADD3 UR35, UPT, UPT, UR8, 0x1715609d, URZ ;  /* 0x1715609d08237890 */ /* 0x000fc6000fffe0ff */
        /* <DEDUP_REMOVED lines=41> */
[----:B------:R-:W-:Y:S02]  /*179c0*/  LOP3.LUT R2, R2, UR35, R171, 0x96, !PT ;  /* 0x0000002302027c12 */ /* 0x000fe4000f8e96ab */
[----:B------:R-:W-:-:S07]  /*179d0*/  MOV R136, R170 ;  /* 0x000000aa00887202 */ /* 0x000fce0000000f00 */
.L_x_3371:
        /* <DEDUP_REMOVED lines=23> */
.L_x_3375:
        /* <DEDUP_REMOVED lines=12> */
.L_x_3376:
[----:B------:R-:W-:Y:S01]  /*17c10*/  LOP3.LUT R170, R4, UR9, R3, 0x96, !PT ;  /* 0x0000000904aa7c12 */ /* 0x000fe2000f8e9603 */
[----:B------:R-:W-:Y:S01]  /*17c20*/  IMAD.WIDE.U32 R172, R135, -0x326172a9, RZ ;  /* 0xcd9e8d5787ac7825 */ /* 0x000fe200078e00ff */
[----:B------:R-:W-:-:S03]  /*17c30*/  UIADD3 UR35, UPT, UPT, UR8, 0x1715609d, URZ ;  /* 0x1715609d08237890 */ /* 0x000fc6000fffe0ff */
        /* <DEDUP_REMOVED lines=36> */
[----:B------:R-:W-:Y:S02]  /*17e80*/  UIADD3 UR35, UPT, UPT, UR9, -0x695add53, URZ ;  /* 0x96a522ad09237890 */ /* 0x000fe4000fffe0ff */
[----:B------:R-:W-:Y:S01]  /*17e90*/  IMAD.MOV.U32 R6, RZ, RZ, R170 ;  /* 0x000000ffff067224 */ /* 0x000fe200078e00aa */
[----:B------:R-:W-:Y:S01]  /*17ea0*/  LOP3.LUT R3, R172, UR27, R171, 0x96, !PT ;  /* 0x0000001bac037c12 */ /* 0x000fe2000f8e96ab */
[----:B------:R-:W-:Y:S01]  /*17eb0*/  IMAD.WIDE.U32 R170, R137, -0x2daee0ad, RZ ;  /* 0xd2511f5389aa7825 */ /* 0x000fe200078e00ff */
[----:B------:R-:W-:-:S03]  /*17ec0*/  MOV R137, R136 ;  /* 0x0000008800897202 */ /* 0x000fc60000000f00 */
[----:B------:R-:W-:Y:S01]  /*17ed0*/  IMAD.MOV.U32 R136, RZ, RZ, R170 ;  /* 0x000000ffff887224 */ /* 0x000fe200078e00aa */
[----:B------:R-:W-:-:S07]  /*17ee0*/  LOP3.LUT R2, R2, UR35, R171, 0x96, !PT ;  /* 0x0000002302027c12 */ /* 0x000fce000f8e96ab */
.L_x_3374:
[----:B------:R-:W-:Y:S02]  /*17ef0*/  I2FP.F32.U32 R137, R137 ;  /* 0x0000008900897245 */ /* 0x000fe40000201000 */
[----:B------:R-:W-:Y:S02]  /*17f00*/  SHF.L.U32 R140, R119, 0x10, RZ ;  /* 0x00000010778c7819 */ /* 0x000fe400000006ff */
[----:B------:R-:W-:Y:S01]  /*17f10*/  ISETP.NE.AND P5, PT, R144, 0x1, PT ;  /* 0x000000019000780c */ /* 0x000fe20003fa5270 */
[----:B------:R-:W-:Y:S01]  /*17f20*/  FFMA.FTZ R137, R137, R120, 1.1641532182693481445e-10 ;  /* 0x2f00000089897423 */ /* 0x000fe20000010078 */
[----:B------:R-:W-:Y:S01]  /*17f30*/  PRMT R156, R119, 0x7632, R156 ;  /* 0x00007632779c7816 */ /* 0x000fe2000000009c */
[----:B------:R-:W-:Y:S01]  /*17f40*/  FMUL.FTZ R140, R140, UR5 ;  /* 0x000000058c8c7c20 */ /* 0x000fe20008410000 */
[----:B------:R-:W-:Y:S02]  /*17f50*/  MOV R158, R6 ;  /* 0x00000006009e7202 */ /* 0x000fe40000000f00 */
[----:B------:R-:W-:Y:S01]  /*17f60*/  FSETP.GTU.FTZ.AND P4, PT, R137, UR4, PT ;  /* 0x0000000489007c0b */ /* 0x000fe2000bf9c000 */
[----:B------:R-:W-:-:S03]  /*17f70*/  @P1 IMAD.U32 R137, R111, 0x10000, RZ ;  /* 0x000100006f891824 */ /* 0x000fc600078e00ff */
        /* <DEDUP_REMOVED lines=14> */
.L_x_3378:
        /* <DEDUP_REMOVED lines=12> */
.L_x_3379:
        /* <DEDUP_REMOVED lines=46> */
.L_x_3377:
[----:B------:R-:W-:Y:S01]  /*18400*/  I2FP.F32.U32 R171, R158 ;  /* 0x0000009e00ab7245 */ /* 0x000fe20000201000 */
[----:B------:R-:W-:Y:S01]  /*18410*/  IMAD.U32 R144, R156, 0x10000, RZ ;  /* 0x000100009c907824 */ /* 0x000fe200078e00ff */
[----:B------:R-:W-:Y:S02]  /*18420*/  PRMT R118, R118, 0x5410, R154 ;  /* 0x0000541076767816 */ /* 0x000fe4000000009a */
[----:B------:R-:W-:Y:S01]  /*18430*/  PRMT R117, R152, 0x5410, R117 ;  /* 0x0000541098757816 */ /* 0x000fe20000000075 */
[----:B------:R-:W-:Y:S01]  /*18440*/  FFMA.FTZ R120, R171, R120, 1.1641532182693481445e-10 ;  /* 0x2f000000ab787423 */ /* 0x000fe20000010078 */
[----:B------:R-:W-:Y:S01]  /*18450*/  FMUL.FTZ R144, R144, UR5 ;  /* 0x0000000590907c20 */ /* 0x000fe20008410000 */
[----:B------:R-:W-:Y:S02]  /*18460*/  @P1 PRMT R171, R111, 0x7632, R171 ;  /* 0x000076326fab1816 */ /* 0x000fe400000000ab */
[----:B------:R-:W-:Y:S02]  /*18470*/  PRMT R116, R146, 0x5410, R116 ;  /* 0x0000541092747816 */ /* 0x000fe40000000074 */
[----:B------:R-:W-:Y:S01]  /*18480*/  FSETP.GTU.FTZ.AND P5, PT, R120, UR4, PT ;  /* 0x0000000478007c0b */ /* 0x000fe2000bfbc000 */
[----:B------:R-:W-:-:S03]  /*18490*/  @P1 IMAD.U32 R171, R171, 0x10000, RZ ;  /* 0x00010000abab1824 */ /* 0x000fc600078e00ff */
[----:B------:R-:W-:Y:S02]  /*184a0*/  FSEL R144, R144, RZ, !P5 ;  /* 0x000000ff90907208 */ /* 0x000fe40006800000 */
[----:B------:R-:W-:-:S03]  /*184b0*/  PLOP3.LUT P5, PT, P5, PT, PT, 0x8, 0x80 ;  /* 0x000000000080781c */ /* 0x000fc60002fae170 */
[----:B------:R-:W-:-:S05]  /*184c0*/  @P1 FADD.FTZ R144, R144, R171 ;  /* 0x000000ab90901221 */ /* 0x000fca0000010000 */
[----:B------:R-:W-:-:S04]  /*184d0*/  F2FP.BF16.F32.PACK_AB R120, RZ, R144 ;  /* 0x00000090ff78723e */ /* 0x000fc800000010ff */
[----:B------:R-:W-:-:S07]  /*184e0*/  PRMT R119, R119, 0x5410, R120 ;  /* 0x0000541077777816 */ /* 0x000fce0000000078 */
.L_x_3355:
[----:B------:R-:W-:Y:S01]  /*184f0*/  IMAD.WIDE.U32 R168, R128, 0x10, R168 ;  /* 0x0000001080a87825 */ /* 0x000fe200078e00a8 */
[----:B------:R-:W-:Y:S02]  /*18500*/  ISETP.NE.AND P6, PT, R122, RZ, PT ;  /* 0x000000ff7a00720c */ /* 0x000fe40003fc5270 */
[----:B------:R-:W-:Y:S01]  /*18510*/  SEL R122, RZ, 0x1000000, !P5 ;  /* 0x01000000ff7a7807 */ /* 0x000fe20006800000 */
[----:B------:R-:W-:Y:S01]  /*18520*/  IMAD.WIDE.U32 R166, R128, 0x8, R166 ;  /* 0x0000000880a67825 */ /* 0x000fe200078e00a6 */
[----:B------:R0:W-:Y:S01]  /*18530*/  STG.E.128 desc[UR10][R168.64], R116 ;  /* 0x00000074a8007986 */ /* 0x0001e2000c101d0a */
        /* <DEDUP_REMOVED lines=9> */
[----:B0-----:R-:W-:Y:S01]  /*185d0*/  FADD.FTZ R116, RZ, R123 ;  /* 0x0000007bff747221 */ /* 0x001fe20000010000 */
[----:B------:R-:W-:-:S02]  /*185e0*/  ISETP.NE.AND P1, PT, R138, RZ, PT ;  /* 0x000000ff8a00720c */ /* 0x000fc40003f25270 */
[----:B------:R-:W-:Y:S01]  /*185f0*/  LOP3.LUT R120, R120, R122, R171, 0xfe, !PT ;  /* 0x0000007a78787212 */ /* 0x000fe200078efeab */
[----:B------:R-:W-:Y:S01]  /*18600*/  FADD.FTZ R116, R116, R143 ;  /* 0x0000008f74747221 */ /* 0x000fe20000010000 */
[----:B------:R-:W-:Y:S02]  /*18610*/  LOP3.LUT R171, R173, R170, RZ, 0xfc, !PT ;  /* 0x000000aaadab7212 */ /* 0x000fe400078efcff */
[----:B------:R-:W-:Y:S01]  /*18620*/  SEL R173, RZ, 0x1, !P1 ;  /* 0x00000001ffad7807 */ /* 0x000fe20004800000 */
[----:B------:R-:W-:-:S03]  /*18630*/  FADD.FTZ R116, R116, R141 ;  /* 0x0000008d74747221 */ /* 0x000fc60000010000 */
[----:B------:R-:W-:Y:S01]  /*18640*/  LOP3.LUT R170, R120, R173, RZ, 0xfc, !PT ;  /* 0x000000ad78aa7212 */ /* 0x000fe200078efcff */
[----:B------:R-:W-:-:S04]  /*18650*/  FADD.FTZ R116, R116, R151 ;  /* 0x0000009774747221 */ /* 0x000fc80000010000 */
[----:B------:R-:W-:Y:S01]  /*18660*/  FADD.FTZ R116, R116, R121 ;  /* 0x0000007974747221 */ /* 0x000fe20000010000 */
[----:B------:R0:W-:Y:S03]  /*18670*/  STG.E.64 desc[UR10][R166.64], R170 ;  /* 0x000000aaa6007986 */ /* 0x0001e6000c101b0a */
        /* <DEDUP_REMOVED lines=19> */
[----:B0-----:R-:W-:Y:S06]  /*187b0*/  @!P0 BRA `(.L_x_3380) ;  /* 0x0000000000508947 */ /* 0x001fec0003800000 */
[----:B------:R-:W-:Y:S02]  /*187c0*/  SHF.L.U32 R116, R132, 0x10, RZ ;  /* 0x0000001084747819 */ /* 0x000fe400000006ff */
[----:B------:R-:W-:Y:S02]  /*187d0*/  PRMT R119, R11, 0x7104, RZ ;  /* 0x000071040b777816 */ /* 0x000fe400000000ff */
[----:B------:R-:W-:Y:S02]  /*187e0*/  LOP3.LUT R117, R116, 0xff0000, RZ, 0xc0, !PT ;  /* 0x00ff000074757812 */ /* 0x000fe400078ec0ff */
[----:B------:R-:W-:Y:S02]  /*187f0*/  LOP3.LUT R116, R133, 0xffff, RZ, 0xc0, !PT ;  /* 0x0000ffff85747812 */ /* 0x000fe400078ec0ff */
[----:B------:R-:W-:Y:S02]  /*18800*/  LOP3.LUT R168, R9, 0xff, RZ, 0xc0, !PT ;  /* 0x000000ff09a87812 */ /* 0x000fe400078ec0ff */
[----:B------:R-:W-:-:S02]  /*18810*/  PRMT R118, R117, 0x4210, R116 ;  /* 0x0000421075767816 */ /* 0x000fc40000000074 */
[----:B------:R-:W0:Y:S01]  /*18820*/  LDC.64 R116, c[0x0][0x3b8] ;  /* 0x0000ee00ff747b82 */ /* 0x000e220000000a00 */
        /* <DEDUP_REMOVED lines=13> */
.L_x_3380:
[----:B0-----:R-:W0:Y:S01]  /*18900*/  SHFL.BFLY PT, R117, R120, 0x1, 0x1f ;  /* 0x0c201f0078757f89 */ /* 0x001e2200000e0000 */
        /* <DEDUP_REMOVED lines=9> */
[----:B0-----:R-:W-:Y:S02]  /*189a0*/  FADD.FTZ R116, R138, R117 ;  /* 0x000000758a747221 */ /* 0x001fe40000010000 */
[----:B------:R-:W0:Y:S02]  /*189b0*/  S2R R138, SR_TID.X ;  /* 0x00000000008a7919 */ /* 0x000e240000002100 */
[----:B------:R-:W-:-:S04]  /*189c0*/  FMUL.FTZ R116, R116, 0.001302083372138440609 ;  /* 0x3aaaaaab74747820 */ /* 0x000fc80000410000 */
[C---:B------:R-:W-:Y:S01]  /*189d0*/  FADD.FTZ R117, -R116.reuse, R123 ;  /* 0x0000007b74757221 */ /* 0x040fe20000010100 */
[----:B------:R-:W-:-:S03]  /*189e0*/  FADD.FTZ R118, -R116, R143 ;  /* 0x0000008f74767221 */ /* 0x000fc60000010100 */
[----:B------:R-:W-:-:S04]  /*189f0*/  FFMA.FTZ R117, R117, R117, RZ ;  /* 0x0000007575757223 */ /* 0x000fc800000100ff */
[----:B------:R-:W-:Y:S01]  /*18a00*/  FFMA.FTZ R117, R118, R118, R117 ;  /* 0x0000007676757223 */ /* 0x000fe20000010075 */
[----:B------:R-:W-:-:S04]  /*18a10*/  FADD.FTZ R118, -R116, R141 ;  /* 0x0000008d74767221 */ /* 0x000fc80000010100 */
        /* <DEDUP_REMOVED lines=62> */
.L_x_3382:
[----:B------:R-:W-:Y:S05]  /*18e00*/  BSYNC.RECONVERGENT B0 ;  /* 0x0000000000007941 */ /* 0x000fea0003800200 */
.L_x_3381:
        /* <DEDUP_REMOVED lines=14> */
.L_x_3384:
[----:B------:R-:W-:Y:S05]  /*18ef0*/  BSYNC.RECONVERGENT B0 ;  /* 0x0000000000007941 */ /* 0x000fea0003800200 */
.L_x_3383:
[----:B------:R-:W1:Y:S01]  /*18f00*/  SHFL.DOWN PT, R167, R148, 0x2, 0x1f ;  /* 0x08401f0094a77f89 */ /* 0x000e6200000e0000 */
[----:B------:R-:W-:Y:S01]  /*18f10*/  I2FP.F32.U32 R150, R148 ;  /* 0x0000009400967245 */ /* 0x000fe20000201000 */
[----:B------:R-:W-:Y:S01]  /*18f20*/  IMAD.U32 R171, RZ, RZ, UR18 ;  /* 0x00000012ffab7e24 */ /* 0x000fe2000f8e00ff */
[----:B------:R-:W-:Y:S01]  /*18f30*/  ISETP.NE.AND P1, PT, R138, RZ, PT ;  /* 0x000000ff8a00720c */ /* 0x000fe20003f25270 */
[----:B0-----:R-:W0:Y:S01]  /*18f40*/  SHFL.DOWN PT, R169, R116, 0x2, 0x1f ;  /* 0x08401f0074a97f89 */ /* 0x001e2200000e0000 */
[----:B------:R-:W-:Y:S01]  /*18f50*/  ISETP.NE.AND P2, PT, RZ, UR23, PT ;  /* 0x00000017ff007c0c */ /* 0x000fe2000bf45270 */
[----:B------:R-:W-:Y:S02]  /*18f60*/  UPLOP3.LUT UP1, UPT, UPT, UPT, UP1, 0x40, 0x4 ;  /* 0x000000000004789c */ /* 0x000fe40003f2e810 */
        /* <DEDUP_REMOVED lines=24> */
[----:B------:R-:W-:Y:S01]  /*190f0*/  FFMA.FTZ R169, R118, R167, R169 ;  /* 0x000000a776a97223 */ /* 0x000fe200000100a9 */
[----:B-1----:R-:W-:Y:S02]  /*19100*/  FADD.FTZ R117, R120, R117 ;  /* 0x0000007578757221 */ /* 0x002fe40000010000 */
[----:B------:R-:W-:Y:S01]  /*19110*/  FMUL.FTZ R119, R118, R119 ;  /* 0x0000007776777220 */ /* 0x000fe20000410000 */
[----:B--2---:R-:W-:-:S03]  /*19120*/  FMUL.FTZ R167, R122, R169 ;  /* 0x000000a97aa77220 */ /* 0x004fc60000410000 */
[----:B------:R-:W-:-:S03]  /*19130*/  FMUL.FTZ R119, R119, R148 ;  /* 0x0000009477777220 */ /* 0x000fc60000410000 */
[----:B------:R-:W0:Y:S01]  /*19140*/  SHFL.IDX PT, R167, R167, RZ, 0x1f ;  /* 0x00001fffa7a77589 */ /* 0x000e2200000e0000 */
[----:B------:R-:W-:Y:S02]  /*19150*/  FFMA.FTZ R120, R122, R119, R117 ;  /* 0x000000777a787223 */ /* 0x000fe40000010075 */
[----:B------:R-:W1:Y:S03]  /*19160*/  LDC R122, c[0x0][0x448] ;  /* 0x00011200ff7a7b82 */ /* 0x000e660000000800 */
[----:B------:R-:W1:Y:S05]  /*19170*/  SHFL.IDX PT, R117, R120, RZ, 0x1f ;  /* 0x00001fff78757589 */ /* 0x000e6a00000e0000 */
[----:B------:R-:W2:Y:S01]  /*19180*/  @!P1 LDC.64 R118, c[0x0][0x3c0] ;  /* 0x0000f000ff769b82 */ /* 0x000ea20000000a00 */
[C---:B0-----:R-:W-:Y:S01]  /*19190*/  FMUL.FTZ R116, R167.reuse, R167 ;  /* 0x000000a7a7747220 */ /* 0x041fe20000410000 */
[----:B------:R-:W-:-:S04]  /*191a0*/  FSEL R152, R167, RZ, !P2 ;  /* 0x000000ffa7987208 */ /* 0x000fc80005000000 */
[----:B------:R-:W-:Y:S01]  /*191b0*/  FSEL R169, R116, RZ, P2 ;  /* 0x000000ff74a97208 */ /* 0x000fe20001000000 */
[----:B-1----:R-:W-:Y:S01]  /*191c0*/  FFMA.FTZ R122, R117, UR24, R122 ;  /* 0x00000018757a7c23 */ /* 0x002fe2000801007a */
[C---:B------:R-:W-:Y:S01]  /*191d0*/  FADD.FTZ R123, -R152.reuse, R123 ;  /* 0x0000007b987b7221 */ /* 0x040fe20000010100 */
[----:B------:R-:W0:Y:S01]  /*191e0*/  @!P1 LDC.64 R116, c[0x0][0x3c8] ;  /* 0x0000f200ff749b82 */ /* 0x000e220000000a00 */
[----:B------:R-:W-:Y:S01]  /*191f0*/  FADD.FTZ R151, -R152, R151 ;  /* 0x0000009798977221 */ /* 0x000fe20000010100 */
[----:B------:R-:W-:Y:S01]  /*19200*/  FADD.FTZ R122, R122, R169 ;  /* 0x000000a97a7a7221 */ /* 0x000fe20000010000 */
[----:B------:R-:W-:Y:S01]  /*19210*/  MOV R169, UR18 ;  /* 0x0000001200a97c02 */ /* 0x000fe20008000f00 */
[C---:B------:R-:W-:Y:S01]  /*19220*/  FADD.FTZ R149, -R152.reuse, R149 ;  /* 0x0000009598957221 */ /* 0x040fe20000010100 */
[C---:B------:R-:W-:Y:S01]  /*19230*/  FADD.FTZ R141, -R152.reuse, R141 ;  /* 0x0000008d988d7221 */ /* 0x040fe20000010100 */
[----:B------:R-:W1:Y:S01]  /*19240*/  MUFU.RSQ R146, R122 ;  /* 0x0000007a00927308 */ /* 0x000e620000001400 */
[----:B------:R-:W-:Y:S01]  /*19250*/  FADD.FTZ R121, -R152, R121 ;  /* 0x0000007998797221 */ /* 0x000fe20000010100 */
[----:B--2---:R-:W-:-:S04]  /*19260*/  @!P1 IMAD.WIDE R118, R169, 0x4, R118 ;  /* 0x00000004a9769825 */ /* 0x004fc800078e0276 */
[C---:B------:R-:W-:Y:S01]  /*19270*/  FADD.FTZ R169, -R152.reuse, R143 ;  /* 0x0000008f98a97221 */ /* 0x040fe20000010100 */
[C---:B------:R-:W-:Y:S01]  /*19280*/  FADD.FTZ R139, -R152.reuse, R139 ;  /* 0x0000008b988b7221 */ /* 0x040fe20000010100 */
[C---:B------:R-:W-:Y:S01]  /*19290*/  FADD.FTZ R125, -R152.reuse, R125 ;  /* 0x0000007d987d7221 */ /* 0x040fe20000010100 */
[C---:B------:R-:W-:Y:S01]  /*192a0*/  FADD.FTZ R129, -R152.reuse, R129 ;  /* 0x0000008198817221 */ /* 0x040fe20000010100 */
[----:B------:R2:W-:Y:S01]  /*192b0*/  @!P1 STG.E desc[UR10][R118.64], R167 ;  /* 0x000000a776009986 */ /* 0x0005e2000c10190a */
        /* <DEDUP_REMOVED lines=9> */
[----:B------:R-:W-:Y:S01]  /*19350*/  UIADD3 UR18, UPT, UPT, UR18, UR16, URZ ;  /* 0x0000001012127290 */ /* 0x000fe2000fffe0ff */
[C---:B-1----:R-:W-:Y:S01]  /*19360*/  FMUL.FTZ R143, R146.reuse, R123 ;  /* 0x0000007b928f7220 */ /* 0x042fe20000410000 */
[C---:B------:R-:W-:Y:S01]  /*19370*/  FMUL.FTZ R122, R146.reuse, R169 ;  /* 0x000000a9927a7220 */ /* 0x040fe20000410000 */
[----:B------:R-:W-:Y:S01]  /*19380*/  FMUL.FTZ R154, R146, R151 ;  /* 0x00000097929a7220 */ /* 0x000fe20000410000 */
[----:B0-----:R-:W-:Y:S01]  /*19390*/  @!P1 IMAD.WIDE R116, R171, 0x4, R116 ;  /* 0x00000004ab749825 */ /* 0x001fe200078e0274 */
[----:B------:R-:W0:Y:S03]  /*193a0*/  LDC.64 R150, c[0x0][0x428] ;  /* 0x00010a00ff967b82 */ /* 0x000e260000000a00 */
[C---:B------:R-:W-:Y:S01]  /*193b0*/  FFMA.FTZ R120, R143.reuse, R36, R32 ;  /* 0x000000248f787223 */ /* 0x040fe20000010020 */
[----:B------:R-:W-:Y:S01]  /*193c0*/  FFMA.FTZ R123, R122, R37, R33 ;  /* 0x000000257a7b7223 */ /* 0x000fe20000010021 */
[C---:B------:R-:W-:Y:S01]  /*193d0*/  FMUL.FTZ R158, R146.reuse, R149 ;  /* 0x00000095929e7220 */ /* 0x040fe20000410000 */
[----:B------:R1:W-:Y:S01]  /*193e0*/  @!P1 STG.E desc[UR10][R116.64], R146 ;  /* 0x0000009274009986 */ /* 0x0003e2000c10190a */
[----:B------:R-:W-:Y:S01]  /*193f0*/  FMUL.FTZ R141, R146, R141 ;  /* 0x0000008d928d7220 */ /* 0x000fe20000410000 */
[----:B--2---:R-:W-:Y:S01]  /*19400*/  FFMA.FTZ R118, R154, R39, R35 ;  /* 0x000000279a767223 */ /* 0x004fe20000010023 */
[----:B------:R-:W-:Y:S01]  /*19410*/  FMUL.FTZ R156, R146, R139 ;  /* 0x0000008b929c7220 */ /* 0x000fe20000410000 */
[----:B------:R-:W2:Y:S01]  /*19420*/  LDC.64 R148, c[0x0][0x430] ;  /* 0x00010c00ff947b82 */ /* 0x000ea20000000a00 */
[----:B------:R-:W-:Y:S01]  /*19430*/  FFMA.FTZ R143, R143, R60, R104 ;  /* 0x0000003c8f8f7223 */ /* 0x000fe20000010068 */
[----:B------:R-:W-:Y:S01]  /*19440*/  FADD.FTZ R139, -R152, R159 ;  /* 0x0000009f988b7221 */ /* 0x000fe20000010100 */
[----:B------:R-:W-:Y:S01]  /*19450*/  FFMA.FTZ R119, R156, R41, R29 ;  /* 0x000000299c777223 */ /* 0x000fe2000001001d */
[----:B------:R-:W-:-:S02]  /*19460*/  UISETP.GE.AND UP0, UPT, UR18, UR17, UPT ;  /* 0x000000111200728c */ /* 0x000fc4000bf06270 */
[----:B------:R-:W-:Y:S01]  /*19470*/  FMUL.FTZ R139, R146, R139 ;  /* 0x0000008b928b7220 */ /* 0x000fe20000410000 */
[----:B-1----:R-:W-:Y:S01]  /*19480*/  F2FP.BF16.F32.PACK_AB R116, R123, R120 ;  /* 0x000000787b74723e */ /* 0x002fe200000010ff */
[----:B------:R-:W-:Y:S01]  /*19490*/  FADD.FTZ R123, -R152, R131 ;  /* 0x00000083987b7221 */ /* 0x000fe20000010100 */
[----:B------:R-:W-:Y:S01]  /*194a0*/  FFMA.FTZ R117, R141, R38, R34 ;  /* 0x000000268d757223 */ /* 0x000fe20000010022 */
[----:B------:R-:W-:Y:S01]  /*194b0*/  FMUL.FTZ R131, R146, R121 ;  /* 0x0000007992837220 */ /* 0x000fe20000410000 */
[----:B------:R-:W-:Y:S01]  /*194c0*/  FFMA.FTZ R121, R158, R43, R31 ;  /* 0x0000002b9e797223 */ /* 0x000fe2000001001f */
[----:B------:R-:W-:Y:S01]  /*194d0*/  FMUL.FTZ R123, R146, R123 ;  /* 0x0000007b927b7220 */ /* 0x000fe20000410000 */
[----:B------:R-:W-:Y:S01]  /*194e0*/  FFMA.FTZ R158, R158, R67, R103 ;  /* 0x000000439e9e7223 */ /* 0x000fe20000010067 */
[----:B------:R-:W-:Y:S01]  /*194f0*/  F2FP.BF16.F32.PACK_AB R117, R118, R117 ;  /* 0x000000757675723e */ /* 0x000fe200000010ff */
[----:B------:R-:W-:Y:S01]  /*19500*/  FFMA.FTZ R118, R131, R40, R28 ;  /* 0x0000002883767223 */ /* 0x000fe2000001001c */
[C---:B------:R-:W-:Y:S01]  /*19510*/  FFMA.FTZ R120, R123.reuse, R42, R30 ;  /* 0x0000002a7b787223 */ /* 0x040fe2000001001e */
[----:B------:R-:W-:Y:S01]  /*19520*/  FFMA.FTZ R123, R123, R66, R102 ;  /* 0x000000427b7b7223 */ /* 0x000fe20000010066 */
[----:B------:R-:W-:Y:S01]  /*19530*/  FFMA.FTZ R141, R141, R62, R106 ;  /* 0x0000003e8d8d7223 */ /* 0x000fe2000001006a */
[----:B------:R-:W-:Y:S01]  /*19540*/  FFMA.FTZ R131, R131, R64, R100 ;  /* 0x0000004083837223 */ /* 0x000fe20000010064 */
[----:B------:R-:W-:-:S02]  /*19550*/  F2FP.BF16.F32.PACK_AB R118, R119, R118 ;  /* 0x000000767776723e */ /* 0x000fc400000010ff */
[----:B------:R-:W-:Y:S01]  /*19560*/  F2FP.BF16.F32.PACK_AB R123, R158, R123 ;  /* 0x0000007b9e7b723e */ /* 0x000fe200000010ff */
[----:B------:R-:W-:Y:S01]  /*19570*/  FFMA.FTZ R158, R156, R65, R101 ;  /* 0x000000419c9e7223 */ /* 0x000fe20000010065 */
[----:B------:R-:W-:Y:S01]  /*19580*/  F2FP.BF16.F32.PACK_AB R119, R121, R120 ;  /* 0x000000787977723e */ /* 0x000fe200000010ff */
[----:B0-----:R-:W-:-:S04]  /*19590*/  IMAD.WIDE.U32 R120, R124, 0x10, R150 ;  /* 0x000000107c787825 */ /* 0x001fc800078e0096 */
[----:B------:R-:W-:Y:S01]  /*195a0*/  FFMA.FTZ R156, R154, R63, R107 ;  /* 0x0000003f9a9c7223 */ /* 0x000fe2000001006b */
[----:B------:R-:W-:Y:S01]  /*195b0*/  FFMA.FTZ R154, R122, R61, R105 ;  /* 0x0000003d7a9a7223 */ /* 0x000fe20000010069 */
[----:B------:R-:W-:Y:S01]  /*195c0*/  F2FP.BF16.F32.PACK_AB R122, R158, R131 ;  /* 0x000000839e7a723e */ /* 0x000fe200000010ff */
[----:B------:R-:W-:Y:S01]  /*195d0*/  FADD.FTZ R131, -R152, R140 ;  /* 0x0000008c98837221 */ /* 0x000fe20000010100 */
[----:B------:R0:W-:Y:S03]  /*195e0*/  STG.E.128 desc[UR10][R120.64], R116 ;  /* 0x0000007478007986 */ /* 0x0001e6000c101d0a */
[----:B------:R-:W-:Y:S01]  /*195f0*/  FMUL.FTZ R131, R146, R131 ;  /* 0x0000008392837220 */ /* 0x000fe20000410000 */
[----:B0-----:R-:W-:Y:S01]  /*19600*/  F2FP.BF16.F32.PACK_AB R121, R156, R141 ;  /* 0x0000008d9c79723e */ /* 0x001fe200000010ff */
[----:B--2---:R-:W-:Y:S01]  /*19610*/  IMAD.WIDE.U32 R116, R124, 0x10, R148 ;  /* 0x000000107c747825 */ /* 0x004fe200078e0094 */
[----:B------:R-:W-:-:S03]  /*19620*/  F2FP.BF16.F32.PACK_AB R120, R154, R143 ;  /* 0x0000008f9a78723e */ /* 0x000fc600000010ff */
[C---:B------:R-:W-:Y:S01]  /*19630*/  FADD.FTZ R119, -R152.reuse, R142 ;  /* 0x0000008e98777221 */ /* 0x040fe20000010100 */
[----:B------:R-:W-:Y:S01]  /*19640*/  FADD.FTZ R141, -R152, R144 ;  /* 0x00000090988d7221 */ /* 0x000fe20000010100 */
[C---:B------:R-:W-:Y:S01]  /*19650*/  FMUL.FTZ R124, R146.reuse, R155 ;  /* 0x0000009b927c7220 */ /* 0x040fe20000410000 */
[C---:B------:R-:W-:Y:S01]  /*19660*/  FMUL.FTZ R154, R146.reuse, R157 ;  /* 0x0000009d929a7220 */ /* 0x040fe20000410000 */
[----:B------:R0:W-:Y:S01]  /*19670*/  STG.E.128 desc[UR10][R116.64], R120 ;  /* 0x0000007874007986 */ /* 0x0001e2000c101d0a */
[----:B------:R-:W-:Y:S01]  /*19680*/  FMUL.FTZ R144, R146, R163 ;  /* 0x000000a392907220 */ /* 0x000fe20000410000 */
[----:B------:R-:W-:-:S04]  /*19690*/  IMAD.WIDE.U32 R142, R126, 0x10, R148 ;  /* 0x000000107e8e7825 */ /* 0x000fc800078e0094 */
[----:B------:R-:W-:-:S04]  /*196a0*/  IMAD.WIDE.U32 R148, R128, 0x10, R148 ;  /* 0x0000001080947825 */ /* 0x000fc800078e0094 */
[----:B0-----:R-:W-:Y:S01]  /*196b0*/  FADD.FTZ R117, -R152, R130 ;  /* 0x0000008298757221 */ /* 0x001fe20000010100 */
        /* <DEDUP_REMOVED lines=10> */
[C---:B------:R-:W-:Y:S01]  /*19760*/  FMUL.FTZ R125, R146.reuse, R145 ;  /* 0x00000091927d7220 */ /* 0x040fe20000410000 */
[C---:B------:R-:W-:Y:S01]  /*19770*/  FMUL.FTZ R127, R146.reuse, R153 ;  /* 0x00000099927f7220 */ /* 0x040fe20000410000 */
[C---:B------:R-:W-:Y:S01]  /*19780*/  FMUL.FTZ R145, R146.reuse, R161 ;  /* 0x000000a192917220 */ /* 0x040fe20000410000 */
[C---:B------:R-:W-:Y:S01]  /*19790*/  FMUL.FTZ R129, R146.reuse, R165 ;  /* 0x000000a592817220 */ /* 0x040fe20000410000 */
[----:B------:R-:W-:Y:S01]  /*197a0*/  F2FP.BF16.F32.PACK_AB R116, R117, R116 ;  /* 0x000000747574723e */ /* 0x000fe200000010ff */
[----:B------:R-:W-:Y:S01]  /*197b0*/  FMUL.FTZ R146, R146, R141 ;  /* 0x0000008d92927220 */ /* 0x000fe20000410000 */
[----:B------:R-:W-:Y:S01]  /*197c0*/  F2FP.BF16.F32.PACK_AB R117, R119, R118 ;  /* 0x000000767775723e */ /* 0x000fe200000010ff */
[----:B------:R-:W-:-:S04]  /*197d0*/  IMAD.WIDE.U32 R140, R126, 0x10, R150 ;  /* 0x000000107e8c7825 */ /* 0x000fc800078e0096 */
[----:B------:R-:W-:Y:S01]  /*197e0*/  FFMA.FTZ R118, R125, R48, R20 ;  /* 0x000000307d767223 */ /* 0x000fe20000010014 */
[----:B------:R-:W-:Y:S01]  /*197f0*/  FFMA.FTZ R119, R124, R49, R21 ;  /* 0x000000317c777223 */ /* 0x000fe20000010015 */
[----:B------:R-:W-:Y:S01]  /*19800*/  FFMA.FTZ R126, R127, R50, R22 ;  /* 0x000000327f7e7223 */ /* 0x000fe20000010016 */
[----:B------:R-:W-:Y:S01]  /*19810*/  FFMA.FTZ R147, R154, R51, R23 ;  /* 0x000000339a937223 */ /* 0x000fe20000010017 */
[----:B------:R-:W-:-:S04]  /*19820*/  IMAD.WIDE.U32 R150, R128, 0x10, R150 ;  /* 0x0000001080967825 */ /* 0x000fc800078e0096 */
        /* <DEDUP_REMOVED lines=9> */
[----:B------:R-:W-:Y:S01]  /*198c0*/  F2FP.BF16.F32.PACK_AB R120, R125, R126 ;  /* 0x0000007e7d78723e */ /* 0x000fe200000010ff */
[----:B------:R-:W-:Y:S01]  /*198d0*/  FFMA.FTZ R125, R144, R53, R17 ;  /* 0x00000035907d7223 */ /* 0x000fe20000010011 */
        /* <DEDUP_REMOVED lines=11> */
[----:B------:R-:W-:Y:S01]  /*19990*/  F2FP.BF16.F32.PACK_AB R125, R127, R126 ;  /* 0x0000007e7f7d723e */ /* 0x000fe200000010ff */
[C---:B------:R-:W-:Y:S01]  /*199a0*/  FFMA.FTZ R126, R129.reuse, R56, R12 ;  /* 0x00000038817e7223 */ /* 0x040fe2000001000c */
[C---:B------:R-:W-:Y:S01]  /*199b0*/  FFMA.FTZ R127, R130.reuse, R57, R13 ;  /* 0x00000039827f7223 */ /* 0x040fe2000001000d */
[----:B------:R-:W-:Y:S01]  /*199c0*/  FFMA.FTZ R129, R129, R80, R84 ;  /* 0x0000005081817223 */ /* 0x000fe20000010054 */
[----:B------:R-:W-:Y:S01]  /*199d0*/  FFMA.FTZ R130, R130, R81, R85 ;  /* 0x0000005182827223 */ /* 0x000fe20000010055 */
[----:B------:R-:W-:Y:S01]  /*199e0*/  FFMA.FTZ R146, R146, R83, R87 ;  /* 0x0000005392927223 */ /* 0x000fe20000010057 */
[----:B------:R-:W-:Y:S01]  /*199f0*/  FFMA.FTZ R152, R152, R79, R91 ;  /* 0x0000004f98987223 */ /* 0x000fe2000001005b */
[----:B------:R-:W-:Y:S01]  /*19a00*/  F2FP.BF16.F32.PACK_AB R126, R127, R126 ;  /* 0x0000007e7f7e723e */ /* 0x000fe200000010ff */
[----:B------:R0:W-:Y:S01]  /*19a10*/  STG.E.128 desc[UR10][R140.64], R116 ;  /* 0x000000748c007986 */ /* 0x0001e2000c101d0a */
[----:B------:R-:W-:Y:S01]  /*19a20*/  F2FP.BF16.F32.PACK_AB R127, R147, R128 ;  /* 0x00000080937f723e */ /* 0x000fe200000010ff */
        /* <DEDUP_REMOVED lines=12> */
.L_x_3386:
        /* <DEDUP_REMOVED lines=9> */
.L_x_13585:


//--------------------- .text._ZN10layer_norm31ln_parallel_residual_fwd_kernelINS_13Kernel_traitsIf13__nv_bfloat16S2_S2_fjLj3072ELj1ELj1ELj4ELj16ENS_18Kernel_traits_baseILj3072EfS2_S2_S2_fjLj128EEEEELb1ELb1ELb0EEEvNS_9FwdParamsE --------------------------
	.section	.text._ZN10layer_norm31ln_parallel_residual_fwd_kernelINS_13Kernel_traitsIf13__nv_bfloat16S2_S2_fjLj3072ELj1ELj1ELj4ELj16ENS_18Kernel_traits_baseILj3072EfS2_S2_S2_fjLj128EEEEELb1ELb1ELb0EEEvNS_9FwdParamsE,"ax",@progbits
	.align	128
        .global         _ZN10layer_norm31ln_parallel_residual_fwd_kernelINS_13Kernel_traitsIf13__nv_bfloat16S2_S2_fjLj3072ELj1ELj1ELj4ELj16ENS_18Kernel_traits_baseILj3072EfS2_S2_S2_fjLj128EEEEELb1ELb1ELb0EEEvNS_9FwdParamsE
        .type           _ZN10layer_norm31ln_parallel_residual_fwd_kernelINS_13Kernel_traitsIf13__nv_bfloat16S2_S2_fjLj3072ELj1ELj1ELj4ELj16ENS_18Kernel_traits_baseILj3072EfS2_S2_S2_fjLj128EEEEELb1ELb1ELb0EEEvNS_9FwdParamsE,@function
        .size           _ZN10layer_norm31ln_parallel_residual_fwd_kernelINS_13Kernel_traitsIf13__nv_bfloat16S2_S2_fjLj3072ELj1ELj1ELj4ELj16ENS_18Kernel_traits_baseILj3072EfS2_S2_S2_fjLj128EEEEELb1ELb1ELb0EEEvNS_9FwdParamsE,(.L_x_13586 - _ZN10layer_norm31ln_parallel_residual_fwd_kernelINS_13Kernel_traitsIf13__nv_bfloat16S2_S2_fjLj3072ELj1ELj1ELj4ELj16ENS_18Kernel_traits_baseILj3072EfS2_S2_S2_fjLj128EEEEELb1ELb1ELb0EEEvNS_9FwdParamsE)
        .other          _ZN10layer_norm31ln_parallel_residual_fwd_kernelINS_13Kernel_traitsIf13__nv_bfloat16S2_S2_fjLj3072ELj1ELj1ELj4ELj16ENS_18Kernel_traits_baseILj3072EfS2_S2_S2_fjLj128EEEEELb1ELb1ELb0EEEvNS_9FwdParamsE,@"STO_CUDA_ENTRY STV_DEFAULT"
_ZN10layer_norm31ln_parallel_residual_fwd_kernelINS_13Kernel_traitsIf13__nv_bfloat16S2_S2_fjLj3072ELj1ELj1ELj4ELj16ENS_18Kernel_traits_baseILj3072EfS2_S2_S2_fjLj128EEEEELb1ELb1ELb0EEEvNS_9FwdParamsE:
.text._ZN10layer_norm31ln_parallel_residual_fwd_kernelINS_13Kernel_traitsIf13__nv_bfloat16S2_S2_fjLj3072ELj1ELj1ELj4ELj16ENS_18Kernel_traits_baseILj3072EfS2_S2_S2_fjLj128EEEEELb1ELb1ELb0EEEvNS_9FwdParamsE:
        /* <DEDUP_REMOVED lines=86> */
.L_x_3388:
[C---:B------:R-:W-:Y:S01]  /*0560*/  ISETP.GE.U32.AND P0, PT, R2.reuse, 0x100, PT ;  /* 0x000001000200780c */ /* 0x040fe20003f06070 */
[----:B------:R-:W-:Y:S01]  /*0570*/  IMAD.MOV.U32 R7, RZ, RZ, R124 ;  /* 0x000000ffff077224 */ /* 0x000fe200078e007c */
[C---:B------:R-:W-:Y:S02]  /*0580*/  ISETP.GE.U32.AND P2, PT, R2.reuse, 0x180, PT ;  /* 0x000001800200780c */ /* 0x040fe40003f46070 */
[----:B------:R-:W-:-:S09]  /*0590*/  ISETP.GE.U32.AND P1, PT, R2, 0x80, PT ;  /* 0x000000800200780c */ /* 0x000fd20003f26070 */
        /* <DEDUP_REMOVED lines=26> */
.L_x_3389:
[----:B------:R-:W-:Y:S05]  /*0740*/  BSYNC.RECONVERGENT B0 ;  /* 0x0000000000007941 */ /* 0x000fea0003800200 */
.L_x_3387:
[----:B------:R-:W1:Y:S02]  /*0750*/  LDCU UR4, c[0x0][0x384] ;  /* 0x00007080ff0477ac */ /* 0x000e640008000800 */
[----:B-1----:R-:W-:-:S06]  /*0760*/  UISETP.GE.AND UP0, UPT, UR6, UR4, UPT ;  /* 0x000000040600728c */ /* 0x002fcc000bf06270 */
[----:B------:R-:W-:-:S13]  /*0770*/  PLOP3.LUT P0, PT, PT, PT, UP0, 0x80, 0x8 ;  /* 0x000000000008781c */ /* 0x000fda0003f0f008 */
[----:B------:R-:W-:Y:S05]  /*0780*/  @P0 EXIT ;  /* 0x000000000000094d */ /* 0x000fea0003800000 */
[----:B------:R-:W-:Y:S01]  /*0790*/  IMAD.HI.U32 R9, R3, -0x2daee0ad, RZ ;  /* 0xd2511f5303097827 */ /* 0x000fe200078e00ff */
[----:B------:R-:W1:Y:S01]  /*07a0*/  LDCU.U8 UR4, c[0x0][0x410] ;  /* 0x00008200ff0477ac */ /* 0x000e620008000000 */
[----:B------:R-:W-:Y:S02]  /*07b0*/  LOP3.LUT R69, R6, 0x3, RZ, 0xc0, !PT ;  /* 0x0000000306457812 */ /* 0x000fe400078ec0ff */
[C---:B------:R-:W-:Y:S01]  /*07c0*/  IMAD.HI.U32 R7, R0.reuse, -0x326172a9, RZ ;  /* 0xcd9e8d5700077827 */ /* 0x040fe200078e00ff */
[----:B------:R-:W-:Y:S01]  /*07d0*/  LOP3.LUT R9, R9, UR9, RZ, 0x3c, !PT ;  /* 0x0000000909097c12 */ /* 0x000fe2000f8e3cff */
[----:B------:R-:W2:Y:S02]  /*07e0*/  LDCU UR36, c[0x0][0x388] ;  /* 0x00007100ff2477ac */ /* 0x000ea40008000800 */
[----:B0-----:R-:W-:Y:S01]  /*07f0*/  IMAD R11, R0, -0x326172a9, RZ ;  /* 0xcd9e8d57000b7824 */ /* 0x001fe200078e02ff */
[----:B------:R-:W-:Y:S01]  /*0800*/  LOP3.LUT R7, R4, UR8, R7, 0x96, !PT ;  /* 0x0000000804077c12 */ /* 0x000fe2000f8e9607 */
[----:B------:R-:W-:Y:S01]  /*0810*/  IMAD.HI.U32 R10, R9, -0x326172a9, RZ ;  /* 0xcd9e8d57090a7827 */ /* 0x000fe200078e00ff */
[----:B------:R-:W0:Y:S03]  /*0820*/  LDCU UR7, c[0x0][0x400] ;  /* 0x00008000ff0777ac */ /* 0x000e260008000800 */
        /* <DEDUP_REMOVED lines=11> */
[----:B------:R-:W0:Y:S03]  /*08e0*/  LDCU.64 UR16, c[0x0][0x380] ;  /* 0x00007000ff1077ac */ /* 0x000e260008000a00 */
[----:B------:R-:W-:Y:S01]  /*08f0*/  IMAD R11, R12, -0x326172a9, RZ ;  /* 0xcd9e8d570c0b7824 */ /* 0x000fe200078e02ff */
[----:B------:R-:W-:Y:S01]  /*0900*/  LOP3.LUT R9, R14, UR20, R9, 0x96, !PT ;  /* 0x000000140e097c12 */ /* 0x000fe2000f8e9609 */
[----:B------:R-:W-:Y:S01]  /*0910*/  IMAD R14, R10, -0x2daee0ad, RZ ;  /* 0xd2511f530a0e7824 */ /* 0x000fe200078e02ff */
[----:B------:R-:W-:Y:S01]  /*0920*/  UPLOP3.LUT UP1, UPT, UPT, UPT, UPT, 0x40, 0x4 ;  /* 0x000000000004789c */ /* 0x000fe20003f2e870 */
[----:B------:R-:W-:Y:S01]  /*0930*/  IMAD.HI.U32 R10, R7, -0x326172a9, RZ ;  /* 0xcd9e8d57070a7827 */ /* 0x000fe200078e00ff */
[----:B-1----:R-:W-:-:S03]  /*0940*/  UISETP.NE.AND UP2, UPT, UR4, URZ, UPT ;  /* 0x000000ff0400728c */ /* 0x002fc6000bf45270 */
        /* <DEDUP_REMOVED lines=25> */
[----:B------:R-:W-:Y:S02]  /*0ae0*/  LOP3.LUT R10, R11, UR30, R10, 0x96, !PT ;  /* 0x0000001e0b0a7c12 */ /* 0x000fe4000f8e960a */
[C---:B------:R-:W-:Y:S01]  /*0af0*/  LOP3.LUT R11, R5.reuse, 0x7f, RZ, 0xc0, !PT ;  /* 0x0000007f050b7812 */ /* 0x040fe200078ec0ff */
[----:B------:R-:W-:Y:S01]  /*0b00*/  IMAD.SHL.U32 R5, R5, 0x2, RZ ;  /* 0x0000000205057824 */ /* 0x000fe200078e00ff */
[----:B------:R-:W-:Y:S01]  /*0b10*/  LOP3.LUT R12, R13, UR31, R12, 0x96, !PT ;  /* 0x0000001f0d0c7c12 */ /* 0x000fe2000f8e960c */
[----:B------:R-:W-:Y:S01]  /*0b20*/  IMAD R14, R7, -0x326172a9, RZ ;  /* 0xcd9e8d57070e7824 */ /* 0x000fe200078e02ff */
[----:B------:R-:W-:Y:S01]  /*0b30*/  VIADDMNMX R8, R11, -R8, RZ, !PT ;  /* 0x800000080b087246 */ /* 0x000fe200078001ff */
[----:B------:R-:W-:Y:S01]  /*0b40*/  IMAD R13, R125, -0x20, R11 ;  /* 0xffffffe07d0d7824 */ /* 0x000fe200078e020b */
[----:B------:R-:W-:Y:S01]  /*0b50*/  LOP3.LUT R5, R5, 0xffffff00, RZ, 0xc0, !PT ;  /* 0xffffff0005057812 */ /* 0x000fe200078ec0ff */
[----:B------:R-:W-:Y:S01]  /*0b60*/  IMAD R16, R9, -0x2daee0ad, RZ ;  /* 0xd2511f5309107824 */ /* 0x000fe200078e02ff */
[----:B------:R-:W-:Y:S01]  /*0b70*/  VIMNMX R8, PT, PT, R8, 0x20, PT ;  /* 0x0000002008087848 */ /* 0x000fe20003fe0100 */
[----:B------:R-:W-:Y:S01]  /*0b80*/  IMAD.HI.U32 R7, R12, -0x326172a9, RZ ;  /* 0xcd9e8d570c077827 */ /* 0x000fe200078e00ff */
[----:B------:R-:W-:-:S03]  /*0b90*/  VIMNMX R13, PT, PT, RZ, R13, !PT ;  /* 0x0000000dff0d7248 */ /* 0x000fc60007fe0100 */
[----:B------:R-:W-:Y:S01]  /*0ba0*/  IMAD R8, R8, 0x8, R5 ;  /* 0x0000000808087824 */ /* 0x000fe200078e0205 */
[----:B------:R-:W-:Y:S01]  /*0bb0*/  LOP3.LUT R7, R14, UR32, R7, 0x96, !PT ;  /* 0x000000200e077c12 */ /* 0x000fe2000f8e9607 */
[----:B------:R-:W-:Y:S01]  /*0bc0*/  IMAD.HI.U32 R9, R10, -0x2daee0ad, RZ ;  /* 0xd2511f530a097827 */ /* 0x000fe200078e00ff */
[----:B------:R-:W-:Y:S02]  /*0bd0*/  VIMNMX R14, PT, PT, R13, 0x20, PT ;  /* 0x000000200d0e7848 */ /* 0x000fe40003fe0100 */
[----:B------:R-:W-:Y:S01]  /*0be0*/  I2FP.F32.U32 R8, R8 ;  /* 0x0000000800087245 */ /* 0x000fe20000201000 */
[----:B------:R-:W-:Y:S01]  /*0bf0*/  IMAD R12, R12, -0x326172a9, RZ ;  /* 0xcd9e8d570c0c7824 */ /* 0x000fe200078e02ff */
[----:B------:R-:W-:Y:S01]  /*0c00*/  LOP3.LUT R9, R16, UR33, R9, 0x96, !PT ;  /* 0x0000002110097c12 */ /* 0x000fe2000f8e9609 */
[----:B------:R-:W-:Y:S01]  /*0c10*/  IMAD R11, R10, -0x2daee0ad, RZ ;  /* 0xd2511f530a0b7824 */ /* 0x000fe200078e02ff */
[----:B------:R1:W0:Y:S01]  /*0c20*/  MUFU.RCP R122, R8 ;  /* 0x00000008007a7308 */ /* 0x0002220000001000 */
[----:B------:R-:W-:-:S04]  /*0c30*/  IMAD.HI.U32 R68, R7, -0x2daee0ad, RZ ;  /* 0xd2511f5307447827 */ /* 0x000fc800078e00ff */
[----:B------:R-:W-:Y:S01]  /*0c40*/  IMAD.HI.U32 R25, R9, -0x326172a9, RZ ;  /* 0xcd9e8d5709197827 */ /* 0x000fe200078e00ff */
[----:B------:R-:W-:-:S03]  /*0c50*/  LOP3.LUT R68, R11, UR35, R68, 0x96, !PT ;  /* 0x000000230b447c12 */ /* 0x000fc6000f8e9644 */
[----:B------:R-:W-:Y:S02]  /*0c60*/  IMAD R121, R14, 0x8, R5 ;  /* 0x000000080e797824 */ /* 0x000fe400078e0205 */
[----:B------:R-:W-:Y:S01]  /*0c70*/  HFMA2 R5, -RZ, RZ, 0, 0 ;  /* 0x00000000ff057431 */ /* 0x000fe200000001ff */
[----:B------:R-:W-:Y:S01]  /*0c80*/  LOP3.LUT R25, R12, UR34, R25, 0x96, !PT ;  /* 0x000000220c197c12 */ /* 0x000fe2000f8e9619 */
[----:B------:R-:W-:Y:S02]  /*0c90*/  IMAD R72, R7, -0x2daee0ad, RZ ;  /* 0xd2511f5307487824 */ /* 0x000fe400078e02ff */
[----:B-1234-:R-:W-:-:S07]  /*0ca0*/  IMAD R70, R9, -0x326172a9, RZ ;  /* 0xcd9e8d5709467824 */ /* 0x01efce00078e02ff */
.L_x_3770:
        /* <DEDUP_REMOVED lines=9> */
[----:B------:R-:W1:Y:S01]  /*0d40*/  LDC.64 R46, c[0x0][0x390] ;  /* 0x0000e400ff2e7b82 */ /* 0x000e620000000a00 */
[----:B------:R-:W-:Y:S02]  /*0d50*/  ISETP.NE.U32.AND P1, PT, RZ, UR12, PT ;  /* 0x0000000cff007c0c */ /* 0x000fe4000bf25070 */
[----:B------:R-:W-:Y:S02]  /*0d60*/  ISETP.NE.AND.EX P0, PT, RZ, UR15, PT, P0 ;  /* 0x0000000fff007c0c */ /* 0x000fe4000bf05300 */
[----:B------:R-:W-:-:S11]  /*0d70*/  ISETP.NE.AND.EX P1, PT, RZ, UR13, PT, P1 ;  /* 0x0000000dff007c0c */ /* 0x000fd6000bf25310 */
[----:B------:R-:W2:Y:S08]  /*0d80*/  @P0 LDC.64 R44, c[0x0][0x3a0] ;  /* 0x0000e800ff2c0b82 */ /* 0x000eb00000000a00 */
[----:B------:R-:W3:Y:S01]  /*0d90*/  @P1 LDC.64 R18, c[0x0][0x398] ;  /* 0x0000e600ff121b82 */ /* 0x000ee20000000a00 */
[----:B--2---:R-:W-:-:S05]  /*0da0*/  @P0 IMAD.WIDE.U32 R44, R55, 0x10, R44 ;  /* 0x00000010372c0825 */ /* 0x004fca00078e002c */
[----:B------:R1:W2:Y:S01]  /*0db0*/  @P0 LDG.E.128 R32, desc[UR10][R44.64] ;  /* 0x0000000a2c200981 */ /* 0x0002a2000c1e1d00 */
[----:B------:R-:W-:Y:S01]  /*0dc0*/  UISETP.NE.U32.AND UP0, UPT, UR12, URZ, UPT ;  /* 0x000000ff0c00728c */ /* 0x000fe2000bf05070 */
[----:B---3--:R-:W-:-:S04]  /*0dd0*/  @P1 IMAD.WIDE.U32 R18, R55, 0x10, R18 ;  /* 0x0000001037121825 */ /* 0x008fc800078e0012 */
[----:B-1----:R-:W-:Y:S01]  /*0de0*/  IMAD.WIDE.U32 R44, R55, 0x10, R46 ;  /* 0x00000010372c7825 */ /* 0x002fe200078e002e */
[----:B------:R-:W-:Y:S01]  /*0df0*/  UISETP.NE.AND.EX UP0, UPT, UR13, URZ, UPT, UP0 ;  /* 0x000000ff0d00728c */ /* 0x000fe2000bf05300 */
[----:B------:R1:W5:Y:S04]  /*0e00*/  @P1 LDG.E.128 R28, desc[UR10][R18.64] ;  /* 0x0000000a121c1981 */ /* 0x000368000c1e1d00 */
[----:B------:R-:W5:Y:S01]  /*0e10*/  LDG.E.128 R44, desc[UR10][R44.64] ;  /* 0x0000000a2c2c7981 */ /* 0x000f62000c1e1d00 */
[----:B--2---:R-:W-:Y:S02]  /*0e20*/  PRMT R56, R35, 0x7632, R56 ;  /* 0x0000763223387816 */ /* 0x004fe40000000038 */
[----:B------:R-:W-:Y:S02]  /*0e30*/  PRMT R74, R34, 0x7632, R74 ;  /* 0x00007632224a7816 */ /* 0x000fe4000000004a */
[----:B-1----:R-:W-:-:S02]  /*0e40*/  PRMT R19, R33, 0x7632, R19 ;  /* 0x0000763221137816 */ /* 0x002fc40000000013 */
        /* <DEDUP_REMOVED lines=18> */
.L_x_3395:
        /* <DEDUP_REMOVED lines=13> */
.L_x_3397:
[----:B0-----:R-:W-:Y:S05]  /*1040*/  BSYNC.RECONVERGENT B2 ;  /* 0x0000000000027941 */ /* 0x001fea0003800200 */
.L_x_3396:
        /* <DEDUP_REMOVED lines=42> */
[----:B------:R-:W-:-:S07]  /*12f0*/  IMAD.MOV.U32 R50, RZ, RZ, RZ ;  /* 0x000000ffff327224 */ /* 0x000fce00078e00ff */
.L_x_3394:
[----:B0-----:R-:W-:Y:S05]  /*1300*/  BSYNC.RECONVERGENT B1 ;  /* 0x0000000000017941 */ /* 0x001fea0003800200 */
.L_x_3393:
[----:B------:R-:W0:Y:S01]  /*1310*/  LDC R77, c[0x0][0x408] ;  /* 0x00010200ff4d7b82 */ /* 0x000e220000000800 */
[----:B------:R-:W-:Y:S01]  /*1320*/  I2FP.F32.U32 R6, R6 ;  /* 0x0000000600067245 */ /* 0x000fe20000201000 */
[----:B------:R-:W-:Y:S01]  /*1330*/  IMAD.MOV.U32 R79, RZ, RZ, 0x2f800000 ;  /* 0x2f800000ff4f7424 */ /* 0x000fe200078e00ff */
[----:B-----5:R-:W-:Y:S01]  /*1340*/  SHF.L.U32 R18, R44, 0x10, RZ ;  /* 0x000000102c127819 */ /* 0x020fe200000006ff */
[----:B------:R-:W-:Y:S01]  /*1350*/  BSSY.RECONVERGENT B1, `(.L_x_3398) ;  /* 0x0000051000017945 */ /* 0x000fe20003800200 */
[----:B------:R-:W-:Y:S01]  /*1360*/  ISETP.NE.AND P3, PT, R50, 0x1, PT ;  /* 0x000000013200780c */ /* 0x000fe20003f65270 */
[----:B------:R-:W-:Y:S01]  /*1370*/  FFMA.FTZ R51, R6, R79, 1.1641532182693481445e-10 ;  /* 0x2f00000006337423 */ /* 0x000fe2000001004f */
[----:B------:R-:W-:Y:S01]  /*1380*/  IMAD.MOV.U32 R61, RZ, RZ, 0x2 ;  /* 0x00000002ff3d7424 */ /* 0x000fe200078e00ff */
[----:B------:R-:W1:Y:S01]  /*1390*/  LDC R78, c[0x0][0x404] ;  /* 0x00010100ff4e7b82 */ /* 0x000e620000000800 */
[----:B------:R-:W-:Y:S02]  /*13a0*/  IMAD.MOV.U32 R20, RZ, RZ, R70 ;  /* 0x000000ffff147224 */ /* 0x000fe400078e0046 */
[----:B0-----:R-:W-:Y:S01]  /*13b0*/  FMUL.FTZ R18, R18, R77 ;  /* 0x0000004d12127220 */ /* 0x001fe20000410000 */
[----:B-1----:R-:W-:Y:S01]  /*13c0*/  FSETP.GTU.FTZ.AND P2, PT, R51, R78, PT ;  /* 0x0000004e3300720b */ /* 0x002fe20003f5c000 */
[----:B------:R-:W-:-:S03]  /*13d0*/  @P0 IMAD.U32 R51, R32, 0x10000, RZ ;  /* 0x0001000020330824 */ /* 0x000fc600078e00ff */
[----:B------:R-:W-:Y:S02]  /*13e0*/  FSEL R6, R18, RZ, !P2 ;  /* 0x000000ff12067208 */ /* 0x000fe40005000000 */
[----:B------:R-:W-:Y:S02]  /*13f0*/  PLOP3.LUT P2, PT, P2, PT, PT, 0x8, 0x80 ;  /* 0x000000000080781c */ /* 0x000fe4000174e170 */
[----:B------:R-:W-:Y:S01]  /*1400*/  PRMT R18, R44, 0x7632, R18 ;  /* 0x000076322c127816 */ /* 0x000fe20000000012 */
        /* <DEDUP_REMOVED lines=12> */
.L_x_3400:
        /* <DEDUP_REMOVED lines=13> */
.L_x_3402:
[----:B------:R-:W-:Y:S05]  /*15a0*/  BSYNC.RECONVERGENT B2 ;  /* 0x0000000000027941 */ /* 0x000fea0003800200 */
.L_x_3401:
        /* <DEDUP_REMOVED lines=43> */
.L_x_3399:
[----:B------:R-:W-:Y:S05]  /*1860*/  BSYNC.RECONVERGENT B1 ;  /* 0x0000000000017941 */ /* 0x000fea0003800200 */
.L_x_3398:
[----:B------:R-:W-:Y:S01]  /*1870*/  I2FP.F32.U32 R20, R20 ;  /* 0x0000001400147245 */ /* 0x000fe20000201000 */
[----:B------:R-:W-:Y:S01]  /*1880*/  IMAD.U32 R18, R18, 0x10000, RZ ;  /* 0x0001000012127824 */ /* 0x000fe200078e00ff */
[----:B------:R-:W-:Y:S01]  /*1890*/  ISETP.NE.AND P3, PT, R61, 0x1, PT ;  /* 0x000000013d00780c */ /* 0x000fe20003f65270 */
[----:B------:R-:W-:Y:S01]  /*18a0*/  BSSY.RECONVERGENT B1, `(.L_x_3403) ;  /* 0x000004e000017945 */ /* 0x000fe20003800200 */
[----:B------:R-:W-:Y:S02]  /*18b0*/  IMAD.MOV.U32 R50, RZ, RZ, 0x2 ;  /* 0x00000002ff327424 */ /* 0x000fe400078e00ff */
[----:B------:R-:W-:Y:S01]  /*18c0*/  FFMA.FTZ R51, R20, R79, 1.1641532182693481445e-10 ;  /* 0x2f00000014337423 */ /* 0x000fe2000001004f */
[----:B------:R-:W-:Y:S01]  /*18d0*/  FMUL.FTZ R18, R18, R77 ;  /* 0x0000004d12127220 */ /* 0x000fe20000410000 */
[----:B------:R-:W-:-:S03]  /*18e0*/  @P0 SHF.L.U32 R20, R17, 0x10, RZ ;  /* 0x0000001011140819 */ /* 0x000fc600000006ff */
[----:B------:R-:W-:-:S04]  /*18f0*/  FSETP.GTU.FTZ.AND P2, PT, R51, R78, PT ;  /* 0x0000004e3300720b */ /* 0x000fc80003f5c000 */
        /* <DEDUP_REMOVED lines=15> */
.L_x_3405:
        /* <DEDUP_REMOVED lines=13> */
.L_x_3407:
[----:B------:R-:W-:Y:S05]  /*1ac0*/  BSYNC.RECONVERGENT B2 ;  /* 0x0000000000027941 */ /* 0x000fea0003800200 */
.L_x_3406:
        /* <DEDUP_REMOVED lines=43> */
.L_x_3404:
[----:B------:R-:W-:Y:S05]  /*1d80*/  BSYNC.RECONVERGENT B1 ;  /* 0x0000000000017941 */ /* 0x000fea0003800200 */
.L_x_3403:
[----:B------:R-:W-:Y:S01]  /*1d90*/  I2FP.F32.U32 R18, R18 ;  /* 0x0000001200127245 */ /* 0x000fe20000201000 */
[----:B------:R-:W-:Y:S01]  /*1da0*/  IMAD.U32 R20, R45, 0x10000, RZ ;  /* 0x000100002d147824 */ /* 0x000fe200078e00ff */
[----:B------:R-:W-:Y:S01]  /*1db0*/  ISETP.NE.AND P3, PT, R50, 0x1, PT ;  /* 0x000000013200780c */ /* 0x000fe20003f65270 */
[----:B------:R-:W-:Y:S02]  /*1dc0*/  BSSY.RECONVERGENT B1, `(.L_x_3408) ;  /* 0x000004f000017945 */ /* 0x000fe40003800200 */
[----:B------:R-:W-:Y:S01]  /*1dd0*/  FFMA.FTZ R51, R18, R79, 1.1641532182693481445e-10 ;  /* 0x2f00000012337423 */ /* 0x000fe2000001004f */
[----:B------:R-:W-:-:S04]  /*1de0*/  FMUL.FTZ R20, R20, R77 ;  /* 0x0000004d14147220 */ /* 0x000fc80000410000 */
[----:B------:R-:W-:Y:S01]  /*1df0*/  FSETP.GTU.FTZ.AND P2, PT, R51, R78, PT ;  /* 0x0000004e3300720b */ /* 0x000fe20003f5c000 */
[----:B------:R-:W-:-:S03]  /*1e00*/  @P0 IMAD.U32 R51, R33, 0x10000, RZ ;  /* 0x0001000021330824 */ /* 0x000fc600078e00ff */
[----:B------:R-:W-:Y:S02]  /*1e10*/  FSEL R18, R20, RZ, !P2 ;  /* 0x000000ff14127208 */ /* 0x000fe40005000000 */
[----:B------:R-:W-:Y:S02]  /*1e20*/  PLOP3.LUT P2, PT, P2, PT, PT, 0x8, 0x80 ;  /* 0x000000000080781c */ /* 0x000fe4000174e170 */
[----:B------:R-:W-:Y:S01]  /*1e30*/  PRMT R20, R45, 0x7632, R20 ;  /* 0x000076322d147816 */ /* 0x000fe20000000014 */
[----:B------:R-:W-:Y:S01]  /*1e40*/  @P0 FADD.FTZ R18, R51, R18 ;  /* 0x0000001233120221 */ /* 0x000fe20000010000 */
[----:B------:R-:W-:Y:S01]  /*1e50*/  HFMA2 R51, -RZ, RZ, 0, 1.1920928955078125e-07 ;  /* 0x00000002ff337431 */ /* 0x000fe200000001ff */
[----:B------:R-:W-:Y:S01]  /*1e60*/  P2R R61, PR, RZ, 0x4 ;  /* 0x00000004ff3d7803 */ /* 0x000fe20000000000 */
[----:B------:R-:W-:Y:S02]  /*1e70*/  IMAD.MOV.U32 R45, RZ, RZ, R70 ;  /* 0x000000ffff2d7224 */ /* 0x000fe400078e0046 */
        /* <DEDUP_REMOVED lines=10> */
.L_x_3410:
        /* <DEDUP_REMOVED lines=13> */
.L_x_3412:
[----:B------:R-:W-:Y:S05]  /*1ff0*/  BSYNC.RECONVERGENT B2 ;  /* 0x0000000000027941 */ /* 0x000fea0003800200 */
.L_x_3411:
        /* <DEDUP_REMOVED lines=43> */
.L_x_3409:
[----:B------:R-:W-:Y:S05]  /*22b0*/  BSYNC.RECONVERGENT B1 ;  /* 0x0000000000017941 */ /* 0x000fea0003800200 */
.L_x_3408:
[----:B------:R-:W-:Y:S01]  /*22c0*/  I2FP.F32.U32 R50, R45 ;  /* 0x0000002d00327245 */ /* 0x000fe20000201000 */
[----:B------:R-:W-:Y:S01]  /*22d0*/  IMAD.U32 R20, R20, 0x10000, RZ ;  /* 0x0001000014147824 */ /* 0x000fe200078e00ff */
[----:B------:R-:W-:Y:S01]  /*22e0*/  ISETP.NE.AND P2, PT, R51, 0x1, PT ;  /* 0x000000013300780c */ /* 0x000fe20003f45270 */
[----:B------:R-:W-:Y:S01]  /*22f0*/  BSSY.RECONVERGENT B1, `(.L_x_3413) ;  /* 0x000004e000017945 */ /* 0x000fe20003800200 */
[----:B------:R-:W-:Y:S02]  /*2300*/  IMAD.MOV.U32 R66, RZ, RZ, 0x2 ;  /* 0x00000002ff427424 */ /* 0x000fe400078e00ff */
[----:B------:R-:W-:Y:S01]  /*2310*/  FFMA.FTZ R45, R50, R79, 1.1641532182693481445e-10 ;  /* 0x2f000000322d7423 */ /* 0x000fe2000001004f */
[----:B------:R-:W-:Y:S01]  /*2320*/  FMUL.FTZ R20, R20, R77 ;  /* 0x0000004d14147220 */ /* 0x000fe20000410000 */
[----:B------:R-:W-:-:S03]  /*2330*/  @P0 IMAD.U32 R50, R19, 0x10000, RZ ;  /* 0x0001000013320824 */ /* 0x000fc600078e00ff */
[----:B------:R-:W-:-:S04]  /*2340*/  FSETP.GTU.FTZ.AND P3, PT, R45, R78, PT ;  /* 0x0000004e2d00720b */ /* 0x000fc80003f7c000 */
        /* <DEDUP_REMOVED lines=15> */
.L_x_3415:
        /* <DEDUP_REMOVED lines=13> */
.L_x_3417:
[----:B------:R-:W-:Y:S05]  /*2510*/  BSYNC.RECONVERGENT B2 ;  /* 0x0000000000027941 */ /* 0x000fea0003800200 */
.L_x_3416:
        /* <DEDUP_REMOVED lines=43> */
.L_x_3414:
[----:B------:R-:W-:Y:S05]  /*27d0*/  BSYNC.RECONVERGENT B1 ;  /* 0x0000000000017941 */ /* 0x000fea0003800200 */
.L_x_3413:
[----:B------:R-:W-:Y:S01]  /*27e0*/  I2FP.F32.U32 R20, R20 ;  /* 0x0000001400147245 */ /* 0x000fe20000201000 */
[----:B------:R-:W-:Y:S01]  /*27f0*/  BSSY.RECONVERGENT B1, `(.L_x_3418) ;  /* 0x0000050000017945 */ /* 0x000fe20003800200 */
[----:B------:R-:W-:Y:S01]  /*2800*/  SHF.L.U32 R50, R46, 0x10, RZ ;  /* 0x000000102e327819 */ /* 0x000fe200000006ff */
[----:B------:R-:W-:Y:S01]  /*2810*/  IMAD.MOV.U32 R67, RZ, RZ, 0x2 ;  /* 0x00000002ff437424 */ /* 0x000fe200078e00ff */
[----:B------:R-:W-:Y:S01]  /*2820*/  ISETP.NE.AND P3, PT, R66, 0x1, PT ;  /* 0x000000014200780c */ /* 0x000fe20003f65270 */
[----:B------:R-:W-:Y:S01]  /*2830*/  FFMA.FTZ R51, R20, R79, 1.1641532182693481445e-10 ;  /* 0x2f00000014337423 */ /* 0x000fe2000001004f */
[----:B------:R-:W-:Y:S01]  /*2840*/  PRMT R75, R46, 0x7632, R75 ;  /* 0x000076322e4b7816 */ /* 0x000fe2000000004b */
[----:B------:R-:W-:-:S03]  /*2850*/  FMUL.FTZ R50, R50, R77 ;  /* 0x0000004d32327220 */ /* 0x000fc60000410000 */
[----:B------:R-:W-:Y:S01]  /*2860*/  FSETP.GTU.FTZ.AND P2, PT, R51, R78, PT ;  /* 0x0000004e3300720b */ /* 0x000fe20003f5c000 */
[----:B------:R-:W-:-:S03]  /*2870*/  @P0 IMAD.U32 R51, R34, 0x10000, RZ ;  /* 0x0001000022330824 */ /* 0x000fc600078e00ff */
        /* <DEDUP_REMOVED lines=14> */
.L_x_3420:
        /* <DEDUP_REMOVED lines=13> */
.L_x_3422:
[----:B------:R-:W-:Y:S05]  /*2a30*/  BSYNC.RECONVERGENT B2 ;  /* 0x0000000000027941 */ /* 0x000fea0003800200 */
.L_x_3421:
        /* <DEDUP_REMOVED lines=43> */
.L_x_3419:
[----:B------:R-:W-:Y:S05]  /*2cf0*/  BSYNC.RECONVERGENT B1 ;  /* 0x0000000000017941 */ /* 0x000fea0003800200 */
.L_x_3418:
[----:B------:R-:W-:Y:S01]  /*2d00*/  I2FP.F32.U32 R50, R51 ;  /* 0x0000003300327245 */ /* 0x000fe20000201000 */
[----:B------:R-:W-:Y:S01]  /*2d10*/  IMAD.U32 R66, R75, 0x10000, RZ ;  /* 0x000100004b427824 */ /* 0x000fe200078e00ff */
[----:B------:R-:W-:Y:S01]  /*2d20*/  ISETP.NE.AND P4, PT, R67, 0x1, PT ;  /* 0x000000014300780c */ /* 0x000fe20003f85270 */
[----:B------:R-:W-:Y:S01]  /*2d30*/  BSSY.RECONVERGENT B1, `(.L_x_3423) ;  /* 0x000004d000017945 */ /* 0x000fe20003800200 */
[----:B------:R-:W-:Y:S01]  /*2d40*/  @P0 SHF.L.U32 R69, R74, 0x10, RZ ;  /* 0x000000104a450819 */ /* 0x000fe200000006ff */
        /* <DEDUP_REMOVED lines=18> */
.L_x_3425:
        /* <DEDUP_REMOVED lines=13> */
.L_x_3427:
[----:B------:R-:W-:Y:S05]  /*2f40*/  BSYNC.RECONVERGENT B2 ;  /* 0x0000000000027941 */ /* 0x000fea0003800200 */
.L_x_3426:
        /* <DEDUP_REMOVED lines=43> */
.L_x_3424:
[----:B------:R-:W-:Y:S05]  /*3200*/  BSYNC.RECONVERGENT B1 ;  /* 0x0000000000017941 */ /* 0x000fea0003800200 */
.L_x_3423:
[----:B------:R-:W-:Y:S01]  /*3210*/  I2FP.F32.U32 R66, R51 ;  /* 0x0000003300427245 */ /* 0x000fe20000201000 */
[----:B------:R-:W-:Y:S01]  /*3220*/  IMAD.U32 R74, R47, 0x10000, RZ ;  /* 0x000100002f4a7824 */ /* 0x000fe200078e00ff */
[----:B------:R-:W-:Y:S01]  /*3230*/  ISETP.NE.AND P5, PT, R72, 0x1, PT ;  /* 0x000000014800780c */ /* 0x000fe20003fa5270 */
[----:B------:R-:W-:Y:S01]  /*3240*/  BSSY.RECONVERGENT B1, `(.L_x_3428) ;  /* 0x000004e000017945 */ /* 0x000fe20003800200 */
[----:B------:R-:W-:Y:S02]  /*3250*/  HFMA2 R69, -RZ, RZ, 0, 1.1920928955078125e-07 ;  /* 0x00000002ff457431 */ /* 0x000fe400000001ff */
[----:B------:R-:W-:Y:S01]  /*3260*/  FFMA.FTZ R51, R66, R79, 1.1641532182693481445e-10 ;  /* 0x2f00000042337423 */ /* 0x000fe2000001004f */
[----:B------:R-:W-:Y:S01]  /*3270*/  FMUL.FTZ R74, R74, R77 ;  /* 0x0000004d4a4a7220 */ /* 0x000fe20000410000 */
[----:B------:R-:W-:Y:S02]  /*3280*/  @P0 IMAD.U32 R66, R35, 0x10000, RZ ;  /* 0x0001000023420824 */ /* 0x000fe400078e00ff */
[----:B------:R-:W-:Y:S01]  /*3290*/  IMAD.MOV.U32 R67, RZ, RZ, R70 ;  /* 0x000000ffff437224 */ /* 0x000fe200078e0046 */
        /* <DEDUP_REMOVED lines=15> */
.L_x_3430:
        /* <DEDUP_REMOVED lines=13> */
.L_x_3432:
[----:B------:R-:W-:Y:S05]  /*3460*/  BSYNC.RECONVERGENT B2 ;  /* 0x0000000000027941 */ /* 0x000fea0003800200 */
.L_x_3431:
        /* <DEDUP_REMOVED lines=43> */
.L_x_3429:
[----:B------:R-:W-:Y:S05]  /*3720*/  BSYNC.RECONVERGENT B1 ;  /* 0x0000000000017941 */ /* 0x000fea0003800200 */
.L_x_3428:
[----:B------:R-:W-:Y:S01]  /*3730*/  I2FP.F32.U32 R66, R67 ;  /* 0x0000004300427245 */ /* 0x000fe20000201000 */
[----:B------:R-:W-:Y:S01]  /*3740*/  IMAD.U32 R74, R74, 0x10000, RZ ;  /* 0x000100004a4a7824 */ /* 0x000fe200078e00ff */
[----:B------:R-:W-:Y:S01]  /*3750*/  PRMT R46, R46, 0x5410, R76 ;  /* 0x000054102e2e7816 */ /* 0x000fe2000000004c */
[----:B------:R-:W-:Y:S01]  /*3760*/  @P0 IMAD.U32 R67, R56, 0x10000, RZ ;  /* 0x0001000038430824 */ /* 0x000fe200078e00ff */
[----:B------:R-:W-:Y:S01]  /*3770*/  PRMT R45, R64, 0x5410, R45 ;  /* 0x00005410402d7816 */ /* 0x000fe2000000002d */
[----:B------:R-:W-:Y:S01]  /*3780*/  FFMA.FTZ R79, R66, R79, 1.1641532182693481445e-10 ;  /* 0x2f000000424f7423 */ /* 0x000fe2000001004f */
[----:B------:R-:W-:Y:S01]  /*3790*/  FMUL.FTZ R74, R74, R77 ;  /* 0x0000004d4a4a7220 */ /* 0x000fe20000410000 */
[----:B------:R-:W-:-:S03]  /*37a0*/  PRMT R44, R63, 0x5410, R44 ;  /* 0x000054103f2c7816 */ /* 0x000fc6000000002c */
[----:B------:R-:W-:-:S04]  /*37b0*/  FSETP.GTU.FTZ.AND P5, PT, R79, R78, PT ;  /* 0x0000004e4f00720b */ /* 0x000fc80003fbc000 */
[----:B------:R-:W-:Y:S02]  /*37c0*/  FSEL R56, R74, RZ, !P5 ;  /* 0x000000ff4a387208 */ /* 0x000fe40006800000 */
[----:B------:R-:W-:-:S03]  /*37d0*/  PLOP3.LUT P5, PT, P5, PT, PT, 0x8, 0x80 ;  /* 0x000000000080781c */ /* 0x000fc60002fae170 */
[----:B------:R-:W-:-:S05]  /*37e0*/  @P0 FADD.FTZ R56, R67, R56 ;  /* 0x0000003843380221 */ /* 0x000fca0000010000 */
[----:B------:R-:W-:-:S04]  /*37f0*/  F2FP.BF16.F32.PACK_AB R66, RZ, R56 ;  /* 0x00000038ff42723e */ /* 0x000fc800000010ff */
[----:B------:R-:W-:Y:S01]  /*3800*/  PRMT R47, R47, 0x5410, R66 ;  /* 0x000054102f2f7816 */ /* 0x000fe20000000042 */
[----:B------:R-:W-:Y:S06]  /*3810*/  BRA `(.L_x_3433) ;  /* 0x0000005000887947 */ /* 0x000fec0003800000 */
.L_x_3392:
        /* <DEDUP_REMOVED lines=16> */
.L_x_3436:
        /* <DEDUP_REMOVED lines=13> */
.L_x_3438:
[----:B0-----:R-:W-:Y:S05]  /*39f0*/  BSYNC.RECONVERGENT B2 ;  /* 0x0000000000027941 */ /* 0x001fea0003800200 */
.L_x_3437:
        /* <DEDUP_REMOVED lines=42> */
.L_x_3435:
[----:B0-----:R-:W-:Y:S05]  /*3ca0*/  BSYNC.RECONVERGENT B1 ;  /* 0x0000000000017941 */ /* 0x001fea0003800200 */
.L_x_3434:
[----:B------:R-:W0:Y:S01]  /*3cb0*/  LDC R79, c[0x0][0x404] ;  /* 0x00010100ff4f7b82 */ /* 0x000e220000000800 */
[----:B------:R-:W-:Y:S01]  /*3cc0*/  I2FP.F32.U32 R7, R6 ;  /* 0x0000000600077245 */ /* 0x000fe20000201000 */
[----:B------:R-:W-:Y:S01]  /*3cd0*/  IMAD.MOV.U32 R120, RZ, RZ, 0x2f800000 ;  /* 0x2f800000ff787424 */ /* 0x000fe200078e00ff */
[----:B------:R-:W-:Y:S01]  /*3ce0*/  ISETP.NE.AND P3, PT, R9, 0x1, PT ;  /* 0x000000010900780c */ /* 0x000fe20003f65270 */
[----:B------:R-:W-:Y:S01]  /*3cf0*/  BSSY.RECONVERGENT B1, `(.L_x_3439) ;  /* 0x000004e000017945 */ /* 0x000fe20003800200 */
[----:B------:R-:W-:Y:S02]  /*3d00*/  HFMA2 R11, -RZ, RZ, 0, 1.1920928955078125e-07 ;  /* 0x00000002ff0b7431 */ /* 0x000fe400000001ff */
[----:B------:R-:W-:Y:S01]  /*3d10*/  FFMA.FTZ R6, R7, R120, 1.1641532182693481445e-10 ;  /* 0x2f00000007067423 */ /* 0x000fe20000010078 */
[C---:B-----5:R-:W-:Y:S01]  /*3d20*/  IMAD.U32 R7, R44.reuse, 0x10000, RZ ;  /* 0x000100002c077824 */ /* 0x060fe200078e00ff */
[----:B------:R-:W1:Y:S01]  /*3d30*/  LDC R78, c[0x0][0x408] ;  /* 0x00010200ff4e7b82 */ /* 0x000e620000000800 */
[----:B------:R-:W-:-:S02]  /*3d40*/  PRMT R8, R44, 0x7632, R8 ;  /* 0x000076322c087816 */ /* 0x000fc40000000008 */
[----:B0-----:R-:W-:-:S04]  /*3d50*/  FSETP.GTU.FTZ.AND P2, PT, R6, R79, PT ;  /* 0x0000004f0600720b */ /* 0x001fc80003f5c000 */
[----:B------:R-:W-:Y:S01]  /*3d60*/  PLOP3.LUT P4, PT, P2, PT, PT, 0x8, 0x80 ;  /* 0x000000000080781c */ /* 0x000fe2000178e170 */
[----:B-1----:R-:W-:-:S03]  /*3d70*/  FMUL.FTZ R6, R7, R78 ;  /* 0x0000004e07067220 */ /* 0x002fc60000410000 */
[----:B------:R-:W-:Y:S01]  /*3d80*/  P2R R60, PR, RZ, 0x10 ;  /* 0x00000010ff3c7803 */ /* 0x000fe20000000000 */
[----:B------:R-:W-:Y:S01]  /*3d90*/  IMAD.MOV.U32 R7, RZ, RZ, R70 ;  /* 0x000000ffff077224 */ /* 0x000fe200078e0046 */
        /* <DEDUP_REMOVED lines=10> */
.L_x_3441:
        /* <DEDUP_REMOVED lines=13> */
.L_x_3443:
[----:B------:R-:W-:Y:S05]  /*3f10*/  BSYNC.RECONVERGENT B2 ;  /* 0x0000000000027941 */ /* 0x000fea0003800200 */
.L_x_3442:
        /* <DEDUP_REMOVED lines=43> */
.L_x_3440:
[----:B------:R-:W-:Y:S05]  /*41d0*/  BSYNC.RECONVERGENT B1 ;  /* 0x0000000000017941 */ /* 0x000fea0003800200 */
.L_x_3439:
[----:B------:R-:W-:Y:S01]  /*41e0*/  I2FP.F32.U32 R7, R7 ;  /* 0x0000000700077245 */ /* 0x000fe20000201000 */
[----:B------:R-:W-:Y:S01]  /*41f0*/  IMAD.U32 R9, R28, 0x10000, RZ ;  /* 0x000100001c097824 */ /* 0x000fe200078e00ff */
[----:B------:R-:W-:Y:S01]  /*4200*/  ISETP.NE.AND P3, PT, R11, 0x1, PT ;  /* 0x000000010b00780c */ /* 0x000fe20003f65270 */
[----:B------:R-:W-:Y:S01]  /*4210*/  BSSY.RECONVERGENT B1, `(.L_x_3444) ;  /* 0x000004f000017945 */ /* 0x000fe20003800200 */
[----:B------:R-:W-:Y:S01]  /*4220*/  MOV R12, 0x2 ;  /* 0x00000002000c7802 */ /* 0x000fe20000000f00 */
[----:B------:R-:W-:Y:S01]  /*4230*/  FFMA.FTZ R10, R7, R120, 1.1641532182693481445e-10 ;  /* 0x2f000000070a7423 */ /* 0x000fe20000010078 */
[----:B------:R-:W-:-:S04]  /*4240*/  FMUL.FTZ R9, R9, R78 ;  /* 0x0000004e09097220 */ /* 0x000fc80000410000 */
[----:B------:R-:W-:Y:S01]  /*4250*/  FSETP.GTU.FTZ.AND P2, PT, R10, R79, PT ;  /* 0x0000004f0a00720b */ /* 0x000fe20003f5c000 */
[----:B------:R-:W-:-:S03]  /*4260*/  @P0 IMAD.U32 R10, R32, 0x10000, RZ ;  /* 0x00010000200a0824 */ /* 0x000fc600078e00ff */
[----:B------:R-:W-:Y:S01]  /*4270*/  FSEL R7, R9, RZ, !P2 ;  /* 0x000000ff09077208 */ /* 0x000fe20005000000 */
[----:B------:R-:W-:-:S04]  /*4280*/  IMAD.MOV.U32 R9, RZ, RZ, R70 ;  /* 0x000000ffff097224 */ /* 0x000fc800078e0046 */
        /* <DEDUP_REMOVED lines=14> */
.L_x_3446:
        /* <DEDUP_REMOVED lines=13> */
.L_x_3448:
[----:B------:R-:W-:Y:S05]  /*4440*/  BSYNC.RECONVERGENT B2 ;  /* 0x0000000000027941 */ /* 0x000fea0003800200 */
.L_x_3447:
        /* <DEDUP_REMOVED lines=43> */
.L_x_3445:
[----:B------:R-:W-:Y:S05]  /*4700*/  BSYNC.RECONVERGENT B1 ;  /* 0x0000000000017941 */ /* 0x000fea0003800200 */
.L_x_3444:
[----:B------:R-:W-:Y:S01]  /*4710*/  I2FP.F32.U32 R9, R9 ;  /* 0x0000000900097245 */ /* 0x000fe20000201000 */
[----:B------:R-:W-:Y:S01]  /*4720*/  BSSY.RECONVERGENT B1, `(.L_x_3449) ;  /* 0x000004d000017945 */ /* 0x000fe20003800200 */
[----:B------:R-:W-:Y:S01]  /*4730*/  ISETP.NE.AND P3, PT, R12, 0x1, PT ;  /* 0x000000010c00780c */ /* 0x000fe20003f65270 */
[----:B------:R-:W-:Y:S02]  /*4740*/  IMAD.MOV.U32 R13, RZ, RZ, 0x2 ;  /* 0x00000002ff0d7424 */ /* 0x000fe400078e00ff */
[----:B------:R-:W-:Y:S01]  /*4750*/  FFMA.FTZ R10, R9, R120, 1.1641532182693481445e-10 ;  /* 0x2f000000090a7423 */ /* 0x000fe20000010078 */
[----:B------:R-:W-:-:S04]  /*4760*/  IMAD.U32 R9, R8, 0x10000, RZ ;  /* 0x0001000008097824 */ /* 0x000fc800078e00ff */
[----:B------:R-:W-:Y:S01]  /*4770*/  FSETP.GTU.FTZ.AND P2, PT, R10, R79, PT ;  /* 0x0000004f0a00720b */ /* 0x000fe20003f5c000 */
[----:B------:R-:W-:Y:S01]  /*4780*/  FMUL.FTZ R8, R9, R78 ;  /* 0x0000004e09087220 */ /* 0x000fe20000410000 */
        /* <DEDUP_REMOVED lines=13> */
.L_x_3451:
        /* <DEDUP_REMOVED lines=13> */
.L_x_3453:
[----:B------:R-:W-:Y:S05]  /*4930*/  BSYNC.RECONVERGENT B2 ;  /* 0x0000000000027941 */ /* 0x000fea0003800200 */
.L_x_3452:
        /* <DEDUP_REMOVED lines=43> */
.L_x_3450:
[----:B------:R-:W-:Y:S05]  /*4bf0*/  BSYNC.RECONVERGENT B1 ;  /* 0x0000000000017941 */ /* 0x000fea0003800200 */
.L_x_3449:
[----:B------:R-:W-:Y:S01]  /*4c00*/  PRMT R10, R28, 0x7632, R10 ;  /* 0x000076321c0a7816 */ /* 0x000fe2000000000a */
[----:B------:R-:W-:Y:S01]  /*4c10*/  BSSY.RECONVERGENT B1, `(.L_x_3454) ;  /* 0x0000052000017945 */ /* 0x000fe20003800200 */
[----:B------:R-:W-:Y:S01]  /*4c20*/  I2FP.F32.U32 R9, R9 ;  /* 0x0000000900097245 */ /* 0x000fe20000201000 */
[----:B------:R-:W-:Y:S01]  /*4c30*/  IMAD.MOV.U32 R12, RZ, RZ, 0x2 ;  /* 0x00000002ff0c7424 */ /* 0x000fe200078e00ff */
[----:B------:R-:W-:Y:S01]  /*4c40*/  ISETP.NE.AND P3, PT, R13, 0x1, PT ;  /* 0x000000010d00780c */ /* 0x000fe20003f65270 */
[----:B------:R-:W-:Y:S01]  /*4c50*/  IMAD.U32 R11, R10, 0x10000, RZ ;  /* 0x000100000a0b7824 */ /* 0x000fe200078e00ff */
[----:B------:R-:W-:Y:S01]  /*4c60*/  @P0 SHF.L.U32 R17, R17, 0x10, RZ ;  /* 0x0000001011110819 */ /* 0x000fe200000006ff */
[----:B------:R-:W-:Y:S01]  /*4c70*/  FFMA.FTZ R10, R9, R120, 1.1641532182693481445e-10 ;  /* 0x2f000000090a7423 */ /* 0x000fe20000010078 */
[----:B------:R-:W-:Y:S02]  /*4c80*/  IMAD.MOV.U32 R9, RZ, RZ, R70 ;  /* 0x000000ffff097224 */ /* 0x000fe400078e0046 */
[----:B------:R-:W-:-:S02]  /*4c90*/  FMUL.FTZ R11, R11, R78 ;  /* 0x0000004e0b0b7220 */ /* 0x000fc40000410000 */
        /* <DEDUP_REMOVED lines=16> */
.L_x_3456:
        /* <DEDUP_REMOVED lines=13> */
.L_x_3458:
[----:B------:R-:W-:Y:S05]  /*4e70*/  BSYNC.RECONVERGENT B2 ;  /* 0x0000000000027941 */ /* 0x000fea0003800200 */
.L_x_3457:
        /* <DEDUP_REMOVED lines=43> */
.L_x_3455:
[----:B------:R-:W-:Y:S05]  /*5130*/  BSYNC.RECONVERGENT B1 ;  /* 0x0000000000017941 */ /* 0x000fea0003800200 */
.L_x_3454:
[----:B------:R-:W-:Y:S01]  /*5140*/  I2FP.F32.U32 R9, R9 ;  /* 0x0000000900097245 */ /* 0x000fe20000201000 */
[----:B------:R-:W-:Y:S01]  /*5150*/  BSSY.RECONVERGENT B1, `(.L_x_3459) ;  /* 0x000004e000017945 */ /* 0x000fe20003800200 */
[----:B------:R-:W-:Y:S01]  /*5160*/  ISETP.NE.AND P3, PT, R12, 0x1, PT ;  /* 0x000000010c00780c */ /* 0x000fe20003f65270 */
[----:B------:R-:W-:Y:S01]  /*5170*/  HFMA2 R20, -RZ, RZ, 0, 1.1920928955078125e-07 ;  /* 0x00000002ff147431 */ /* 0x000fe200000001ff */
[----:B------:R-:W-:Y:S01]  /*5180*/  PRMT R14, R45, 0x7632, R14 ;  /* 0x000076322d0e7816 */ /* 0x000fe2000000000e */
[----:B------:R-:W-:Y:S01]  /*5190*/  FFMA.FTZ R10, R9, R120, 1.1641532182693481445e-10 ;  /* 0x2f000000090a7423 */ /* 0x000fe20000010078 */
[----:B------:R-:W-:Y:S02]  /*51a0*/  IMAD.U32 R9, R45, 0x10000, RZ ;  /* 0x000100002d097824 */ /* 0x000fe400078e00ff */
[----:B------:R-:W-:Y:S02]  /*51b0*/  IMAD.MOV.U32 R11, RZ, RZ, R70 ;  /* 0x000000ffff0b7224 */ /* 0x000fe400078e0046 */
        /* <DEDUP_REMOVED lines=14> */
.L_x_3461:
        /* <DEDUP_REMOVED lines=13> */
.L_x_3463:
[----:B------:R-:W-:Y:S05]  /*5370*/  BSYNC.RECONVERGENT B2 ;  /* 0x0000000000027941 */ /* 0x000fea0003800200 */
.L_x_3462:
        /* <DEDUP_REMOVED lines=43> */
.L_x_3460:
[----:B------:R-:W-:Y:S05]  /*5630*/  BSYNC.RECONVERGENT B1 ;  /* 0x0000000000017941 */ /* 0x000fea0003800200 */
.L_x_3459:
        /* <DEDUP_REMOVED lines=25> */
.L_x_3466:
        /* <DEDUP_REMOVED lines=13> */
.L_x_3468:
[----:B------:R-:W-:Y:S05]  /*58a0*/  BSYNC.RECONVERGENT B2 ;  /* 0x0000000000027941 */ /* 0x000fea0003800200 */
.L_x_3467:
        /* <DEDUP_REMOVED lines=43> */
.L_x_3465:
[----:B------:R-:W-:Y:S05]  /*5b60*/  BSYNC.RECONVERGENT B1 ;  /* 0x0000000000017941 */ /* 0x000fea0003800200 */
.L_x_3464:
[----:B------:R-:W-:Y:S01]  /*5b70*/  I2FP.F32.U32 R11, R11 ;  /* 0x0000000b000b7245 */ /* 0x000fe20000201000 */
[----:B------:R-:W-:Y:S01]  /*5b80*/  IMAD.U32 R13, R14, 0x10000, RZ ;  /* 0x000100000e0d7824 */ /* 0x000fe200078e00ff */
        /* <DEDUP_REMOVED lines=19> */
.L_x_3471:
        /* <DEDUP_REMOVED lines=13> */
.L_x_3473:
[----:B------:R-:W-:Y:S05]  /*5d90*/  BSYNC.RECONVERGENT B2 ;  /* 0x0000000000027941 */ /* 0x000fea0003800200 */
.L_x_3472:
        /* <DEDUP_REMOVED lines=43> */
.L_x_3470:
[----:B------:R-:W-:Y:S05]  /*6050*/  BSYNC.RECONVERGENT B1 ;  /* 0x0000000000017941 */ /* 0x000fea0003800200 */
.L_x_3469:
[----:B------:R-:W-:Y:S01]  /*6060*/  PRMT R10, R29, 0x7632, R10 ;  /* 0x000076321d0a7816 */ /* 0x000fe2000000000a */
[----:B------:R-:W-:Y:S01]  /*6070*/  BSSY.RECONVERGENT B1, `(.L_x_3474) ;  /* 0x0000052000017945 */ /* 0x000fe20003800200 */
[----:B------:R-:W-:Y:S01]  /*6080*/  I2FP.F32.U32 R11, R11 ;  /* 0x0000000b000b7245 */ /* 0x000fe20000201000 */
[----:B------:R-:W-:Y:S01]  /*6090*/  IMAD.MOV.U32 R20, RZ, RZ, 0x2 ;  /* 0x00000002ff147424 */ /* 0x000fe200078e00ff */
[----:B------:R-:W-:Y:S01]  /*60a0*/  @P0 SHF.L.U32 R19, R19, 0x10, RZ ;  /* 0x0000001013130819 */ /* 0x000fe200000006ff */
        /* <DEDUP_REMOVED lines=21> */
.L_x_3476:
        /* <DEDUP_REMOVED lines=13> */
.L_x_3478:
[----:B------:R-:W-:Y:S05]  /*62d0*/  BSYNC.RECONVERGENT B2 ;  /* 0x0000000000027941 */ /* 0x000fea0003800200 */
.L_x_3477:
        /* <DEDUP_REMOVED lines=43> */
.L_x_3475:
[----:B------:R-:W-:Y:S05]  /*6590*/  BSYNC.RECONVERGENT B1 ;  /* 0x0000000000017941 */ /* 0x000fea0003800200 */
.L_x_3474:
        /* <DEDUP_REMOVED lines=21> */
.L_x_3481:
        /* <DEDUP_REMOVED lines=13> */
.L_x_3483:
[----:B------:R-:W-:Y:S05]  /*67c0*/  BSYNC.RECONVERGENT B2 ;  /* 0x0000000000027941 */ /* 0x000fea0003800200 */
.L_x_3482:
        /* <DEDUP_REMOVED lines=43> */
.L_x_3480:
[----:B------:R-:W-:Y:S05]  /*6a80*/  BSYNC.RECONVERGENT B1 ;  /* 0x0000000000017941 */ /* 0x000fea0003800200 */
.L_x_3479:
[----:B------:R-:W-:Y:S01]  /*6a90*/  I2FP.F32.U32 R13, R13 ;  /* 0x0000000d000d7245 */ /* 0x000fe20000201000 */
[----:B------:R-:W-:Y:S01]  /*6aa0*/  IMAD.U32 R51, R30, 0x10000, RZ ;  /* 0x000100001e337824 */ /* 0x000fe200078e00ff */
[----:B------:R-:W-:Y:S01]  /*6ab0*/  BSSY.RECONVERGENT B1, `(.L_x_3484) ;  /* 0x0000051000017945 */ /* 0x000fe20003800200 */
[----:B------:R-:W-:Y:S01]  /*6ac0*/  @P0 IMAD.U32 R46, R34, 0x10000, RZ ;  /* 0x00010000222e0824 */ /* 0x000fe200078e00ff */
[----:B------:R-:W-:Y:S01]  /*6ad0*/  MOV R66, 0x2 ;  /* 0x0000000200427802 */ /* 0x000fe20000000f00 */
        /* <DEDUP_REMOVED lines=21> */
.L_x_3486:
        /* <DEDUP_REMOVED lines=13> */
.L_x_3488:
[----:B------:R-:W-:Y:S05]  /*6d00*/  BSYNC.RECONVERGENT B2 ;  /* 0x0000000000027941 */ /* 0x000fea0003800200 */
.L_x_3487:
        /* <DEDUP_REMOVED lines=43> */
.L_x_3485:
[----:B------:R-:W-:Y:S05]  /*6fc0*/  BSYNC.RECONVERGENT B1 ;  /* 0x0000000000017941 */ /* 0x000fea0003800200 */
.L_x_3484:
        /* <DEDUP_REMOVED lines=20> */
.L_x_3491:
        /* <DEDUP_REMOVED lines=13> */
.L_x_3493:
[----:B------:R-:W-:Y:S05]  /*71e0*/  BSYNC.RECONVERGENT B2 ;  /* 0x0000000000027941 */ /* 0x000fea0003800200 */
.L_x_3492:
        /* <DEDUP_REMOVED lines=43> */
.L_x_3490:
[----:B------:R-:W-:Y:S05]  /*74a0*/  BSYNC.RECONVERGENT B1 ;  /* 0x0000000000017941 */ /* 0x000fea0003800200 */
.L_x_3489:
[----:B------:R-:W-:Y:S01]  /*74b0*/  PRMT R12, R30, 0x7632, R12 ;  /* 0x000076321e0c7816 */ /* 0x000fe2000000000c */
[----:B------:R-:W-:Y:S01]  /*74c0*/  BSSY.RECONVERGENT B1, `(.L_x_3494) ;  /* 0x0000052000017945 */ /* 0x000fe20003800200 */
[----:B------:R-:W-:Y:S01]  /*74d0*/  I2FP.F32.U32 R13, R13 ;  /* 0x0000000d000d7245 */ /* 0x000fe20000201000 */
[----:B------:R-:W-:Y:S02]  /*74e0*/  IMAD.MOV.U32 R73, RZ, RZ, 0x2 ;  /* 0x00000002ff497424 */ /* 0x000fe400078e00ff */
[----:B------:R-:W-:Y:S02]  /*74f0*/  IMAD.U32 R51, R12, 0x10000, RZ ;  /* 0x000100000c337824 */ /* 0x000fe400078e00ff */
[----:B------:R-:W-:Y:S01]  /*7500*/  FFMA.FTZ R12, R13, R120, 1.1641532182693481445e-10 ;  /* 0x2f0000000d0c7423 */ /* 0x000fe20000010078 */
[----:B------:R-:W-:Y:S01]  /*7510*/  @P0 SHF.L.U32 R13, R74, 0x10, RZ ;  /* 0x000000104a0d0819 */ /* 0x000fe200000006ff */
[----:B------:R-:W-:-:S03]  /*7520*/  FMUL.FTZ R51, R51, R78 ;  /* 0x0000004e33337220 */ /* 0x000fc60000410000 */
        /* <DEDUP_REMOVED lines=18> */
.L_x_3496:
        /* <DEDUP_REMOVED lines=13> */
.L_x_3498:
[----:B------:R-:W-:Y:S05]  /*7720*/  BSYNC.RECONVERGENT B2 ;  /* 0x0000000000027941 */ /* 0x000fea0003800200 */
.L_x_3497:
        /* <DEDUP_REMOVED lines=43> */
.L_x_3495:
[----:B------:R-:W-:Y:S05]  /*79e0*/  BSYNC.RECONVERGENT B1 ;  /* 0x0000000000017941 */ /* 0x000fea0003800200 */
.L_x_3494:
        /* <DEDUP_REMOVED lines=21> */
.L_x_3501:
        /* <DEDUP_REMOVED lines=13> */
.L_x_3503:
[----:B------:R-:W-:Y:S05]  /*7c10*/  BSYNC.RECONVERGENT B2 ;  /* 0x0000000000027941 */ /* 0x000fea0003800200 */
.L_x_3502:
        /* <DEDUP_REMOVED lines=43> */
.L_x_3500:
[----:B------:R-:W-:Y:S05]  /*7ed0*/  BSYNC.RECONVERGENT B1 ;  /* 0x0000000000017941 */ /* 0x000fea0003800200 */
.L_x_3499:
[----:B------:R-:W-:Y:S01]  /*7ee0*/  I2FP.F32.U32 R47, R47 ;  /* 0x0000002f002f7245 */ /* 0x000fe20000201000 */
[----:B------:R-:W-:Y:S01]  /*7ef0*/  IMAD.U32 R51, R31, 0x10000, RZ ;  /* 0x000100001f337824 */ /* 0x000fe200078e00ff */
[----:B------:R-:W-:Y:S01]  /*7f00*/  BSSY.RECONVERGENT B1, `(.L_x_3504) ;  /* 0x0000051000017945 */ /* 0x000fe20003800200 */
[----:B------:R-:W-:Y:S02]  /*7f10*/  @P0 IMAD.U32 R74, R35, 0x10000, RZ ;  /* 0x00010000234a0824 */ /* 0x000fe400078e00ff */
[----:B------:R-:W-:Y:S01]  /*7f20*/  FFMA.FTZ R72, R47, R120, 1.1641532182693481445e-10 ;  /* 0x2f0000002f487423 */ /* 0x000fe20000010078 */
[----:B------:R-:W-:Y:S01]  /*7f30*/  FMUL.FTZ R51, R51, R78 ;  /* 0x0000004e33337220 */ /* 0x000fe20000410000 */
[----:B------:R-:W-:-:S03]  /*7f40*/  IMAD.MOV.U32 R73, RZ, RZ, R70 ;  /* 0x000000ffff497224 */ /* 0x000fc600078e0046 */
[----:B------:R-:W-:-:S04]  /*7f50*/  FSETP.GTU.FTZ.AND P5, PT, R72, R79, PT ;  /* 0x0000004f4800720b */ /* 0x000fc80003fbc000 */
        /* <DEDUP_REMOVED lines=18> */
.L_x_3506:
        /* <DEDUP_REMOVED lines=13> */
.L_x_3508:
[----:B------:R-:W-:Y:S05]  /*8150*/  BSYNC.RECONVERGENT B2 ;  /* 0x0000000000027941 */ /* 0x000fea0003800200 */
.L_x_3507:
        /* <DEDUP_REMOVED lines=41> */
[----:B------:R-:W-:Y:S02]  /*83f0*/  IMAD.MOV.U32 R58, RZ, RZ, R72 ;  /* 0x000000ffff3a7224 */ /* 0x000fe400078e0048 */
[----:B------:R-:W-:-:S07]  /*8400*/  HFMA2 R72, -RZ, RZ, 0, 0 ;  /* 0x00000000ff487431 */ /* 0x000fce00000001ff */
.L_x_3505:
[----:B------:R-:W-:Y:S05]  /*8410*/  BSYNC.RECONVERGENT B1 ;  /* 0x0000000000017941 */ /* 0x000fea0003800200 */
.L_x_3504:
        /* <DEDUP_REMOVED lines=20> */
.L_x_3511:
        /* <DEDUP_REMOVED lines=15> */
.L_x_3513:
[----:B------:R-:W-:Y:S05]  /*8650*/  BSYNC.RECONVERGENT B2 ;  /* 0x0000000000027941 */ /* 0x000fea0003800200 */
.L_x_3512:
        /* <DEDUP_REMOVED lines=43> */
.L_x_3510:
[----:B------:R-:W-:Y:S05]  /*8910*/  BSYNC.RECONVERGENT B1 ;  /* 0x0000000000017941 */ /* 0x000fea0003800200 */
.L_x_3509:
        /* <DEDUP_REMOVED lines=9> */
[----:B------:R-:W-:-:S02]  /*89b0*/  PRMT R44, R44, 0x5410, R63 ;  /* 0x000054102c2c7816 */ /* 0x000fc4000000003f */
[----:B------:R-:W-:Y:S02]  /*89c0*/  SEL R67, RZ, 0x1, P6 ;  /* 0x00000001ff437807 */ /* 0x000fe40003000000 */
[----:B------:R-:W-:-:S05]  /*89d0*/  FSEL R73, R73, RZ, !P6 ;  /* 0x000000ff49497208 */ /* 0x000fca0007000000 */
[----:B------:R-:W-:-:S04]  /*89e0*/  FADD.FTZ R14, R14, R73 ;  /* 0x000000490e0e7221 */ /* 0x000fc80000010000 */
[--C-:B------:R-:W-:Y:S01]  /*89f0*/  @P0 FADD.FTZ R56, R75, R14.reuse ;  /* 0x0000000e4b380221 */ /* 0x100fe20000010000 */
[--C-:B------:R-:W-:Y:S01]  /*8a00*/  @!P0 IMAD.MOV.U32 R56, RZ, RZ, R14.reuse ;  /* 0x000000ffff388224 */ /* 0x100fe200078e000e */
[----:B------:R-:W-:-:S04]  /*8a10*/  PRMT R14, R67, 0x7610, R14 ;  /* 0x00007610430e7816 */ /* 0x000fc8000000000e */
[----:B------:R-:W-:-:S04]  /*8a20*/  F2FP.BF16.F32.PACK_AB R67, RZ, R56 ;  /* 0x00000038ff43723e */ /* 0x000fc800000010ff */
[----:B------:R-:W-:-:S07]  /*8a30*/  PRMT R47, R47, 0x5410, R67 ;  /* 0x000054102f2f7816 */ /* 0x000fce0000000043 */
.L_x_3433:
        /* <DEDUP_REMOVED lines=43> */
.L_x_3514:
[----:B------:R-:W-:Y:S01]  /*8cf0*/  IMAD.MOV.U32 R72, RZ, RZ, R58 ;  /* 0x000000ffff487224 */ /* 0x000fe200078e003a */
[----:B------:R-:W-:-:S07]  /*8d00*/  IADD3 R58, PT, PT, R55, 0x80, RZ ;  /* 0x00000080373a7810 */ /* 0x000fce0007ffe0ff */
.L_x_3391:
[----:B0-----:R-:W-:Y:S05]  /*8d10*/  BSYNC.RECONVERGENT B0 ;  /* 0x0000000000007941 */ /* 0x001fea0003800200 */
.L_x_3390:
[----:B------:R-:W-:Y:S01]  /*8d20*/  ISETP.GE.U32.AND P0, PT, R2, 0x100, PT ;  /* 0x000001000200780c */ /* 0x000fe20003f06070 */
[----:B------:R-:W-:Y:S03]  /*8d30*/  BSSY.RECONVERGENT B0, `(.L_x_3515) ;  /* 0x0000800000007945 */ /* 0x000fe60003800200 */
[----:B-1----:R-:W-:-:S09]  /*8d40*/  P2R R44, PR, RZ, 0x1 ;  /* 0x00000001ff2c7803 */ /* 0x002fd20000000000 */
        /* <DEDUP_REMOVED lines=8> */
[----:B-1----:R-:W-:-:S05]  /*8dd0*/  @P0 IMAD.WIDE.U32 R44, R58, 0x10, R44 ;  /* 0x000000103a2c0825 */ /* 0x002fca00078e002c */
[----:B------:R0:W3:Y:S01]  /*8de0*/  @P0 LDG.E.128 R32, desc[UR10][R44.64] ;  /* 0x0000000a2c200981 */ /* 0x0000e2000c1e1d00 */
[----:B--2---:R-:W-:-:S05]  /*8df0*/  @P1 IMAD.WIDE.U32 R26, R58, 0x10, R26 ;  /* 0x000000103a1a1825 */ /* 0x004fca00078e001a */
[----:B------:R1:W5:Y:S01]  /*8e00*/  @P1 LDG.E.128 R28, desc[UR10][R26.64] ;  /* 0x0000000a1a1c1981 */ /* 0x000362000c1e1d00 */
[----:B0-----:R-:W-:-:S06]  /*8e10*/  IMAD.WIDE.U32 R44, R58, 0x10, R46 ;  /* 0x000000103a2c7825 */ /* 0x001fcc00078e002e */
[----:B------:R-:W5:Y:S01]  /*8e20*/  LDG.E.128 R44, desc[UR10][R44.64] ;  /* 0x0000000a2c2c7981 */ /* 0x000f62000c1e1d00 */
[----:B---3--:R-:W-:Y:S02]  /*8e30*/  PRMT R57, R35, 0x7632, R57 ;  /* 0x0000763223397816 */ /* 0x008fe40000000039 */
[----:B------:R-:W-:Y:S02]  /*8e40*/  PRMT R67, R34, 0x7632, R67 ;  /* 0x0000763222437816 */ /* 0x000fe40000000043 */
[----:B------:R-:W-:Y:S02]  /*8e50*/  PRMT R74, R33, 0x7632, R74 ;  /* 0x00007632214a7816 */ /* 0x000fe4000000004a */
[----:B------:R-:W-:Y:S01]  /*8e60*/  PRMT R21, R32, 0x7632, R21 ;  /* 0x0000763220157816 */ /* 0x000fe20000000015 */
[----:B-1----:R-:W-:Y:S06]  /*8e70*/  @!P1 BRA `(.L_x_3517) ;  /* 0x0000005000909947 */ /* 0x002fec0003800000 */
[----:B------:R-:W-:Y:S01]  /*8e80*/  ISETP.NE.AND P2, PT, R69, 0x1, PT ;  /* 0x000000014500780c */ /* 0x000fe20003f45270 */
[----:B------:R-:W-:Y:S01]  /*8e90*/  BSSY.RECONVERGENT B1, `(.L_x_3518) ;  /* 0x0000048000017945 */ /* 0x000fe20003800200 */
[----:B------:R-:W-:Y:S02]  /*8ea0*/  IMAD.MOV.U32 R10, RZ, RZ, 0x2 ;  /* 0x00000002ff0a7424 */ /* 0x000fe400078e00ff */
        /* <DEDUP_REMOVED lines=13> */
.L_x_3520:
        /* <DEDUP_REMOVED lines=13> */
.L_x_3522:
[----:B------:R-:W-:Y:S05]  /*9050*/  BSYNC.RECONVERGENT B2 ;  /* 0x0000000000027941 */ /* 0x000fea0003800200 */
.L_x_3521:
        /* <DEDUP_REMOVED lines=43> */
.L_x_3519:
[----:B------:R-:W-:Y:S05]  /*9310*/  BSYNC.RECONVERGENT B1 ;  /* 0x0000000000017941 */ /* 0x000fea0003800200 */
.L_x_3518:
[----:B------:R-:W0:Y:S01]  /*9320*/  LDC R79, c[0x0][0x404] ;  /* 0x00010100ff4f7b82 */ /* 0x000e220000000800 */
[----:B------:R-:W-:Y:S01]  /*9330*/  I2FP.F32.U32 R7, R7 ;  /* 0x0000000700077245 */ /* 0x000fe20000201000 */
[----:B------:R-:W-:Y:S01]  /*9340*/  IMAD.MOV.U32 R120, RZ, RZ, 0x2f800000 ;  /* 0x2f800000ff787424 */ /* 0x000fe200078e00ff */
[----:B------:R-:W-:Y:S01]  /*9350*/  ISETP.NE.AND P3, PT, R10, 0x1, PT ;  /* 0x000000010a00780c */ /* 0x000fe20003f65270 */
[----:B------:R-:W-:Y:S01]  /*9360*/  BSSY.RECONVERGENT B1, `(.L_x_3523) ;  /* 0x000004e000017945 */ /* 0x000fe20003800200 */
[----:B------:R-:W-:Y:S02]  /*9370*/  IMAD.MOV.U32 R13, RZ, RZ, 0x2 ;  /* 0x00000002ff0d7424 */ /* 0x000fe400078e00ff */
[----:B------:R-:W-:Y:S01]  /*9380*/  FFMA.FTZ R8, R7, R120, 1.1641532182693481445e-10 ;  /* 0x2f00000007087423 */ /* 0x000fe20000010078 */
[----:B-----5:R-:W-:Y:S01]  /*9390*/  IMAD.U32 R7, R44, 0x10000, RZ ;  /* 0x000100002c077824 */ /* 0x020fe200078e00ff */
[----:B------:R-:W1:Y:S01]  /*93a0*/  LDC R78, c[0x0][0x408] ;  /* 0x00010200ff4e7b82 */ /* 0x000e620000000800 */
[----:B------:R-:W-:-:S02]  /*93b0*/  MOV R9, R70 ;  /* 0x0000004600097202 */ /* 0x000fc40000000f00 */
[----:B0-----:R-:W-:Y:S02]  /*93c0*/  FSETP.GTU.FTZ.AND P2, PT, R8, R79, PT ;  /* 0x0000004f0800720b */ /* 0x001fe40003f5c000 */
[----:B------:R-:W-:Y:S02]  /*93d0*/  PRMT R8, R44, 0x7632, R8 ;  /* 0x000076322c087816 */ /* 0x000fe40000000008 */
        /* <DEDUP_REMOVED lines=13> */
.L_x_3525:
        /* <DEDUP_REMOVED lines=13> */
.L_x_3527:
[----:B------:R-:W-:Y:S05]  /*9580*/  BSYNC.RECONVERGENT B2 ;  /* 0x0000000000027941 */ /* 0x000fea0003800200 */
.L_x_3526:
        /* <DEDUP_REMOVED lines=43> */
.L_x_3524:
[----:B------:R-:W-:Y:S05]  /*9840*/  BSYNC.RECONVERGENT B1 ;  /* 0x0000000000017941 */ /* 0x000fea0003800200 */
.L_x_3523:
[----:B------:R-:W-:Y:S01]  /*9850*/  I2FP.F32.U32 R9, R9 ;  /* 0x0000000900097245 */ /* 0x000fe20000201000 */
[----:B------:R-:W-:Y:S01]  /*9860*/  @P0 IMAD.U32 R12, R32, 0x10000, RZ ;  /* 0x00010000200c0824 */ /* 0x000fe200078e00ff */
[----:B------:R-:W-:Y:S01]  /*9870*/  SHF.L.U32 R11, R28, 0x10, RZ ;  /* 0x000000101c0b7819 */ /* 0x000fe200000006ff */
[----:B------:R-:W-:Y:S01]  /*9880*/  BSSY.RECONVERGENT B1, `(.L_x_3528) ;  /* 0x000004f000017945 */ /* 0x000fe20003800200 */
[----:B------:R-:W-:Y:S01]  /*9890*/  ISETP.NE.AND P3, PT, R13, 0x1, PT ;  /* 0x000000010d00780c */ /* 0x000fe20003f65270 */
[----:B------:R-:W-:Y:S01]  /*98a0*/  FFMA.FTZ R10, R9, R120, 1.1641532182693481445e-10 ;  /* 0x2f000000090a7423 */ /* 0x000fe20000010078 */
[----:B------:R-:W-:Y:S01]  /*98b0*/  MOV R9, R70 ;  /* 0x0000004600097202 */ /* 0x000fe20000000f00 */
[----:B------:R-:W-:-:S03]  /*98c0*/  FMUL.FTZ R11, R11, R78 ;  /* 0x0000004e0b0b7220 */ /* 0x000fc60000410000 */
        /* <DEDUP_REMOVED lines=17> */
.L_x_3530:
        /* <DEDUP_REMOVED lines=13> */
.L_x_3532:
[----:B------:R-:W-:Y:S05]  /*9ab0*/  BSYNC.RECONVERGENT B2 ;  /* 0x0000000000027941 */ /* 0x000fea0003800200 */
.L_x_3531:
        /* <DEDUP_REMOVED lines=43> */
.L_x_3529:
[----:B------:R-:W-:Y:S05]  /*9d70*/  BSYNC.RECONVERGENT B1 ;  /* 0x0000000000017941 */ /* 0x000fea0003800200 */
.L_x_3528:
[----:B------:R-:W-:Y:S01]  /*9d80*/  I2FP.F32.U32 R9, R9 ;  /* 0x0000000900097245 */ /* 0x000fe20000201000 */
[----:B------:R-:W-:Y:S01]  /*9d90*/  BSSY.RECONVERGENT B1, `(.L_x_3533) ;  /* 0x000004d000017945 */ /* 0x000fe20003800200 */
[----:B------:R-:W-:Y:S01]  /*9da0*/  ISETP.NE.AND P3, PT, R11, 0x1, PT ;  /* 0x000000010b00780c */ /* 0x000fe20003f65270 */
[----:B------:R-:W-:Y:S02]  /*9db0*/  IMAD.MOV.U32 R12, RZ, RZ, 0x2 ;  /* 0x00000002ff0c7424 */ /* 0x000fe400078e00ff */
[----:B------:R-:W-:Y:S01]  /*9dc0*/  FFMA.FTZ R10, R9, R120, 1.1641532182693481445e-10 ;  /* 0x2f000000090a7423 */ /* 0x000fe20000010078 */
[----:B------:R-:W-:-:S04]  /*9dd0*/  SHF.L.U32 R9, R8, 0x10, RZ ;  /* 0x0000001008097819 */ /* 0x000fc800000006ff */
        /* <DEDUP_REMOVED lines=15> */
.L_x_3535:
        /* <DEDUP_REMOVED lines=13> */
.L_x_3537:
[----:B------:R-:W-:Y:S05]  /*9fa0*/  BSYNC.RECONVERGENT B2 ;  /* 0x0000000000027941 */ /* 0x000fea0003800200 */
.L_x_3536:
        /* <DEDUP_REMOVED lines=43> */
.L_x_3534:
[----:B------:R-:W-:Y:S05]  /*a260*/  BSYNC.RECONVERGENT B1 ;  /* 0x0000000000017941 */ /* 0x000fea0003800200 */
.L_x_3533:
        /* <DEDUP_REMOVED lines=11> */
[----:B------:R-:W-:-:S05]  /*a320*/  FSEL R11, R11, RZ, !P2 ;  /* 0x000000ff0b0b7208 */ /* 0x000fca0005000000 */
[----:B------:R-:W-:-:S04]  /*a330*/  FADD.FTZ R8, R8, R11 ;  /* 0x0000000b08087221 */ /* 0x000fc80000010000 */
        /* <DEDUP_REMOVED lines=13> */
.L_x_3540:
        /* <DEDUP_REMOVED lines=13> */
.L_x_3542:
[----:B------:R-:W-:Y:S05]  /*a4e0*/  BSYNC.RECONVERGENT B2 ;  /* 0x0000000000027941 */ /* 0x000fea0003800200 */
.L_x_3541:
        /* <DEDUP_REMOVED lines=43> */
.L_x_3539:
[----:B------:R-:W-:Y:S05]  /*a7a0*/  BSYNC.RECONVERGENT B1 ;  /* 0x0000000000017941 */ /* 0x000fea0003800200 */
.L_x_3538:
        /* <DEDUP_REMOVED lines=22> */
.L_x_3545:
        /* <DEDUP_REMOVED lines=13> */
.L_x_3547:
[----:B------:R-:W-:Y:S05]  /*a9e0*/  BSYNC.RECONVERGENT B2 ;  /* 0x0000000000027941 */ /* 0x000fea0003800200 */
.L_x_3546:
        /* <DEDUP_REMOVED lines=43> */
.L_x_3544:
[----:B------:R-:W-:Y:S05]  /*aca0*/  BSYNC.RECONVERGENT B1 ;  /* 0x0000000000017941 */ /* 0x000fea0003800200 */
.L_x_3543:
[----:B------:R-:W-:Y:S01]  /*acb0*/  I2FP.F32.U32 R11, R11 ;  /* 0x0000000b000b7245 */ /* 0x000fe20000201000 */
[----:B------:R-:W-:Y:S01]  /*acc0*/  BSSY.RECONVERGENT B1, `(.L_x_3548) ;  /* 0x0000051000017945 */ /* 0x000fe20003800200 */
[----:B------:R-:W-:-:S03]  /*acd0*/  SHF.L.U32 R13, R29, 0x10, RZ ;  /* 0x000000101d0d7819 */ /* 0x000fc600000006ff */
[----:B------:R-:W-:Y:S01]  /*ace0*/  FFMA.FTZ R10, R11, R120, 1.1641532182693481445e-10 ;  /* 0x2f0000000b0a7423 */ /* 0x000fe20000010078 */
[----:B------:R-:W-:Y:S02]  /*acf0*/  @P0 IMAD.U32 R11, R33, 0x10000, RZ ;  /* 0x00010000210b0824 */ /* 0x000fe400078e00ff */
[----:B------:R-:W-:Y:S02]  /*ad00*/  FMUL.FTZ R13, R13, R78 ;  /* 0x0000004e0d0d7220 */ /* 0x000fe40000410000 */
[----:B------:R-:W-:-:S04]  /*ad10*/  FSETP.GTU.FTZ.AND P2, PT, R10, R79, PT ;  /* 0x0000004f0a00720b */ /* 0x000fc80003f5c000 */
[----:B------:R-:W-:Y:S01]  /*ad20*/  FSEL R10, R13, RZ, !P2 ;  /* 0x000000ff0d0a7208 */ /* 0x000fe20005000000 */
[----:B------:R-:W-:-:S04]  /*ad30*/  IMAD.MOV.U32 R13, RZ, RZ, 0x2 ;  /* 0x00000002ff0d7424 */ /* 0x000fc800078e00ff */
        /* <DEDUP_REMOVED lines=16> */
.L_x_3550:
        /* <DEDUP_REMOVED lines=13> */
.L_x_3552:
[----:B------:R-:W-:Y:S05]  /*af10*/  BSYNC.RECONVERGENT B2 ;  /* 0x0000000000027941 */ /* 0x000fea0003800200 */
.L_x_3551:
        /* <DEDUP_REMOVED lines=43> */
.L_x_3549:
[----:B------:R-:W-:Y:S05]  /*b1d0*/  BSYNC.RECONVERGENT B1 ;  /* 0x0000000000017941 */ /* 0x000fea0003800200 */
.L_x_3548:
        /* <DEDUP_REMOVED lines=21> */
.L_x_3555:
        /* <DEDUP_REMOVED lines=13> */
.L_x_3557:
[----:B------:R-:W-:Y:S05]  /*b400*/  BSYNC.RECONVERGENT B2 ;  /* 0x0000000000027941 */ /* 0x000fea0003800200 */
.L_x_3556:
        /* <DEDUP_REMOVED lines=43> */
.L_x_3554:
[----:B------:R-:W-:Y:S05]  /*b6c0*/  BSYNC.RECONVERGENT B1 ;  /* 0x0000000000017941 */ /* 0x000fea0003800200 */
.L_x_3553:
        /* <DEDUP_REMOVED lines=26> */
.L_x_3560:
        /* <DEDUP_REMOVED lines=13> */
.L_x_3562:
[----:B------:R-:W-:Y:S05]  /*b940*/  BSYNC.RECONVERGENT B2 ;  /* 0x0000000000027941 */ /* 0x000fea0003800200 */
.L_x_3561:
        /* <DEDUP_REMOVED lines=43> */
.L_x_3559:
[----:B------:R-:W-:Y:S05]  /*bc00*/  BSYNC.RECONVERGENT B1 ;  /* 0x0000000000017941 */ /* 0x000fea0003800200 */
.L_x_3558:
        /* <DEDUP_REMOVED lines=21> */
.L_x_3565:
        /* <DEDUP_REMOVED lines=13> */
.L_x_3567:
[----:B------:R-:W-:Y:S05]  /*be30*/  BSYNC.RECONVERGENT B2 ;  /* 0x0000000000027941 */ /* 0x000fea0003800200 */
.L_x_3566:
        /* <DEDUP_REMOVED lines=43> */
.L_x_3564:
[----:B------:R-:W-:Y:S05]  /*c0f0*/  BSYNC.RECONVERGENT B1 ;  /* 0x0000000000017941 */ /* 0x000fea0003800200 */
.L_x_3563:
[----:B------:R-:W-:Y:S01]  /*c100*/  I2FP.F32.U32 R13, R27 ;  /* 0x0000001b000d7245 */ /* 0x000fe20000201000 */
[----:B------:R-:W-:Y:S01]  /*c110*/  @P0 IMAD.U32 R72, R34, 0x10000, RZ ;  /* 0x0001000022480824 */ /* 0x000fe200078e00ff */
[----:B------:R-:W-:Y:S01]  /*c120*/  SHF.L.U32 R27, R30, 0x10, RZ ;  /* 0x000000101e1b7819 */ /* 0x000fe200000006ff */
[----:B------:R-:W-:Y:S02]  /*c130*/  BSSY.RECONVERGENT B1, `(.L_x_3568) ;  /* 0x0000050000017945 */ /* 0x000fe40003800200 */
        /* <DEDUP_REMOVED lines=22> */
.L_x_3570:
        /* <DEDUP_REMOVED lines=13> */
.L_x_3572:
[----:B------:R-:W-:Y:S05]  /*c370*/  BSYNC.RECONVERGENT B2 ;  /* 0x0000000000027941 */ /* 0x000fea0003800200 */
.L_x_3571:
        /* <DEDUP_REMOVED lines=43> */
.L_x_3569:
[----:B------:R-:W-:Y:S05]  /*c630*/  BSYNC.RECONVERGENT B1 ;  /* 0x0000000000017941 */ /* 0x000fea0003800200 */
.L_x_3568:
        /* <DEDUP_REMOVED lines=20> */
.L_x_3575:
        /* <DEDUP_REMOVED lines=13> */
.L_x_3577:
[----:B------:R-:W-:Y:S05]  /*c850*/  BSYNC.RECONVERGENT B2 ;  /* 0x0000000000027941 */ /* 0x000fea0003800200 */
.L_x_3576:
        /* <DEDUP_REMOVED lines=43> */
.L_x_3574:
[----:B------:R-:W-:Y:S05]  /*cb10*/  BSYNC.RECONVERGENT B1 ;  /* 0x0000000000017941 */ /* 0x000fea0003800200 */
.L_x_3573:
        /* <DEDUP_REMOVED lines=26> */
.L_x_3580:
        /* <DEDUP_REMOVED lines=13> */
.L_x_3582:
[----:B------:R-:W-:Y:S05]  /*cd90*/  BSYNC.RECONVERGENT B2 ;  /* 0x0000000000027941 */ /* 0x000fea0003800200 */
.L_x_3581:
        /* <DEDUP_REMOVED lines=43> */
.L_x_3579:
[----:B------:R-:W-:Y:S05]  /*d050*/  BSYNC.RECONVERGENT B1 ;  /* 0x0000000000017941 */ /* 0x000fea0003800200 */
.L_x_3578:
        /* <DEDUP_REMOVED lines=21> */
.L_x_3585:
        /* <DEDUP_REMOVED lines=13> */
.L_x_3587:
[----:B------:R-:W-:Y:S05]  /*d280*/  BSYNC.RECONVERGENT B2 ;  /* 0x0000000000027941 */ /* 0x000fea0003800200 */
.L_x_3586:
        /* <DEDUP_REMOVED lines=43> */
.L_x_3584:
[----:B------:R-:W-:Y:S05]  /*d540*/  BSYNC.RECONVERGENT B1 ;  /* 0x0000000000017941 */ /* 0x000fea0003800200 */
.L_x_3583:
        /* <DEDUP_REMOVED lines=26> */
.L_x_3590:
        /* <DEDUP_REMOVED lines=13> */
.L_x_3592:
[----:B------:R-:W-:Y:S05]  /*d7c0*/  BSYNC.RECONVERGENT B2 ;  /* 0x0000000000027941 */ /* 0x000fea0003800200 */
.L_x_3591:
        /* <DEDUP_REMOVED lines=41> */
[----:B------:R-:W-:Y:S02]  /*da60*/  IMAD.MOV.U32 R59, RZ, RZ, R72 ;  /* 0x000000ffff3b7224 */ /* 0x000fe400078e0048 */
[----:B------:R-:W-:-:S07]  /*da70*/  IMAD.MOV.U32 R72, RZ, RZ, RZ ;  /* 0x000000ffff487224 */ /* 0x000fce00078e00ff */
.L_x_3589:
[----:B------:R-:W-:Y:S05]  /*da80*/  BSYNC.RECONVERGENT B1 ;  /* 0x0000000000017941 */ /* 0x000fea0003800200 */
.L_x_3588:
        /* <DEDUP_REMOVED lines=20> */
.L_x_3595:
        /* <DEDUP_REMOVED lines=15> */
.L_x_3597:
[----:B------:R-:W-:Y:S05]  /*dcc0*/  BSYNC.RECONVERGENT B2 ;  /* 0x0000000000027941 */ /* 0x000fea0003800200 */
.L_x_3596:
        /* <DEDUP_REMOVED lines=43> */
.L_x_3594:
[----:B------:R-:W-:Y:S05]  /*df80*/  BSYNC.RECONVERGENT B1 ;  /* 0x0000000000017941 */ /* 0x000fea0003800200 */
.L_x_3593:
        /* <DEDUP_REMOVED lines=13> */
[----:B------:R-:W-:Y:S02]  /*e060*/  @!P0 MOV R57, R67 ;  /* 0x0000004300398202 */ /* 0x000fe40000000f00 */
[----:B------:R-:W-:Y:S02]  /*e070*/  SEL R67, RZ, 0x1, P6 ;  /* 0x00000001ff437807 */ /* 0x000fe40003000000 */
[----:B------:R-:W-:Y:S02]  /*e080*/  F2FP.BF16.F32.PACK_AB R72, RZ, R57 ;  /* 0x00000039ff48723e */ /* 0x000fe400000010ff */
[----:B------:R-:W-:Y:S02]  /*e090*/  PRMT R14, R67, 0x7610, R14 ;  /* 0x00007610430e7816 */ /* 0x000fe4000000000e */
[----:B------:R-:W-:Y:S01]  /*e0a0*/  PRMT R47, R47, 0x5410, R72 ;  /* 0x000054102f2f7816 */ /* 0x000fe20000000048 */
[----:B------:R-:W-:Y:S06]  /*e0b0*/  BRA `(.L_x_3598) ;  /* 0x0000002800687947 */ /* 0x000fec0003800000 */
.L_x_3517:
        /* <DEDUP_REMOVED lines=16> */
.L_x_3601:
        /* <DEDUP_REMOVED lines=13> */
.L_x_3603:
[----:B------:R-:W-:Y:S05]  /*e290*/  BSYNC.RECONVERGENT B2 ;  /* 0x0000000000027941 */ /* 0x000fea0003800200 */
.L_x_3602:
        /* <DEDUP_REMOVED lines=43> */
.L_x_3600:
[----:B------:R-:W-:Y:S05]  /*e550*/  BSYNC.RECONVERGENT B1 ;  /* 0x0000000000017941 */ /* 0x000fea0003800200 */
.L_x_3599:
[----:B------:R-:W0:Y:S01]  /*e560*/  LDC R78, c[0x0][0x408] ;  /* 0x00010200ff4e7b82 */ /* 0x000e220000000800 */
[----:B------:R-:W-:Y:S01]  /*e570*/  I2FP.F32.U32 R15, R15 ;  /* 0x0000000f000f7245 */ /* 0x000fe20000201000 */
[----:B------:R-:W-:Y:S01]  /*e580*/  IMAD.MOV.U32 R120, RZ, RZ, 0x2f800000 ;  /* 0x2f800000ff787424 */ /* 0x000fe200078e00ff */
[----:B------:R-:W-:Y:S01]  /*e590*/  ISETP.NE.AND P3, PT, R26, 0x1, PT ;  /* 0x000000011a00780c */ /* 0x000fe20003f65270 */
[----:B-----5:R-:W-:Y:S01]  /*e5a0*/  IMAD.U32 R27, R44, 0x10000, RZ ;  /* 0x000100002c1b7824 */ /* 0x020fe200078e00ff */
[----:B------:R-:W-:Y:S01]  /*e5b0*/  BSSY.RECONVERGENT B1, `(.L_x_3604) ;  /* 0x0000050000017945 */ /* 0x000fe20003800200 */
[----:B------:R-:W-:Y:S01]  /*e5c0*/  FFMA.FTZ R22, R15, R120, 1.1641532182693481445e-10 ;  /* 0x2f0000000f167423 */ /* 0x000fe20000010078 */
[----:B------:R-:W-:Y:S01]  /*e5d0*/  IMAD.MOV.U32 R52, RZ, RZ, 0x2 ;  /* 0x00000002ff347424 */ /* 0x000fe200078e00ff */
[----:B------:R-:W1:Y:S01]  /*e5e0*/  LDC R79, c[0x0][0x404] ;  /* 0x00010100ff4f7b82 */ /* 0x000e620000000800 */
[----:B0-----:R-:W-:Y:S02]  /*e5f0*/  FMUL.FTZ R27, R27, R78 ;  /* 0x0000004e1b1b7220 */ /* 0x001fe40000410000 */
[----:B-1----:R-:W-:-:S02]  /*e600*/  FSETP.GTU.FTZ.AND P2, PT, R22, R79, PT ;  /* 0x0000004f1600720b */ /* 0x002fc40003f5c000 */
[----:B------:R-:W-:Y:S02]  /*e610*/  @P0 SHF.L.U32 R22, R32, 0x10, RZ ;  /* 0x0000001020160819 */ /* 0x000fe400000006ff */
[----:B------:R-:W-:Y:S01]  /*e620*/  FSEL R15, R27, RZ, !P2 ;  /* 0x000000ff1b0f7208 */ /* 0x000fe20005000000 */
[----:B------:R-:W-:Y:S01]  /*e630*/  IMAD.MOV.U32 R27, RZ, RZ, R70 ;  /* 0x000000ffff1b7224 */ /* 0x000fe200078e0046 */
[----:B------:R-:W-:-:S03]  /*e640*/  PLOP3.LUT P2, PT, P2, PT, PT, 0x8, 0x80 ;  /* 0x000000000080781c */ /* 0x000fc6000174e170 */
[----:B------:R-:W-:Y:S01]  /*e650*/  @P0 FADD.FTZ R15, R22, R15 ;  /* 0x0000000f160f0221 */ /* 0x000fe20000010000 */
[----:B------:R-:W-:Y:S02]  /*e660*/  PRMT R22, R44, 0x7632, R22 ;  /* 0x000076322c167816 */ /* 0x000fe40000000016 */
[----:B------:R-:W-:Y:S02]  /*e670*/  P2R R61, PR, RZ, 0x4 ;  /* 0x00000004ff3d7803 */ /* 0x000fe40000000000 */
        /* <DEDUP_REMOVED lines=10> */
.L_x_3606:
        /* <DEDUP_REMOVED lines=13> */
.L_x_3608:
[----:B------:R-:W-:Y:S05]  /*e7f0*/  BSYNC.RECONVERGENT B2 ;  /* 0x0000000000027941 */ /* 0x000fea0003800200 */
.L_x_3607:
        /* <DEDUP_REMOVED lines=43> */
.L_x_3605:
[----:B------:R-:W-:Y:S05]  /*eab0*/  BSYNC.RECONVERGENT B1 ;  /* 0x0000000000017941 */ /* 0x000fea0003800200 */
.L_x_3604:
        /* <DEDUP_REMOVED lines=24> */
.L_x_3611:
        /* <DEDUP_REMOVED lines=13> */
.L_x_3613:
[----:B------:R-:W-:Y:S05]  /*ed10*/  BSYNC.RECONVERGENT B2 ;  /* 0x0000000000027941 */ /* 0x000fea0003800200 */
.L_x_3612:
        /* <DEDUP_REMOVED lines=43> */
.L_x_3610:
[----:B------:R-:W-:Y:S05]  /*efd0*/  BSYNC.RECONVERGENT B1 ;  /* 0x0000000000017941 */ /* 0x000fea0003800200 */
.L_x_3609:
        /* <DEDUP_REMOVED lines=25> */
.L_x_3616:
        /* <DEDUP_REMOVED lines=13> */
.L_x_3618:
[----:B------:R-:W-:Y:S05]  /*f240*/  BSYNC.RECONVERGENT B2 ;  /* 0x0000000000027941 */ /* 0x000fea0003800200 */
.L_x_3617:
        /* <DEDUP_REMOVED lines=43> */
.L_x_3615:
[----:B------:R-:W-:Y:S05]  /*f500*/  BSYNC.RECONVERGENT B1 ;  /* 0x0000000000017941 */ /* 0x000fea0003800200 */
.L_x_3614:
        /* <DEDUP_REMOVED lines=24> */
.L_x_3621:
        /* <DEDUP_REMOVED lines=13> */
.L_x_3623:
[----:B------:R-:W-:Y:S05]  /*f760*/  BSYNC.RECONVERGENT B2 ;  /* 0x0000000000027941 */ /* 0x000fea0003800200 */
.L_x_3622:
        /* <DEDUP_REMOVED lines=43> */
.L_x_3620:
[----:B------:R-:W-:Y:S05]  /*fa20*/  BSYNC.RECONVERGENT B1 ;  /* 0x0000000000017941 */ /* 0x000fea0003800200 */
.L_x_3619:
        /* <DEDUP_REMOVED lines=24> */
.L_x_3626:
        /* <DEDUP_REMOVED lines=13> */
.L_x_3628:
[----:B------:R-:W-:Y:S05]  /*fc80*/  BSYNC.RECONVERGENT B2 ;  /* 0x0000000000027941 */ /* 0x000fea0003800200 */
.L_x_3627:
        /* <DEDUP_REMOVED lines=43> */
.L_x_3625:
[----:B------:R-:W-:Y:S05]  /*ff40*/  BSYNC.RECONVERGENT B1 ;  /* 0x0000000000017941 */ /* 0x000fea0003800200 */
.L_x_3624:
        /* <DEDUP_REMOVED lines=23> */
.L_x_3631:
        /* <DEDUP_REMOVED lines=13> */
.L_x_3633:
[----:B------:R-:W-:Y:S05]  /*10190*/  BSYNC.RECONVERGENT B2 ;  /* 0x0000000000027941 */ /* 0x000fea0003800200 */
.L_x_3632:
        /* <DEDUP_REMOVED lines=43> */
.L_x_3630:
[----:B------:R-:W-:Y:S05]  /*10450*/  BSYNC.RECONVERGENT B1 ;  /* 0x0000000000017941 */ /* 0x000fea0003800200 */
.L_x_3629:
        /* <DEDUP_REMOVED lines=24> */
.L_x_3636:
        /* <DEDUP_REMOVED lines=13> */
.L_x_3638:
[----:B------:R-:W-:Y:S05]  /*106b0*/  BSYNC.RECONVERGENT B2 ;  /* 0x0000000000027941 */ /* 0x000fea0003800200 */
.L_x_3637:
        /* <DEDUP_REMOVED lines=43> */
.L_x_3635:
[----:B------:R-:W-:Y:S05]  /*10970*/  BSYNC.RECONVERGENT B1 ;  /* 0x0000000000017941 */ /* 0x000fea0003800200 */
.L_x_3634:
        /* <DEDUP_REMOVED lines=14> */
.L_x_3598:
        /* <DEDUP_REMOVED lines=17> */
[----:B------:R0:W-:Y:S02]  /*10b70*/  STG.E.128 desc[UR10][R60.64], R44 ;  /* 0x0000002c3c007986 */ /* 0x0001e4000c101d0a */
[----:B0-----:R-:W-:Y:S01]  /*10b80*/  LOP3.LUT R45, R73, R66, RZ, 0xfc, !PT ;  /* 0x00000042492d7212 */ /* 0x001fe200078efcff */
[----:B-1----:R-:W-:Y:S01]  /*10b90*/  IMAD.WIDE.U32 R46, R58, 0x8, R62 ;  /* 0x000000083a2e7825 */ /* 0x002fe200078e003e */
        /* <DEDUP_REMOVED lines=23> */
.L_x_3639:
[----:B------:R-:W-:Y:S01]  /*10d10*/  MOV R72, R59 ;  /* 0x0000003b00487202 */ /* 0x000fe20000000f00 */
[----:B------:R-:W-:-:S07]  /*10d20*/  VIADD R58, R58, 0x80 ;  /* 0x000000803a3a7836 */ /* 0x000fce0000000000 */
.L_x_3516:
[----:B------:R-:W-:Y:S05]  /*10d30*/  BSYNC.RECONVERGENT B0 ;  /* 0x0000000000007941 */ /* 0x000fea0003800200 */
.L_x_3515:
[----:B------:R-:W-:Y:S01]  /*10d40*/  ISETP.GE.U32.AND P0, PT, R2, 0x180, PT ;  /* 0x000001800200780c */ /* 0x000fe20003f06070 */
[----:B------:R-:W-:-:S12]  /*10d50*/  BSSY.RECONVERGENT B0, `(.L_x_3640) ;  /* 0x00007f6000007945 */ /* 0x000fd80003800200 */
[----:B------:R-:W-:Y:S05]  /*10d60*/  @!P0 BRA `(.L_x_3641) ;  /* 0x0000007c00d08947 */ /* 0x000fea0003800000 */
[----:B------:R-:W-:Y:S01]  /*10d70*/  ISETP.NE.U32.AND P1, PT, RZ, UR14, PT ;  /* 0x0000000eff007c0c */ /* 0x000fe2000bf25070 */
[----:B------:R-:W2:Y:S01]  /*10d80*/  LDC.64 R48, c[0x0][0x390] ;  /* 0x0000e400ff307b82 */ /* 0x000ea20000000a00 */
[----:B------:R-:W-:Y:S02]  /*10d90*/  ISETP.NE.U32.AND P2, PT, RZ, UR12, PT ;  /* 0x0000000cff007c0c */ /* 0x000fe4000bf45070 */
[----:B------:R-:W-:Y:S02]  /*10da0*/  ISETP.NE.AND.EX P1, PT, RZ, UR15, PT, P1 ;  /* 0x0000000fff007c0c */ /* 0x000fe4000bf25310 */
[----:B------:R-:W-:-:S11]  /*10db0*/  ISETP.NE.AND.EX P2, PT, RZ, UR13, PT, P2 ;  /* 0x0000000dff007c0c */ /* 0x000fd6000bf45320 */
[----:B01----:R-:W0:Y:S08]  /*10dc0*/  @P1 LDC.64 R44, c[0x0][0x3a0] ;  /* 0x0000e800ff2c1b82 */ /* 0x003e300000000a00 */
[----:B------:R-:W1:Y:S01]  /*10dd0*/  @P2 LDC.64 R46, c[0x0][0x398] ;  /* 0x0000e600ff2e2b82 */ /* 0x000e620000000a00 */
[----:B0-----:R-:W-:-:S05]  /*10de0*/  @P1 IMAD.WIDE.U32 R44, R58, 0x10, R44 ;  /* 0x000000103a2c1825 */ /* 0x001fca00078e002c */
[----:B------:R2:W3:Y:S02]  /*10df0*/  @P1 LDG.E.128 R32, desc[UR10][R44.64] ;  /* 0x0000000a2c201981 */ /* 0x0004e4000c1e1d00 */
[----:B--2---:R-:W-:-:S04]  /*10e00*/  IMAD.WIDE.U32 R44, R58, 0x10, R48 ;  /* 0x000000103a2c7825 */ /* 0x004fc800078e0030 */
[----:B-1----:R-:W-:Y:S02]  /*10e10*/  @P2 IMAD.WIDE.U32 R48, R58, 0x10, R46 ;  /* 0x000000103a302825 */ /* 0x002fe400078e002e */
[----:B------:R-:W5:Y:S04]  /*10e20*/  LDG.E.128 R44, desc[UR10][R44.64] ;  /* 0x0000000a2c2c7981 */ /* 0x000f68000c1e1d00 */
[----:B------:R0:W5:Y:S01]  /*10e30*/  @P2 LDG.E.128 R28, desc[UR10][R48.64] ;  /* 0x0000000a301c2981 */ /* 0x000162000c1e1d00 */
[----:B---3--:R-:W-:Y:S02]  /*10e40*/  PRMT R65, R35, 0x7632, R65 ;  /* 0x0000763223417816 */ /* 0x008fe40000000041 */
[----:B------:R-:W-:Y:S02]  /*10e50*/  PRMT R54, R34, 0x7632, R54 ;  /* 0x0000763222367816 */ /* 0x000fe40000000036 */
[----:B0-----:R-:W-:-:S02]  /*10e60*/  PRMT R48, R33, 0x7632, R48 ;  /* 0x0000763221307816 */ /* 0x001fc40000000030 */
        /* <DEDUP_REMOVED lines=18> */
.L_x_3645:
        /* <DEDUP_REMOVED lines=13> */
.L_x_3647:
[----:B------:R-:W-:Y:S05]  /*11060*/  BSYNC.RECONVERGENT B2 ;  /* 0x0000000000027941 */ /* 0x000fea0003800200 */
.L_x_3646:
        /* <DEDUP_REMOVED lines=42> */
.L_x_3644:
[----:B------:R-:W-:Y:S05]  /*11310*/  BSYNC.RECONVERGENT B1 ;  /* 0x0000000000017941 */ /* 0x000fea0003800200 */
.L_x_3643:
[----:B------:R-:W0:Y:S01]  /*11320*/  LDC R78, c[0x0][0x404] ;  /* 0x00010100ff4e7b82 */ /* 0x000e220000000800 */
[----:B------:R-:W-:Y:S01]  /*11330*/  I2FP.F32.U32 R8, R7 ;  /* 0x0000000700087245 */ /* 0x000fe20000201000 */
[----:B------:R-:W-:Y:S01]  /*11340*/  HFMA2 R79, -RZ, RZ, 0.1171875, 0 ;  /* 0x2f800000ff4f7431 */ /* 0x000fe200000001ff */
[----:B------:R-:W-:Y:S01]  /*11350*/  ISETP.NE.AND P4, PT, R10, 0x1, PT ;  /* 0x000000010a00780c */ /* 0x000fe20003f85270 */
[----:B------:R-:W-:Y:S01]  /*11360*/  BSSY.RECONVERGENT B1, `(.L_x_3648) ;  /* 0x000004e000017945 */ /* 0x000fe20003800200 */
[----:B------:R-:W-:Y:S01]  /*11370*/  IMAD.MOV.U32 R11, RZ, RZ, 0x2 ;  /* 0x00000002ff0b7424 */ /* 0x000fe200078e00ff */
[----:B------:R-:W-:Y:S01]  /*11380*/  MOV R9, R70 ;  /* 0x0000004600097202 */ /* 0x000fe20000000f00 */
[----:B------:R-:W-:Y:S01]  /*11390*/  FFMA.FTZ R7, R8, R79, 1.1641532182693481445e-10 ;  /* 0x2f00000008077423 */ /* 0x000fe2000001004f */
[----:B------:R-:W1:Y:S01]  /*113a0*/  LDC R77, c[0x0][0x408] ;  /* 0x00010200ff4d7b82 */ /* 0x000e620000000800 */
[----:B-----5:R-:W-:-:S03]  /*113b0*/  IMAD.U32 R8, R44, 0x10000, RZ ;  /* 0x000100002c087824 */ /* 0x020fc600078e00ff */
[----:B0-----:R-:W-:-:S04]  /*113c0*/  FSETP.GTU.FTZ.AND P3, PT, R7, R78, PT ;  /* 0x0000004e0700720b */ /* 0x001fc80003f7c000 */
[----:B------:R-:W-:Y:S01]  /*113d0*/  PLOP3.LUT P5, PT, P3, PT, PT, 0x8, 0x80 ;  /* 0x000000000080781c */ /* 0x000fe20001fae170 */
[----:B-1----:R-:W-:Y:S01]  /*113e0*/  FMUL.FTZ R7, R8, R77 ;  /* 0x0000004d08077220 */ /* 0x002fe20000410000 */
[----:B------:R-:W-:Y:S02]  /*113f0*/  PRMT R8, R44, 0x7632, R8 ;  /* 0x000076322c087816 */ /* 0x000fe40000000008 */
        /* <DEDUP_REMOVED lines=11> */
.L_x_3650:
        /* <DEDUP_REMOVED lines=13> */
.L_x_3652:
[----:B------:R-:W-:Y:S05]  /*11580*/  BSYNC.RECONVERGENT B2 ;  /* 0x0000000000027941 */ /* 0x000fea0003800200 */
.L_x_3651:
        /* <DEDUP_REMOVED lines=43> */
.L_x_3649:
[----:B------:R-:W-:Y:S05]  /*11840*/  BSYNC.RECONVERGENT B1 ;  /* 0x0000000000017941 */ /* 0x000fea0003800200 */
.L_x_3648:
[----:B------:R-:W-:Y:S01]  /*11850*/  I2FP.F32.U32 R10, R9 ;  /* 0x00000009000a7245 */ /* 0x000fe20000201000 */
[----:B------:R-:W-:Y:S01]  /*11860*/  IMAD.U32 R12, R28, 0x10000, RZ ;  /* 0x000100001c0c7824 */ /* 0x000fe200078e00ff */
[----:B------:R-:W-:Y:S01]  /*11870*/  ISETP.NE.AND P4, PT, R11, 0x1, PT ;  /* 0x000000010b00780c */ /* 0x000fe20003f85270 */
[----:B------:R-:W-:Y:S01]  /*11880*/  @P1 IMAD.U32 R16, R32, 0x10000, RZ ;  /* 0x0001000020101824 */ /* 0x000fe200078e00ff */
[----:B------:R-:W-:Y:S01]  /*11890*/  BSSY.RECONVERGENT B1, `(.L_x_3653) ;  /* 0x000004e000017945 */ /* 0x000fe20003800200 */
[----:B------:R-:W-:Y:S01]  /*118a0*/  FFMA.FTZ R9, R10, R79, 1.1641532182693481445e-10 ;  /* 0x2f0000000a097423 */ /* 0x000fe2000001004f */
[----:B------:R-:W-:Y:S01]  /*118b0*/  FMUL.FTZ R10, R12, R77 ;  /* 0x0000004d0c0a7220 */ /* 0x000fe20000410000 */
[----:B------:R-:W-:-:S03]  /*118c0*/  IMAD.MOV.U32 R12, RZ, RZ, 0x2 ;  /* 0x00000002ff0c7424 */ /* 0x000fc600078e00ff */
[----:B------:R-:W-:Y:S01]  /*118d0*/  FSETP.GTU.FTZ.AND P3, PT, R9, R78, PT ;  /* 0x0000004e0900720b */ /* 0x000fe20003f7c000 */
[----:B------:R-:W-:-:S03]  /*118e0*/  IMAD.MOV.U32 R9, RZ, RZ, R70 ;  /* 0x000000ffff097224 */ /* 0x000fc600078e0046 */
        /* <DEDUP_REMOVED lines=15> */
.L_x_3655:
        /* <DEDUP_REMOVED lines=13> */
.L_x_3657:
[----:B------:R-:W-:Y:S05]  /*11ab0*/  BSYNC.RECONVERGENT B2 ;  /* 0x0000000000027941 */ /* 0x000fea0003800200 */
.L_x_3656:
        /* <DEDUP_REMOVED lines=43> */
.L_x_3654:
[----:B------:R-:W-:Y:S05]  /*11d70*/  BSYNC.RECONVERGENT B1 ;  /* 0x0000000000017941 */ /* 0x000fea0003800200 */
.L_x_3653:
        /* <DEDUP_REMOVED lines=21> */
.L_x_3660:
        /* <DEDUP_REMOVED lines=13> */
.L_x_3662:
[----:B------:R-:W-:Y:S05]  /*11fa0*/  BSYNC.RECONVERGENT B2 ;  /* 0x0000000000027941 */ /* 0x000fea0003800200 */
.L_x_3661:
        /* <DEDUP_REMOVED lines=43> */
.L_x_3659:
[----:B------:R-:W-:Y:S05]  /*12260*/  BSYNC.RECONVERGENT B1 ;  /* 0x0000000000017941 */ /* 0x000fea0003800200 */
.L_x_3658:
        /* <DEDUP_REMOVED lines=8> */
[----:B------:R-:W-:-:S04]  /*122f0*/  FSETP.GTU.FTZ.AND P3, PT, R9, R78, PT ;  /* 0x0000004e0900720b */ /* 0x000fc80003f7c000 */
[----:B------:R-:W-:-:S05]  /*12300*/  FSEL R9, R12, RZ, !P3 ;  /* 0x000000ff0c097208 */ /* 0x000fca0005800000 */
        /* <DEDUP_REMOVED lines=16> */
.L_x_3665:
        /* <DEDUP_REMOVED lines=13> */
.L_x_3667:
[----:B------:R-:W-:Y:S05]  /*124e0*/  BSYNC.RECONVERGENT B2 ;  /* 0x0000000000027941 */ /* 0x000fea0003800200 */
.L_x_3666:
        /* <DEDUP_REMOVED lines=43> */
.L_x_3664:
[----:B------:R-:W-:Y:S05]  /*127a0*/  BSYNC.RECONVERGENT B1 ;  /* 0x0000000000017941 */ /* 0x000fea0003800200 */
.L_x_3663:
        /* <DEDUP_REMOVED lines=22> */
.L_x_3670:
        /* <DEDUP_REMOVED lines=13> */
.L_x_3672:
[----:B------:R-:W-:Y:S05]  /*129e0*/  BSYNC.RECONVERGENT B2 ;  /* 0x0000000000027941 */ /* 0x000fea0003800200 */
.L_x_3671:
        /* <DEDUP_REMOVED lines=43> */
.L_x_3669:
[----:B------:R-:W-:Y:S05]  /*12ca0*/  BSYNC.RECONVERGENT B1 ;  /* 0x0000000000017941 */ /* 0x000fea0003800200 */
.L_x_3668:
[----:B------:R-:W-:Y:S01]  /*12cb0*/  I2FP.F32.U32 R10, R11 ;  /* 0x0000000b000a7245 */ /* 0x000fe20000201000 */
[----:B------:R-:W-:Y:S01]  /*12cc0*/  IMAD.U32 R12, R29, 0x10000, RZ ;  /* 0x000100001d0c7824 */ /* 0x000fe200078e00ff */
[----:B------:R-:W-:Y:S01]  /*12cd0*/  @P1 SHF.L.U32 R24, R33, 0x10, RZ ;  /* 0x0000001021181819 */ /* 0x000fe200000006ff */
[----:B------:R-:W-:Y:S01]  /*12ce0*/  BSSY.RECONVERGENT B1, `(.L_x_3673) ;  /* 0x0000050000017945 */ /* 0x000fe20003800200 */
[----:B------:R-:W-:Y:S02]  /*12cf0*/  IMAD.MOV.U32 R66, RZ, RZ, 0x2 ;  /* 0x00000002ff427424 */ /* 0x000fe400078e00ff */
[----:B------:R-:W-:Y:S01]  /*12d00*/  FFMA.FTZ R11, R10, R79, 1.1641532182693481445e-10 ;  /* 0x2f0000000a0b7423 */ /* 0x000fe2000001004f */
[----:B------:R-:W-:-:S04]  /*12d10*/  FMUL.FTZ R12, R12, R77 ;  /* 0x0000004d0c0c7220 */ /* 0x000fc80000410000 */
[----:B------:R-:W-:Y:S02]  /*12d20*/  FSETP.GTU.FTZ.AND P3, PT, R11, R78, PT ;  /* 0x0000004e0b00720b */ /* 0x000fe40003f7c000 */
[----:B------:R-:W-:Y:S02]  /*12d30*/  MOV R11, R70 ;  /* 0x00000046000b7202 */ /* 0x000fe40000000f00 */
        /* <DEDUP_REMOVED lines=17> */
.L_x_3675:
        /* <DEDUP_REMOVED lines=13> */
.L_x_3677:
[----:B------:R-:W-:Y:S05]  /*12f20*/  BSYNC.RECONVERGENT B2 ;  /* 0x0000000000027941 */ /* 0x000fea0003800200 */
.L_x_3676:
        /* <DEDUP_REMOVED lines=39> */
[----:B------:R-:W-:Y:S01]  /*131a0*/  HFMA2 R66, -RZ, RZ, 0, 0 ;  /* 0x00000000ff427431 */ /* 0x000fe200000001ff */
[----:B------:R-:W-:Y:S01]  /*131b0*/  LOP3.LUT R68, R12, UR35, R11, 0x96, !PT ;  /* 0x000000230c447c12 */ /* 0x000fe2000f8e960b */
[----:B------:R-:W-:Y:S02]  /*131c0*/  IMAD.MOV.U32 R11, RZ, RZ, R14 ;  /* 0x000000ffff0b7224 */ /* 0x000fe400078e000e */
[----:B------:R-:W-:-:S07]  /*131d0*/  IMAD.MOV.U32 R14, RZ, RZ, R10 ;  /* 0x000000ffff0e7224 */ /* 0x000fce00078e000a */
.L_x_3674:
[----:B------:R-:W-:Y:S05]  /*131e0*/  BSYNC.RECONVERGENT B1 ;  /* 0x0000000000017941 */ /* 0x000fea0003800200 */
.L_x_3673:
        /* <DEDUP_REMOVED lines=21> */
.L_x_3680:
        /* <DEDUP_REMOVED lines=13> */
.L_x_3682:
[----:B------:R-:W-:Y:S05]  /*13410*/  BSYNC.RECONVERGENT B2 ;  /* 0x0000000000027941 */ /* 0x000fea0003800200 */
.L_x_3681:
        /* <DEDUP_REMOVED lines=39> */
[----:B------:R-:W-:Y:S02]  /*13690*/  LOP3.LUT R25, R68, UR34, R67, 0x96, !PT ;  /* 0x0000002244197c12 */ /* 0x000fe4000f8e9643 */
[----:B------:R-:W-:Y:S01]  /*136a0*/  MOV R70, R66 ;  /* 0x0000004200467202 */ /* 0x000fe20000000f00 */
[----:B------:R-:W-:Y:S01]  /*136b0*/  IMAD.MOV.U32 R14, RZ, RZ, R10 ;  /* 0x000000ffff0e7224 */ /* 0x000fe200078e000a */
[----:B------:R-:W-:-:S07]  /*136c0*/  LOP3.LUT R68, R12, UR35, R11, 0x96, !PT ;  /* 0x000000230c447c12 */ /* 0x000fce000f8e960b */
.L_x_3679:
[----:B------:R-:W-:Y:S05]  /*136d0*/  BSYNC.RECONVERGENT B1 ;  /* 0x0000000000017941 */ /* 0x000fea0003800200 */
.L_x_3678:
[----:B------:R-:W-:Y:S01]  /*136e0*/  PRMT R11, R29, 0x7632, R11 ;  /* 0x000076321d0b7816 */ /* 0x000fe2000000000b */
[----:B------:R-:W-:Y:S01]  /*136f0*/  @P1 IMAD.U32 R48, R48, 0x10000, RZ ;  /* 0x0001000030301824 */ /* 0x000fe200078e00ff */
[----:B------:R-:W-:Y:S01]  /*13700*/  I2FP.F32.U32 R10, R13 ;  /* 0x0000000d000a7245 */ /* 0x000fe20000201000 */
[----:B------:R-:W-:Y:S02]  /*13710*/  BSSY.RECONVERGENT B1, `(.L_x_3683) ;  /* 0x000004f000017945 */ /* 0x000fe40003800200 */
[----:B------:R-:W-:Y:S02]  /*13720*/  IMAD.U32 R12, R11, 0x10000, RZ ;  /* 0x000100000b0c7824 */ /* 0x000fe400078e00ff */
[----:B------:R-:W-:Y:S02]  /*13730*/  FFMA.FTZ R11, R10, R79, 1.1641532182693481445e-10 ;  /* 0x2f0000000a0b7423 */ /* 0x000fe4000001004f */
[----:B------:R-:W-:-:S03]  /*13740*/  FMUL.FTZ R12, R12, R77 ;  /* 0x0000004d0c0c7220 */ /* 0x000fc60000410000 */
[----:B------:R-:W-:Y:S01]  /*13750*/  FSETP.GTU.FTZ.AND P3, PT, R11, R78, PT ;  /* 0x0000004e0b00720b */ /* 0x000fe20003f7c000 */
[----:B------:R-:W-:-:S03]  /*13760*/  IMAD.MOV.U32 R11, RZ, RZ, R70 ;  /* 0x000000ffff0b7224 */ /* 0x000fc600078e0046 */
[----:B------:R-:W-:Y:S02]  /*13770*/  FSEL R12, R12, RZ, !P3 ;  /* 0x000000ff0c0c7208 */ /* 0x000fe40005800000 */
[----:B------:R-:W-:Y:S02]  /*13780*/  SEL R10, RZ, 0x1, P3 ;  /* 0x00000001ff0a7807 */ /* 0x000fe40001800000 */
        /* <DEDUP_REMOVED lines=15> */
.L_x_3685:
        /* <DEDUP_REMOVED lines=13> */
.L_x_3687:
[----:B------:R-:W-:Y:S05]  /*13950*/  BSYNC.RECONVERGENT B2 ;  /* 0x0000000000027941 */ /* 0x000fea0003800200 */
.L_x_3686:
        /* <DEDUP_REMOVED lines=42> */
.L_x_3684:
[----:B------:R-:W-:Y:S05]  /*13c00*/  BSYNC.RECONVERGENT B1 ;  /* 0x0000000000017941 */ /* 0x000fea0003800200 */
.L_x_3683:
        /* <DEDUP_REMOVED lines=22> */
.L_x_3690:
        /* <DEDUP_REMOVED lines=13> */
.L_x_3692:
[----:B------:R-:W-:Y:S05]  /*13e40*/  BSYNC.RECONVERGENT B2 ;  /* 0x0000000000027941 */ /* 0x000fea0003800200 */
.L_x_3691:
        /* <DEDUP_REMOVED lines=42> */
.L_x_3689:
[----:B------:R-:W-:Y:S05]  /*140f0*/  BSYNC.RECONVERGENT B1 ;  /* 0x0000000000017941 */ /* 0x000fea0003800200 */
.L_x_3688:
        /* <DEDUP_REMOVED lines=26> */
.L_x_3695:
        /* <DEDUP_REMOVED lines=13> */
.L_x_3697:
[----:B------:R-:W-:Y:S05]  /*14370*/  BSYNC.RECONVERGENT B2 ;  /* 0x0000000000027941 */ /* 0x000fea0003800200 */
.L_x_3696:
        /* <DEDUP_REMOVED lines=42> */
.L_x_3694:
[----:B------:R-:W-:Y:S05]  /*14620*/  BSYNC.RECONVERGENT B1 ;  /* 0x0000000000017941 */ /* 0x000fea0003800200 */
.L_x_3693:
        /* <DEDUP_REMOVED lines=20> */
.L_x_3700:
        /* <DEDUP_REMOVED lines=13> */
.L_x_3702:
[----:B------:R-:W-:Y:S05]  /*14840*/  BSYNC.RECONVERGENT B2 ;  /* 0x0000000000027941 */ /* 0x000fea0003800200 */
.L_x_3701:
        /* <DEDUP_REMOVED lines=37> */
[----:B------:R-:W-:Y:S02]  /*14aa0*/  HFMA2 R73, -RZ, RZ, 0, 0 ;  /* 0x00000000ff497431 */ /* 0x000fe400000001ff */
[----:B------:R-:W-:Y:S01]  /*14ab0*/  IMAD.WIDE.U32 R12, R12, -0x2daee0ad, RZ ;  /* 0xd2511f530c0c7825 */ /* 0x000fe200078e00ff */
[----:B------:R-:W-:-:S03]  /*14ac0*/  LOP3.LUT R25, R72, UR34, R71, 0x96, !PT ;  /* 0x0000002248197c12 */ /* 0x000fc6000f8e9647 */
[----:B------:R-:W-:Y:S01]  /*14ad0*/  IMAD.MOV.U32 R14, RZ, RZ, R12 ;  /* 0x000000ffff0e7224 */ /* 0x000fe200078e000c */
[----:B------:R-:W-:-:S07]  /*14ae0*/  LOP3.LUT R68, R68, UR35, R13, 0x96, !PT ;  /* 0x0000002344447c12 */ /* 0x000fce000f8e960d */
.L_x_3699:
[----:B------:R-:W-:Y:S05]  /*14af0*/  BSYNC.RECONVERGENT B1 ;  /* 0x0000000000017941 */ /* 0x000fea0003800200 */
.L_x_3698:
[----:B------:R-:W-:Y:S01]  /*14b00*/  PRMT R13, R30, 0x7632, R13 ;  /* 0x000076321e0d7816 */ /* 0x000fe2000000000d */
[----:B------:R-:W-:Y:S01]  /*14b10*/  @P1 IMAD.U32 R54, R54, 0x10000, RZ ;  /* 0x0001000036361824 */ /* 0x000fe200078e00ff */
[----:B------:R-:W-:Y:S01]  /*14b20*/  I2FP.F32.U32 R12, R69 ;  /* 0x00000045000c7245 */ /* 0x000fe20000201000 */
[----:B------:R-:W-:Y:S01]  /*14b30*/  BSSY.RECONVERGENT B1, `(.L_x_3703) ;  /* 0x000004f000017945 */ /* 0x000fe20003800200 */
[----:B------:R-:W-:Y:S02]  /*14b40*/  IMAD.MOV.U32 R69, RZ, RZ, 0x2 ;  /* 0x00000002ff457424 */ /* 0x000fe400078e00ff */
        /* <DEDUP_REMOVED lines=21> */
.L_x_3705:
        /* <DEDUP_REMOVED lines=13> */
.L_x_3707:
[----:B------:R-:W-:Y:S05]  /*14d70*/  BSYNC.RECONVERGENT B2 ;  /* 0x0000000000027941 */ /* 0x000fea0003800200 */
.L_x_3706:
        /* <DEDUP_REMOVED lines=42> */
.L_x_3704:
[----:B------:R-:W-:Y:S05]  /*15020*/  BSYNC.RECONVERGENT B1 ;  /* 0x0000000000017941 */ /* 0x000fea0003800200 */
.L_x_3703:
[----:B------:R-:W-:Y:S01]  /*15030*/  I2FP.F32.U32 R72, R13 ;  /* 0x0000000d00487245 */ /* 0x000fe20000201000 */
[----:B------:R-:W-:Y:S01]  /*15040*/  IMAD.U32 R74, R47, 0x10000, RZ ;  /* 0x000100002f4a7824 */ /* 0x000fe200078e00ff */
[----:B------:R-:W-:Y:S01]  /*15050*/  ISETP.NE.AND P5, PT, R69, 0x1, PT ;  /* 0x000000014500780c */ /* 0x000fe20003fa5270 */
[----:B------:R-:W-:Y:S01]  /*15060*/  BSSY.RECONVERGENT B1, `(.L_x_3708) ;  /* 0x000004a000017945 */ /* 0x000fe20003800200 */
[----:B------:R-:W-:Y:S01]  /*15070*/  PRMT R76, R47, 0x7632, R76 ;  /* 0x000076322f4c7816 */ /* 0x000fe2000000004c */
[----:B------:R-:W-:Y:S01]  /*15080*/  FFMA.FTZ R13, R72, R79, 1.1641532182693481445e-10 ;  /* 0x2f000000480d7423 */ /* 0x000fe2000001004f */
[----:B------:R-:W-:Y:S01]  /*15090*/  FMUL.FTZ R74, R74, R77 ;  /* 0x0000004d4a4a7220 */ /* 0x000fe20000410000 */
[----:B------:R-:W-:Y:S02]  /*150a0*/  HFMA2 R72, -RZ, RZ, 0, 1.1920928955078125e-07 ;  /* 0x00000002ff487431 */ /* 0x000fe400000001ff */
        /* <DEDUP_REMOVED lines=13> */
.L_x_3710:
        /* <DEDUP_REMOVED lines=13> */
.L_x_3712:
[----:B------:R-:W-:Y:S05]  /*15250*/  BSYNC.RECONVERGENT B2 ;  /* 0x0000000000027941 */ /* 0x000fea0003800200 */
.L_x_3711:
        /* <DEDUP_REMOVED lines=42> */
.L_x_3709:
[----:B------:R-:W-:Y:S05]  /*15500*/  BSYNC.RECONVERGENT B1 ;  /* 0x0000000000017941 */ /* 0x000fea0003800200 */
.L_x_3708:
[----:B------:R-:W-:Y:S01]  /*15510*/  I2FP.F32.U32 R74, R47 ;  /* 0x0000002f004a7245 */ /* 0x000fe20000201000 */
[----:B------:R-:W-:Y:S01]  /*15520*/  IMAD.U32 R120, R31, 0x10000, RZ ;  /* 0x000100001f787824 */ /* 0x000fe200078e00ff */
[----:B------:R-:W-:Y:S01]  /*15530*/  BSSY.RECONVERGENT B1, `(.L_x_3713) ;  /* 0x0000051000017945 */ /* 0x000fe20003800200 */
[----:B------:R-:W-:Y:S02]  /*15540*/  IMAD.MOV.U32 R73, RZ, RZ, 0x2 ;  /* 0x00000002ff497424 */ /* 0x000fe400078e00ff */
[----:B------:R-:W-:Y:S01]  /*15550*/  FFMA.FTZ R47, R74, R79, 1.1641532182693481445e-10 ;  /* 0x2f0000004a2f7423 */ /* 0x000fe2000001004f */
[----:B------:R-:W-:Y:S01]  /*15560*/  FMUL.FTZ R74, R120, R77 ;  /* 0x0000004d784a7220 */ /* 0x000fe20000410000 */
[----:B------:R-:W-:Y:S02]  /*15570*/  @P1 IMAD.U32 R120, R35, 0x10000, RZ ;  /* 0x0001000023781824 */ /* 0x000fe400078e00ff */
[----:B------:R-:W-:Y:S01]  /*15580*/  IMAD.MOV.U32 R69, RZ, RZ, R70 ;  /* 0x000000ffff457224 */ /* 0x000fe200078e0046 */
[----:B------:R-:W-:-:S04]  /*15590*/  FSETP.GTU.FTZ.AND P5, PT, R47, R78, PT ;  /* 0x0000004e2f00720b */ /* 0x000fc80003fbc000 */
        /* <DEDUP_REMOVED lines=17> */
.L_x_3715:
        /* <DEDUP_REMOVED lines=13> */
.L_x_3717:
[----:B------:R-:W-:Y:S05]  /*15780*/  BSYNC.RECONVERGENT B2 ;  /* 0x0000000000027941 */ /* 0x000fea0003800200 */
.L_x_3716:
        /* <DEDUP_REMOVED lines=36> */
[----:B------:R-:W-:-:S04]  /*159d0*/  IMAD.WIDE.U32 R74, R75, -0x326172a9, RZ ;  /* 0xcd9e8d574b4a7825 */ /* 0x000fc800078e00ff */
[----:B------:R-:W-:Y:S01]  /*159e0*/  IMAD.MOV.U32 R70, RZ, RZ, R74 ;  /* 0x000000ffff467224 */ /* 0x000fe200078e004a */
[----:B------:R-:W-:Y:S01]  /*159f0*/  LOP3.LUT R25, R72, UR34, R75, 0x96, !PT ;  /* 0x0000002248197c12 */ /* 0x000fe2000f8e964b */
[----:B------:R-:W-:-:S04]  /*15a00*/  IMAD.WIDE.U32 R72, R73, -0x2daee0ad, RZ ;  /* 0xd2511f5349487825 */ /* 0x000fc800078e00ff */
[----:B------:R-:W-:Y:S01]  /*15a10*/  IMAD.MOV.U32 R14, RZ, RZ, R72 ;  /* 0x000000ffff0e7224 */ /* 0x000fe200078e0048 */
[----:B------:R-:W-:Y:S01]  /*15a20*/  LOP3.LUT R68, R68, UR35, R73, 0x96, !PT ;  /* 0x0000002344447c12 */ /* 0x000fe2000f8e9649 */
[----:B------:R-:W-:-:S07]  /*15a30*/  IMAD.MOV.U32 R73, RZ, RZ, RZ ;  /* 0x000000ffff497224 */ /* 0x000fce00078e00ff */
.L_x_3714:
[----:B------:R-:W-:Y:S05]  /*15a40*/  BSYNC.RECONVERGENT B1 ;  /* 0x0000000000017941 */ /* 0x000fea0003800200 */
.L_x_3713:
        /* <DEDUP_REMOVED lines=20> */
.L_x_3720:
        /* <DEDUP_REMOVED lines=15> */
.L_x_3722:
[----:B------:R-:W-:Y:S05]  /*15c80*/  BSYNC.RECONVERGENT B2 ;  /* 0x0000000000027941 */ /* 0x000fea0003800200 */
.L_x_3721:
        /* <DEDUP_REMOVED lines=39> */
[----:B------:R-:W-:Y:S01]  /*15f00*/  IMAD.WIDE.U32 R72, R73, -0x2daee0ad, RZ ;  /* 0xd2511f5349487825 */ /* 0x000fe200078e00ff */
[----:B------:R-:W-:-:S03]  /*15f10*/  MOV R74, R14 ;  /* 0x0000000e004a7202 */ /* 0x000fc60000000f00 */
[----:B------:R-:W-:Y:S01]  /*15f20*/  IMAD.MOV.U32 R14, RZ, RZ, R72 ;  /* 0x000000ffff0e7224 */ /* 0x000fe200078e0048 */
[----:B------:R-:W-:-:S07]  /*15f30*/  LOP3.LUT R68, R68, UR35, R73, 0x96, !PT ;  /* 0x0000002344447c12 */ /* 0x000fce000f8e9649 */
.L_x_3719:
[----:B------:R-:W-:Y:S05]  /*15f40*/  BSYNC.RECONVERGENT B1 ;  /* 0x0000000000017941 */ /* 0x000fea0003800200 */
.L_x_3718:
        /* <DEDUP_REMOVED lines=8> */
[----:B------:R-:W-:Y:S01]  /*15fd0*/  FMUL.FTZ R72, R72, R77 ;  /* 0x0000004d48487220 */ /* 0x000fe20000410000 */
[----:B------:R-:W-:-:S04]  /*15fe0*/  PRMT R44, R44, 0x5410, R63 ;  /* 0x000054102c2c7816 */ /* 0x000fc8000000003f */
[----:B------:R-:W-:Y:S02]  /*15ff0*/  FSEL R73, R72, RZ, !P6 ;  /* 0x000000ff48497208 */ /* 0x000fe40007000000 */
[----:B------:R-:W-:-:S03]  /*16000*/  MOV R72, R14 ;  /* 0x0000000e00487202 */ /* 0x000fc60000000f00 */
        /* <DEDUP_REMOVED lines=8> */
.L_x_3642:
        /* <DEDUP_REMOVED lines=16> */
.L_x_3726:
        /* <DEDUP_REMOVED lines=13> */
.L_x_3728:
[----:B------:R-:W-:Y:S05]  /*16260*/  BSYNC.RECONVERGENT B2 ;  /* 0x0000000000027941 */ /* 0x000fea0003800200 */
.L_x_3727:
        /* <DEDUP_REMOVED lines=43> */
.L_x_3725:
[----:B------:R-:W-:Y:S05]  /*16520*/  BSYNC.RECONVERGENT B1 ;  /* 0x0000000000017941 */ /* 0x000fea0003800200 */
.L_x_3724:
        /* <DEDUP_REMOVED lines=28> */
.L_x_3731:
        /* <DEDUP_REMOVED lines=13> */
.L_x_3733:
[----:B------:R-:W-:Y:S05]  /*167c0*/  BSYNC.RECONVERGENT B2 ;  /* 0x0000000000027941 */ /* 0x000fea0003800200 */
.L_x_3732:
        /* <DEDUP_REMOVED lines=42> */
.L_x_3730:
[----:B------:R-:W-:Y:S05]  /*16a70*/  BSYNC.RECONVERGENT B1 ;  /* 0x0000000000017941 */ /* 0x000fea0003800200 */
.L_x_3729:
        /* <DEDUP_REMOVED lines=24> */
.L_x_3736:
        /* <DEDUP_REMOVED lines=13> */
.L_x_3738:
[----:B------:R-:W-:Y:S05]  /*16cd0*/  BSYNC.RECONVERGENT B2 ;  /* 0x0000000000027941 */ /* 0x000fea0003800200 */
.L_x_3737:
        /* <DEDUP_REMOVED lines=42> */
.L_x_3735:
[----:B------:R-:W-:Y:S05]  /*16f80*/  BSYNC.RECONVERGENT B1 ;  /* 0x0000000000017941 */ /* 0x000fea0003800200 */
.L_x_3734:
        /* <DEDUP_REMOVED lines=25> */
.L_x_3741:
        /* <DEDUP_REMOVED lines=13> */
.L_x_3743:
[----:B------:R-:W-:Y:S05]  /*171f0*/  BSYNC.RECONVERGENT B2 ;  /* 0x0000000000027941 */ /* 0x000fea0003800200 */
.L_x_3742:
        /* <DEDUP_REMOVED lines=42> */
.L_x_3740:
[----:B------:R-:W-:Y:S05]  /*174a0*/  BSYNC.RECONVERGENT B1 ;  /* 0x0000000000017941 */ /* 0x000fea0003800200 */
.L_x_3739:
        /* <DEDUP_REMOVED lines=24> */
.L_x_3746:
        /* <DEDUP_REMOVED lines=13> */
.L_x_3748:
[----:B------:R-:W-:Y:S05]  /*17700*/  BSYNC.RECONVERGENT B2 ;  /* 0x0000000000027941 */ /* 0x000fea0003800200 */
.L_x_3747:
        /* <DEDUP_REMOVED lines=42> */
.L_x_3745:
[----:B------:R-:W-:Y:S05]  /*179b0*/  BSYNC.RECONVERGENT B1 ;  /* 0x0000000000017941 */ /* 0x000fea0003800200 */
.L_x_3744:
        /* <DEDUP_REMOVED lines=25> */
.L_x_3751:
        /* <DEDUP_REMOVED lines=13> */
.L_x_3753:
[----:B------:R-:W-:Y:S05]  /*17c20*/  BSYNC.RECONVERGENT B2 ;  /* 0x0000000000027941 */ /* 0x000fea0003800200 */
.L_x_3752:
        /* <DEDUP_REMOVED lines=42> */
.L_x_3750:
[----:B------:R-:W-:Y:S05]  /*17ed0*/  BSYNC.RECONVERGENT B1 ;  /* 0x0000000000017941 */ /* 0x000fea0003800200 */
.L_x_3749:
        /* <DEDUP_REMOVED lines=23> */
.L_x_3756:
        /* <DEDUP_REMOVED lines=13> */
.L_x_3758:
[----:B------:R-:W-:Y:S05]  /*18120*/  BSYNC.RECONVERGENT B2 ;  /* 0x0000000000027941 */ /* 0x000fea0003800200 */
.L_x_3757:
        /* <DEDUP_REMOVED lines=42> */
.L_x_3755:
[----:B------:R-:W-:Y:S05]  /*183d0*/  BSYNC.RECONVERGENT B1 ;  /* 0x0000000000017941 */ /* 0x000fea0003800200 */
.L_x_3754:
        /* <DEDUP_REMOVED lines=24> */
.L_x_3761:
        /* <DEDUP_REMOVED lines=13> */
.L_x_3763:
[----:B------:R-:W-:Y:S05]  /*18630*/  BSYNC.RECONVERGENT B2 ;  /* 0x0000000000027941 */ /* 0x000fea0003800200 */
.L_x_3762:
        /* <DEDUP_REMOVED lines=43> */
.L_x_3760:
[----:B------:R-:W-:Y:S05]  /*188f0*/  BSYNC.RECONVERGENT B1 ;  /* 0x0000000000017941 */ /* 0x000fea0003800200 */
.L_x_3759:
        /* <DEDUP_REMOVED lines=15> */
.L_x_3723:
        /* <DEDUP_REMOVED lines=18> */
[----:B------:R0:W-:Y:S02]  /*18b10*/  STG.E.128 desc[UR10][R60.64], R44 ;  /* 0x0000002c3c007986 */ /* 0x0001e4000c101d0a */
[----:B0-----:R-:W-:Y:S01]  /*18b20*/  LOP3.LUT R45, R67, R66, RZ, 0xfc, !PT ;  /* 0x00000042432d7212 */ /* 0x001fe200078efcff */
        /* <DEDUP_REMOVED lines=24> */
.L_x_3641:
[----:B------:R-:W-:Y:S05]  /*18cb0*/  BSYNC.RECONVERGENT B0 ;  /* 0x0000000000007941 */ /* 0x000fea0003800200 */
.L_x_3640:
        /* <DEDUP_REMOVED lines=169> */
[--C-:B------:R-:W-:Y:S01]  /*19750*/  FADD.FTZ R47, R17, -R61.reuse ;  /* 0x8000003d112f7221 */ /* 0x100fe20000010000 */
[----:B------:R-:W0:Y:S01]  /*19760*/  LDC.64 R58, c[0x0][0x428] ;  /* 0x00010a00ff3a7b82 */ /* 0x000e220000000a00 */
[--C-:B------:R-:W-:Y:S01]  /*19770*/  FADD.FTZ R67, R50, -R61.reuse ;  /* 0x8000003d32437221 */ /* 0x100fe20000010000 */
[C---:B------:R-:W-:Y:S01]  /*19780*/  FMUL.FTZ R45, R60.reuse, R45 ;  /* 0x0000002d3c2d7220 */ /* 0x040fe20000410000 */
[----:B------:R-:W-:Y:S01]  /*19790*/  FMUL.FTZ R46, R60, R47 ;  /* 0x0000002f3c2e7220 */ /* 0x000fe20000410000 */
[--C-:B------:R-:W-:Y:S01]  /*197a0*/  FADD.FTZ R47, R18, -R61.reuse ;  /* 0x8000003d122f7221 */ /* 0x100fe20000010000 */
[----:B------:R-:W-:Y:S01]  /*197b0*/  FADD.FTZ R63, R20, -R61 ;  /* 0x8000003d143f7221 */ /* 0x000fe20000010000 */
[----:B-----5:R-:W-:Y:S01]  /*197c0*/  FFMA.FTZ R44, R45, R116, R88 ;  /* 0x000000742d2c7223 */ /* 0x020fe20000010058 */
[----:B------:R-:W-:Y:S01]  /*197d0*/  FFMA.FTZ R45, R46, R117, R89 ;  /* 0x000000752e2d7223 */ /* 0x000fe20000010059 */
[--C-:B------:R-:W-:Y:S01]  /*197e0*/  FADD.FTZ R73, R56, -R61.reuse ;  /* 0x8000003d38497221 */ /* 0x100fe20000010000 */
[C---:B------:R-:W-:Y:S01]  /*197f0*/  FMUL.FTZ R47, R60.reuse, R47 ;  /* 0x0000002f3c2f7220 */ /* 0x040fe20000410000 */
[C---:B------:R-:W-:Y:S01]  /*19800*/  FMUL.FTZ R62, R60.reuse, R67 ;  /* 0x000000433c3e7220 */ /* 0x040fe20000410000 */
[C---:B------:R-:W-:Y:S01]  /*19810*/  FMUL.FTZ R63, R60.reuse, R63 ;  /* 0x0000003f3c3f7220 */ /* 0x040fe20000410000 */
[----:B------:R-:W-:Y:S01]  /*19820*/  F2FP.BF16.F32.PACK_AB R44, R45, R44 ;  /* 0x0000002c2d2c723e */ /* 0x000fe200000010ff */
[----:B------:R-:W-:Y:S01]  /*19830*/  FADD.FTZ R45, R19, -R61 ;  /* 0x8000003d132d7221 */ /* 0x000fe20000010000 */
[----:B------:R-:W-:Y:S01]  /*19840*/  FMUL.FTZ R64, R60, R73 ;  /* 0x000000493c407220 */ /* 0x000fe20000410000 */
[----:B------:R-:W-:Y:S01]  /*19850*/  FFMA.FTZ R63, R63, R112, R92 ;  /* 0x000000703f3f7223 */ /* 0x000fe2000001005c */
[----:B------:R-:W-:Y:S01]  /*19860*/  FFMA.FTZ R62, R62, R113, R93 ;  /* 0x000000713e3e7223 */ /* 0x000fe2000001005d */
[----:B------:R-:W-:Y:S01]  /*19870*/  FMUL.FTZ R46, R60, R45 ;  /* 0x0000002d3c2e7220 */ /* 0x000fe20000410000 */
[----:B------:R-:W-:Y:S01]  /*19880*/  FADD.FTZ R45, R51, -R61 ;  /* 0x8000003d332d7221 */ /* 0x000fe20000010000 */
[----:B------:R-:W-:-:S02]  /*19890*/  FFMA.FTZ R64, R64, R115, R95 ;  /* 0x0000007340407223 */ /* 0x000fc4000001005f */
[----:B------:R-:W-:Y:S01]  /*198a0*/  FFMA.FTZ R46, R46, R119, R91 ;  /* 0x000000772e2e7223 */ /* 0x000fe2000001005b */
[----:B------:R-:W-:Y:S01]  /*198b0*/  FMUL.FTZ R67, R60, R45 ;  /* 0x0000002d3c437220 */ /* 0x000fe20000410000 */
[----:B------:R-:W-:Y:S01]  /*198c0*/  FFMA.FTZ R45, R47, R118, R90 ;  /* 0x000000762f2d7223 */ /* 0x000fe2000001005a */
[C---:B0-----:R-:W-:Y:S01]  /*198d0*/  IMAD.WIDE.U32 R58, R55.reuse, 0x10, R58 ;  /* 0x00000010373a7825 */ /* 0x041fe200078e003a */
[----:B------:R-:W-:-:S03]  /*198e0*/  IADD3 R55, PT, PT, R55, 0x80, RZ ;  /* 0x0000008037377810 */ /* 0x000fc60007ffe0ff */
[----:B------:R-:W-:Y:S01]  /*198f0*/  FFMA.FTZ R47, R67, R114, R94 ;  /* 0x00000072432f7223 */ /* 0x000fe2000001005e */
[----:B------:R-:W-:Y:S02]  /*19900*/  F2FP.BF16.F32.PACK_AB R45, R46, R45 ;  /* 0x0000002d2e2d723e */ /* 0x000fe400000010ff */
[----:B------:R-:W-:Y:S02]  /*19910*/  F2FP.BF16.F32.PACK_AB R46, R62, R63 ;  /* 0x0000003f3e2e723e */ /* 0x000fe400000010ff */
[----:B------:R-:W-:-:S05]  /*19920*/  F2FP.BF16.F32.PACK_AB R47, R64, R47 ;  /* 0x0000002f402f723e */ /* 0x000fca00000010ff */
[----:B------:R0:W-:Y:S02]  /*19930*/  STG.E.128 desc[UR10][R58.64], R44 ;  /* 0x0000002c3a007986 */ /* 0x0001e4000c101d0a */
.L_x_3765:
[----:B------:R-:W-:Y:S05]  /*19940*/  BSYNC.RECONVERGENT B0 ;  /* 0x0000000000007941 */ /* 0x000fea0003800200 */
.L_x_3764:
[----:B------:R-:W-:Y:S01]  /*19950*/  ISETP.GE.U32.AND P2, PT, R2, 0x100, PT ;  /* 0x000001000200780c */ /* 0x000fe20003f46070 */
[----:B------:R-:W-:-:S12]  /*19960*/  BSSY.RECONVERGENT B0, `(.L_x_3766) ;  /* 0x0000022000007945 */ /* 0x000fd80003800200 */
[----:B------:R-:W-:Y:S05]  /*19970*/  @!P2 BRA `(.L_x_3767) ;  /* 0x000000000080a947 */ /* 0x000fea0003800000 */
[--C-:B01----:R-:W-:Y:S01]  /*19980*/  FADD.FTZ R45, R15, -R61.reuse ;  /* 0x8000003d0f2d7221 */ /* 0x103fe20000010000 */
        /* <DEDUP_REMOVED lines=12> */
[----:B------:R-:W-:Y:S01]  /*19a50*/  FMUL.FTZ R63, R60, R63 ;  /* 0x0000003f3c3f7220 */ /* 0x000fe20000410000 */
        /* <DEDUP_REMOVED lines=11> */
[----:B0-----:R-:W-:-:S04]  /*19b10*/  IMAD.WIDE.U32 R58, R55, 0x10, R58 ;  /* 0x00000010373a7825 */ /* 0x001fc800078e003a */
[----:B------:R-:W-:Y:S01]  /*19b20*/  FFMA.FTZ R47, R67, R106, R102 ;  /* 0x0000006a432f7223 */ /* 0x000fe20000010066 */
[----:B------:R-:W-:Y:S01]  /*19b30*/  F2FP.BF16.F32.PACK_AB R45, R46, R45 ;  /* 0x0000002d2e2d723e */ /* 0x000fe200000010ff */
[----:B------:R-:W-:Y:S01]  /*19b40*/  VIADD R55, R55, 0x80 ;  /* 0x0000008037377836 */ /* 0x000fe20000000000 */
[----:B------:R-:W-:Y:S02]  /*19b50*/  F2FP.BF16.F32.PACK_AB R46, R62, R63 ;  /* 0x0000003f3e2e723e */ /* 0x000fe400000010ff */
[----:B------:R-:W-:-:S05]  /*19b60*/  F2FP.BF16.F32.PACK_AB R47, R64, R47 ;  /* 0x0000002f402f723e */ /* 0x000fca00000010ff */
[----:B------:R2:W-:Y:S02]  /*19b70*/  STG.E.128 desc[UR10][R58.64], R44 ;  /* 0x0000002c3a007986 */ /* 0x0005e4000c101d0a */
.L_x_3767:
[----:B------:R-:W-:Y:S05]  /*19b80*/  BSYNC.RECONVERGENT B0 ;  /* 0x0000000000007941 */ /* 0x000fea0003800200 */
.L_x_3766:
        /* <DEDUP_REMOVED lines=27> */
[----:B0-----:R-:W-:Y:S01]  /*19d40*/  IMAD.WIDE.U32 R58, R55, 0x10, R58 ;  /* 0x00000010373a7825 */ /* 0x001fe200078e003a */
[----:B------:R-:W-:-:S02]  /*19d50*/  F2FP.BF16.F32.PACK_AB R46, R64, R73 ;  /* 0x00000049402e723e */ /* 0x000fc400000010ff */
[----:B------:R-:W-:Y:S02]  /*19d60*/  F2FP.BF16.F32.PACK_AB R47, R66, R47 ;  /* 0x0000002f422f723e */ /* 0x000fe400000010ff */
[----:B------:R-:W-:Y:S02]  /*19d70*/  F2FP.BF16.F32.PACK_AB R45, R62, R45 ;  /* 0x0000002d3e2d723e */ /* 0x000fe400000010ff */
[----:B------:R-:W-:-:S05]  /*19d80*/  F2FP.BF16.F32.PACK_AB R44, R61, R60 ;  /* 0x0000003c3d2c723e */ /* 0x000fca00000010ff */
[----:B------:R3:W-:Y:S02]  /*19d90*/  STG.E.128 desc[UR10][R58.64], R44 ;  /* 0x0000002c3a007986 */ /* 0x0007e4000c101d0a */
.L_x_3769:
[----:B------:R-:W-:Y:S05]  /*19da0*/  BSYNC.RECONVERGENT B0 ;  /* 0x0000000000007941 */ /* 0x000fea0003800200 */
.L_x_3768:
[----:B------:R-:W-:Y:S02]  /*19db0*/  UIADD3 UR6, UPT, UPT, UR6, UR16, URZ ;  /* 0x0000001006067290 */ /* 0x000fe4000fffe0ff */
[----:B------:R-:W-:Y:S02]  /*19dc0*/  UPLOP3.LUT UP1, UPT, UPT, UPT, UP1, 0x40, 0x4 ;  /* 0x000000000004789c */ /* 0x000fe40003f2e810 */
[----:B------:R-:W-:-:S09]  /*19dd0*/  UISETP.GE.AND UP0, UPT, UR6, UR17, UPT ;  /* 0x000000110600728c */ /* 0x000fd2000bf06270 */
[----:B------:R-:W-:Y:S05]  /*19de0*/  BRA.U !UP0, `(.L_x_3770) ;  /* 0xfffffe6d08b07547 */ /* 0x000fea000b83ffff */
[----:B------:R-:W-:Y:S05]  /*19df0*/  EXIT ;  /* 0x000000000000794d */ /* 0x000fea0003800000 */
.L_x_3771:
        /* <DEDUP_REMOVED lines=16> */
.L_x_13586:


//--------------------- .text._ZN10layer_norm31ln_parallel_residual_fwd_kernelINS_13Kernel_traitsIf13__nv_bfloat16S2_S2_fjLj3072ELj1ELj1ELj4ELj16ENS_18Kernel_traits_baseILj3072EfS2_S2_S2_fjLj128EEEEELb1ELb1ELb1EEEvNS_9FwdParamsE --------------------------
	.section	.text._ZN10layer_norm31ln_parallel_residual_fwd_kernelINS_13Kernel_traitsIf13__nv_bfloat16S2_S2_fjLj3072ELj1ELj1ELj4ELj16ENS_18Kernel_traits_baseILj3072EfS2_S2_S2_fjLj128EEEEELb1ELb1ELb1EEEvNS_9FwdParamsE,"ax",@progbits
	.align	128
        .global         _ZN10layer_norm31ln_parallel_residual_fwd_kernelINS_13Kernel_traitsIf13__nv_bfloat16S2_S2_fjLj3072ELj1ELj1ELj4ELj16ENS_18Kernel_traits_baseILj3072EfS2_S2_S2_fjLj128EEEEELb1ELb1ELb1EEEvNS_9FwdParamsE
        .type           _ZN10layer_norm31ln_parallel_residual_fwd_kernelINS_13Kernel_traitsIf13__nv_bfloat16S2_S2_fjLj3072ELj1ELj1ELj4ELj16ENS_18Kernel_traits_baseILj3072EfS2_S2_S2_fjLj128EEEEELb1ELb1ELb1EEEvNS_9FwdParamsE,@function
        .size           _ZN10layer_norm31ln_parallel_residual_fwd_kernelINS_13Kernel_traitsIf13__nv_bfloat16S2_S2_fjLj3072ELj1ELj1ELj4ELj16ENS_18Kernel_traits_baseILj3072EfS2_S2_S2_fjLj128EEEEELb1ELb1ELb1EEEvNS_9FwdParamsE,(.L_x_13587 - _ZN10layer_norm31ln_parallel_residual_fwd_kernelINS_13Kernel_traitsIf13__nv_bfloat16S2_S2_fjLj3072ELj1ELj1ELj4ELj16ENS_18Kernel_traits_baseILj3072EfS2_S2_S2_fjLj128EEEEELb1ELb1ELb1EEEvNS_9FwdParamsE)
        .other          _ZN10layer_norm31ln_parallel_residual_fwd_kernelINS_13Kernel_traitsIf13__nv_bfloat16S2_S2_fjLj3072ELj1ELj1ELj4ELj16ENS_18Kernel_traits_baseILj3072EfS2_S2_S2_fjLj128EEEEELb1ELb1ELb1EEEvNS_9FwdParamsE,@"STO_CUDA_ENTRY STV_DEFAULT"
_ZN10layer_norm31ln_parallel_residual_fwd_kernelINS_13Kernel_traitsIf13__nv_bfloat16S2_S2_fjLj3072ELj1ELj1ELj4ELj16ENS_18Kernel_traits_baseILj3072EfS2_S2_S2_fjLj128EEEEELb1ELb1ELb1EEEvNS_9FwdParamsE:
.text._ZN10layer_norm31ln_parallel_residual_fwd_kernelINS_13Kernel_traitsIf13__nv_bfloat16S2_S2_fjLj3072ELj1ELj1ELj4ELj16ENS_18Kernel_traits_baseILj3072EfS2_S2_S2_fjLj128EEEEELb1ELb1ELb1EEEvNS_9FwdParamsE:
        /* <DEDUP_REMOVED lines=8> */
[----:B------:R-:W4:Y:S05]  /*0080*/  S2R R124, SR_TID.X ;  /* 0x00000000007c7919 */ /* 0x000f2a0000002100 */
[----:B------:R-:W4:Y:S01]  /*0090*/  S2UR UR12, SR_CTAID.X ;  /* 0x00000000000c79c3 */ /* 0x000f220000002500 */
[----:B--2---:R-:W-:-:S02]  /*00a0*/  IMAD.U32 R2, RZ, RZ, UR10 ;  /* 0x0000000aff027e24 */ /* 0x004fc4000f8e00ff */
[----:B------:R-:W-:-:S05]  /*00b0*/  IMAD.U32 R3, RZ, RZ, UR11 ;  /* 0x0000000bff037e24 */ /* 0x000fca000f8e00ff */
[----:B------:R-:W2:Y:S01]  /*00c0*/  LDC R13, c[0x0][0x360] ;  /* 0x0000d800ff0d7b82 */ /* 0x000ea20000000800 */
[----:B---3--:R-:W5:Y:S04]  /*00d0*/  @P1 LDG.E.64 R2, desc[UR8][R2.64] ;  /* 0x0000000802021981 */ /* 0x008f68000c1e1b00 */
[----:B-1----:R1:W5:Y:S01]  /*00e0*/  @P1 LDG.E.64 R4, desc[UR8][R88.64] ;  /* 0x0000000858041981 */ /* 0x002362000c1e1b00 */
[----:B0-----:R-:W-:Y:S01]  /*00f0*/  ISETP.NE.U32.AND P0, PT, RZ, UR4, PT ;  /* 0x00000004ff007c0c */ /* 0x001fe2000bf05070 */
[----:B------:R-:W4:Y:S01]  /*0100*/  LDCU UR4, c[0x0][0x384] ;  /* 0x00007080ff0477ac */ /* 0x000f220008000800 */
[----:B------:R-:W0:Y:S02]  /*0110*/  @P1 LDC R11, c[0x0][0x460] ;  /* 0x00011800ff0b1b82 */ /* 0x000e240000000800 */
[----:B------:R-:W-:-:S13]  /*0120*/  ISETP.NE.AND.EX P0, PT, RZ, UR5, PT, P0 ;  /* 0x00000005ff007c0c */ /* 0x000fda000bf05300 */
[----:B------:R-:W3:Y:S08]  /*0130*/  @P0 LDC.64 R6, c[0x0][0x3d0] ;  /* 0x0000f400ff060b82 */ /* 0x000ef00000000a00 */
[----:B------:R-:W1:Y:S01]  /*0140*/  @P0 LDC.64 R8, c[0x0][0x438] ;  /* 0x00010e00ff080b82 */ /* 0x000e620000000a00 */
[----:B----4-:R-:W-:-:S06]  /*0150*/  UISETP.GE.AND UP0, UPT, UR12, UR4, UPT ;  /* 0x000000040c00728c */ /* 0x010fcc000bf06270 */
[----:B------:R-:W-:Y:S01]  /*0160*/  PLOP3.LUT P2, PT, PT, PT, UP0, 0x80, 0x8 ;  /* 0x000000000008781c */ /* 0x000fe20003f4f008 */
[----:B---3--:R-:W-:-:S05]  /*0170*/  @P0 IMAD.WIDE.U32 R6, R124, 0x20, R6 ;  /* 0x000000207c060825 */ /* 0x008fca00078e0006 */
[----:B------:R3:W5:Y:S01]  /*0180*/  @P0 LDG.E.128 R116, desc[UR8][R6.64] ;  /* 0x0000000806740981 */ /* 0x000762000c1e1d00 */
[----:B-1----:R-:W-:-:S03]  /*0190*/  @P0 IMAD.WIDE.U32 R8, R124, 0x20, R8 ;  /* 0x000000207c080825 */ /* 0x002fc600078e0008 */
        /* <DEDUP_REMOVED lines=11> */
[----:B0-2---:R-:W-:Y:S05]  /*0250*/  @P0 BRA `(.L_x_3772) ;  /* 0x0000000000500947 */ /* 0x005fea0003800000 */
[----:B---3--:R-:W0:Y:S02]  /*0260*/  LDC.64 R6, c[0x0][0x3d0] ;  /* 0x0000f400ff067b82 */ /* 0x008e240000000a00 */
        /* <DEDUP_REMOVED lines=18> */
[----:B0-----:R-:W-:-:S07]  /*0390*/  CS2R R52, SRZ ;  /* 0x0000000000347805 */ /* 0x001fce000001ff00 */
.L_x_3772:
[----:B------:R-:W-:Y:S05]  /*03a0*/  @P2 EXIT ;  /* 0x000000000000294d */ /* 0x000fea0003800000 */
[----:B-----5:R-:W-:Y:S01]  /*03b0*/  @P1 IADD3 R88, P0, PT, R4, R11, RZ ;  /* 0x0000000b04581210 */ /* 0x020fe20007f1e0ff */
[--C-:B------:R-:W-:Y:S01]  /*03c0*/  IMAD R22, R13, UR12, R124.reuse ;  /* 0x0000000c0d167c24 */ /* 0x100fe2000f8e027c */
[----:B------:R-:W-:Y:S01]  /*03d0*/  @P1 R2UR UR10, R2 ;  /* 0x00000000020a12ca */ /* 0x000fe200000e0000 */
[----:B------:R-:W0:Y:S01]  /*03e0*/  LDCU.64 UR4, c[0x0][0x398] ;  /* 0x00007300ff0477ac */ /* 0x000e220008000a00 */
[----:B------:R-:W-:Y:S01]  /*03f0*/  @P1 R2UR UR11, R3 ;  /* 0x00000000030b12ca */ /* 0x000fe200000e0000 */
[----:B------:R-:W-:Y:S02]  /*0400*/  @P1 IMAD.X R89, RZ, RZ, R5, P0 ;  /* 0x000000ffff591224 */ /* 0x000fe400000e0605 */
[----:B------:R-:W-:Y:S02]  /*0410*/  HFMA2 R19, -RZ, RZ, 0, 0 ;  /* 0x00000000ff137431 */ /* 0x000fe400000001ff */
[----:B------:R-:W-:Y:S01]  /*0420*/  IMAD.HI.U32 R3, R22, -0x326172a9, RZ ;  /* 0xcd9e8d5716037827 */ /* 0x000fe200078e00ff */
[----:B------:R-:W-:Y:S01]  /*0430*/  LOP3.LUT R103, R124, 0x1f, RZ, 0xc0, !PT ;  /* 0x0000001f7c677812 */ /* 0x000fe200078ec0ff */
[----:B------:R-:W1:Y:S01]  /*0440*/  LDCU UR6, c[0x0][0x404] ;  /* 0x00008080ff0677ac */ /* 0x000e620008000800 */
[--C-:B------:R-:W-:Y:S01]  /*0450*/  SHF.R.U64 R21, R88, 0x2, R89.reuse ;  /* 0x0000000258157819 */ /* 0x100fe20000001259 */
[----:B------:R-:W-:Y:S01]  /*0460*/  IMAD R5, R22, -0x326172a9, RZ ;  /* 0xcd9e8d5716057824 */ /* 0x000fe200078e02ff */
[----:B------:R-:W-:Y:S01]  /*0470*/  SHF.R.U32.HI R20, RZ, 0x2, R89 ;  /* 0x00000002ff147819 */ /* 0x000fe20000011659 */
[----:B------:R-:W2:Y:S01]  /*0480*/  LDCU UR7, c[0x0][0x408] ;  /* 0x00008100ff0777ac */ /* 0x000ea20008000800 */
[----:B------:R-:W-:Y:S01]  /*0490*/  LOP3.LUT R88, R88, 0x3, RZ, 0xc0, !PT ;  /* 0x0000000358587812 */ /* 0x000fe200078ec0ff */
[----:B------:R-:W-:Y:S01]  /*04a0*/  IMAD.HI.U32 R0, R21, -0x2daee0ad, RZ ;  /* 0xd2511f5315007827 */ /* 0x000fe200078e00ff */
[----:B------:R-:W-:Y:S01]  /*04b0*/  LOP3.LUT R3, R20, UR10, R3, 0x96, !PT ;  /* 0x0000000a14037c12 */ /* 0x000fe2000f8e9603 */
[----:B------:R-:W-:Y:S01]  /*04c0*/  UIADD3 UR17, UPT, UPT, UR10, -0x61c88647, URZ ;  /* 0x9e3779b90a117890 */ /* 0x000fe2000fffe0ff */
[----:B------:R-:W-:Y:S01]  /*04d0*/  SHF.R.U32.HI R125, RZ, 0x5, R124 ;  /* 0x00000005ff7d7819 */ /* 0x000fe2000001167c */
[----:B------:R-:W-:-:S02]  /*04e0*/  UIADD3 UR20, UPT, UPT, UR11, -0x4498517b, URZ ;  /* 0xbb67ae850b147890 */ /* 0x000fc4000fffe0ff */
[----:B------:R-:W-:Y:S01]  /*04f0*/  LOP3.LUT R0, R0, UR11, RZ, 0x3c, !PT ;  /* 0x0000000b00007c12 */ /* 0x000fe2000f8e3cff */
[----:B---3--:R-:W-:Y:S01]  /*0500*/  IMAD R7, R21, -0x2daee0ad, RZ ;  /* 0xd2511f5315077824 */ /* 0x008fe200078e02ff */
[----:B------:R-:W-:Y:S01]  /*0510*/  UIADD3 UR21, UPT, UPT, UR10, 0x3c6ef372, URZ ;  /* 0x3c6ef3720a157890 */ /* 0x000fe2000fffe0ff */
[----:B------:R-:W-:Y:S01]  /*0520*/  IMAD.HI.U32 R4, R3, -0x2daee0ad, RZ ;  /* 0xd2511f5303047827 */ /* 0x000fe200078e00ff */
[----:B------:R-:W-:Y:S02]  /*0530*/  UIADD3 UR22, UPT, UPT, UR11, 0x76cf5d0a, URZ ;  /* 0x76cf5d0a0b167890 */ /* 0x000fe4000fffe0ff */
[----:B------:R-:W-:Y:S01]  /*0540*/  UIADD3 UR23, UPT, UPT, UR10, -0x255992d5, URZ ;  /* 0xdaa66d2b0a177890 */ /* 0x000fe2000fffe0ff */
[C---:B------:R-:W-:Y:S01]  /*0550*/  IMAD.HI.U32 R2, R0.reuse, -0x326172a9, RZ ;  /* 0xcd9e8d5700027827 */ /* 0x040fe200078e00ff */
[----:B------:R-:W-:Y:S01]  /*0560*/  LOP3.LUT R4, R7, UR20, R4, 0x96, !PT ;  /* 0x0000001407047c12 */ /* 0x000fe2000f8e9604 */
[----:B------:R-:W-:Y:S02]  /*0570*/  UIADD3 UR24, UPT, UPT, UR11, 0x32370b8f, URZ ;  /* 0x32370b8f0b187890 */ /* 0x000fe4000fffe0ff */
[----:B------:R-:W-:Y:S01]  /*0580*/  IMAD R6, R3, -0x2daee0ad, RZ ;  /* 0xd2511f5303067824 */ /* 0x000fe200078e02ff */
[----:B------:R-:W-:Y:S01]  /*0590*/  LOP3.LUT R2, R5, UR17, R2, 0x96, !PT ;  /* 0x0000001105027c12 */ /* 0x000fe2000f8e9602 */
[----:B------:R-:W-:Y:S01]  /*05a0*/  IMAD R5, R0, -0x326172a9, RZ ;  /* 0xcd9e8d5700057824 */ /* 0x000fe200078e02ff */
[----:B------:R-:W-:Y:S01]  /*05b0*/  UIADD3 UR25, UPT, UPT, UR10, 0x78dde6e4, URZ ;  /* 0x78dde6e40a197890 */ /* 0x000fe2000fffe0ff */
[----:B------:R-:W-:Y:S01]  /*05c0*/  IMAD.HI.U32 R0, R4, -0x326172a9, RZ ;  /* 0xcd9e8d5704007827 */ /* 0x000fe200078e00ff */
[----:B------:R-:W-:-:S02]  /*05d0*/  UIADD3 UR26, UPT, UPT, UR11, -0x126145ec, URZ ;  /* 0xed9eba140b1a7890 */ /* 0x000fc4000fffe0ff */
[----:B------:R-:W-:Y:S01]  /*05e0*/  UIADD3 UR27, UPT, UPT, UR10, 0x1715609d, URZ ;  /* 0x1715609d0a1b7890 */ /* 0x000fe2000fffe0ff */
[C---:B------:R-:W-:Y:S01]  /*05f0*/  IMAD.HI.U32 R3, R2.reuse, -0x2daee0ad, RZ ;  /* 0xd2511f5302037827 */ /* 0x040fe200078e00ff */
[----:B------:R-:W-:Y:S01]  /*0600*/  LOP3.LUT R0, R5, UR21, R0, 0x96, !PT ;  /* 0x0000001505007c12 */ /* 0x000fe2000f8e9600 */
[----:B------:R-:W-:Y:S02]  /*0610*/  UIADD3 UR28, UPT, UPT, UR11, -0x56f99767, URZ ;  /* 0xa90668990b1c7890 */ /* 0x000fe4000fffe0ff */
[----:B------:R-:W-:Y:S01]  /*0620*/  IMAD R7, R2, -0x2daee0ad, RZ ;  /* 0xd2511f5302077824 */ /* 0x000fe200078e02ff */
[----:B------:R-:W-:Y:S01]  /*0630*/  LOP3.LUT R3, R6, UR22, R3, 0x96, !PT ;  /* 0x0000001606037c12 */ /* 0x000fe2000f8e9603 */
[----:B------:R-:W-:Y:S01]  /*0640*/  IMAD.HI.U32 R6, R0, -0x2daee0ad, RZ ;  /* 0xd2511f5300067827 */ /* 0x000fe200078e00ff */
[----:B------:R-:W-:Y:S02]  /*0650*/  UIADD3 UR29, UPT, UPT, UR10, -0x4ab325aa, URZ ;  /* 0xb54cda560a1d7890 */ /* 0x000fe4000fffe0ff */
[----:B------:R-:W-:Y:S01]  /*0660*/  UIADD3 UR30, UPT, UPT, UR11, 0x646e171e, URZ ;  /* 0x646e171e0b1e7890 */ /* 0x000fe2000fffe0ff */
[----:B------:R-:W-:Y:S01]  /*0670*/  IMAD R5, R4, -0x326172a9, RZ ;  /* 0xcd9e8d5704057824 */ /* 0x000fe200078e02ff */
[----:B------:R-:W-:Y:S01]  /*0680*/  LOP3.LUT R6, R7, UR24, R6, 0x96, !PT ;  /* 0x0000001807067c12 */ /* 0x000fe2000f8e9606 */
[----:B------:R-:W-:Y:S01]  /*0690*/  IMAD.HI.U32 R2, R3, -0x326172a9, RZ ;  /* 0xcd9e8d5703027827 */ /* 0x000fe200078e00ff */
[----:B------:R-:W-:-:S02]  /*06a0*/  UIADD3 UR31, UPT, UPT, UR10, 0x5384540f, URZ ;  /* 0x5384540f0a1f7890 */ /* 0x000fc4000fffe0ff */
[----:B------:R-:W-:Y:S01]  /*06b0*/  UIADD3 UR32, UPT, UPT, UR11, 0x1fd5c5a3, URZ ;  /* 0x1fd5c5a30b207890 */ /* 0x000fe2000fffe0ff */
[----:B------:R-:W-:Y:S01]  /*06c0*/  IMAD R4, R3, -0x326172a9, RZ ;  /* 0xcd9e8d5703047824 */ /* 0x000fe200078e02ff */
[----:B------:R-:W-:Y:S01]  /*06d0*/  LOP3.LUT R2, R5, UR23, R2, 0x96, !PT ;  /* 0x0000001705027c12 */ /* 0x000fe2000f8e9602 */
[----:B------:R-:W-:Y:S01]  /*06e0*/  IMAD R5, R0, -0x2daee0ad, RZ ;  /* 0xd2511f5300057824 */ /* 0x000fe200078e02ff */
[----:B0-----:R-:W-:Y:S01]  /*06f0*/  UISETP.NE.U32.AND UP0, UPT, UR4, URZ, UPT ;  /* 0x000000ff0400728c */ /* 0x001fe2000bf05070 */
[----:B------:R-:W-:Y:S01]  /*0700*/  IMAD.HI.U32 R3, R6, -0x326172a9, RZ ;  /* 0xcd9e8d5706037827 */ /* 0x000fe200078e00ff */
[----:B------:R-:W-:Y:S02]  /*0710*/  UIADD3 UR33, UPT, UPT, UR10, -0xe443238, URZ ;  /* 0xf1bbcdc80a217890 */ /* 0x000fe4000fffe0ff */
[----:B------:R-:W-:Y:S01]  /*0720*/  UIADD3 UR34, UPT, UPT, UR11, -0x24c28bd8, URZ ;  /* 0xdb3d74280b227890 */ /* 0x000fe2000fffe0ff */
[----:B------:R-:W-:Y:S01]  /*0730*/  IMAD.HI.U32 R0, R2, -0x2daee0ad, RZ ;  /* 0xd2511f5302007827 */ /* 0x000fe200078e00ff */
[----:B------:R-:W-:Y:S01]  /*0740*/  LOP3.LUT R3, R4, UR25, R3, 0x96, !PT ;  /* 0x0000001904037c12 */ /* 0x000fe2000f8e9603 */
[----:B------:R-:W0:Y:S02]  /*0750*/  LDCU.U8 UR4, c[0x0][0x410] ;  /* 0x00008200ff0477ac */ /* 0x000e240008000000 */
[----:B------:R-:W-:Y:S01]  /*0760*/  IMAD R7, R2, -0x2daee0ad, RZ ;  /* 0xd2511f5302077824 */ /* 0x000fe200078e02ff */
[----:B------:R-:W-:Y:S01]  /*0770*/  LOP3.LUT R0, R5, UR26, R0, 0x96, !PT ;  /* 0x0000001a05007c12 */ /* 0x000fe2000f8e9600 */
[----:B------:R-:W-:Y:S01]  /*0780*/  IMAD R5, R6, -0x326172a9, RZ ;  /* 0xcd9e8d5706057824 */ /* 0x000fe200078e02ff */
[----:B------:R-:W-:Y:S01]  /*0790*/  UISETP.NE.AND.EX UP0, UPT, UR5, URZ, UPT, UP0 ;  /* 0x000000ff0500728c */ /* 0x000fe2000bf05300 */
[----:B------:R-:W-:Y:S01]  /*07a0*/  IMAD.HI.U32 R4, R3, -0x2daee0ad, RZ ;  /* 0xd2511f5303047827 */ /* 0x000fe200078e00ff */
[----:B------:R-:W-:-:S02]  /*07b0*/  UIADD3 UR35, UPT, UPT, UR10, -0x700cb87f, URZ ;  /* 0x8ff347810a237890 */ /* 0x000fc4000fffe0ff */
[----:B------:R-:W-:Y:S01]  /*07c0*/  UIADD3 UR36, UPT, UPT, UR11, -0x695add53, URZ ;  /* 0x96a522ad0b247890 */ /* 0x000fe2000fffe0ff */
[C---:B------:R-:W-:Y:S01]  /*07d0*/  IMAD.HI.U32 R2, R0.reuse, -0x326172a9, RZ ;  /* 0xcd9e8d5700027827 */ /* 0x040fe200078e00ff */
[----:B------:R-:W-:Y:S01]  /*07e0*/  LOP3.LUT R4, R7, UR28, R4, 0x96, !PT ;  /* 0x0000001c07047c12 */ /* 0x000fe2000f8e9604 */
[----:B------:R-:W3:Y:S01]  /*07f0*/  LDCU UR13, c[0x0][0x388] ;  /* 0x00007100ff0d77ac */ /* 0x000ee20008000800 */
[----:B------:R-:W-:Y:S01]  /*0800*/  PLOP3.LUT P0, PT, PT, PT, UP0, 0x80, 0x8 ;  /* 0x000000000008781c */ /* 0x000fe20003f0f008 */
[----:B------:R-:W-:Y:S01]  /*0810*/  IMAD R6, R3, -0x2daee0ad, RZ ;  /* 0xd2511f5303067824 */ /* 0x000fe200078e02ff */
[----:B------:R-:W-:Y:S01]  /*0820*/  LOP3.LUT R2, R5, UR27, R2, 0x96, !PT ;  /* 0x0000001b05027c12 */ /* 0x000fe2000f8e9602 */
[----:B------:R-:W-:Y:S01]  /*0830*/  IMAD R5, R0, -0x326172a9, RZ ;  /* 0xcd9e8d5700057824 */ /* 0x000fe200078e02ff */
[----:B------:R-:W4:Y:S01]  /*0840*/  LDCU UR16, c[0x0][0x400] ;  /* 0x00008000ff1077ac */ /* 0x000f220008000800 */
[----:B------:R-:W-:Y:S01]  /*0850*/  IMAD.HI.U32 R0, R4, -0x326172a9, RZ ;  /* 0xcd9e8d5704007827 */ /* 0x000fe200078e00ff */
[----:B------:R-:W1:Y:S03]  /*0860*/  LDCU.64 UR38, c[0x0][0x398] ;  /* 0x00007300ff2677ac */ /* 0x000e660008000a00 */
[----:B------:R-:W-:Y:S01]  /*0870*/  IMAD.HI.U32 R3, R2, -0x2daee0ad, RZ ;  /* 0xd2511f5302037827 */ /* 0x000fe200078e00ff */
[----:B------:R-:W-:Y:S01]  /*0880*/  LOP3.LUT R0, R5, UR29, R0, 0x96, !PT ;  /* 0x0000001d05007c12 */ /* 0x000fe2000f8e9600 */
[----:B------:R-:W1:Y:S02]  /*0890*/  LDCU.64 UR14, c[0x0][0x3a0] ;  /* 0x00007400ff0e77ac */ /* 0x000e640008000a00 */
[----:B------:R-:W-:Y:S01]  /*08a0*/  IMAD R5, R4, -0x326172a9, RZ ;  /* 0xcd9e8d5704057824 */ /* 0x000fe200078e02ff */
[----:B------:R-:W-:Y:S01]  /*08b0*/  LOP3.LUT R3, R6, UR30, R3, 0x96, !PT ;  /* 0x0000001e06037c12 */ /* 0x000fe2000f8e9603 */
[----:B------:R-:W-:Y:S01]  /*08c0*/  IMAD R7, R2, -0x2daee0ad, RZ ;  /* 0xd2511f5302077824 */ /* 0x000fe200078e02ff */
[----:B------:R-:W1:Y:S01]  /*08d0*/  LDCU.64 UR18, c[0x0][0x380] ;  /* 0x00007000ff1277ac */ /* 0x000e620008000a00 */
[----:B------:R-:W-:Y:S01]  /*08e0*/  IMAD.HI.U32 R4, R0, -0x2daee0ad, RZ ;  /* 0xd2511f5300047827 */ /* 0x000fe200078e00ff */
[----:B------:R-:W-:-:S03]  /*08f0*/  UPLOP3.LUT UP1, UPT, UPT, UPT, UPT, 0x40, 0x4 ;  /* 0x000000000004789c */ /* 0x000fc60003f2e870 */
[----:B------:R-:W-:Y:S01]  /*0900*/  IMAD.HI.U32 R2, R3, -0x326172a9, RZ ;  /* 0xcd9e8d5703027827 */ /* 0x000fe200078e00ff */
[----:B------:R-:W-:Y:S01]  /*0910*/  LOP3.LUT R4, R7, UR32, R4, 0x96, !PT ;  /* 0x0000002007047c12 */ /* 0x000fe2000f8e9604 */
[----:B0-----:R-:W-:Y:S02]  /*0920*/  UISETP.NE.AND UP2, UPT, UR4, URZ, UPT ;  /* 0x000000ff0400728c */ /* 0x001fe4000bf45270 */
        /* <DEDUP_REMOVED lines=14> */
[----:B-1234-:R-:W-:-:S07]  /*0a10*/  IMAD R86, R5, -0x326172a9, RZ ;  /* 0xcd9e8d5705567824 */ /* 0x01efce00078e02ff */
.L_x_3998:
        /* <DEDUP_REMOVED lines=15> */
[----:B------:R-:W2:Y:S01]  /*0b10*/  @P1 LDG.E.128 R24, desc[UR8][R60.64] ;  /* 0x000000083c181981 */ /* 0x000ea2000c1e1d00 */
        /* <DEDUP_REMOVED lines=27> */
.L_x_3775:
        /* <DEDUP_REMOVED lines=12> */
.L_x_3776:
        /* <DEDUP_REMOVED lines=42> */
.L_x_3774:
[----:B------:R-:W-:Y:S01]  /*1030*/  I2FP.F32.U32 R17, R0 ;  /* 0x0000000000117245 */ /* 0x000fe20000201000 */
[----:B-----5:R-:W-:Y:S01]  /*1040*/  IMAD.U32 R0, R56, 0x10000, RZ ;  /* 0x0001000038007824 */ /* 0x020fe200078e00ff */
[----:B------:R-:W-:Y:S01]  /*1050*/  UMOV UR5, UR7 ;  /* 0x0000000700057c82 */ /* 0x000fe20008000000 */
[----:B------:R-:W-:Y:S01]  /*1060*/  UMOV UR4, UR6 ;  /* 0x0000000600047c82 */ /* 0x000fe20008000000 */
[----:B------:R-:W-:Y:S01]  /*1070*/  ISETP.NE.AND P2, PT, R14, 0x1, PT ;  /* 0x000000010e00780c */ /* 0x000fe20003f45270 */
[----:B------:R-:W-:Y:S01]  /*1080*/  FFMA.FTZ R17, R17, R102, 1.1641532182693481445e-10 ;  /* 0x2f00000011117423 */ /* 0x000fe20000010066 */
[----:B------:R-:W-:Y:S01]  /*1090*/  FMUL.FTZ R0, R0, UR5 ;  /* 0x0000000500007c20 */ /* 0x000fe20008410000 */
[----:B------:R-:W-:Y:S02]  /*10a0*/  @P1 IMAD.U32 R12, R24, 0x10000, RZ ;  /* 0x00010000180c1824 */ /* 0x000fe400078e00ff */
[----:B------:R-:W-:Y:S01]  /*10b0*/  HFMA2 R63, -RZ, RZ, 0, 1.1920928955078125e-07 ;  /* 0x00000002ff3f7431 */ /* 0x000fe200000001ff */
[----:B------:R-:W-:-:S02]  /*10c0*/  PRMT R56, R56, 0x7632, R56 ;  /* 0x0000763238387816 */ /* 0x000fc40000000038 */
        /* <DEDUP_REMOVED lines=16> */
.L_x_3778:
        /* <DEDUP_REMOVED lines=12> */
.L_x_3779:
        /* <DEDUP_REMOVED lines=42> */
.L_x_3777:
[----:B------:R-:W-:Y:S01]  /*1530*/  I2FP.F32.U32 R61, R0 ;  /* 0x00000000003d7245 */ /* 0x000fe20000201000 */
[----:B------:R-:W-:Y:S01]  /*1540*/  @P1 IMAD.U32 R15, R15, 0x10000, RZ ;  /* 0x000100000f0f1824 */ /* 0x000fe200078e00ff */
[----:B------:R-:W-:Y:S01]  /*1550*/  SHF.L.U32 R56, R56, 0x10, RZ ;  /* 0x0000001038387819 */ /* 0x000fe200000006ff */
[----:B------:R-:W-:Y:S01]  /*1560*/  IMAD.MOV.U32 R64, RZ, RZ, 0x2 ;  /* 0x00000002ff407424 */ /* 0x000fe200078e00ff */
[----:B------:R-:W-:Y:S01]  /*1570*/  ISETP.NE.AND P2, PT, R63, 0x1, PT ;  /* 0x000000013f00780c */ /* 0x000fe20003f45270 */
[----:B------:R-:W-:Y:S01]  /*1580*/  FFMA.FTZ R61, R61, R102, 1.1641532182693481445e-10 ;  /* 0x2f0000003d3d7423 */ /* 0x000fe20000010066 */
[----:B------:R-:W-:Y:S02]  /*1590*/  IMAD.MOV.U32 R12, RZ, RZ, R86 ;  /* 0x000000ffff0c7224 */ /* 0x000fe400078e0056 */
[----:B------:R-:W-:Y:S02]  /*15a0*/  FMUL.FTZ R56, R56, UR5 ;  /* 0x0000000538387c20 */ /* 0x000fe40008410000 */
        /* <DEDUP_REMOVED lines=15> */
.L_x_3781:
        /* <DEDUP_REMOVED lines=12> */
.L_x_3782:
        /* <DEDUP_REMOVED lines=42> */
.L_x_3780:
[----:B------:R-:W-:Y:S01]  /*1a00*/  I2FP.F32.U32 R15, R12 ;  /* 0x0000000c000f7245 */ /* 0x000fe20000201000 */
[----:B------:R-:W-:Y:S01]  /*1a10*/  IMAD.U32 R12, R57, 0x10000, RZ ;  /* 0x00010000390c7824 */ /* 0x000fe200078e00ff */
[----:B------:R-:W-:Y:S01]  /*1a20*/  ISETP.NE.AND P2, PT, R64, 0x1, PT ;  /* 0x000000014000780c */ /* 0x000fe20003f45270 */
[----:B------:R-:W-:Y:S02]  /*1a30*/  @P1 IMAD.U32 R14, R25, 0x10000, RZ ;  /* 0x00010000190e1824 */ /* 0x000fe400078e00ff */
[----:B------:R-:W-:Y:S02]  /*1a40*/  HFMA2 R66, -RZ, RZ, 0, 1.1920928955078125e-07 ;  /* 0x00000002ff427431 */ /* 0x000fe400000001ff */
        /* <DEDUP_REMOVED lines=19> */
.L_x_3784:
        /* <DEDUP_REMOVED lines=12> */
.L_x_3785:
        /* <DEDUP_REMOVED lines=42> */
.L_x_3783:
[----:B------:R-:W-:Y:S01]  /*1ee0*/  I2FP.F32.U32 R65, R12 ;  /* 0x0000000c00417245 */ /* 0x000fe20000201000 */
[----:B------:R-:W-:Y:S01]  /*1ef0*/  @P1 IMAD.U32 R13, R13, 0x10000, RZ ;  /* 0x000100000d0d1824 */ /* 0x000fe200078e00ff */
[----:B------:R-:W-:Y:S02]  /*1f00*/  SHF.L.U32 R57, R57, 0x10, RZ ;  /* 0x0000001039397819 */ /* 0x000fe400000006ff */
[----:B------:R-:W-:Y:S01]  /*1f10*/  ISETP.NE.AND P0, PT, R66, 0x1, PT ;  /* 0x000000014200780c */ /* 0x000fe20003f05270 */
[----:B------:R-:W-:Y:S02]  /*1f20*/  FFMA.FTZ R65, R65, R102, 1.1641532182693481445e-10 ;  /* 0x2f00000041417423 */ /* 0x000fe40000010066 */
[----:B------:R-:W-:-:S03]  /*1f30*/  FMUL.FTZ R57, R57, UR5 ;  /* 0x0000000539397c20 */ /* 0x000fc60008410000 */
[----:B------:R-:W-:Y:S01]  /*1f40*/  FSETP.GTU.FTZ.AND P2, PT, R65, UR4, PT ;  /* 0x0000000441007c0b */ /* 0x000fe2000bf5c000 */
[----:B------:R-:W-:-:S03]  /*1f50*/  IMAD.MOV.U32 R65, RZ, RZ, 0x2 ;  /* 0x00000002ff417424 */ /* 0x000fc600078e00ff */
        /* <DEDUP_REMOVED lines=14> */
.L_x_3787:
        /* <DEDUP_REMOVED lines=12> */
.L_x_3788:
        /* <DEDUP_REMOVED lines=42> */
.L_x_3786:
[----:B------:R-:W-:Y:S01]  /*23a0*/  I2FP.F32.U32 R13, R13 ;  /* 0x0000000d000d7245 */ /* 0x000fe20000201000 */
[----:B------:R-:W-:Y:S01]  /*23b0*/  IMAD.U32 R12, R58, 0x10000, RZ ;  /* 0x000100003a0c7824 */ /* 0x000fe200078e00ff */
[----:B------:R-:W-:Y:S01]  /*23c0*/  ISETP.NE.AND P0, PT, R65, 0x1, PT ;  /* 0x000000014100780c */ /* 0x000fe20003f05270 */
[----:B------:R-:W-:Y:S02]  /*23d0*/  @P1 IMAD.U32 R64, R26, 0x10000, RZ ;  /* 0x000100001a401824 */ /* 0x000fe400078e00ff */
[----:B------:R-:W-:Y:S02]  /*23e0*/  HFMA2 R66, -RZ, RZ, 0, 1.1920928955078125e-07 ;  /* 0x00000002ff427431 */ /* 0x000fe400000001ff */
[----:B------:R-:W-:Y:S01]  /*23f0*/  FFMA.FTZ R13, R13, R102, 1.1641532182693481445e-10 ;  /* 0x2f0000000d0d7423 */ /* 0x000fe20000010066 */
[----:B------:R-:W-:-:S04]  /*2400*/  FMUL.FTZ R12, R12, UR5 ;  /* 0x000000050c0c7c20 */ /* 0x000fc80008410000 */
[----:B------:R-:W-:-:S04]  /*2410*/  FSETP.GTU.FTZ.AND P3, PT, R13, UR4, PT ;  /* 0x000000040d007c0b */ /* 0x000fc8000bf7c000 */
[----:B------:R-:W-:Y:S02]  /*2420*/  FSEL R13, R12, RZ, !P3 ;  /* 0x000000ff0c0d7208 */ /* 0x000fe40005800000 */
[----:B------:R-:W-:Y:S01]  /*2430*/  PRMT R12, R58, 0x7632, R12 ;  /* 0x000076323a0c7816 */ /* 0x000fe2000000000c */
[----:B------:R-:W-:Y:S01]  /*2440*/  IMAD.MOV.U32 R58, RZ, RZ, R86 ;  /* 0x000000ffff3a7224 */ /* 0x000fe200078e0056 */
        /* <DEDUP_REMOVED lines=12> */
.L_x_3790:
        /* <DEDUP_REMOVED lines=12> */
.L_x_3791:
        /* <DEDUP_REMOVED lines=43> */
.L_x_3789:
        /* <DEDUP_REMOVED lines=8> */
[----:B------:R-:W-:Y:S02]  /*2900*/  FSEL R12, R12, RZ, !P0 ;  /* 0x000000ff0c0c7208 */ /* 0x000fe40004000000 */
[----:B------:R-:W-:-:S03]  /*2910*/  PLOP3.LUT P0, PT, P0, PT, PT, 0x8, 0x80 ;  /* 0x000000000080781c */ /* 0x000fc6000070e170 */
[----:B------:R-:W-:Y:S01]  /*2920*/  @P1 FADD.FTZ R12, R12, R11 ;  /* 0x0000000b0c0c1221 */ /* 0x000fe20000010000 */
        /* <DEDUP_REMOVED lines=11> */
.L_x_3793:
        /* <DEDUP_REMOVED lines=12> */
.L_x_3794:
        /* <DEDUP_REMOVED lines=43> */
.L_x_3792:
        /* <DEDUP_REMOVED lines=23> */
.L_x_3796:
        /* <DEDUP_REMOVED lines=12> */
.L_x_3797:
        /* <DEDUP_REMOVED lines=43> */
.L_x_3795:
        /* <DEDUP_REMOVED lines=15> */
.L_x_3773:
        /* <DEDUP_REMOVED lines=15> */
.L_x_3800:
        /* <DEDUP_REMOVED lines=12> */
.L_x_3801:
        /* <DEDUP_REMOVED lines=40> */
[----:B------:R-:W-:-:S07]  /*3750*/  LOP3.LUT R76, R76, UR36, R61, 0x96, !PT ;  /* 0x000000244c4c7c12 */ /* 0x000fce000f8e963d */
.L_x_3799:
        /* <DEDUP_REMOVED lines=23> */
.L_x_3803:
        /* <DEDUP_REMOVED lines=12> */
.L_x_3804:
        /* <DEDUP_REMOVED lines=42> */
.L_x_3802:
        /* <DEDUP_REMOVED lines=24> */
.L_x_3806:
        /* <DEDUP_REMOVED lines=12> */
.L_x_3807:
        /* <DEDUP_REMOVED lines=42> */
.L_x_3805:
        /* <DEDUP_REMOVED lines=20> */
.L_x_3809:
        /* <DEDUP_REMOVED lines=12> */
.L_x_3810:
        /* <DEDUP_REMOVED lines=42> */
.L_x_3808:
        /* <DEDUP_REMOVED lines=24> */
.L_x_3812:
        /* <DEDUP_REMOVED lines=12> */
.L_x_3813:
        /* <DEDUP_REMOVED lines=42> */
.L_x_3811:
        /* <DEDUP_REMOVED lines=21> */
.L_x_3815:
        /* <DEDUP_REMOVED lines=12> */
.L_x_3816:
        /* <DEDUP_REMOVED lines=42> */
.L_x_3814:
        /* <DEDUP_REMOVED lines=24> */
.L_x_3818:
        /* <DEDUP_REMOVED lines=12> */
.L_x_3819:
        /* <DEDUP_REMOVED lines=42> */
.L_x_3817:
[----:B------:R-:W-:Y:S01]  /*5420*/  ISETP.NE.AND P3, PT, R2, 0x1, PT ;  /* 0x000000010200780c */ /* 0x000fe20003f65270 */
[----:B------:R-:W-:Y:S01]  /*5430*/  IMAD.U32 R6, R6, 0x10000, RZ ;  /* 0x0001000006067824 */ /* 0x000fe200078e00ff */
[----:B------:R-:W-:Y:S01]  /*5440*/  I2FP.F32.U32 R3, R3 ;  /* 0x0000000300037245 */ /* 0x000fe20000201000 */
[----:B------:R-:W-:Y:S02]  /*5450*/  HFMA2 R4, -RZ, RZ, 0, 1.1920928955078125e-07 ;  /* 0x00000002ff047431 */ /* 0x000fe400000001ff */
[----:B------:R-:W-:Y:S02]  /*5460*/  FMUL.FTZ R6, R6, UR5 ;  /* 0x0000000506067c20 */ /* 0x000fe40008410000 */
[----:B------:R-:W-:-:S05]  /*5470*/  FFMA.FTZ R3, R3, R102, 1.1641532182693481445e-10 ;  /* 0x2f00000003037423 */ /* 0x000fca0000010066 */
[----:B------:R-:W-:Y:S01]  /*5480*/  FSETP.GTU.FTZ.AND P0, PT, R3, UR4, PT ;  /* 0x0000000403007c0b */ /* 0x000fe2000bf1c000 */
[----:B------:R-:W-:-:S03]  /*5490*/  IMAD.MOV.U32 R3, RZ, RZ, R86 ;  /* 0x000000ffff037224 */ /* 0x000fc600078e0056 */
        /* <DEDUP_REMOVED lines=11> */
.L_x_3821:
        /* <DEDUP_REMOVED lines=12> */
.L_x_3822:
        /* <DEDUP_REMOVED lines=42> */
.L_x_3820:
[----:B------:R-:W-:Y:S01]  /*58b0*/  I2FP.F32.U32 R3, R3 ;  /* 0x0000000300037245 */ /* 0x000fe20000201000 */
[----:B------:R-:W-:Y:S01]  /*58c0*/  @P1 IMAD.U32 R13, R13, 0x10000, RZ ;  /* 0x000100000d0d1824 */ /* 0x000fe200078e00ff */
[----:B------:R-:W-:Y:S02]  /*58d0*/  SHF.L.U32 R14, R14, 0x10, RZ ;  /* 0x000000100e0e7819 */ /* 0x000fe400000006ff */
[----:B------:R-:W-:Y:S01]  /*58e0*/  ISETP.NE.AND P3, PT, R4, 0x1, PT ;  /* 0x000000010400780c */ /* 0x000fe20003f65270 */
[----:B------:R-:W-:Y:S02]  /*58f0*/  FFMA.FTZ R3, R3, R102, 1.1641532182693481445e-10 ;  /* 0x2f00000003037423 */ /* 0x000fe40000010066 */
[----:B------:R-:W-:-:S03]  /*5900*/  FMUL.FTZ R14, R14, UR5 ;  /* 0x000000050e0e7c20 */ /* 0x000fc60008410000 */
[----:B------:R-:W-:-:S04]  /*5910*/  FSETP.GTU.FTZ.AND P0, PT, R3, UR4, PT ;  /* 0x0000000403007c0b */ /* 0x000fc8000bf1c000 */
[----:B------:R-:W-:-:S05]  /*5920*/  FSEL R3, R14, RZ, !P0 ;  /* 0x000000ff0e037208 */ /* 0x000fca0004000000 */
[----:B------:R-:W-:Y:S01]  /*5930*/  FADD.FTZ R6, R6, R3 ;  /* 0x0000000306067221 */ /* 0x000fe20000010000 */
[----:B------:R-:W-:-:S03]  /*5940*/  MOV R3, R86 ;  /* 0x0000005600037202 */ /* 0x000fc60000000f00 */
[--C-:B------:R-:W-:Y:S01]  /*5950*/  @P1 FADD.FTZ R14, R13, R6.reuse ;  /* 0x000000060d0e1221 */ /* 0x100fe20000010000 */
[----:B------:R-:W-:Y:S01]  /*5960*/  @!P1 IMAD.MOV.U32 R14, RZ, RZ, R6 ;  /* 0x000000ffff0e9224 */ /* 0x000fe200078e0006 */
[----:B------:R-:W-:Y:S01]  /*5970*/  SEL R6, RZ, 0x1, P0 ;  /* 0x00000001ff067807 */ /* 0x000fe20000000000 */
        /* <DEDUP_REMOVED lines=11> */
.L_x_3824:
        /* <DEDUP_REMOVED lines=12> */
.L_x_3825:
        /* <DEDUP_REMOVED lines=42> */
.L_x_3823:
        /* <DEDUP_REMOVED lines=20> */
.L_x_3827:
        /* <DEDUP_REMOVED lines=12> */
.L_x_3828:
        /* <DEDUP_REMOVED lines=42> */
.L_x_3826:
        /* <DEDUP_REMOVED lines=10> */
[----:B------:R-:W-:-:S03]  /*62d0*/  IMAD.MOV.U32 R4, RZ, RZ, 0x2 ;  /* 0x00000002ff047424 */ /* 0x000fc600078e00ff */
        /* <DEDUP_REMOVED lines=13> */
.L_x_3830:
        /* <DEDUP_REMOVED lines=12> */
.L_x_3831:
        /* <DEDUP_REMOVED lines=42> */
.L_x_3829:
        /* <DEDUP_REMOVED lines=19> */
.L_x_3833:
        /* <DEDUP_REMOVED lines=12> */
.L_x_3834:
        /* <DEDUP_REMOVED lines=42> */
.L_x_3832:
[----:B------:R-:W-:Y:S01]  /*6ba0*/  I2FP.F32.U32 R3, R3 ;  /* 0x0000000300037245 */ /* 0x000fe20000201000 */
[----:B------:R-:W-:Y:S01]  /*6bb0*/  @P1 IMAD.U32 R11, R11, 0x10000, RZ ;  /* 0x000100000b0b1824 */ /* 0x000fe200078e00ff */
[----:B------:R-:W-:Y:S01]  /*6bc0*/  SHF.L.U32 R12, R12, 0x10, RZ ;  /* 0x000000100c0c7819 */ /* 0x000fe200000006ff */
[----:B------:R-:W-:Y:S02]  /*6bd0*/  IMAD.MOV.U32 R67, RZ, RZ, 0x2 ;  /* 0x00000002ff437424 */ /* 0x000fe400078e00ff */
[----:B------:R-:W-:Y:S02]  /*6be0*/  FFMA.FTZ R3, R3, R102, 1.1641532182693481445e-10 ;  /* 0x2f00000003037423 */ /* 0x000fe40000010066 */
[----:B------:R-:W-:-:S03]  /*6bf0*/  FMUL.FTZ R12, R12, UR5 ;  /* 0x000000050c0c7c20 */ /* 0x000fc60008410000 */
        /* <DEDUP_REMOVED lines=18> */
.L_x_3836:
        /* <DEDUP_REMOVED lines=12> */
.L_x_3837:
        /* <DEDUP_REMOVED lines=42> */
.L_x_3835:
        /* <DEDUP_REMOVED lines=20> */
.L_x_3839:
        /* <DEDUP_REMOVED lines=12> */
.L_x_3840:
        /* <DEDUP_REMOVED lines=43> */
.L_x_3838:
[----:B------:R-:W-:Y:S01]  /*7530*/  I2FP.F32.U32 R11, R11 ;  /* 0x0000000b000b7245 */ /* 0x000fe20000201000 */
[----:B------:R-:W-:Y:S02]  /*7540*/  IMAD.U32 R59, R31, 0x10000, RZ ;  /* 0x000100001f3b7824 */ /* 0x000fe400078e00ff */
        /* <DEDUP_REMOVED lines=11> */
[----:B------:R-:W-:Y:S02]  /*7600*/  MOV R70, 0x2 ;  /* 0x0000000200467802 */ /* 0x000fe40000000f00 */
[----:B------:R-:W-:Y:S02]  /*7610*/  PRMT R3, R66, 0x7610, R3 ;  /* 0x0000761042037816 */ /* 0x000fe40000000003 */
        /* <DEDUP_REMOVED lines=10> */
.L_x_3842:
        /* <DEDUP_REMOVED lines=12> */
.L_x_3843:
        /* <DEDUP_REMOVED lines=43> */
.L_x_3841:
[----:B------:R-:W-:Y:S01]  /*7a30*/  I2FP.F32.U32 R67, R67 ;  /* 0x0000004300437245 */ /* 0x000fe20000201000 */
[----:B------:R-:W-:Y:S01]  /*7a40*/  IMAD.U32 R66, R2, 0x10000, RZ ;  /* 0x0001000002427824 */ /* 0x000fe200078e00ff */
[----:B------:R-:W-:Y:S01]  /*7a50*/  ISETP.NE.AND P6, PT, R70, 0x1, PT ;  /* 0x000000014600780c */ /* 0x000fe20003fc5270 */
[----:B------:R-:W-:Y:S02]  /*7a60*/  IMAD.MOV.U32 R68, RZ, RZ, R86 ;  /* 0x000000ffff447224 */ /* 0x000fe400078e0056 */
[----:B------:R-:W-:Y:S01]  /*7a70*/  FFMA.FTZ R2, R67, R102, 1.1641532182693481445e-10 ;  /* 0x2f00000043027423 */ /* 0x000fe20000010066 */
[----:B------:R-:W-:Y:S01]  /*7a80*/  FMUL.FTZ R66, R66, UR5 ;  /* 0x0000000542427c20 */ /* 0x000fe20008410000 */
[----:B------:R-:W-:-:S03]  /*7a90*/  IMAD.MOV.U32 R67, RZ, RZ, 0x2 ;  /* 0x00000002ff437424 */ /* 0x000fc600078e00ff */
        /* <DEDUP_REMOVED lines=12> */
.L_x_3845:
        /* <DEDUP_REMOVED lines=14> */
.L_x_3846:
        /* <DEDUP_REMOVED lines=43> */
.L_x_3844:
        /* <DEDUP_REMOVED lines=17> */
.L_x_3798:
        /* <DEDUP_REMOVED lines=18> */
[C---:B0-----:R-:W-:Y:S01]  /*8120*/  IMAD.WIDE.U32 R70, R18.reuse, 0x10, R120 ;  /* 0x0000001012467825 */ /* 0x041fe200078e0078 */
[----:B------:R-:W-:Y:S02]  /*8130*/  SEL R66, RZ, 0x1, !P6 ;  /* 0x00000001ff427807 */ /* 0x000fe40007000000 */
[----:B------:R-:W-:Y:S01]  /*8140*/  LOP3.LUT R69, R69, R68, RZ, 0xfc, !PT ;  /* 0x0000004445457212 */ /* 0x000fe200078efcff */
[C---:B------:R-:W-:Y:S01]  /*8150*/  VIADD R0, R18.reuse, 0x80 ;  /* 0x0000008012007836 */ /* 0x040fe20000000000 */
[----:B------:R-:W-:Y:S01]  /*8160*/  LOP3.LUT R68, R23, R66, RZ, 0xfc, !PT ;  /* 0x0000004217447212 */ /* 0x000fe200078efcff */
[----:B-1----:R-:W-:Y:S01]  /*8170*/  IMAD.WIDE.U32 R72, R18, 0x8, R122 ;  /* 0x0000000812487825 */ /* 0x002fe200078e007a */
[----:B------:R0:W-:Y:S04]  /*8180*/  STG.E.128 desc[UR8][R70.64], R56 ;  /* 0x0000003846007986 */ /* 0x0001e8000c101d08 */
[----:B------:R0:W-:Y:S01]  /*8190*/  STG.E.64 desc[UR8][R72.64], R68 ;  /* 0x0000004448007986 */ /* 0x0001e2000c101b08 */
[----:B--2---:R-:W-:Y:S01]  /*81a0*/  @P1 IMAD.WIDE.U32 R64, R0, 0x10, R64 ;  /* 0x0000001000401825 */ /* 0x004fe200078e0040 */
        /* <DEDUP_REMOVED lines=21> */
.L_x_3847:
[----:B------:R-:W2:Y:S01]  /*8300*/  @P1 LDG.E.128 R24, desc[UR8][R64.64] ;  /* 0x0000000840181981 */ /* 0x000ea2000c1e1d00 */
[----:B01----:R-:W-:-:S04]  /*8310*/  IMAD.WIDE.U32 R56, R0, 0x10, R84 ;  /* 0x0000001000387825 */ /* 0x003fc800078e0054 */
[----:B---3--:R-:W-:Y:S02]  /*8320*/  @P0 IMAD.WIDE.U32 R62, R0, 0x10, R62 ;  /* 0x00000010003e0825 */ /* 0x008fe400078e003e */
[----:B------:R-:W5:Y:S04]  /*8330*/  LDG.E.128 R56, desc[UR8][R56.64] ;  /* 0x0000000838387981 */ /* 0x000f68000c1e1d00 */
[----:B------:R0:W5:Y:S01]  /*8340*/  @P0 LDG.E.128 R28, desc[UR8][R62.64] ;  /* 0x000000083e1c0981 */ /* 0x000162000c1e1d00 */
[----:B--2---:R-:W-:Y:S02]  /*8350*/  PRMT R66, R27, 0x7632, R66 ;  /* 0x000076321b427816 */ /* 0x004fe40000000042 */
[----:B------:R-:W-:Y:S02]  /*8360*/  PRMT R64, R26, 0x7632, R64 ;  /* 0x000076321a407816 */ /* 0x000fe40000000040 */
[----:B0-----:R-:W-:-:S02]  /*8370*/  PRMT R62, R25, 0x7632, R62 ;  /* 0x00007632193e7816 */ /* 0x001fc4000000003e */
[----:B------:R-:W-:Y:S01]  /*8380*/  PRMT R61, R24, 0x7632, R61 ;  /* 0x00007632183d7816 */ /* 0x000fe2000000003d */
[----:B------:R-:W-:Y:S06]  /*8390*/  @!P0 BRA `(.L_x_3848) ;  /* 0x0000004c00788947 */ /* 0x000fec0003800000 */
[----:B------:R-:W-:Y:S01]  /*83a0*/  ISETP.NE.AND P2, PT, R67, 0x1, PT ;  /* 0x000000014300780c */ /* 0x000fe20003f45270 */
[----:B------:R-:W-:Y:S01]  /*83b0*/  HFMA2 R8, -RZ, RZ, 0, 1.1920928955078125e-07 ;  /* 0x00000002ff087431 */ /* 0x000fe200000001ff */
        /* <DEDUP_REMOVED lines=17> */
.L_x_3850:
        /* <DEDUP_REMOVED lines=12> */
.L_x_3851:
        /* <DEDUP_REMOVED lines=42> */
.L_x_3849:
[----:B------:R-:W-:Y:S01]  /*8830*/  I2FP.F32.U32 R7, R6 ;  /* 0x0000000600077245 */ /* 0x000fe20000201000 */
[----:B------:R-:W-:Y:S01]  /*8840*/  IMAD.U32 R6, R56, 0x10000, RZ ;  /* 0x0001000038067824 */ /* 0x000fe200078e00ff */
[----:B------:R-:W-:Y:S01]  /*8850*/  ISETP.NE.AND P3, PT, R8, 0x1, PT ;  /* 0x000000010800780c */ /* 0x000fe20003f65270 */
[----:B------:R-:W-:Y:S01]  /*8860*/  IMAD.MOV.U32 R9, RZ, RZ, R86 ;  /* 0x000000ffff097224 */ /* 0x000fe200078e0056 */
[----:B------:R-:W-:Y:S01]  /*8870*/  MOV R60, 0x2 ;  /* 0x00000002003c7802 */ /* 0x000fe20000000f00 */
        /* <DEDUP_REMOVED lines=16> */
.L_x_3853:
        /* <DEDUP_REMOVED lines=12> */
.L_x_3854:
        /* <DEDUP_REMOVED lines=42> */
.L_x_3852:
        /* <DEDUP_REMOVED lines=10> */
[----:B------:R-:W-:-:S03]  /*8d80*/  IMAD.MOV.U32 R8, RZ, RZ, 0x2 ;  /* 0x00000002ff087424 */ /* 0x000fc600078e00ff */
        /* <DEDUP_REMOVED lines=13> */
.L_x_3856:
        /* <DEDUP_REMOVED lines=12> */
.L_x_3857:
        /* <DEDUP_REMOVED lines=42> */
.L_x_3855:
        /* <DEDUP_REMOVED lines=20> */
.L_x_3859:
        /* <DEDUP_REMOVED lines=12> */
.L_x_3860:
        /* <DEDUP_REMOVED lines=43> */
.L_x_3858:
        /* <DEDUP_REMOVED lines=24> */
.L_x_3862:
        /* <DEDUP_REMOVED lines=12> */
.L_x_3863:
        /* <DEDUP_REMOVED lines=43> */
.L_x_3861:
        /* <DEDUP_REMOVED lines=21> */
.L_x_3865:
        /* <DEDUP_REMOVED lines=12> */
.L_x_3866:
        /* <DEDUP_REMOVED lines=43> */
.L_x_3864:
        /* <DEDUP_REMOVED lines=10> */
[----:B------:R-:W-:-:S03]  /*a0c0*/  SEL R7, RZ, 0x1, P2 ;  /* 0x00000001ff077807 */ /* 0x000fc60001000000 */
        /* <DEDUP_REMOVED lines=13> */
.L_x_3868:
        /* <DEDUP_REMOVED lines=12> */
.L_x_3869:
        /* <DEDUP_REMOVED lines=43> */
.L_x_3867:
        /* <DEDUP_REMOVED lines=20> */
.L_x_3871:
        /* <DEDUP_REMOVED lines=12> */
.L_x_3872:
        /* <DEDUP_REMOVED lines=43> */
.L_x_3870:
        /* <DEDUP_REMOVED lines=24> */
.L_x_3874:
        /* <DEDUP_REMOVED lines=12> */
.L_x_3875:
        /* <DEDUP_REMOVED lines=43> */
.L_x_3873:
[----:B------:R-:W-:Y:S01]  /*aeb0*/  I2FP.F32.U32 R5, R5 ;  /* 0x0000000500057245 */ /* 0x000fe20000201000 */
[----:B------:R-:W-:Y:S01]  /*aec0*/  IMAD.U32 R4, R58, 0x10000, RZ ;  /* 0x000100003a047824 */ /* 0x000fe200078e00ff */
[----:B------:R-:W-:Y:S01]  /*aed0*/  ISETP.NE.AND P3, PT, R65, 0x1, PT ;  /* 0x000000014100780c */ /* 0x000fe20003f65270 */
[----:B------:R-:W-:Y:S02]  /*aee0*/  IMAD.MOV.U32 R78, RZ, RZ, 0x2 ;  /* 0x00000002ff4e7424 */ /* 0x000fe400078e00ff */
[----:B------:R-:W-:Y:S01]  /*aef0*/  FFMA.FTZ R5, R5, R102, 1.1641532182693481445e-10 ;  /* 0x2f00000005057423 */ /* 0x000fe20000010066 */
[----:B------:R-:W-:Y:S01]  /*af00*/  FMUL.FTZ R63, R4, UR5 ;  /* 0x00000005043f7c20 */ /* 0x000fe20008410000 */
[----:B------:R-:W-:Y:S01]  /*af10*/  PRMT R4, R58, 0x7632, R4 ;  /* 0x000076323a047816 */ /* 0x000fe20000000004 */
[----:B------:R-:W-:Y:S02]  /*af20*/  IMAD.MOV.U32 R58, RZ, RZ, R86 ;  /* 0x000000ffff3a7224 */ /* 0x000fe400078e0056 */
        /* <DEDUP_REMOVED lines=12> */
.L_x_3877:
        /* <DEDUP_REMOVED lines=12> */
.L_x_3878:
        /* <DEDUP_REMOVED lines=43> */
.L_x_3876:
[----:B------:R-:W-:Y:S01]  /*b360*/  I2FP.F32.U32 R63, R58 ;  /* 0x0000003a003f7245 */ /* 0x000fe20000201000 */
[----:B------:R-:W-:Y:S01]  /*b370*/  IMAD.U32 R58, R30, 0x10000, RZ ;  /* 0x000100001e3a7824 */ /* 0x000fe200078e00ff */
[----:B------:R-:W-:Y:S01]  /*b380*/  @P1 SHF.L.U32 R74, R26, 0x10, RZ ;  /* 0x000000101a4a1819 */ /* 0x000fe200000006ff */
        /* <DEDUP_REMOVED lines=22> */
.L_x_3880:
        /* <DEDUP_REMOVED lines=12> */
.L_x_3881:
        /* <DEDUP_REMOVED lines=43> */
.L_x_3879:
        /* <DEDUP_REMOVED lines=19> */
.L_x_3883:
        /* <DEDUP_REMOVED lines=12> */
.L_x_3884:
        /* <DEDUP_REMOVED lines=43> */
.L_x_3882:
        /* <DEDUP_REMOVED lines=25> */
.L_x_3886:
        /* <DEDUP_REMOVED lines=12> */
.L_x_3887:
        /* <DEDUP_REMOVED lines=43> */
.L_x_3885:
[----:B------:R-:W-:Y:S01]  /*c200*/  I2FP.F32.U32 R3, R65 ;  /* 0x0000004100037245 */ /* 0x000fe20000201000 */
[----:B------:R-:W-:Y:S01]  /*c210*/  IMAD.U32 R65, R59, 0x10000, RZ ;  /* 0x000100003b417824 */ /* 0x000fe200078e00ff */
[----:B------:R-:W-:Y:S02]  /*c220*/  ISETP.NE.AND P5, PT, R79, 0x1, PT ;  /* 0x000000014f00780c */ /* 0x000fe40003fa5270 */
[----:B------:R-:W-:Y:S01]  /*c230*/  PRMT R75, R59, 0x7632, R75 ;  /* 0x000076323b4b7816 */ /* 0x000fe2000000004b */
[----:B------:R-:W-:Y:S01]  /*c240*/  FFMA.FTZ R3, R3, R102, 1.1641532182693481445e-10 ;  /* 0x2f00000003037423 */ /* 0x000fe20000010066 */
[----:B------:R-:W-:Y:S01]  /*c250*/  FMUL.FTZ R65, R65, UR5 ;  /* 0x0000000541417c20 */ /* 0x000fe20008410000 */
[----:B------:R-:W-:Y:S01]  /*c260*/  MOV R81, 0x2 ;  /* 0x0000000200517802 */ /* 0x000fe20000000f00 */
        /* <DEDUP_REMOVED lines=13> */
.L_x_3889:
        /* <DEDUP_REMOVED lines=12> */
.L_x_3890:
        /* <DEDUP_REMOVED lines=43> */
.L_x_3888:
[----:B------:R-:W-:Y:S01]  /*c6b0*/  I2FP.F32.U32 R59, R59 ;  /* 0x0000003b003b7245 */ /* 0x000fe20000201000 */
[----:B------:R-:W-:Y:S01]  /*c6c0*/  IMAD.U32 R65, R31, 0x10000, RZ ;  /* 0x000100001f417824 */ /* 0x000fe200078e00ff */
[----:B------:R-:W-:Y:S02]  /*c6d0*/  @P1 SHF.L.U32 R82, R27, 0x10, RZ ;  /* 0x000000101b521819 */ /* 0x000fe400000006ff */
        /* <DEDUP_REMOVED lines=22> */
.L_x_3892:
        /* <DEDUP_REMOVED lines=12> */
.L_x_3893:
        /* <DEDUP_REMOVED lines=43> */
.L_x_3891:
        /* <DEDUP_REMOVED lines=19> */
.L_x_3895:
        /* <DEDUP_REMOVED lines=14> */
.L_x_3896:
        /* <DEDUP_REMOVED lines=41> */
[----:B------:R-:W-:Y:S02]  /*d050*/  IMAD.MOV.U32 R69, RZ, RZ, R78 ;  /* 0x000000ffff457224 */ /* 0x000fe400078e004e */
[----:B------:R-:W-:-:S07]  /*d060*/  HFMA2 R78, -RZ, RZ, 0, 0 ;  /* 0x00000000ff4e7431 */ /* 0x000fce00000001ff */
.L_x_3894:
        /* <DEDUP_REMOVED lines=17> */
.L_x_3848:
        /* <DEDUP_REMOVED lines=15> */
.L_x_3899:
        /* <DEDUP_REMOVED lines=12> */
.L_x_3900:
        /* <DEDUP_REMOVED lines=41> */
[----:B------:R-:W-:-:S07]  /*d5c0*/  IMAD.MOV.U32 R69, RZ, RZ, R68 ;  /* 0x000000ffff457224 */ /* 0x000fce00078e0044 */
.L_x_3898:
        /* <DEDUP_REMOVED lines=24> */
.L_x_3902:
        /* <DEDUP_REMOVED lines=12> */
.L_x_3903:
        /* <DEDUP_REMOVED lines=43> */
.L_x_3901:
        /* <DEDUP_REMOVED lines=23> */
.L_x_3905:
        /* <DEDUP_REMOVED lines=12> */
.L_x_3906:
        /* <DEDUP_REMOVED lines=42> */
[----:B------:R-:W-:-:S07]  /*df90*/  HFMA2 R71, -RZ, RZ, 0, 0 ;  /* 0x00000000ff477431 */ /* 0x000fce00000001ff */
.L_x_3904:
        /* <DEDUP_REMOVED lines=24> */
.L_x_3908:
        /* <DEDUP_REMOVED lines=12> */
.L_x_3909:
        /* <DEDUP_REMOVED lines=43> */
.L_x_3907:
        /* <DEDUP_REMOVED lines=23> */
.L_x_3911:
        /* <DEDUP_REMOVED lines=12> */
.L_x_3912:
        /* <DEDUP_REMOVED lines=43> */
.L_x_3910:
        /* <DEDUP_REMOVED lines=23> */
.L_x_3914:
        /* <DEDUP_REMOVED lines=12> */
.L_x_3915:
        /* <DEDUP_REMOVED lines=43> */
.L_x_3913:
        /* <DEDUP_REMOVED lines=22> */
.L_x_3917:
        /* <DEDUP_REMOVED lines=12> */
.L_x_3918:
        /* <DEDUP_REMOVED lines=43> */
.L_x_3916:
[----:B------:R-:W-:Y:S01]  /*f320*/  I2FP.F32.U32 R65, R65 ;  /* 0x0000004100417245 */ /* 0x000fe20000201000 */
[----:B------:R-:W-:Y:S01]  /*f330*/  IMAD.U32 R75, R59, 0x10000, RZ ;  /* 0x000100003b4b7824 */ /* 0x000fe200078e00ff */
[----:B------:R-:W-:Y:S01]  /*f340*/  ISETP.NE.AND P5, PT, R81, 0x1, PT ;  /* 0x000000015100780c */ /* 0x000fe20003fa5270 */
[----:B------:R-:W-:Y:S01]  /*f350*/  IMAD.MOV.U32 R79, RZ, RZ, R86 ;  /* 0x000000ffff4f7224 */ /* 0x000fe200078e0056 */
[----:B------:R-:W-:Y:S01]  /*f360*/  @P1 SHF.L.U32 R78, R27, 0x10, RZ ;  /* 0x000000101b4e1819 */ /* 0x000fe200000006ff */
[----:B------:R-:W-:Y:S01]  /*f370*/  FFMA.FTZ R65, R65, R102, 1.1641532182693481445e-10 ;  /* 0x2f00000041417423 */ /* 0x000fe20000010066 */
[----:B------:R-:W-:-:S04]  /*f380*/  FMUL.FTZ R75, R75, UR5 ;  /* 0x000000054b4b7c20 */ /* 0x000fc80008410000 */
[----:B------:R-:W-:-:S04]  /*f390*/  FSETP.GTU.FTZ.AND P4, PT, R65, UR4, PT ;  /* 0x0000000441007c0b */ /* 0x000fc8000bf9c000 */
        /* <DEDUP_REMOVED lines=15> */
.L_x_3920:
        /* <DEDUP_REMOVED lines=12> */
.L_x_3921:
        /* <DEDUP_REMOVED lines=43> */
.L_x_3919:
        /* <DEDUP_REMOVED lines=10> */
[----:B------:R-:W-:-:S03]  /*f8a0*/  PLOP3.LUT P5, PT, P5, PT, PT, 0x8, 0x80 ;  /* 0x000000000080781c */ /* 0x000fc60002fae170 */
[----:B------:R-:W-:-:S05]  /*f8b0*/  @P1 FADD.FTZ R66, R81, R66 ;  /* 0x0000004251421221 */ /* 0x000fca0000010000 */
[----:B------:R-:W-:-:S04]  /*f8c0*/  F2FP.BF16.F32.PACK_AB R75, RZ, R66 ;  /* 0x00000042ff4b723e */ /* 0x000fc800000010ff */
[----:B------:R-:W-:-:S07]  /*f8d0*/  PRMT R59, R59, 0x5410, R75 ;  /* 0x000054103b3b7816 */ /* 0x000fce000000004b */
.L_x_3897:
[----:B------:R-:W-:Y:S01]  /*f8e0*/  SEL R75, RZ, 0x10000, !P4 ;  /* 0x00010000ff4b7807 */ /* 0x000fe20006000000 */
[----:B------:R-:W-:Y:S01]  /*f8f0*/  IMAD.WIDE.U32 R72, R0, 0x10, R120 ;  /* 0x0000001000487825 */ /* 0x000fe200078e0078 */
[----:B------:R-:W-:Y:S02]  /*f900*/  SEL R80, RZ, 0x100, !P3 ;  /* 0x00000100ff507807 */ /* 0x000fe40005800000 */
[----:B------:R-:W-:Y:S02]  /*f910*/  ISETP.NE.AND P4, PT, R70, RZ, PT ;  /* 0x000000ff4600720c */ /* 0x000fe40003f85270 */
[----:B------:R-:W-:Y:S01]  /*f920*/  ISETP.NE.AND P3, PT, R71, RZ, PT ;  /* 0x000000ff4700720c */ /* 0x000fe20003f65270 */
[----:B------:R0:W-:Y:S01]  /*f930*/  STG.E.128 desc[UR8][R72.64], R56 ;  /* 0x0000003848007986 */ /* 0x0001e2000c101d08 */
[----:B------:R-:W1:Y:S01]  /*f940*/  @P1 LDC.64 R70, c[0x0][0x3a0] ;  /* 0x0000e800ff461b82 */ /* 0x000e620000000a00 */
[----:B------:R-:W-:Y:S02]  /*f950*/  SEL R79, RZ, 0x1000000, !P5 ;  /* 0x01000000ff4f7807 */ /* 0x000fe40006800000 */
[----:B------:R-:W-:-:S02]  /*f960*/  ISETP.NE.AND P5, PT, R68, RZ, PT ;  /* 0x000000ff4400720c */ /* 0x000fc40003fa5270 */
[----:B------:R-:W-:Y:S02]  /*f970*/  ISETP.NE.AND P6, PT, R67, RZ, PT ;  /* 0x000000ff4300720c */ /* 0x000fe40003fc5270 */
[----:B------:R-:W-:Y:S02]  /*f980*/  SEL R74, RZ, 0x1000000, !P3 ;  /* 0x01000000ff4a7807 */ /* 0x000fe40005800000 */
[----:B------:R-:W-:Y:S02]  /*f990*/  SEL R68, RZ, 0x10000, !P4 ;  /* 0x00010000ff447807 */ /* 0x000fe40006000000 */
[----:B------:R-:W-:Y:S02]  /*f9a0*/  SEL R67, RZ, 0x100, !P5 ;  /* 0x00000100ff437807 */ /* 0x000fe40006800000 */
[----:B------:R-:W-:Y:S02]  /*f9b0*/  LOP3.LUT R80, R80, R79, R75, 0xfe, !PT ;  /* 0x0000004f50507212 */ /* 0x000fe400078efe4b */
[----:B------:R-:W-:Y:S01]  /*f9c0*/  LOP3.LUT R67, R67, R74, R68, 0xfe, !PT ;  /* 0x0000004a43437212 */ /* 0x000fe200078efe44 */
[----:B------:R-:W-:Y:S01]  /*f9d0*/  VIADD R68, R18, 0x100 ;  /* 0x0000010012447836 */ /* 0x000fe20000000000 */
[----:B0-----:R-:W0:Y:S01]  /*f9e0*/  @P0 LDC.64 R56, c[0x0][0x398] ;  /* 0x0000e600ff380b82 */ /* 0x001e220000000a00 */
[----:B------:R-:W-:Y:S01]  /*f9f0*/  SEL R75, RZ, 0x1, !P2 ;  /* 0x00000001ff4b7807 */ /* 0x000fe20005000000 */
[----:B------:R-:W-:Y:S01]  /*fa00*/  IMAD.WIDE.U32 R72, R0, 0x8, R122 ;  /* 0x0000000800487825 */ /* 0x000fe200078e007a */
[----:B------:R-:W-:-:S02]  /*fa10*/  SEL R74, RZ, 0x1, !P6 ;  /* 0x00000001ff4a7807 */ /* 0x000fc40007000000 */
[----:B------:R-:W-:Y:S02]  /*fa20*/  LOP3.LUT R59, R80, R75, RZ, 0xfc, !PT ;  /* 0x0000004b503b7212 */ /* 0x000fe400078efcff */
[----:B------:R-:W-:Y:S01]  /*fa30*/  LOP3.LUT R58, R67, R74, RZ, 0xfc, !PT ;  /* 0x0000004a433a7212 */ /* 0x000fe200078efcff */
[----:B-1----:R-:W-:-:S04]  /*fa40*/  @P1 IMAD.WIDE.U32 R70, R68, 0x10, R70 ;  /* 0x0000001044461825 */ /* 0x002fc800078e0046 */
[----:B------:R1:W-:Y:S01]  /*fa50*/  STG.E.64 desc[UR8][R72.64], R58 ;  /* 0x0000003a48007986 */ /* 0x0003e2000c101b08 */
[----:B------:R-:W-:Y:S05]  /*fa60*/  @!P0 BRA `(.L_x_3922) ;  /* 0x0000000000508947 */ /* 0x000fea0003800000 */
[----:B-1----:R-:W-:Y:S01]  /*fa70*/  SHF.L.U32 R59, R3, 0x10, RZ ;  /* 0x00000010033b7819 */ /* 0x002fe200000006ff */
[----:B------:R-:W1:Y:S01]  /*fa80*/  LDC.64 R80, c[0x0][0x3b8] ;  /* 0x0000ee00ff507b82 */ /* 0x000e620000000a00 */
[----:B------:R-:W-:Y:S02]  /*fa90*/  LOP3.LUT R58, R2, 0xffff, RZ, 0xc0, !PT ;  /* 0x0000ffff023a7812 */ /* 0x000fe400078ec0ff */
[----:B------:R-:W-:Y:S02]  /*faa0*/  LOP3.LUT R59, R59, 0xff0000, RZ, 0xc0, !PT ;  /* 0x00ff00003b3b7812 */ /* 0x000fe400078ec0ff */
[----:B------:R-:W-:Y:S02]  /*fab0*/  PRMT R67, R4, 0x7104, RZ ;  /* 0x0000710404437816 */ /* 0x000fe400000000ff */
[----:B------:R-:W-:Y:S02]  /*fac0*/  PRMT R58, R59, 0x4210, R58 ;  /* 0x000042103b3a7816 */ /* 0x000fe4000000003a */
[----:B------:R-:W-:-:S02]  /*fad0*/  LOP3.LUT R59, R6, 0xff, RZ, 0xc0, !PT ;  /* 0x000000ff063b7812 */ /* 0x000fc400078ec0ff */
[----:B------:R-:W-:Y:S02]  /*fae0*/  LOP3.LUT R72, R58, 0xff00, R67, 0xf8, !PT ;  /* 0x0000ff003a487812 */ /* 0x000fe400078ef843 */
[----:B------:R-:W-:Y:S01]  /*faf0*/  LOP3.LUT R73, R7, 0xff, RZ, 0xc0, !PT ;  /* 0x000000ff07497812 */ /* 0x000fe200078ec0ff */
[----:B------:R-:W-:Y:S01]  /*fb00*/  IMAD.WIDE.U32 R58, R59, 0x1000000, RZ ;  /* 0x010000003b3a7825 */ /* 0x000fe200078e00ff */
[----:B------:R-:W-:Y:S02]  /*fb10*/  LOP3.LUT R74, R8, 0xff, RZ, 0xc0, !PT ;  /* 0x000000ff084a7812 */ /* 0x000fe400078ec0ff */
[----:B------:R-:W-:Y:S01]  /*fb20*/  LOP3.LUT R67, R72, 0xff, R5, 0xf8, !PT ;  /* 0x000000ff48437812 */ /* 0x000fe200078ef805 */
[----:B------:R-:W-:-:S04]  /*fb30*/  IMAD.WIDE.U32 R72, R73, 0x10000, RZ ;  /* 0x0001000049487825 */ /* 0x000fc800078e00ff */
[----:B------:R-:W-:Y:S01]  /*fb40*/  IMAD.WIDE.U32 R74, R74, 0x100, RZ ;  /* 0x000001004a4a7825 */ /* 0x000fe200078e00ff */
[----:B------:R-:W-:Y:S02]  /*fb50*/  LOP3.LUT R67, R73, R67, R59, 0xfe, !PT ;  /* 0x0000004349437212 */ /* 0x000fe400078efe3b */
[----:B------:R-:W-:Y:S01]  /*fb60*/  LOP3.LUT R58, R74, R58, R72, 0xfe, !PT ;  /* 0x0000003a4a3a7212 */ /* 0x000fe200078efe48 */
[----:B-1----:R-:W-:Y:S01]  /*fb70*/  IMAD.WIDE.U32 R72, R0, 0x8, R80 ;  /* 0x0000000800487825 */ /* 0x002fe200078e0050 */
[----:B------:R-:W-:Y:S02]  /*fb80*/  LOP3.LUT R59, R67, R75, RZ, 0xfc, !PT ;  /* 0x0000004b433b7212 */ /* 0x000fe400078efcff */
[----:B------:R-:W-:-:S05]  /*fb90*/  LOP3.LUT R58, R58, 0xff, R9, 0xf8, !PT ;  /* 0x000000ff3a3a7812 */ /* 0x000fca00078ef809 */
[----:B------:R2:W-:Y:S02]  /*fba0*/  STG.E.64 desc[UR8][R72.64], R58 ;  /* 0x0000003a48007986 */ /* 0x0005e4000c101b08 */
.L_x_3922:
[----:B------:R-:W3:Y:S01]  /*fbb0*/  @P1 LDG.E.128 R24, desc[UR8][R70.64] ;  /* 0x0000000846181981 */ /* 0x000ee2000c1e1d00 */
[----:B0-----:R-:W-:-:S04]  /*fbc0*/  @P0 IMAD.WIDE.U32 R56, R68, 0x10, R56 ;  /* 0x0000001044380825 */ /* 0x001fc800078e0038 */
[----:B-12---:R-:W-:Y:S01]  /*fbd0*/  IMAD.WIDE.U32 R58, R68, 0x10, R84 ;  /* 0x00000010443a7825 */ /* 0x006fe200078e0054 */
[----:B------:R0:W5:Y:S05]  /*fbe0*/  @P0 LDG.E.128 R28, desc[UR8][R56.64] ;  /* 0x00000008381c0981 */ /* 0x00016a000c1e1d00 */
[----:B------:R-:W5:Y:S01]  /*fbf0*/  LDG.E.128 R56, desc[UR8][R58.64] ;  /* 0x000000083a387981 */ /* 0x000f62000c1e1d00 */
[----:B---3--:R-:W-:Y:S02]  /*fc00*/  PRMT R101, R27, 0x7632, R101 ;  /* 0x000076321b657816 */ /* 0x008fe40000000065 */
        /* <DEDUP_REMOVED lines=8> */
[----:B------:R-:W-:-:S09]  /*fc90*/  MOV R67, R69 ;  /* 0x0000004500437202 */ /* 0x000fd20000000f00 */
        /* <DEDUP_REMOVED lines=11> */
.L_x_3925:
        /* <DEDUP_REMOVED lines=12> */
.L_x_3926:
        /* <DEDUP_REMOVED lines=43> */
.L_x_3924:
[----:B------:R-:W-:Y:S01]  /*100c0*/  I2FP.F32.U32 R5, R2 ;  /* 0x0000000200057245 */ /* 0x000fe20000201000 */
[----:B------:R-:W-:Y:S01]  /*100d0*/  IMAD.MOV.U32 R7, RZ, RZ, 0x2 ;  /* 0x00000002ff077424 */ /* 0x000fe200078e00ff */
[----:B------:R-:W-:Y:S02]  /*100e0*/  ISETP.NE.AND P3, PT, R6, 0x1, PT ;  /* 0x000000010600780c */ /* 0x000fe40003f65270 */
[----:B------:R-:W-:Y:S01]  /*100f0*/  SHF.L.U32 R2, R56, 0x10, RZ ;  /* 0x0000001038027819 */ /* 0x000fe200000006ff */
[----:B------:R-:W-:-:S04]  /*10100*/  FFMA.FTZ R5, R5, R102, 1.1641532182693481445e-10 ;  /* 0x2f00000005057423 */ /* 0x000fc80000010066 */
[----:B------:R-:W-:Y:S01]  /*10110*/  FMUL.FTZ R4, R2, UR5 ;  /* 0x0000000502047c20 */ /* 0x000fe20008410000 */
[----:B------:R-:W-:Y:S01]  /*10120*/  FSETP.GTU.FTZ.AND P2, PT, R5, UR4, PT ;  /* 0x0000000405007c0b */ /* 0x000fe2000bf5c000 */
[----:B------:R-:W-:Y:S01]  /*10130*/  IMAD.MOV.U32 R5, RZ, RZ, R86 ;  /* 0x000000ffff057224 */ /* 0x000fe200078e0056 */
        /* <DEDUP_REMOVED lines=13> */
.L_x_3928:
        /* <DEDUP_REMOVED lines=12> */
.L_x_3929:
        /* <DEDUP_REMOVED lines=43> */
.L_x_3927:
        /* <DEDUP_REMOVED lines=10> */
[----:B------:R-:W-:-:S03]  /*10620*/  IMAD.MOV.U32 R5, RZ, RZ, R86 ;  /* 0x000000ffff057224 */ /* 0x000fc600078e0056 */
[--C-:B------:R-:W-:Y:S01]  /*10630*/  @P1 FADD.FTZ R69, R69, R4.reuse ;  /* 0x0000000445451221 */ /* 0x100fe20000010000 */
[----:B------:R-:W-:Y:S02]  /*10640*/  @!P1 IMAD.MOV.U32 R69, RZ, RZ, R4 ;  /* 0x000000ffff459224 */ /* 0x000fe400078e0004 */
[----:B------:R-:W-:-:S03]  /*10650*/  HFMA2 R4, -RZ, RZ, 0, 1.1920928955078125e-07 ;  /* 0x00000002ff047431 */ /* 0x000fc600000001ff */
        /* <DEDUP_REMOVED lines=10> */
.L_x_3931:
        /* <DEDUP_REMOVED lines=12> */
.L_x_3932:
        /* <DEDUP_REMOVED lines=43> */
.L_x_3930:
[----:B------:R-:W-:Y:S01]  /*10a70*/  I2FP.F32.U32 R5, R5 ;  /* 0x0000000500057245 */ /* 0x000fe20000201000 */
[----:B------:R-:W-:Y:S01]  /*10a80*/  IMAD.U32 R2, R2, 0x10000, RZ ;  /* 0x0001000002027824 */ /* 0x000fe200078e00ff */
[----:B------:R-:W-:Y:S02]  /*10a90*/  ISETP.NE.AND P3, PT, R4, 0x1, PT ;  /* 0x000000010400780c */ /* 0x000fe40003f65270 */
[----:B------:R-:W-:Y:S01]  /*10aa0*/  MOV R6, 0x2 ;  /* 0x0000000200067802 */ /* 0x000fe20000000f00 */
        /* <DEDUP_REMOVED lines=16> */
.L_x_3934:
        /* <DEDUP_REMOVED lines=12> */
.L_x_3935:
        /* <DEDUP_REMOVED lines=43> */
.L_x_3933:
[----:B------:R-:W-:Y:S02]  /*10f20*/  I2FP.F32.U32 R5, R5 ;  /* 0x0000000500057245 */ /* 0x000fe40000201000 */
[----:B------:R-:W-:Y:S02]  /*10f30*/  PRMT R4, R28, 0x7632, R4 ;  /* 0x000076321c047816 */ /* 0x000fe40000000004 */
[----:B------:R-:W-:Y:S01]  /*10f40*/  ISETP.NE.AND P3, PT, R6, 0x1, PT ;  /* 0x000000010600780c */ /* 0x000fe20003f65270 */
[----:B------:R-:W-:Y:S02]  /*10f50*/  FFMA.FTZ R5, R5, R102, 1.1641532182693481445e-10 ;  /* 0x2f00000005057423 */ /* 0x000fe40000010066 */
[----:B------:R-:W-:-:S03]  /*10f60*/  IMAD.U32 R4, R4, 0x10000, RZ ;  /* 0x0001000004047824 */ /* 0x000fc600078e00ff */
[----:B------:R-:W-:Y:S01]  /*10f70*/  FSETP.GTU.FTZ.AND P2, PT, R5, UR4, PT ;  /* 0x0000000405007c0b */ /* 0x000fe2000bf5c000 */
[----:B------:R-:W-:Y:S01]  /*10f80*/  FMUL.FTZ R4, R4, UR5 ;  /* 0x0000000504047c20 */ /* 0x000fe20008410000 */
[----:B------:R-:W-:Y:S02]  /*10f90*/  @P1 SHF.L.U32 R5, R70, 0x10, RZ ;  /* 0x0000001046051819 */ /* 0x000fe400000006ff */
[----:B------:R-:W-:Y:S02]  /*10fa0*/  SEL R8, RZ, 0x1, P2 ;  /* 0x00000001ff087807 */ /* 0x000fe40001000000 */
[----:B------:R-:W-:Y:S01]  /*10fb0*/  FSEL R7, R4, RZ, !P2 ;  /* 0x000000ff04077208 */ /* 0x000fe20005000000 */
[----:B------:R-:W-:-:S04]  /*10fc0*/  IMAD.MOV.U32 R4, RZ, RZ, 0x2 ;  /* 0x00000002ff047424 */ /* 0x000fc800078e00ff */
        /* <DEDUP_REMOVED lines=14> */
.L_x_3937:
        /* <DEDUP_REMOVED lines=12> */
.L_x_3938:
        /* <DEDUP_REMOVED lines=40> */
[----:B------:R-:W-:Y:S02]  /*113f0*/  IMAD.MOV.U32 R67, RZ, RZ, R4 ;  /* 0x000000ffff437224 */ /* 0x000fe400078e0004 */
[----:B------:R-:W-:Y:S01]  /*11400*/  HFMA2 R4, -RZ, RZ, 0, 0 ;  /* 0x00000000ff047431 */ /* 0x000fe200000001ff */
[----:B------:R-:W-:-:S07]  /*11410*/  LOP3.LUT R76, R6, UR36, R5, 0x96, !PT ;  /* 0x00000024064c7c12 */ /* 0x000fce000f8e9605 */
.L_x_3936:
[----:B------:R-:W-:Y:S01]  /*11420*/  I2FP.F32.U32 R5, R2 ;  /* 0x0000000200057245 */ /* 0x000fe20000201000 */
[C---:B------:R-:W-:Y:S01]  /*11430*/  IMAD.U32 R2, R57.reuse, 0x10000, RZ ;  /* 0x0001000039027824 */ /* 0x040fe200078e00ff */
        /* <DEDUP_REMOVED lines=19> */
.L_x_3940:
        /* <DEDUP_REMOVED lines=12> */
.L_x_3941:
        /* <DEDUP_REMOVED lines=38> */
[----:B------:R-:W-:Y:S02]  /*11890*/  LOP3.LUT R77, R78, UR35, R77, 0x96, !PT ;  /* 0x000000234e4d7c12 */ /* 0x000fe4000f8e964d */
[----:B------:R-:W-:Y:S01]  /*118a0*/  LOP3.LUT R76, R56, UR36, R5, 0x96, !PT ;  /* 0x00000024384c7c12 */ /* 0x000fe2000f8e9605 */
[----:B------:R-:W-:Y:S02]  /*118b0*/  HFMA2 R56, -RZ, RZ, 0, 0 ;  /* 0x00000000ff387431 */ /* 0x000fe400000001ff */
[----:B------:R-:W-:Y:S02]  /*118c0*/  IMAD.MOV.U32 R5, RZ, RZ, R67 ;  /* 0x000000ffff057224 */ /* 0x000fe400078e0043 */
[----:B------:R-:W-:-:S07]  /*118d0*/  IMAD.MOV.U32 R67, RZ, RZ, R4 ;  /* 0x000000ffff437224 */ /* 0x000fce00078e0004 */
.L_x_3939:
        /* <DEDUP_REMOVED lines=8> */
[----:B------:R-:W-:Y:S01]  /*11960*/  IMAD.MOV.U32 R4, RZ, RZ, 0x2 ;  /* 0x00000002ff047424 */ /* 0x000fe200078e00ff */
[----:B------:R-:W-:-:S03]  /*11970*/  SEL R7, RZ, 0x1, P2 ;  /* 0x00000001ff077807 */ /* 0x000fc60001000000 */
[----:B------:R-:W-:Y:S01]  /*11980*/  FADD.FTZ R2, R2, R5 ;  /* 0x0000000502027221 */ /* 0x000fe20000010000 */
[----:B------:R-:W-:-:S03]  /*11990*/  IMAD.MOV.U32 R5, RZ, RZ, R86 ;  /* 0x000000ffff057224 */ /* 0x000fc600078e0056 */
        /* <DEDUP_REMOVED lines=12> */
.L_x_3943:
        /* <DEDUP_REMOVED lines=12> */
.L_x_3944:
        /* <DEDUP_REMOVED lines=43> */
.L_x_3942:
[----:B------:R-:W-:Y:S01]  /*11dd0*/  I2FP.F32.U32 R5, R5 ;  /* 0x0000000500057245 */ /* 0x000fe20000201000 */
[----:B------:R-:W-:Y:S01]  /*11de0*/  IMAD.MOV.U32 R56, RZ, RZ, 0x2 ;  /* 0x00000002ff387424 */ /* 0x000fe200078e00ff */
[----:B------:R-:W-:Y:S02]  /*11df0*/  SHF.L.U32 R6, R6, 0x10, RZ ;  /* 0x0000001006067819 */ /* 0x000fe400000006ff */
[----:B------:R-:W-:Y:S01]  /*11e00*/  ISETP.NE.AND P2, PT, R4, 0x1, PT ;  /* 0x000000010400780c */ /* 0x000fe20003f45270 */
[----:B------:R-:W-:Y:S02]  /*11e10*/  FFMA.FTZ R5, R5, R102, 1.1641532182693481445e-10 ;  /* 0x2f00000005057423 */ /* 0x000fe40000010066 */
[----:B------:R-:W-:-:S03]  /*11e20*/  FMUL.FTZ R6, R6, UR5 ;  /* 0x0000000506067c20 */ /* 0x000fc60008410000 */
[----:B------:R-:W-:Y:S01]  /*11e30*/  FSETP.GTU.FTZ.AND P3, PT, R5, UR4, PT ;  /* 0x0000000405007c0b */ /* 0x000fe2000bf7c000 */
        /* <DEDUP_REMOVED lines=13> */
.L_x_3946:
        /* <DEDUP_REMOVED lines=12> */
.L_x_3947:
        /* <DEDUP_REMOVED lines=43> */
.L_x_3945:
[----:B------:R-:W-:Y:S01]  /*12280*/  I2FP.F32.U32 R5, R5 ;  /* 0x0000000500057245 */ /* 0x000fe20000201000 */
[----:B------:R-:W-:Y:S01]  /*12290*/  HFMA2 R73, -RZ, RZ, 0, 1.1920928955078125e-07 ;  /* 0x00000002ff497431 */ /* 0x000fe200000001ff */
[----:B------:R-:W-:-:S03]  /*122a0*/  PRMT R4, R29, 0x7632, R4 ;  /* 0x000076321d047816 */ /* 0x000fc60000000004 */
[----:B------:R-:W-:Y:S01]  /*122b0*/  FFMA.FTZ R5, R5, R102, 1.1641532182693481445e-10 ;  /* 0x2f00000005057423 */ /* 0x000fe20000010066 */
[----:B------:R-:W-:-:S04]  /*122c0*/  SHF.L.U32 R4, R4, 0x10, RZ ;  /* 0x0000001004047819 */ /* 0x000fc800000006ff */
[----:B------:R-:W-:Y:S01]  /*122d0*/  FSETP.GTU.FTZ.AND P2, PT, R5, UR4, PT ;  /* 0x0000000405007c0b */ /* 0x000fe2000bf5c000 */
[----:B------:R-:W-:Y:S01]  /*122e0*/  FMUL.FTZ R4, R4, UR5 ;  /* 0x0000000504047c20 */ /* 0x000fe20008410000 */
[----:B------:R-:W-:-:S04]  /*122f0*/  @P1 IMAD.U32 R5, R72, 0x10000, RZ ;  /* 0x0001000048051824 */ /* 0x000fc800078e00ff */
        /* <DEDUP_REMOVED lines=17> */
.L_x_3949:
        /* <DEDUP_REMOVED lines=12> */
.L_x_3950:
        /* <DEDUP_REMOVED lines=43> */
.L_x_3948:
[----:B------:R-:W-:Y:S01]  /*12780*/  I2FP.F32.U32 R5, R5 ;  /* 0x0000000500057245 */ /* 0x000fe20000201000 */
[----:B------:R-:W-:Y:S01]  /*12790*/  IMAD.U32 R4, R58, 0x10000, RZ ;  /* 0x000100003a047824 */ /* 0x000fe200078e00ff */
[----:B------:R-:W-:Y:S02]  /*127a0*/  ISETP.NE.AND P3, PT, R73, 0x1, PT ;  /* 0x000000014900780c */ /* 0x000fe40003f65270 */
[----:B------:R-:W-:Y:S01]  /*127b0*/  MOV R78, 0x2 ;  /* 0x00000002004e7802 */ /* 0x000fe20000000f00 */
        /* <DEDUP_REMOVED lines=16> */
.L_x_3952:
        /* <DEDUP_REMOVED lines=12> */
.L_x_3953:
        /* <DEDUP_REMOVED lines=43> */
.L_x_3951:
        /* <DEDUP_REMOVED lines=25> */
.L_x_3955:
        /* <DEDUP_REMOVED lines=12> */
.L_x_3956:
        /* <DEDUP_REMOVED lines=43> */
.L_x_3954:
        /* <DEDUP_REMOVED lines=19> */
.L_x_3958:
        /* <DEDUP_REMOVED lines=12> */
.L_x_3959:
        /* <DEDUP_REMOVED lines=43> */
.L_x_3957:
[----:B------:R-:W-:Y:S01]  /*135d0*/  I2FP.F32.U32 R79, R56 ;  /* 0x00000038004f7245 */ /* 0x000fe20000201000 */
[----:B------:R-:W-:Y:S02]  /*135e0*/  IMAD.U32 R3, R3, 0x10000, RZ ;  /* 0x0001000003037824 */ /* 0x000fe400078e00ff */
[----:B------:R-:W-:Y:S02]  /*135f0*/  IMAD.MOV.U32 R80, RZ, RZ, 0x2 ;  /* 0x00000002ff507424 */ /* 0x000fe400078e00ff */
[----:B------:R-:W-:Y:S01]  /*13600*/  FFMA.FTZ R79, R79, R102, 1.1641532182693481445e-10 ;  /* 0x2f0000004f4f7423 */ /* 0x000fe20000010066 */
[----:B------:R-:W-:-:S04]  /*13610*/  FMUL.FTZ R3, R3, UR5 ;  /* 0x0000000503037c20 */ /* 0x000fc80008410000 */
[----:B------:R-:W-:Y:S01]  /*13620*/  FSETP.GTU.FTZ.AND P4, PT, R79, UR4, PT ;  /* 0x000000044f007c0b */ /* 0x000fe2000bf9c000 */
[----:B------:R-:W-:-:S03]  /*13630*/  @P1 IMAD.U32 R79, R74, 0x10000, RZ ;  /* 0x000100004a4f1824 */ /* 0x000fc600078e00ff */
        /* <DEDUP_REMOVED lines=18> */
.L_x_3961:
        /* <DEDUP_REMOVED lines=12> */
.L_x_3962:
        /* <DEDUP_REMOVED lines=43> */
.L_x_3960:
        /* <DEDUP_REMOVED lines=20> */
.L_x_3964:
        /* <DEDUP_REMOVED lines=12> */
.L_x_3965:
        /* <DEDUP_REMOVED lines=43> */
.L_x_3963:
        /* <DEDUP_REMOVED lines=25> */
.L_x_3967:
        /* <DEDUP_REMOVED lines=12> */
.L_x_3968:
        /* <DEDUP_REMOVED lines=43> */
.L_x_3966:
        /* <DEDUP_REMOVED lines=19> */
.L_x_3970:
        /* <DEDUP_REMOVED lines=14> */
.L_x_3971:
        /* <DEDUP_REMOVED lines=43> */
.L_x_3969:
[----:B------:R-:W-:Y:S02]  /*14940*/  I2FP.F32.U32 R79, R78 ;  /* 0x0000004e004f7245 */ /* 0x000fe40000201000 */
[----:B------:R-:W-:Y:S02]  /*14950*/  PRMT R78, R31, 0x7632, R78 ;  /* 0x000076321f4e7816 */ /* 0x000fe4000000004e */
[----:B------:R-:W-:Y:S01]  /*14960*/  @P1 SHF.L.U32 R101, R101, 0x10, RZ ;  /* 0x0000001065651819 */ /* 0x000fe200000006ff */
[----:B------:R-:W-:Y:S01]  /*14970*/  FFMA.FTZ R79, R79, R102, 1.1641532182693481445e-10 ;  /* 0x2f0000004f4f7423 */ /* 0x000fe20000010066 */
[----:B------:R-:W-:Y:S01]  /*14980*/  PRMT R58, R58, 0x5410, R56 ;  /* 0x000054103a3a7816 */ /* 0x000fe20000000038 */
[----:B------:R-:W-:Y:S01]  /*14990*/  IMAD.U32 R78, R78, 0x10000, RZ ;  /* 0x000100004e4e7824 */ /* 0x000fe200078e00ff */
[----:B------:R-:W-:Y:S02]  /*149a0*/  PRMT R57, R2, 0x5410, R57 ;  /* 0x0000541002397816 */ /* 0x000fe40000000039 */
[----:B------:R-:W-:Y:S01]  /*149b0*/  FSETP.GTU.FTZ.AND P6, PT, R79, UR4, PT ;  /* 0x000000044f007c0b */ /* 0x000fe2000bfdc000 */
[----:B------:R-:W-:Y:S01]  /*149c0*/  FMUL.FTZ R78, R78, UR5 ;  /* 0x000000054e4e7c20 */ /* 0x000fe20008410000 */
[----:B------:R-:W-:-:S04]  /*149d0*/  PRMT R56, R87, 0x5410, R75 ;  /* 0x0000541057387816 */ /* 0x000fc8000000004b */
        /* <DEDUP_REMOVED lines=9> */
.L_x_3923:
        /* <DEDUP_REMOVED lines=15> */
.L_x_3974:
        /* <DEDUP_REMOVED lines=12> */
.L_x_3975:
        /* <DEDUP_REMOVED lines=43> */
.L_x_3973:
[----:B------:R-:W-:Y:S01]  /*14ed0*/  I2FP.F32.U32 R69, R71 ;  /* 0x0000004700457245 */ /* 0x000fe20000201000 */
[----:B-----5:R-:W-:Y:S01]  /*14ee0*/  IMAD.U32 R71, R56, 0x10000, RZ ;  /* 0x0001000038477824 */ /* 0x020fe200078e00ff */
        /* <DEDUP_REMOVED lines=22> */
.L_x_3977:
        /* <DEDUP_REMOVED lines=12> */
.L_x_3978:
        /* <DEDUP_REMOVED lines=43> */
.L_x_3976:
        /* <DEDUP_REMOVED lines=23> */
.L_x_3980:
        /* <DEDUP_REMOVED lines=12> */
.L_x_3981:
        /* <DEDUP_REMOVED lines=43> */
.L_x_3979:
[----:B------:R-:W-:Y:S01]  /*158a0*/  I2FP.F32.U32 R71, R71 ;  /* 0x0000004700477245 */ /* 0x000fe20000201000 */
[----:B------:R-:W-:Y:S01]  /*158b0*/  @P1 IMAD.U32 R78, R25, 0x10000, RZ ;  /* 0x00010000194e1824 */ /* 0x000fe200078e00ff */
[----:B------:R-:W-:Y:S02]  /*158c0*/  SHF.L.U32 R73, R57, 0x10, RZ ;  /* 0x0000001039497819 */ /* 0x000fe400000006ff */
[----:B------:R-:W-:Y:S01]  /*158d0*/  ISETP.NE.AND P3, PT, R79, 0x1, PT ;  /* 0x000000014f00780c */ /* 0x000fe20003f65270 */
[----:B------:R-:W-:Y:S01]  /*158e0*/  FFMA.FTZ R71, R71, R102, 1.1641532182693481445e-10 ;  /* 0x2f00000047477423 */ /* 0x000fe20000010066 */
[----:B------:R-:W-:Y:S01]  /*158f0*/  PRMT R57, R57, 0x7632, R57 ;  /* 0x0000763239397816 */ /* 0x000fe20000000039 */
[----:B------:R-:W-:-:S03]  /*15900*/  FMUL.FTZ R73, R73, UR5 ;  /* 0x0000000549497c20 */ /* 0x000fc60008410000 */
        /* <DEDUP_REMOVED lines=17> */
.L_x_3983:
        /* <DEDUP_REMOVED lines=12> */
.L_x_3984:
        /* <DEDUP_REMOVED lines=43> */
.L_x_3982:
[----:B------:R-:W-:Y:S01]  /*15d90*/  I2FP.F32.U32 R73, R73 ;  /* 0x0000004900497245 */ /* 0x000fe20000201000 */
[----:B------:R-:W-:Y:S01]  /*15da0*/  IMAD.U32 R57, R57, 0x10000, RZ ;  /* 0x0001000039397824 */ /* 0x000fe200078e00ff */
[----:B------:R-:W-:Y:S02]  /*15db0*/  ISETP.NE.AND P2, PT, R78, 0x1, PT ;  /* 0x000000014e00780c */ /* 0x000fe40003f45270 */
[----:B------:R-:W-:Y:S01]  /*15dc0*/  MOV R80, 0x2 ;  /* 0x0000000200507802 */ /* 0x000fe20000000f00 */
[----:B------:R-:W-:Y:S01]  /*15dd0*/  FFMA.FTZ R73, R73, R102, 1.1641532182693481445e-10 ;  /* 0x2f00000049497423 */ /* 0x000fe20000010066 */
[----:B------:R-:W-:-:S04]  /*15de0*/  FMUL.FTZ R57, R57, UR5 ;  /* 0x0000000539397c20 */ /* 0x000fc80008410000 */
[----:B------:R-:W-:Y:S01]  /*15df0*/  FSETP.GTU.FTZ.AND P3, PT, R73, UR4, PT ;  /* 0x0000000449007c0b */ /* 0x000fe2000bf7c000 */
        /* <DEDUP_REMOVED lines=16> */
.L_x_3986:
        /* <DEDUP_REMOVED lines=12> */
.L_x_3987:
        /* <DEDUP_REMOVED lines=43> */
.L_x_3985:
        /* <DEDUP_REMOVED lines=8> */
[----:B------:R-:W-:Y:S01]  /*162f0*/  FSEL R73, R78, RZ, !P2 ;  /* 0x000000ff4e497208 */ /* 0x000fe20005000000 */
[----:B------:R-:W-:Y:S01]  /*16300*/  IMAD.MOV.U32 R78, RZ, RZ, 0x2 ;  /* 0x00000002ff4e7424 */ /* 0x000fe200078e00ff */
        /* <DEDUP_REMOVED lines=13> */
.L_x_3989:
        /* <DEDUP_REMOVED lines=12> */
.L_x_3990:
        /* <DEDUP_REMOVED lines=43> */
.L_x_3988:
        /* <DEDUP_REMOVED lines=22> */
.L_x_3992:
        /* <DEDUP_REMOVED lines=12> */
.L_x_3993:
        /* <DEDUP_REMOVED lines=39> */
[----:B------:R-:W-:Y:S01]  /*16be0*/  LOP3.LUT R77, R78, UR35, R81, 0x96, !PT ;  /* 0x000000234e4d7c12 */ /* 0x000fe2000f8e9651 */
[----:B------:R-:W-:Y:S01]  /*16bf0*/  IMAD.MOV.U32 R79, RZ, RZ, R67 ;  /* 0x000000ffff4f7224 */ /* 0x000fe200078e0043 */
[----:B------:R-:W-:Y:S01]  /*16c00*/  LOP3.LUT R76, R76, UR36, R83, 0x96, !PT ;  /* 0x000000244c4c7c12 */ /* 0x000fe2000f8e9653 */
[----:B------:R-:W-:-:S07]  /*16c10*/  IMAD.MOV.U32 R67, RZ, RZ, R82 ;  /* 0x000000ffff437224 */ /* 0x000fce00078e0052 */
.L_x_3991:
        /* <DEDUP_REMOVED lines=23> */
.L_x_3995:
        /* <DEDUP_REMOVED lines=12> */
.L_x_3996:
        /* <DEDUP_REMOVED lines=43> */
.L_x_3994:
        /* <DEDUP_REMOVED lines=14> */
.L_x_3972:
[----:B------:R-:W-:Y:S01]  /*171e0*/  SEL R75, RZ, 0x1000000, !P5 ;  /* 0x01000000ff4b7807 */ /* 0x000fe20006800000 */
[----:B------:R-:W-:Y:S01]  /*171f0*/  IMAD.WIDE.U32 R84, R68, 0x8, R122 ;  /* 0x0000000844547825 */ /* 0x000fe200078e007a */
[----:B------:R-:W-:Y:S02]  /*17200*/  SEL R78, RZ, 0x10000, !P4 ;  /* 0x00010000ff4e7807 */ /* 0x000fe40006000000 */
[----:B------:R-:W-:Y:S02]  /*17210*/  SEL R81, RZ, 0x100, !P3 ;  /* 0x00000100ff517807 */ /* 0x000fe40005800000 */
[----:B------:R-:W-:Y:S02]  /*17220*/  ISETP.NE.AND P6, PT, R91, RZ, PT ;  /* 0x000000ff5b00720c */ /* 0x000fe40003fc5270 */
[----:B------:R-:W-:Y:S02]  /*17230*/  ISETP.NE.AND P5, PT, R90, RZ, PT ;  /* 0x000000ff5a00720c */ /* 0x000fe40003fa5270 */
[----:B------:R-:W-:-:S02]  /*17240*/  ISETP.NE.AND P4, PT, R89, RZ, PT ;  /* 0x000000ff5900720c */ /* 0x000fc40003f85270 */
[----:B------:R-:W-:Y:S02]  /*17250*/  LOP3.LUT R81, R81, R75, R78, 0xfe, !PT ;  /* 0x0000004b51517212 */ /* 0x000fe400078efe4e */
[----:B------:R-:W-:Y:S02]  /*17260*/  SEL R79, RZ, 0x1000000, !P4 ;  /* 0x01000000ff4f7807 */ /* 0x000fe40006000000 */
[----:B------:R-:W-:Y:S02]  /*17270*/  SEL R78, RZ, 0x10000, !P5 ;  /* 0x00010000ff4e7807 */ /* 0x000fe40006800000 */
[----:B------:R-:W-:Y:S02]  /*17280*/  SEL R75, RZ, 0x100, !P6 ;  /* 0x00000100ff4b7807 */ /* 0x000fe40007000000 */
[----:B------:R-:W-:Y:S02]  /*17290*/  ISETP.NE.AND P1, PT, R100, RZ, PT ;  /* 0x000000ff6400720c */ /* 0x000fe40003f25270 */
[----:B------:R-:W-:-:S02]  /*172a0*/  LOP3.LUT R75, R75, R79, R78, 0xfe, !PT ;  /* 0x0000004f4b4b7212 */ /* 0x000fc400078efe4e */
[----:B------:R-:W-:-:S04]  /*172b0*/  SEL R78, RZ, 0x1, !P2 ;  /* 0x00000001ff4e7807 */ /* 0x000fc80005000000 */
[----:B------:R-:W-:Y:S01]  /*172c0*/  LOP3.LUT R79, R81, R78, RZ, 0xfc, !PT ;  /* 0x0000004e514f7212 */ /* 0x000fe200078efcff */
[----:B------:R-:W-:Y:S01]  /*172d0*/  IMAD.WIDE.U32 R80, R68, 0x10, R120 ;  /* 0x0000001044507825 */ /* 0x000fe200078e0078 */
[----:B------:R-:W-:-:S04]  /*172e0*/  SEL R78, RZ, 0x1, !P1 ;  /* 0x00000001ff4e7807 */ /* 0x000fc80004800000 */
[----:B------:R-:W-:Y:S01]  /*172f0*/  LOP3.LUT R78, R75, R78, RZ, 0xfc, !PT ;  /* 0x0000004e4b4e7212 */ /* 0x000fe200078efcff */
[----:B------:R0:W-:Y:S04]  /*17300*/  STG.E.128 desc[UR8][R80.64], R56 ;  /* 0x0000003850007986 */ /* 0x0001e8000c101d08 */
        /* <DEDUP_REMOVED lines=22> */
.L_x_3997:
[----:B01----:R-:W-:Y:S01]  /*17470*/  FADD.FTZ R57, RZ, R17 ;  /* 0x00000011ff397221 */ /* 0x003fe20000010000 */
[----:B------:R-:W0:Y:S01]  /*17480*/  S2UR UR5, SR_CgaCtaId ;  /* 0x00000000000579c3 */ /* 0x000e220000008800 */
[----:B------:R-:W-:Y:S01]  /*17490*/  ISETP.NE.AND P1, PT, R103, RZ, PT ;  /* 0x000000ff6700720c */ /* 0x000fe20003f25270 */
[----:B------:R-:W-:Y:S01]  /*174a0*/  UMOV UR4, 0x400 ;  /* 0x0000040000047882 */ /* 0x000fe20000000000 */
[----:B------:R-:W-:Y:S01]  /*174b0*/  FADD.FTZ R56, R57, R16 ;  /* 0x0000001039387221 */ /* 0x000fe20000010000 */
[----:B------:R-:W-:Y:S02]  /*174c0*/  ISETP.GT.U32.AND P2, PT, R103, 0x3, PT ;  /* 0x000000036700780c */ /* 0x000fe40003f44070 */
[----:B------:R-:W-:Y:S01]  /*174d0*/  PLOP3.LUT P3, PT, PT, PT, UP2, 0x40, 0x4 ;  /* 0x000000000004781c */ /* 0x000fe20003f6e828 */
[----:B------:R-:W-:Y:S01]  /*174e0*/  FADD.FTZ R57, R56, R15 ;  /* 0x0000000f38397221 */ /* 0x000fe20000010000 */
[----:B------:R-:W1:Y:S03]  /*174f0*/  LDC.64 R100, c[0x0][0x428] ;  /* 0x00010a00ff647b82 */ /* 0x000e660000000a00 */
        /* <DEDUP_REMOVED lines=105> */
[----:B------:R-:W2:Y:S01]  /*17b90*/  MUFU.RCP R87, R75 ;  /* 0x0000004b00577308 */ /* 0x000ea20000001000 */
[----:B------:R-:W3:Y:S01]  /*17ba0*/  SHFL.DOWN PT, R56, R85, 0x1, 0x1f ;  /* 0x08201f0055387f89 */ /* 0x000ee200000e0000 */
[----:B0-----:R-:W-:-:S03]  /*17bb0*/  I2FP.F32.U32 R57, R79 ;  /* 0x0000004f00397245 */ /* 0x001fc60000201000 */
[----:B------:R-:W0:Y:S01]  /*17bc0*/  @!P2 LDS.64 R58, [R80] ;  /* 0x00000000503aa984 */ /* 0x000e220000000a00 */
[----:B------:R-:W-:Y:S01]  /*17bd0*/  PLOP3.LUT P2, PT, PT, PT, UP2, 0x40, 0x4 ;  /* 0x000000000004781c */ /* 0x000fe20003f4e828 */
[----:B---3--:R-:W-:-:S05]  /*17be0*/  IMAD.IADD R85, R85, 0x1, R56 ;  /* 0x0000000155557824 */ /* 0x008fca00078e0238 */
[----:B------:R-:W-:-:S06]  /*17bf0*/  I2FP.F32.S32 R85, R85 ;  /* 0x0000005500557245 */ /* 0x000fcc0000201400 */
[----:B------:R-:W3:Y:S01]  /*17c00*/  MUFU.RCP R85, R85 ;  /* 0x0000005500557308 */ /* 0x000ee20000001000 */
[----:B0-----:R-:W0:Y:S04]  /*17c10*/  SHFL.DOWN PT, R81, R58, 0x2, 0x1f ;  /* 0x08401f003a517f89 */ /* 0x001e2800000e0000 */
[----:B------:R-:W4:Y:S01]  /*17c20*/  SHFL.DOWN PT, R90, R59, 0x2, 0x1f ;  /* 0x08401f003b5a7f89 */ /* 0x000f2200000e0000 */
[C---:B0-----:R-:W-:Y:S01]  /*17c30*/  FMUL.FTZ R78, R81.reuse, R84 ;  /* 0x00000054514e7220 */ /* 0x041fe20000410000 */
[----:B------:R-:W-:-:S03]  /*17c40*/  FADD.FTZ R81, -R81, R58 ;  /* 0x0000003a51517221 */ /* 0x000fc60000010100 */
[----:B------:R-:W-:Y:S01]  /*17c50*/  FFMA.FTZ R78, R57, R58, R78 ;  /* 0x0000003a394e7223 */ /* 0x000fe2000001004e */
[----:B------:R-:W-:Y:S01]  /*17c60*/  FMUL.FTZ R81, R81, R81 ;  /* 0x0000005151517220 */ /* 0x000fe20000410000 */
[----:B----4-:R-:W-:Y:S01]  /*17c70*/  FADD.FTZ R90, R90, R59 ;  /* 0x0000003b5a5a7221 */ /* 0x010fe20000010000 */
[----:B------:R-:W-:Y:S01]  /*17c80*/  I2FP.F32.S32 R59, R56 ;  /* 0x00000038003b7245 */ /* 0x000fe20000201400 */
[----:B--2---:R-:W-:Y:S01]  /*17c90*/  FMUL.FTZ R58, R87, R78 ;  /* 0x0000004e573a7220 */ /* 0x004fe20000410000 */
[----:B------:R-:W-:-:S04]  /*17ca0*/  FMUL.FTZ R81, R81, R57 ;  /* 0x0000003951517220 */ /* 0x000fc80000410000 */
[----:B------:R-:W0:Y:S01]  /*17cb0*/  SHFL.DOWN PT, R57, R58, 0x1, 0x1f ;  /* 0x08201f003a397f89 */ /* 0x000e2200000e0000 */
[----:B------:R-:W-:-:S04]  /*17cc0*/  FMUL.FTZ R81, R81, R84 ;  /* 0x0000005451517220 */ /* 0x000fc80000410000 */
        /* <DEDUP_REMOVED lines=9> */
[----:B------:R-:W-:Y:S01]  /*17d60*/  MOV R81, UR12 ;  /* 0x0000000c00517c02 */ /* 0x000fe20008000f00 */
[----:B------:R-:W-:Y:S02]  /*17d70*/  FMUL.FTZ R56, R56, R59 ;  /* 0x0000003b38387220 */ /* 0x000fe40000410000 */
[----:B------:R-:W0:Y:S01]  /*17d80*/  LDC R59, c[0x0][0x448] ;  /* 0x00011200ff3b7b82 */ /* 0x000e220000000800 */
[----:B------:R-:W2:Y:S01]  /*17d90*/  SHFL.IDX PT, R75, R75, RZ, 0x1f ;  /* 0x00001fff4b4b7589 */ /* 0x000ea200000e0000 */
[----:B------:R-:W-:-:S06]  /*17da0*/  FFMA.FTZ R56, R85, R56, R78 ;  /* 0x0000003855387223 */ /* 0x000fcc000001004e */
[----:B------:R-:W0:Y:S01]  /*17db0*/  SHFL.IDX PT, R56, R56, RZ, 0x1f ;  /* 0x00001fff38387589 */ /* 0x000e2200000e0000 */
[C---:B--2---:R-:W-:Y:S01]  /*17dc0*/  FMUL.FTZ R57, R75.reuse, R75 ;  /* 0x0000004b4b397220 */ /* 0x044fe20000410000 */
[----:B------:R-:W-:-:S04]  /*17dd0*/  FSEL R80, R75, RZ, P3 ;  /* 0x000000ff4b507208 */ /* 0x000fc80001800000 */
[----:B------:R-:W-:Y:S01]  /*17de0*/  FSEL R58, R57, RZ, !P2 ;  /* 0x000000ff393a7208 */ /* 0x000fe20005000000 */
[----:B------:R-:W-:Y:S01]  /*17df0*/  FADD.FTZ R91, -R80, R10 ;  /* 0x0000000a505b7221 */ /* 0x000fe20000010100 */
[----:B0-----:R-:W-:Y:S01]  /*17e00*/  FFMA.FTZ R57, R56, UR16, R59 ;  /* 0x0000001038397c23 */ /* 0x001fe2000801003b */
[C---:B------:R-:W-:Y:S01]  /*17e10*/  FADD.FTZ R79, -R80.reuse, R14 ;  /* 0x0000000e504f7221 */ /* 0x040fe20000010100 */
[C---:B------:R-:W-:Y:S01]  /*17e20*/  FADD.FTZ R13, -R80.reuse, R13 ;  /* 0x0000000d500d7221 */ /* 0x040fe20000010100 */
[C---:B------:R-:W-:Y:S01]  /*17e30*/  FADD.FTZ R14, -R80.reuse, R12 ;  /* 0x0000000c500e7221 */ /* 0x040fe20000010100 */
[----:B------:R-:W-:Y:S01]  /*17e40*/  FADD.FTZ R89, R57, R58 ;  /* 0x0000003a39597221 */ /* 0x000fe20000010000 */
[C---:B------:R-:W-:Y:S01]  /*17e50*/  FADD.FTZ R90, -R80.reuse, R66 ;  /* 0x00000042505a7221 */ /* 0x040fe20000010100 */
[----:B------:R-:W0:Y:S01]  /*17e60*/  @!P1 LDC.64 R58, c[0x0][0x3c8] ;  /* 0x0000f200ff3a9b82 */ /* 0x000e220000000a00 */
[C---:B------:R-:W-:Y:S01]  /*17e70*/  FADD.FTZ R66, -R80.reuse, R71 ;  /* 0x0000004750427221 */ /* 0x040fe20000010100 */
[----:B------:R2:W3:Y:S01]  /*17e80*/  MUFU.RSQ R10, R89 ;  /* 0x00000059000a7308 */ /* 0x0004e20000001400 */
[----:B------:R-:W-:Y:S01]  /*17e90*/  FADD.FTZ R61, -R80, R61 ;  /* 0x0000003d503d7221 */ /* 0x000fe20000010100 */
[----:B------:R-:W-:-:S02]  /*17ea0*/  IMAD.U32 R71, RZ, RZ, UR12 ;  /* 0x0000000cff477e24 */ /* 0x000fc4000f8e00ff */
[C---:B------:R-:W-:Y:S01]  /*17eb0*/  FADD.FTZ R12, -R80.reuse, R63 ;  /* 0x0000003f500c7221 */ /* 0x040fe20000010100 */
[C---:B------:R-:W-:Y:S01]  /*17ec0*/  FADD.FTZ R84, -R80.reuse, R64 ;  /* 0x0000004050547221 */ /* 0x040fe20000010100 */
[C---:B------:R-:W-:Y:S01]  /*17ed0*/  FADD.FTZ R17, -R80.reuse, R17 ;  /* 0x0000001150117221 */ /* 0x040fe20000010100 */
[----:B------:R-:W4:Y:S01]  /*17ee0*/  @!P1 LDC.64 R56, c[0x0][0x3c0] ;  /* 0x0000f000ff389b82 */ /* 0x000f220000000a00 */
        /* <DEDUP_REMOVED lines=10> */
[----:B--2---:R-:W-:Y:S01]  /*17f90*/  FADD.FTZ R89, -R80, R73 ;  /* 0x0000004950597221 */ /* 0x004fe20000010100 */
[C---:B---3--:R-:W-:Y:S01]  /*17fa0*/  FMUL.FTZ R13, R10.reuse, R13 ;  /* 0x0000000d0a0d7220 */ /* 0x048fe20000410000 */
[C---:B------:R-:W-:Y:S01]  /*17fb0*/  FMUL.FTZ R14, R10.reuse, R14 ;  /* 0x0000000e0a0e7220 */ /* 0x040fe20000410000 */
[----:B------:R-:W-:Y:S01]  /*17fc0*/  FMUL.FTZ R61, R10, R61 ;  /* 0x0000003d0a3d7220 */ /* 0x000fe20000410000 */
[----:B------:R-:W-:Y:S01]  /*17fd0*/  FADD.FTZ R74, -R80, R74 ;  /* 0x0000004a504a7221 */ /* 0x000fe20000010100 */
[----:B------:R-:W-:Y:S01]  /*17fe0*/  FFMA.FTZ R13, R13, R112, R48 ;  /* 0x000000700d0d7223 */ /* 0x000fe20000010030 */
[----:B------:R-:W-:Y:S01]  /*17ff0*/  FFMA.FTZ R14, R14, R113, R49 ;  /* 0x000000710e0e7223 */ /* 0x000fe20000010031 */
[----:B0-----:R-:W-:-:S04]  /*18000*/  @!P1 IMAD.WIDE R70, R71, 0x4, R58 ;  /* 0x0000000447469825 */ /* 0x001fc800078e023a */
[C---:B------:R-:W-:Y:S01]  /*18010*/  FADD.FTZ R82, -R80.reuse, R82 ;  /* 0x0000005250527221 */ /* 0x040fe20000010100 */
[----:B------:R-:W-:Y:S01]  /*18020*/  FADD.FTZ R83, -R80, R83 ;  /* 0x0000005350537221 */ /* 0x000fe20000010100 */
[C---:B------:R-:W-:Y:S01]  /*18030*/  FMUL.FTZ R59, R10.reuse, R12 ;  /* 0x0000000c0a3b7220 */ /* 0x040fe20000410000 */
[----:B------:R-:W-:Y:S01]  /*18040*/  FMUL.FTZ R84, R10, R84 ;  /* 0x000000540a547220 */ /* 0x000fe20000410000 */
[----:B------:R-:W-:Y:S01]  /*18050*/  F2FP.BF16.F32.PACK_AB R14, R14, R13 ;  /* 0x0000000d0e0e723e */ /* 0x000fe200000010ff */
[----:B----4-:R-:W-:-:S04]  /*18060*/  @!P1 IMAD.WIDE R64, R81, 0x4, R56 ;  /* 0x0000000451409825 */ /* 0x010fc800078e0238 */
[C---:B------:R-:W-:Y:S01]  /*18070*/  FMUL.FTZ R17, R10.reuse, R17 ;  /* 0x000000110a117220 */ /* 0x040fe20000410000 */
[C---:B------:R-:W-:Y:S01]  /*18080*/  FMUL.FTZ R16, R10.reuse, R16 ;  /* 0x000000100a107220 */ /* 0x040fe20000410000 */
[----:B------:R-:W-:Y:S01]  /*18090*/  FMUL.FTZ R13, R10, R78 ;  /* 0x0000004e0a0d7220 */ /* 0x000fe20000410000 */
[----:B-1----:R-:W-:-:S04]  /*180a0*/  IMAD.WIDE.U32 R80, R0, 0x10, R100 ;  /* 0x0000001000507825 */ /* 0x002fc800078e0064 */
[----:B------:R-:W-:Y:S01]  /*180b0*/  FMUL.FTZ R0, R10, R79 ;  /* 0x0000004f0a007220 */ /* 0x000fe20000410000 */
        /* <DEDUP_REMOVED lines=14> */
[----:B------:R-:W-:Y:S01]  /*181a0*/  FMUL.FTZ R61, R10, R82 ;  /* 0x000000520a3d7220 */ /* 0x000fe20000410000 */
[----:B------:R-:W-:-:S04]  /*181b0*/  IMAD.WIDE.U32 R72, R18, 0x10, R100 ;  /* 0x0000001012487825 */ /* 0x000fc800078e0064 */
[C---:B------:R-:W-:Y:S01]  /*181c0*/  FMUL.FTZ R85, R10.reuse, R85 ;  /* 0x000000550a557220 */ /* 0x040fe20000410000 */
[----:B------:R-:W-:Y:S01]  /*181d0*/  FMUL.FTZ R90, R10, R90 ;  /* 0x0000005a0a5a7220 */ /* 0x000fe20000410000 */
[----:B------:R-:W-:Y:S01]  /*181e0*/  F2FP.BF16.F32.PACK_AB R13, R0, R13 ;  /* 0x0000000d000d723e */ /* 0x000fe200000010ff */
[C---:B------:R-:W-:Y:S01]  /*181f0*/  FMUL.FTZ R23, R10.reuse, R23 ;  /* 0x000000170a177220 */ /* 0x040fe20000410000 */
        /* <DEDUP_REMOVED lines=24> */
[----:B------:R-:W-:Y:S01]  /*18380*/  IMAD.WIDE.U32 R68, R68, 0x10, R100 ;  /* 0x0000001044447825 */ /* 0x000fe200078e0064 */
        /* <DEDUP_REMOVED lines=9> */
[----:B------:R0:W-:Y:S04]  /*18420*/  STG.E.128 desc[UR8][R72.64], R12 ;  /* 0x0000000c48007986 */ /* 0x0001e8000c101d08 */
[----:B------:R0:W-:Y:S04]  /*18430*/  STG.E.128 desc[UR8][R80.64], R56 ;  /* 0x0000003850007986 */ /* 0x0001e8000c101d08 */
[----:B------:R0:W-:Y:S01]  /*18440*/  STG.E.128 desc[UR8][R68.64], R60 ;  /* 0x0000003c44007986 */ /* 0x0001e2000c101d08 */
[----:B------:R-:W-:Y:S05]  /*18450*/  BRA.U !UP0, `(.L_x_3998) ;  /* 0xfffffe8508707547 */ /* 0x000fea000b83ffff */
[----:B------:R-:W-:Y:S05]  /*18460*/  EXIT ;  /* 0x000000000000794d */ /* 0x000fea0003800000 */
.L_x_3999:
        /* <DEDUP_REMOVED lines=9> */
.L_x_13587:


//--------------------- .text._ZN10layer_norm31ln_parallel_residual_fwd_kernelINS_13Kernel_traitsI13__nv_bfloat16S2_fS2_fjLj3072ELj1ELj1ELj4ELj16ENS_18Kernel_traits_baseILj3072ES2_S2_fS2_fjLj128EEEEELb0ELb0ELb0EEEvNS_9FwdParamsE --------------------------
	.section	.text._ZN10layer_norm31ln_parallel_residual_fwd_kernelINS_13Kernel_traitsI13__nv_bfloat16S2_fS2_fjLj3072ELj1ELj1ELj4ELj16ENS_18Kernel_traits_baseILj3072ES2_S2_fS2_fjLj128EEEEELb0ELb0ELb0EEEvNS_9FwdParamsE,"ax",@progbits
	.align	128
        .global         _ZN10layer_norm31ln_parallel_residual_fwd_kernelINS_13Kernel_traitsI13__nv_bfloat16S2_fS2_fjLj3072ELj1ELj1ELj4ELj16ENS_18Kernel_traits_baseILj3072ES2_S2_fS2_fjLj128EEEEELb0ELb0ELb0EEEvNS_9FwdParamsE
        .type           _ZN10layer_norm31ln_parallel_residual_fwd_kernelINS_13Kernel_traitsI13__nv_bfloat16S2_fS2_fjLj3072ELj1ELj1ELj4ELj16ENS_18Kernel_traits_baseILj3072ES2_S2_fS2_fjLj128EEEEELb0ELb0ELb0EEEvNS_9FwdParamsE,@function
        .size           _ZN10layer_norm31ln_parallel_residual_fwd_kernelINS_13Kernel_traitsI13__nv_bfloat16S2_fS2_fjLj3072ELj1ELj1ELj4ELj16ENS_18Kernel_traits_baseILj3072ES2_S2_fS2_fjLj128EEEEELb0ELb0ELb0EEEvNS_9FwdParamsE,(.L_x_13588 - _ZN10layer_norm31ln_parallel_residual_fwd_kernelINS_13Kernel_traitsI13__nv_bfloat16S2_fS2_fjLj3072ELj1ELj1ELj4ELj16ENS_18Kernel_traits_baseILj3072ES2_S2_fS2_fjLj128EEEEELb0ELb0ELb0EEEvNS_9FwdParamsE)
        .other          _ZN10layer_norm31ln_parallel_residual_fwd_kernelINS_13Kernel_traitsI13__nv_bfloat16S2_fS2_fjLj3072ELj1ELj1ELj4ELj16ENS_18Kernel_traits_baseILj3072ES2_S2_fS2_fjLj128EEEEELb0ELb0ELb0EEEvNS_9FwdParamsE,@"STO_CUDA_ENTRY STV_DEFAULT"
_ZN10layer_norm31ln_parallel_residual_fwd_kernelINS_13Kernel_traitsI13__nv_bfloat16S2_fS2_fjLj3072ELj1ELj1ELj4ELj16ENS_18Kernel_traits_baseILj3072ES2_S2_fS2_fjLj128EEEEELb0ELb0ELb0EEEvNS_9FwdParamsE:
.text._ZN10layer_norm31ln_parallel_residual_fwd_kernelINS_13Kernel_traitsI13__nv_bfloat16S2_fS2_fjLj3072ELj1ELj1ELj4ELj16ENS_18Kernel_traits_baseILj3072ES2_S2_fS2_fjLj128EEEEELb0ELb0ELb0EEEvNS_9FwdParamsE:
[----:B------:R-:W-:Y:S01]  /*0000*/  LDC R1, c[0x0][0x37c] ;  /* 0x0000df00ff017b82 */ /* 0x000fe20000000800 */
[----:B------:R-:W0:Y:S01]  /*0010*/  S2R R0, SR_TID.X ;  /* 0x0000000000007919 */ /* 0x000e220000002100 */
[----:B------:R-:W1:Y:S06]  /*0020*/  LDCU.64 UR8, c[0x0][0x438] ;  /* 0x00008700ff0877ac */ /* 0x000e6c0008000a00 */
[----:B------:R-:W2:Y:S01]  /*0030*/  LDC R5, c[0x0][0x388] ;  /* 0x0000e200ff057b82 */ /* 0x000ea20000000800 */
[----:B------:R-:W-:Y:S01]  /*0040*/  BSSY.RECONVERGENT B0, `(.L_x_4000) ;  /* 0x00000ca000007945 */ /* 0x000fe20003800200 */
[----:B------:R-:W3:Y:S06]  /*0050*/  LDCU.64 UR6, c[0x0][0x358] ;  /* 0x00006b00ff0677ac */ /* 0x000eec0008000a00 */
[----:B------:R-:W4:Y:S01]  /*0060*/  S2UR UR4, SR_CTAID.X ;  /* 0x00000000000479c3 */ /* 0x000f220000002500 */
[----:B-1----:R-:W-:-:S04]  /*0070*/  UISETP.NE.U32.AND UP0, UPT, UR8, URZ, UPT ;  /* 0x000000ff0800728c */ /* 0x002fc8000bf05070 */
[----:B------:R-:W-:Y:S01]  /*0080*/  UISETP.NE.AND.EX UP0, UPT, UR9, URZ, UPT, UP0 ;  /* 0x000000ff0900728c */ /* 0x000fe2000bf05300 */
[----:B--2---:R-:W-:-:S04]  /*0090*/  SHF.R.S32.HI R2, RZ, 0x1f, R5 ;  /* 0x0000001fff027819 */ /* 0x004fc80000011405 */
[----:B------:R-:W-:Y:S02]  /*00a0*/  LEA.HI R2, R2, R5, RZ, 0x3 ;  /* 0x0000000502027211 */ /* 0x000fe400078f18ff */
[C---:B0-----:R-:W-:Y:S02]  /*00b0*/  LOP3.LUT R3, R0.reuse, 0x60, RZ, 0xc0, !PT ;  /* 0x0000006000037812 */ /* 0x041fe400078ec0ff */
[----:B------:R-:W-:Y:S02]  /*00c0*/  LOP3.LUT R147, R0, 0x1f, RZ, 0xc0, !PT ;  /* 0x0000001f00937812 */ /* 0x000fe400078ec0ff */
[----:B------:R-:W-:Y:S02]  /*00d0*/  LOP3.LUT R146, R3, 0x1f, R0, 0xf8, !PT ;  /* 0x0000001f03927812 */ /* 0x000fe400078ef800 */
[----:B----4-:R-:W-:Y:S02]  /*00e0*/  MOV R144, UR4 ;  /* 0x0000000400907c02 */ /* 0x010fe40008000f00 */
[----:B------:R-:W-:-:S04]  /*00f0*/  LOP3.LUT R145, R146, 0x7f, RZ, 0x3c, !PT ;  /* 0x0000007f92917812 */ /* 0x000fc800078e3cff */
[----:B------:R-:W-:Y:S01]  /*0100*/  LEA.HI.SX32 R145, R2, R145, 0x1d ;  /* 0x0000009102917211 */ /* 0x000fe200078feaff */
[----:B---3--:R-:W-:Y:S06]  /*0110*/  BRA.U UP0, `(.L_x_4001) ;  /* 0x00000005008c7547 */ /* 0x008fec000b800000 */
        /* <DEDUP_REMOVED lines=21> */
[----:B------:R-:W-:Y:S02]  /*0270*/  HFMA2 R46, -RZ, RZ, 0, 0 ;  /* 0x00000000ff2e7431 */ /* 0x000fe400000001ff */
[----:B------:R-:W-:Y:S01]  /*0280*/  IMAD.MOV.U32 R50, RZ, RZ, RZ ;  /* 0x000000ffff327224 */ /* 0x000fe200078e00ff */
[----:B------:R-:W-:Y:S02]  /*0290*/  CS2R R48, SRZ ;  /* 0x0000000000307805 */ /* 0x000fe4000001ff00 */
[----:B------:R-:W-:Y:S02]  /*02a0*/  CS2R R44, SRZ ;  /* 0x00000000002c7805 */ /* 0x000fe4000001ff00 */
[----:B------:R-:W-:Y:S02]  /*02b0*/  CS2R R38, SRZ ;  /* 0x0000000000267805 */ /* 0x000fe4000001ff00 */
[----:B------:R-:W-:-:S02]  /*02c0*/  CS2R R36, SRZ ;  /* 0x0000000000247805 */ /* 0x000fc4000001ff00 */
[----:B------:R-:W-:Y:S02]  /*02d0*/  CS2R R42, SRZ ;  /* 0x00000000002a7805 */ /* 0x000fe4000001ff00 */
        /* <DEDUP_REMOVED lines=14> */
[----:B------:R-:W-:Y:S01]  /*03c0*/  CS2R R48, SRZ ;  /* 0x0000000000307805 */ /* 0x000fe2000001ff00 */
[----:B------:R-:W-:Y:S01]  /*03d0*/  IMAD.MOV.U32 R46, RZ, RZ, RZ ;  /* 0x000000ffff2e7224 */ /* 0x000fe200078e00ff */
        /* <DEDUP_REMOVED lines=8> */
.L_x_4002:
[C---:B------:R-:W-:Y:S01]  /*0460*/  ISETP.GE.U32.AND P0, PT, R145.reuse, 0x80, PT ;  /* 0x000000809100780c */ /* 0x040fe20003f06070 */
[----:B------:R-:W0:Y:S01]  /*0470*/  LDC.64 R6, c[0x0][0x3d0] ;  /* 0x0000f400ff067b82 */ /* 0x000e220000000a00 */
[----:B------:R-:W-:Y:S02]  /*0480*/  ISETP.GE.U32.AND P1, PT, R145, 0x100, PT ;  /* 0x000001009100780c */ /* 0x000fe40003f26070 */
[----:B------:R-:W-:-:S05]  /*0490*/  MOV R55, R146 ;  /* 0x0000009200377202 */ /* 0x000fca0000000f00 */
        /* <DEDUP_REMOVED lines=24> */
[----:B------:R-:W-:Y:S01]  /*0620*/  @P1 VIADD R55, R55, 0x80 ;  /* 0x0000008037371836 */ /* 0x000fe20000000000 */
[----:B------:R-:W-:-:S05]  /*0630*/  @P1 MOV R51, RZ ;  /* 0x000000ff00331202 */ /* 0x000fca0000000f00 */
[----:B-1----:R-:W-:Y:S05]  /*0640*/  @!P2 BRA `(.L_x_4003) ;  /* 0x0000000400a4a947 */ /* 0x002fea0003800000 */
[----:B------:R-:W0:Y:S08]  /*0650*/  LDC.64 R52, c[0x0][0x3d0] ;  /* 0x0000f400ff347b82 */ /* 0x000e300000000a00 */
[----:B------:R-:W1:Y:S08]  /*0660*/  LDC.64 R56, c[0x0][0x3d8] ;  /* 0x0000f600ff387b82 */ /* 0x000e700000000a00 */
[----:B------:R-:W2:Y:S01]  /*0670*/  LDC.64 R64, c[0x0][0x440] ;  /* 0x00011000ff407b82 */ /* 0x000ea20000000a00 */
[----:B0-----:R-:W-:-:S04]  /*0680*/  IMAD.WIDE.U32 R52, R55, 0x10, R52 ;  /* 0x0000001037347825 */ /* 0x001fc800078e0034 */
[----:B-1----:R-:W-:-:S06]  /*0690*/  IMAD.WIDE.U32 R56, R55, 0x10, R56 ;  /* 0x0000001037387825 */ /* 0x002fcc00078e0038 */
[----:B------:R-:W5:Y:S01]  /*06a0*/  LDG.E.128 R56, desc[UR6][R56.64] ;  /* 0x0000000638387981 */ /* 0x000f62000c1e1d00 */
[----:B--2---:R-:W-:-:S03]  /*06b0*/  IMAD.WIDE.U32 R64, R55, 0x10, R64 ;  /* 0x0000001037407825 */ /* 0x004fc600078e0040 */
[----:B------:R-:W5:Y:S04]  /*06c0*/  LDG.E.128 R52, desc[UR6][R52.64] ;  /* 0x0000000634347981 */ /* 0x000f68000c1e1d00 */
[----:B------:R-:W5:Y:S01]  /*06d0*/  LD.E.128 R64, desc[UR6][R64.64] ;  /* 0x0000000640407980 */ /* 0x000f62000c101d00 */
[----:B------:R-:W-:Y:S02]  /*06e0*/  CS2R R62, SRZ ;  /* 0x00000000003e7805 */ /* 0x000fe4000001ff00 */
[----:B------:R-:W-:Y:S02]  /*06f0*/  CS2R R60, SRZ ;  /* 0x00000000003c7805 */ /* 0x000fe4000001ff00 */
[----:B------:R-:W-:Y:S02]  /*0700*/  MOV R50, RZ ;  /* 0x000000ff00327202 */ /* 0x000fe40000000f00 */
[----:B------:R-:W-:-:S02]  /*0710*/  CS2R R48, SRZ ;  /* 0x0000000000307805 */ /* 0x000fc4000001ff00 */
[----:B------:R-:W-:Y:S02]  /*0720*/  MOV R46, RZ ;  /* 0x000000ff002e7202 */ /* 0x000fe40000000f00 */
[----:B------:R-:W-:Y:S01]  /*0730*/  CS2R R44, SRZ ;  /* 0x00000000002c7805 */ /* 0x000fe2000001ff00 */
[----:B------:R-:W-:Y:S06]  /*0740*/  BRA `(.L_x_4003) ;  /* 0x0000000400647947 */ /* 0x000fec0003800000 */
.L_x_4001:
        /* <DEDUP_REMOVED lines=43> */
[----:B--2---:R-:W-:-:S04]  /*0a00*/  IMAD.WIDE.U32 R56, R59, 0x10, R56 ;  /* 0x000000103b387825 */ /* 0x004fc800078e0038 */
[----:B---3--:R-:W-:Y:S02]  /*0a10*/  IMAD.WIDE.U32 R64, R59, 0x10, R64 ;  /* 0x000000103b407825 */ /* 0x008fe400078e0040 */
[----:B------:R-:W5:Y:S04]  /*0a20*/  LDG.E.128 R56, desc[UR6][R56.64] ;  /* 0x0000000638387981 */ /* 0x000f68000c1e1d00 */
[----:B------:R-:W5:Y:S01]  /*0a30*/  LD.E.128 R64, desc[UR6][R64.64] ;  /* 0x0000000640407980 */ /* 0x000f62000c101d00 */
[----:B------:R-:W-:Y:S05]  /*0a40*/  BRA `(.L_x_4003) ;  /* 0x0000000000a47947 */ /* 0x000fea0003800000 */
.L_x_4004:
        /* <DEDUP_REMOVED lines=15> */
[----:B--2---:R-:W-:-:S04]  /*0b40*/  @P1 IMAD.WIDE.U32 R6, R41, 0x10, R6 ;  /* 0x0000001029061825 */ /* 0x004fc800078e0006 */
[----:B------:R-:W-:Y:S01]  /*0b50*/  @P1 VIADD R41, R41, 0x80 ;  /* 0x0000008029291836 */ /* 0x000fe20000000000 */
        /* <DEDUP_REMOVED lines=16> */
[----:B------:R-:W-:Y:S01]  /*0c60*/  HFMA2 R38, -RZ, RZ, 0, 0 ;  /* 0x00000000ff267431 */ /* 0x000fe200000001ff */
[----:B------:R-:W-:Y:S02]  /*0c70*/  CS2R R36, SRZ ;  /* 0x0000000000247805 */ /* 0x000fe4000001ff00 */
[----:B------:R-:W-:Y:S02]  /*0c80*/  MOV R42, RZ ;  /* 0x000000ff002a7202 */ /* 0x000fe40000000f00 */
[----:B------:R-:W-:Y:S01]  /*0c90*/  CS2R R40, SRZ ;  /* 0x0000000000287805 */ /* 0x000fe2000001ff00 */
[----:B------:R-:W-:Y:S01]  /*0ca0*/  @P0 IMAD.MOV.U32 R43, RZ, RZ, RZ ;  /* 0x000000ffff2b0224 */ /* 0x000fe200078e00ff */
[----:B------:R-:W-:Y:S02]  /*0cb0*/  @P2 CS2R R66, SRZ ;  /* 0x0000000000422805 */ /* 0x000fe4000001ff00 */
[----:B------:R-:W-:-:S02]  /*0cc0*/  @P2 CS2R R64, SRZ ;  /* 0x0000000000402805 */ /* 0x000fc4000001ff00 */
[----:B0-----:R-:W-:-:S07]  /*0cd0*/  @P1 MOV R39, RZ ;  /* 0x000000ff00271202 */ /* 0x001fce0000000f00 */
.L_x_4003:
[----:B------:R-:W-:Y:S05]  /*0ce0*/  BSYNC.RECONVERGENT B0 ;  /* 0x0000000000007941 */ /* 0x000fea0003800200 */
.L_x_4000:
[----:B------:R-:W0:Y:S02]  /*0cf0*/  LDCU UR4, c[0x0][0x384] ;  /* 0x00007080ff0477ac */ /* 0x000e240008000800 */
[----:B0-----:R-:W-:-:S13]  /*0d00*/  ISETP.GE.AND P1, PT, R144, UR4, PT ;  /* 0x0000000490007c0c */ /* 0x001fda000bf26270 */
[----:B------:R-:W-:Y:S05]  /*0d10*/  @P1 EXIT ;  /* 0x000000000000194d */ /* 0x000fea0003800000 */
[----:B------:R-:W-:Y:S01]  /*0d20*/  SHF.R.S32.HI R2, RZ, 0x3, R2 ;  /* 0x00000003ff027819 */ /* 0x000fe20000011402 */
[----:B------:R-:W-:Y:S01]  /*0d30*/  UPLOP3.LUT UP1, UPT, UPT, UPT, UPT, 0x40, 0x4 ;  /* 0x000000000004789c */ /* 0x000fe20003f2e870 */
[----:B-----5:R-:W-:Y:S01]  /*0d40*/  PRMT R143, R67, 0x7632, R143 ;  /* 0x00007632438f7816 */ /* 0x020fe2000000008f */
[----:B------:R-:W0:Y:S01]  /*0d50*/  LDCU UR14, c[0x0][0x388] ;  /* 0x00007100ff0e77ac */ /* 0x000e220008000800 */
[C---:B------:R-:W-:Y:S02]  /*0d60*/  LOP3.LUT R4, R2.reuse, 0x7f, RZ, 0xc0, !PT ;  /* 0x0000007f02047812 */ /* 0x040fe400078ec0ff */
[----:B------:R-:W-:Y:S01]  /*0d70*/  SHF.L.U32 R2, R2, 0x1, RZ ;  /* 0x0000000102027819 */ /* 0x000fe200000006ff */
        /* <DEDUP_REMOVED lines=8> */
[----:B------:R-:W-:Y:S01]  /*0e00*/  PRMT R142, R59, 0x7632, R142 ;  /* 0x000076323b8e7816 */ /* 0x000fe2000000008e */
[----:B------:R-:W-:Y:S01]  /*0e10*/  IMAD R68, R3, 0x8, R2 ;  /* 0x0000000803447824 */ /* 0x000fe200078e0202 */
[----:B------:R-:W-:Y:S01]  /*0e20*/  VIMNMX R5, PT, PT, R5, 0x20, PT ;  /* 0x0000002005057848 */ /* 0x000fe20003fe0100 */
[----:B------:R-:W4:Y:S01]  /*0e30*/  LDCU.64 UR10, c[0x0][0x3a0] ;  /* 0x00007400ff0a77ac */ /* 0x000f220008000a00 */
[----:B------:R-:W-:Y:S02]  /*0e40*/  PRMT R141, R63, 0x7632, R141 ;  /* 0x000076323f8d7816 */ /* 0x000fe4000000008d */
[----:B------:R-:W-:Y:S02]  /*0e50*/  I2FP.F32.U32 R68, R68 ;  /* 0x0000004400447245 */ /* 0x000fe40000201000 */
[----:B------:R-:W-:-:S02]  /*0e60*/  LEA R2, R5, R2, 0x3 ;  /* 0x0000000205027211 */ /* 0x000fc400078e18ff */
        /* <DEDUP_REMOVED lines=45> */
[----:B01234-:R-:W-:-:S07]  /*1140*/  PRMT R131, R20, 0x7632, R131 ;  /* 0x0000763214837816 */ /* 0x01ffce0000000083 */
.L_x_4031:
        /* <DEDUP_REMOVED lines=19> */
[----:B------:R0:W5:Y:S04]  /*1280*/  @P1 LDG.E.128 R72, desc[UR6][R80.64] ;  /* 0x0000000650481981 */ /* 0x000168000c1e1d00 */
        /* <DEDUP_REMOVED lines=8> */
[C---:B------:R-:W-:Y:S01]  /*1310*/  IMAD.U32 R80, R84.reuse, 0x10000, RZ ;  /* 0x0001000054507824 */ /* 0x040fe200078e00ff */
[----:B------:R-:W-:Y:S02]  /*1320*/  PRMT R81, R84, 0x7632, R81 ;  /* 0x0000763254517816 */ /* 0x000fe40000000051 */
[----:B------:R-:W-:Y:S02]  /*1330*/  PRMT R83, R85, 0x7632, R83 ;  /* 0x0000763255537816 */ /* 0x000fe40000000053 */
[C---:B------:R-:W-:Y:S02]  /*1340*/  PRMT R105, R87.reuse, 0x7632, R105 ;  /* 0x0000763257697816 */ /* 0x040fe40000000069 */
[----:B------:R-:W-:Y:S01]  /*1350*/  SHF.L.U32 R84, R86, 0x10, RZ ;  /* 0x0000001056547819 */ /* 0x000fe200000006ff */
[----:B------:R-:W-:Y:S01]  /*1360*/  IMAD.U32 R86, R87, 0x10000, RZ ;  /* 0x0001000057567824 */ /* 0x000fe200078e00ff */
[----:B------:R-:W-:Y:S01]  /*1370*/  SHF.L.U32 R82, R85, 0x10, RZ ;  /* 0x0000001055527819 */ /* 0x000fe200000006ff */
[----:B------:R-:W-:Y:S01]  /*1380*/  IMAD.U32 R85, R104, 0x10000, RZ ;  /* 0x0001000068557824 */ /* 0x000fe200078e00ff */
[----:B------:R-:W-:-:S02]  /*1390*/  SHF.L.U32 R81, R81, 0x10, RZ ;  /* 0x0000001051517819 */ /* 0x000fc400000006ff */
[----:B------:R-:W-:Y:S02]  /*13a0*/  SHF.L.U32 R83, R83, 0x10, RZ ;  /* 0x0000001053537819 */ /* 0x000fe400000006ff */
[----:B------:R-:W-:Y:S01]  /*13b0*/  SHF.L.U32 R87, R105, 0x10, RZ ;  /* 0x0000001069577819 */ /* 0x000fe200000006ff */
[----:B------:R-:W-:Y:S06]  /*13c0*/  BRA `(.L_x_4009) ;  /* 0x0000000400847947 */ /* 0x000fec0003800000 */
.L_x_4008:
[C---:B-----5:R-:W-:Y:S02]  /*13d0*/  PRMT R80, R84.reuse, 0x7632, R80 ;  /* 0x0000763254507816 */ /* 0x060fe40000000050 */
[----:B------:R-:W-:Y:S02]  /*13e0*/  SHF.L.U32 R81, R84, 0x10, RZ ;  /* 0x0000001054517819 */ /* 0x000fe400000006ff */
[C---:B------:R-:W-:Y:S01]  /*13f0*/  PRMT R82, R85.reuse, 0x7632, R82 ;  /* 0x0000763255527816 */ /* 0x040fe20000000052 */
[----:B------:R-:W-:Y:S01]  /*1400*/  IMAD.U32 R85, R85, 0x10000, RZ ;  /* 0x0001000055557824 */ /* 0x000fe200078e00ff */
[----:B------:R-:W-:Y:S01]  /*1410*/  PRMT R83, R86, 0x7632, R83 ;  /* 0x0000763256537816 */ /* 0x000fe20000000053 */
[----:B------:R-:W-:Y:S01]  /*1420*/  IMAD.U32 R104, R80, 0x10000, RZ ;  /* 0x0001000050687824 */ /* 0x000fe200078e00ff */
[C---:B------:R-:W-:Y:S01]  /*1430*/  PRMT R84, R87.reuse, 0x7632, R84 ;  /* 0x0000763257547816 */ /* 0x040fe20000000054 */
        /* <DEDUP_REMOVED lines=13> */
[----:B------:R-:W-:Y:S06]  /*1510*/  BRA `(.L_x_4009) ;  /* 0x0000000400307947 */ /* 0x000fec0003800000 */
.L_x_4007:
[----:B------:R-:W-:-:S04]  /*1520*/  UISETP.NE.U32.AND UP0, UPT, UR10, URZ, UPT ;  /* 0x000000ff0a00728c */ /* 0x000fc8000bf05070 */
[----:B------:R-:W-:-:S09]  /*1530*/  UISETP.NE.AND.EX UP0, UPT, UR11, URZ, UPT, UP0 ;  /* 0x000000ff0b00728c */ /* 0x000fd2000bf05300 */
[----:B------:R-:W-:Y:S05]  /*1540*/  BRA.U UP0, `(.L_x_4010) ;  /* 0x0000000100847547 */ /* 0x000fea000b800000 */
[C---:B-----5:R-:W-:Y:S01]  /*1550*/  PRMT R105, R85.reuse, 0x7632, R105 ;  /* 0x0000763255697816 */ /* 0x060fe20000000069 */
[----:B------:R-:W-:Y:S01]  /*1560*/  IMAD.U32 R83, R86, 0x10000, RZ ;  /* 0x0001000056537824 */ /* 0x000fe200078e00ff */
[C---:B------:R-:W-:Y:S02]  /*1570*/  PRMT R104, R84.reuse, 0x7632, R104 ;  /* 0x0000763254687816 */ /* 0x040fe40000000068 */
[----:B------:R-:W-:Y:S01]  /*1580*/  SHF.L.U32 R81, R84, 0x10, RZ ;  /* 0x0000001054517819 */ /* 0x000fe200000006ff */
[----:B------:R-:W-:Y:S01]  /*1590*/  IMAD.U32 R84, R70, 0x10000, RZ ;  /* 0x0001000046547824 */ /* 0x000fe200078e00ff */
[----:B------:R-:W-:Y:S01]  /*15a0*/  SHF.L.U32 R85, R85, 0x10, RZ ;  /* 0x0000001055557819 */ /* 0x000fe200000006ff */
[----:B------:R-:W-:Y:S01]  /*15b0*/  IMAD.U32 R106, R104, 0x10000, RZ ;  /* 0x00010000686a7824 */ /* 0x000fe200078e00ff */
[----:B------:R-:W-:Y:S01]  /*15c0*/  SHF.L.U32 R80, R68, 0x10, RZ ;  /* 0x0000001044507819 */ /* 0x000fe200000006ff */
[----:B------:R-:W-:Y:S01]  /*15d0*/  FADD.FTZ R84, R83, R84 ;  /* 0x0000005453547221 */ /* 0x000fe20000010000 */
[----:B------:R-:W-:-:S02]  /*15e0*/  SHF.L.U32 R82, R69, 0x10, RZ ;  /* 0x0000001045527819 */ /* 0x000fc400000006ff */
[----:B------:R-:W-:Y:S01]  /*15f0*/  PRMT R107, R86, 0x7632, R107 ;  /* 0x00007632566b7816 */ /* 0x000fe2000000006b */
[----:B------:R-:W-:Y:S01]  /*1600*/  FADD.FTZ R80, R81, R80 ;  /* 0x0000005051507221 */ /* 0x000fe20000010000 */
[----:B------:R-:W-:Y:S01]  /*1610*/  PRMT R109, R87, 0x7632, R109 ;  /* 0x00007632576d7816 */ /* 0x000fe2000000006d */
[----:B------:R-:W-:Y:S01]  /*1620*/  FADD.FTZ R82, R85, R82 ;  /* 0x0000005255527221 */ /* 0x000fe20000010000 */
[----:B------:R-:W-:Y:S02]  /*1630*/  PRMT R81, R68, 0x7632, R81 ;  /* 0x0000763244517816 */ /* 0x000fe40000000051 */
[----:B------:R-:W-:Y:S01]  /*1640*/  PRMT R83, R69, 0x7632, R83 ;  /* 0x0000763245537816 */ /* 0x000fe20000000053 */
[----:B------:R-:W-:Y:S01]  /*1650*/  IMAD.U32 R109, R109, 0x10000, RZ ;  /* 0x000100006d6d7824 */ /* 0x000fe200078e00ff */
[----:B------:R-:W-:Y:S02]  /*1660*/  PRMT R85, R70, 0x7632, R85 ;  /* 0x0000763246557816 */ /* 0x000fe40000000055 */
[----:B------:R-:W-:Y:S01]  /*1670*/  PRMT R86, R71, 0x7632, R86 ;  /* 0x0000763247567816 */ /* 0x000fe20000000056 */
        /* <DEDUP_REMOVED lines=10> */
[----:B------:R-:W-:-:S02]  /*1720*/  FADD.FTZ R86, R150, R87 ;  /* 0x0000005796567221 */ /* 0x000fc40000010000 */
[----:B------:R-:W-:Y:S02]  /*1730*/  FADD.FTZ R85, R110, R85 ;  /* 0x000000556e557221 */ /* 0x000fe40000010000 */
[----:B------:R-:W-:Y:S01]  /*1740*/  FADD.FTZ R87, R109, R104 ;  /* 0x000000686d577221 */ /* 0x000fe20000010000 */
[----:B------:R-:W-:Y:S06]  /*1750*/  BRA `(.L_x_4009) ;  /* 0x0000000000a07947 */ /* 0x000fec0003800000 */
.L_x_4010:
[C---:B-----5:R-:W-:Y:S01]  /*1760*/  PRMT R104, R84.reuse, 0x7632, R104 ;  /* 0x0000763254687816 */ /* 0x060fe20000000068 */
[----:B------:R-:W-:Y:S01]  /*1770*/  IMAD.U32 R80, R85, 0x10000, RZ ;  /* 0x0001000055507824 */ /* 0x000fe200078e00ff */
[----:B------:R-:W-:Y:S01]  /*1780*/  SHF.L.U32 R84, R84, 0x10, RZ ;  /* 0x0000001054547819 */ /* 0x000fe200000006ff */
[----:B------:R-:W-:Y:S01]  /*1790*/  IMAD.U32 R83, R69, 0x10000, RZ ;  /* 0x0001000045537824 */ /* 0x000fe200078e00ff */
[----:B------:R-:W-:Y:S02]  /*17a0*/  SHF.L.U32 R81, R68, 0x10, RZ ;  /* 0x0000001044517819 */ /* 0x000fe400000006ff */
[----:B------:R-:W-:Y:S01]  /*17b0*/  PRMT R105, R85, 0x7632, R105 ;  /* 0x0000763255697816 */ /* 0x000fe20000000069 */
[----:B------:R-:W-:Y:S01]  /*17c0*/  FADD.FTZ R107, R80, R83 ;  /* 0x00000053506b7221 */ /* 0x000fe20000010000 */
[----:B------:R-:W-:Y:S01]  /*17d0*/  PRMT R108, R86, 0x7632, R108 ;  /* 0x00007632566c7816 */ /* 0x000fe2000000006c */
[--C-:B------:R-:W-:Y:S01]  /*17e0*/  FADD.FTZ R85, R84, R81.reuse ;  /* 0x0000005154557221 */ /* 0x100fe20000010000 */
[----:B------:R-:W-:Y:S01]  /*17f0*/  PRMT R110, R87, 0x7632, R110 ;  /* 0x00007632576e7816 */ /* 0x000fe2000000006e */
[----:B------:R-:W-:Y:S01]  /*1800*/  IMAD.U32 R106, R105, 0x10000, RZ ;  /* 0x00010000696a7824 */ /* 0x000fe200078e00ff */
        /* <DEDUP_REMOVED lines=27> */
[----:B------:R-:W-:Y:S01]  /*19c0*/  FADD.FTZ R85, R77, R108 ;  /* 0x0000006c4d557221 */ /* 0x000fe20000010000 */
[----:B------:R-:W-:-:S07]  /*19d0*/  FADD.FTZ R87, R79, R110 ;  /* 0x0000006e4f577221 */ /* 0x000fce0000010000 */
.L_x_4009:
[----:B------:R-:W0:Y:S01]  /*19e0*/  LDC.64 R104, c[0x0][0x3a8] ;  /* 0x0000ea00ff687b82 */ /* 0x000e220000000a00 */
[C---:B------:R-:W-:Y:S02]  /*19f0*/  VIADD R107, R148.reuse, 0x80 ;  /* 0x00000080946b7836 */ /* 0x040fe40000000000 */
[----:B0-----:R-:W-:-:S05]  /*1a00*/  IMAD.WIDE.U32 R104, R148, 0x20, R104 ;  /* 0x0000002094687825 */ /* 0x001fca00078e0068 */
[----:B------:R0:W-:Y:S04]  /*1a10*/  STG.E.128 desc[UR6][R104.64], R80 ;  /* 0x0000005068007986 */ /* 0x0001e8000c101d06 */
[----:B------:R0:W-:Y:S02]  /*1a20*/  STG.E.128 desc[UR6][R104.64+0x10], R84 ;  /* 0x0000105468007986 */ /* 0x0001e4000c101d06 */
.L_x_4006:
[----:B------:R-:W-:Y:S05]  /*1a30*/  BSYNC.RECONVERGENT B0 ;  /* 0x0000000000007941 */ /* 0x000fea0003800200 */
.L_x_4005:
[----:B------:R-:W-:Y:S01]  /*1a40*/  ISETP.GE.U32.AND P2, PT, R145, 0x100, PT ;  /* 0x000001009100780c */ /* 0x000fe20003f46070 */
[----:B------:R-:W-:-:S12]  /*1a50*/  BSSY.RECONVERGENT B0, `(.L_x_4011) ;  /* 0x0000083000007945 */ /* 0x000fd80003800200 */
        /* <DEDUP_REMOVED lines=13> */
[----:B------:R1:W5:Y:S04]  /*1b30*/  @P1 LDG.E.128 R72, desc[UR6][R88.64] ;  /* 0x0000000658481981 */ /* 0x000368000c1e1d00 */
[----:B------:R1:W5:Y:S01]  /*1b40*/  @P1 LDG.E.128 R76, desc[UR6][R88.64+0x10] ;  /* 0x00001006584c1981 */ /* 0x000362000c1e1d00 */
[----:B------:R-:W-:Y:S05]  /*1b50*/  @!P0 BRA `(.L_x_4013) ;  /* 0x00000004002c8947 */ /* 0x000fea0003800000 */
[----:B------:R-:W-:Y:S05]  /*1b60*/  @!P1 BRA `(.L_x_4014) ;  /* 0x0000000000a49947 */ /* 0x000fea0003800000 */
[----:B-1---5:R-:W-:Y:S01]  /*1b70*/  PRMT R88, R92, 0x7632, R88 ;  /* 0x000076325c587816 */ /* 0x022fe20000000058 */
[----:B0-----:R-:W-:Y:S01]  /*1b80*/  IMAD.U32 R105, R70, 0x10000, RZ ;  /* 0x0001000046697824 */ /* 0x001fe200078e00ff */
[----:B------:R-:W-:Y:S02]  /*1b90*/  SHF.L.U32 R92, R92, 0x10, RZ ;  /* 0x000000105c5c7819 */ /* 0x000fe400000006ff */
        /* <DEDUP_REMOVED lines=37> */
[----:B------:R-:W-:Y:S06]  /*1df0*/  BRA `(.L_x_4015) ;  /* 0x00000004000c7947 */ /* 0x000fec0003800000 */
.L_x_4014:
[C---:B0----5:R-:W-:Y:S01]  /*1e00*/  PRMT R104, R92.reuse, 0x7632, R104 ;  /* 0x000076325c687816 */ /* 0x061fe20000000068 */
[----:B-1----:R-:W-:Y:S01]  /*1e10*/  IMAD.U32 R90, R93, 0x10000, RZ ;  /* 0x000100005d5a7824 */ /* 0x002fe200078e00ff */
        /* <DEDUP_REMOVED lines=16> */
[----:B------:R-:W-:-:S02]  /*1f20*/  PRMT R94, R71, 0x7632, R94 ;  /* 0x00007632475e7816 */ /* 0x000fc4000000005e */
[----:B------:R-:W-:Y:S01]  /*1f30*/  SHF.L.U32 R110, R95, 0x10, RZ ;  /* 0x000000105f6e7819 */ /* 0x000fe200000006ff */
        /* <DEDUP_REMOVED lines=10> */
[----:B------:R-:W-:-:S03]  /*1fe0*/  FADD.FTZ R93, R108, R93 ;  /* 0x0000005d6c5d7221 */ /* 0x000fc60000010000 */
[----:B------:R-:W-:Y:S01]  /*1ff0*/  FADD.FTZ R95, R150, R95 ;  /* 0x0000005f965f7221 */ /* 0x000fe20000010000 */
[----:B------:R-:W-:Y:S06]  /*2000*/  BRA `(.L_x_4015) ;  /* 0x0000000000887947 */ /* 0x000fec0003800000 */
.L_x_4013:
[----:B------:R-:W-:Y:S05]  /*2010*/  @!P1 BRA `(.L_x_4016) ;  /* 0x0000000000549947 */ /* 0x000fea0003800000 */
[C---:B-1---5:R-:W-:Y:S01]  /*2020*/  PRMT R88, R92.reuse, 0x7632, R88 ;  /* 0x000076325c587816 */ /* 0x062fe20000000058 */
[----:B------:R-:W-:Y:S01]  /*2030*/  IMAD.U32 R89, R92, 0x10000, RZ ;  /* 0x000100005c597824 */ /* 0x000fe200078e00ff */
[----:B------:R-:W-:Y:S02]  /*2040*/  PRMT R90, R93, 0x7632, R90 ;  /* 0x000076325d5a7816 */ /* 0x000fe4000000005a */
[C---:B------:R-:W-:Y:S02]  /*2050*/  PRMT R91, R94.reuse, 0x7632, R91 ;  /* 0x000076325e5b7816 */ /* 0x040fe4000000005b */
[C---:B------:R-:W-:Y:S01]  /*2060*/  PRMT R92, R95.reuse, 0x7632, R92 ;  /* 0x000076325f5c7816 */ /* 0x040fe2000000005c */
[----:B------:R-:W-:Y:S01]  /*2070*/  IMAD.U32 R95, R95, 0x10000, RZ ;  /* 0x000100005f5f7824 */ /* 0x000fe200078e00ff */
[----:B------:R-:W-:Y:S01]  /*2080*/  SHF.L.U32 R93, R93, 0x10, RZ ;  /* 0x000000105d5d7819 */ /* 0x000fe200000006ff */
[----:B------:R-:W-:Y:S01]  /*2090*/  IMAD.U32 R108, R91, 0x10000, RZ ;  /* 0x000100005b6c7824 */ /* 0x000fe200078e00ff */
[----:B0-----:R-:W-:Y:S01]  /*20a0*/  SHF.L.U32 R105, R94, 0x10, RZ ;  /* 0x000000105e697819 */ /* 0x001fe200000006ff */
        /* <DEDUP_REMOVED lines=12> */
.L_x_4016:
[----:B-1---5:R-:W-:Y:S01]  /*2170*/  PRMT R89, R92, 0x7632, R89 ;  /* 0x000076325c597816 */ /* 0x022fe20000000059 */
[----:B------:R-:W-:Y:S01]  /*2180*/  IMAD.U32 R90, R93, 0x10000, RZ ;  /* 0x000100005d5a7824 */ /* 0x000fe200078e00ff */
[----:B0-----:R-:W-:Y:S02]  /*2190*/  PRMT R105, R95, 0x7632, R105 ;  /* 0x000076325f697816 */ /* 0x001fe40000000069 */
[----:B------:R-:W-:Y:S01]  /*21a0*/  PRMT R91, R93, 0x7632, R91 ;  /* 0x000076325d5b7816 */ /* 0x000fe2000000005b */
[----:B------:R-:W-:Y:S01]  /*21b0*/  IMAD.U32 R89, R89, 0x10000, RZ ;  /* 0x0001000059597824 */ /* 0x000fe200078e00ff */
[----:B------:R-:W-:Y:S02]  /*21c0*/  PRMT R104, R94, 0x7632, R104 ;  /* 0x000076325e687816 */ /* 0x000fe40000000068 */
[----:B------:R-:W-:Y:S02]  /*21d0*/  SHF.L.U32 R88, R92, 0x10, RZ ;  /* 0x000000105c587819 */ /* 0x000fe400000006ff */
[----:B------:R-:W-:-:S02]  /*21e0*/  SHF.L.U32 R92, R94, 0x10, RZ ;  /* 0x000000105e5c7819 */ /* 0x000fc400000006ff */
[----:B------:R-:W-:Y:S01]  /*21f0*/  SHF.L.U32 R94, R95, 0x10, RZ ;  /* 0x000000105f5e7819 */ /* 0x000fe200000006ff */
[----:B------:R-:W-:Y:S01]  /*2200*/  IMAD.U32 R95, R105, 0x10000, RZ ;  /* 0x00010000695f7824 */ /* 0x000fe200078e00ff */
[----:B------:R-:W-:Y:S02]  /*2210*/  SHF.L.U32 R91, R91, 0x10, RZ ;  /* 0x000000105b5b7819 */ /* 0x000fe400000006ff */
[----:B------:R-:W-:-:S07]  /*2220*/  SHF.L.U32 R93, R104, 0x10, RZ ;  /* 0x00000010685d7819 */ /* 0x000fce00000006ff */
.L_x_4015:
[----:B------:R-:W0:Y:S02]  /*2230*/  LDC.64 R104, c[0x0][0x3a8] ;  /* 0x0000ea00ff687b82 */ /* 0x000e240000000a00 */
[C---:B0-----:R-:W-:Y:S01]  /*2240*/  IMAD.WIDE.U32 R104, R107.reuse, 0x20, R104 ;  /* 0x000000206b687825 */ /* 0x041fe200078e0068 */
[----:B------:R-:W-:-:S04]  /*2250*/  IADD3 R107, PT, PT, R107, 0x80, RZ ;  /* 0x000000806b6b7810 */ /* 0x000fc80007ffe0ff */
[----:B------:R1:W-:Y:S04]  /*2260*/  STG.E.128 desc[UR6][R104.64], R88 ;  /* 0x0000005868007986 */ /* 0x0003e8000c101d06 */
[----:B------:R1:W-:Y:S02]  /*2270*/  STG.E.128 desc[UR6][R104.64+0x10], R92 ;  /* 0x0000105c68007986 */ /* 0x0003e4000c101d06 */
.L_x_4012:
[----:B------:R-:W-:Y:S05]  /*2280*/  BSYNC.RECONVERGENT B0 ;  /* 0x0000000000007941 */ /* 0x000fea0003800200 */
.L_x_4011:
        /* <DEDUP_REMOVED lines=8> */
[----:B------:R-:W3:Y:S08]  /*2310*/  @P0 LDC.64 R98, c[0x0][0x398] ;  /* 0x0000e600ff620b82 */ /* 0x000ef00000000a00 */
[----:B------:R-:W4:Y:S01]  /*2320*/  @P1 LDC.64 R96, c[0x0][0x3a0] ;  /* 0x0000e800ff601b82 */ /* 0x000f220000000a00 */
[----:B--2---:R-:W-:-:S06]  /*2330*/  IMAD.WIDE.U32 R100, R107, 0x10, R100 ;  /* 0x000000106b647825 */ /* 0x004fcc00078e0064 */
[----:B------:R-:W5:Y:S01]  /*2340*/  LDG.E.128 R100, desc[UR6][R100.64] ;  /* 0x0000000664647981 */ /* 0x000f62000c1e1d00 */
[----:B---3--:R-:W-:-:S05]  /*2350*/  @P0 IMAD.WIDE.U32 R98, R107, 0x10, R98 ;  /* 0x000000106b620825 */ /* 0x008fca00078e0062 */
[----:B------:R2:W5:Y:S01]  /*2360*/  @P0 LDG.E.128 R68, desc[UR6][R98.64] ;  /* 0x0000000662440981 */ /* 0x000562000c1e1d00 */
[----:B----4-:R-:W-:-:S05]  /*2370*/  @P1 IMAD.WIDE.U32 R96, R107, 0x20, R96 ;  /* 0x000000206b601825 */ /* 0x010fca00078e0060 */
[----:B------:R2:W5:Y:S04]  /*2380*/  @P1 LDG.E.128 R72, desc[UR6][R96.64] ;  /* 0x0000000660481981 */ /* 0x000568000c1e1d00 */
[----:B------:R2:W5:Y:S01]  /*2390*/  @P1 LDG.E.128 R76, desc[UR6][R96.64+0x10] ;  /* 0x00001006604c1981 */ /* 0x000562000c1e1d00 */
[----:B------:R-:W-:Y:S05]  /*23a0*/  @!P0 BRA `(.L_x_4019) ;  /* 0x00000004002c8947 */ /* 0x000fea0003800000 */
[----:B------:R-:W-:Y:S05]  /*23b0*/  @!P1 BRA `(.L_x_4020) ;  /* 0x0000000000a49947 */ /* 0x000fea0003800000 */
[----:B01---5:R-:W-:Y:S01]  /*23c0*/  PRMT R104, R102, 0x7632, R104 ;  /* 0x0000763266687816 */ /* 0x023fe20000000068 */
[----:B------:R-:W-:Y:S01]  /*23d0*/  IMAD.U32 R110, R69, 0x10000, RZ ;  /* 0x00010000456e7824 */ /* 0x000fe200078e00ff */
[----:B--2---:R-:W-:Y:S01]  /*23e0*/  PRMT R96, R100, 0x7632, R96 ;  /* 0x0000763264607816 */ /* 0x004fe20000000060 */
[----:B------:R-:W-:Y:S01]  /*23f0*/  IMAD.U32 R111, R71, 0x10000, RZ ;  /* 0x00010000476f7824 */ /* 0x000fe200078e00ff */
[----:B------:R-:W-:Y:S02]  /*2400*/  SHF.L.U32 R102, R102, 0x10, RZ ;  /* 0x0000001066667819 */ /* 0x000fe400000006ff */
[----:B------:R-:W-:Y:S02]  /*2410*/  SHF.L.U32 R105, R70, 0x10, RZ ;  /* 0x0000001046697819 */ /* 0x000fe400000006ff */
[----:B------:R-:W-:Y:S02]  /*2420*/  SHF.L.U32 R100, R100, 0x10, RZ ;  /* 0x0000001064647819 */ /* 0x000fe400000006ff */
[----:B------:R-:W-:Y:S01]  /*2430*/  SHF.L.U32 R99, R68, 0x10, RZ ;  /* 0x0000001044637819 */ /* 0x000fe200000006ff */
[----:B------:R-:W-:Y:S01]  /*2440*/  FADD.FTZ R105, R105, R102 ;  /* 0x0000006669697221 */ /* 0x000fe20000010000 */
[C---:B------:R-:W-:Y:S01]  /*2450*/  PRMT R98, R101.reuse, 0x7632, R98 ;  /* 0x0000763265627816 */ /* 0x040fe20000000062 */
[----:B------:R-:W-:Y:S01]  /*2460*/  IMAD.U32 R101, R101, 0x10000, RZ ;  /* 0x0001000065657824 */ /* 0x000fe200078e00ff */
[----:B------:R-:W-:Y:S01]  /*2470*/  PRMT R102, R70, 0x7632, R102 ;  /* 0x0000763246667816 */ /* 0x000fe20000000066 */
[--C-:B------:R-:W-:Y:S01]  /*2480*/  FADD.FTZ R99, R99, R100.reuse ;  /* 0x0000006463637221 */ /* 0x100fe20000010000 */
        /* <DEDUP_REMOVED lines=28> */
.L_x_4020:
[C---:B01---5:R-:W-:Y:S01]  /*2650*/  PRMT R104, R100.reuse, 0x7632, R104 ;  /* 0x0000763264687816 */ /* 0x063fe20000000068 */
[----:B--2---:R-:W-:Y:S01]  /*2660*/  IMAD.U32 R96, R100, 0x10000, RZ ;  /* 0x0001000064607824 */ /* 0x004fe200078e00ff */
[C---:B------:R-:W-:Y:S01]  /*2670*/  PRMT R105, R101.reuse, 0x7632, R105 ;  /* 0x0000763265697816 */ /* 0x040fe20000000069 */
[----:B------:R-:W-:Y:S01]  /*2680*/  IMAD.U32 R97, R68, 0x10000, RZ ;  /* 0x0001000044617824 */ /* 0x000fe200078e00ff */
[----:B------:R-:W-:Y:S01]  /*2690*/  SHF.L.U32 R98, R101, 0x10, RZ ;  /* 0x0000001065627819 */ /* 0x000fe200000006ff */
[----:B------:R-:W-:Y:S01]  /*26a0*/  IMAD.U32 R110, R103, 0x10000, RZ ;  /* 0x00010000676e7824 */ /* 0x000fe200078e00ff */
[----:B------:R-:W-:Y:S01]  /*26b0*/  SHF.L.U32 R100, R102, 0x10, RZ ;  /* 0x0000001066647819 */ /* 0x000fe200000006ff */
[----:B------:R-:W-:Y:S01]  /*26c0*/  FADD.FTZ R96, R97, R96 ;  /* 0x0000006061607221 */ /* 0x000fe20000010000 */
[----:B------:R-:W-:Y:S02]  /*26d0*/  SHF.L.U32 R99, R69, 0x10, RZ ;  /* 0x0000001045637819 */ /* 0x000fe400000006ff */
[----:B------:R-:W-:-:S02]  /*26e0*/  SHF.L.U32 R101, R70, 0x10, RZ ;  /* 0x0000001046657819 */ /* 0x000fc400000006ff */
[----:B------:R-:W-:Y:S01]  /*26f0*/  PRMT R108, R102, 0x7632, R108 ;  /* 0x00007632666c7816 */ /* 0x000fe2000000006c */
[----:B------:R-:W-:Y:S01]  /*2700*/  FADD.FTZ R98, R99, R98 ;  /* 0x0000006263627221 */ /* 0x000fe20000010000 */
[----:B------:R-:W-:Y:S01]  /*2710*/  PRMT R109, R103, 0x7632, R109 ;  /* 0x00007632676d7816 */ /* 0x000fe2000000006d */
[----:B------:R-:W-:Y:S01]  /*2720*/  FADD.FTZ R100, R101, R100 ;  /* 0x0000006465647221 */ /* 0x000fe20000010000 */
        /* <DEDUP_REMOVED lines=15> */
[----:B------:R-:W-:-:S02]  /*2820*/  FADD.FTZ R99, R106, R99 ;  /* 0x000000636a637221 */ /* 0x000fc40000010000 */
[----:B------:R-:W-:Y:S02]  /*2830*/  FADD.FTZ R101, R108, R101 ;  /* 0x000000656c657221 */ /* 0x000fe40000010000 */
[----:B------:R-:W-:Y:S01]  /*2840*/  FADD.FTZ R103, R150, R103 ;  /* 0x0000006796677221 */ /* 0x000fe20000010000 */
[----:B------:R-:W-:Y:S06]  /*2850*/  BRA `(.L_x_4021) ;  /* 0x0000000000887947 */ /* 0x000fec0003800000 */
.L_x_4019:
[----:B------:R-:W-:Y:S05]  /*2860*/  @!P1 BRA `(.L_x_4022) ;  /* 0x0000000000549947 */ /* 0x000fea0003800000 */
[----:B--2--5:R-:W-:Y:S01]  /*2870*/  PRMT R96, R100, 0x7632, R96 ;  /* 0x0000763264607816 */ /* 0x024fe20000000060 */
[----:B01----:R-:W-:Y:S01]  /*2880*/  IMAD.U32 R105, R102, 0x10000, RZ ;  /* 0x0001000066697824 */ /* 0x003fe200078e00ff */
[----:B------:R-:W-:Y:S02]  /*2890*/  SHF.L.U32 R97, R100, 0x10, RZ ;  /* 0x0000001064617819 */ /* 0x000fe400000006ff */
        /* <DEDUP_REMOVED lines=17> */
[----:B------:R-:W-:Y:S06]  /*29b0*/  BRA `(.L_x_4021) ;  /* 0x0000000000307947 */ /* 0x000fec0003800000 */
.L_x_4022:
[----:B01---5:R-:W-:Y:S01]  /*29c0*/  PRMT R104, R102, 0x7632, R104 ;  /* 0x0000763266687816 */ /* 0x023fe20000000068 */
[C---:B--2---:R-:W-:Y:S01]  /*29d0*/  IMAD.U32 R96, R100.reuse, 0x10000, RZ ;  /* 0x0001000064607824 */ /* 0x044fe200078e00ff */
        /* <DEDUP_REMOVED lines=9> */
[----:B------:R-:W-:-:S07]  /*2a70*/  SHF.L.U32 R103, R105, 0x10, RZ ;  /* 0x0000001069677819 */ /* 0x000fce00000006ff */
.L_x_4021:
[----:B------:R-:W0:Y:S02]  /*2a80*/  LDC.64 R104, c[0x0][0x3a8] ;  /* 0x0000ea00ff687b82 */ /* 0x000e240000000a00 */
[----:B0-----:R-:W-:-:S05]  /*2a90*/  IMAD.WIDE.U32 R104, R107, 0x20, R104 ;  /* 0x000000206b687825 */ /* 0x001fca00078e0068 */
[----:B------:R2:W-:Y:S04]  /*2aa0*/  STG.E.128 desc[UR6][R104.64], R96 ;  /* 0x0000006068007986 */ /* 0x0005e8000c101d06 */
[----:B------:R2:W-:Y:S02]  /*2ab0*/  STG.E.128 desc[UR6][R104.64+0x10], R100 ;  /* 0x0000106468007986 */ /* 0x0005e4000c101d06 */
.L_x_4018:
[----:B------:R-:W-:Y:S05]  /*2ac0*/  BSYNC.RECONVERGENT B0 ;  /* 0x0000000000007941 */ /* 0x000fea0003800200 */
.L_x_4017:
        /* <DEDUP_REMOVED lines=105> */
[----:B------:R-:W-:-:S05]  /*3160*/  @P4 IADD3 R108, PT, PT, R108, 0x20, RZ ;  /* 0x000000206c6c4810 */ /* 0x000fca0007ffe0ff */
[----:B------:R-:W-:Y:S02]  /*3170*/  @!P1 IMAD R111, R147, 0x8, R108 ;  /* 0x00000008936f9824 */ /* 0x000fe400078e026c */
        /* <DEDUP_REMOVED lines=11> */
.L_x_4024:
[----:B------:R-:W-:Y:S05]  /*3230*/  BSYNC.RECONVERGENT B0 ;  /* 0x0000000000007941 */ /* 0x000fea0003800200 */
.L_x_4023:
[----:B------:R-:W-:Y:S01]  /*3240*/  BAR.SYNC.DEFER_BLOCKING 0x0 ;  /* 0x0000000000007b1d */ /* 0x000fe20000010000 */
[----:B0-----:R-:W-:Y:S01]  /*3250*/  HFMA2 R107, -RZ, RZ, 0, 0 ;  /* 0x00000000ff6b7431 */ /* 0x001fe200000001ff */
[----:B------:R-:W-:Y:S02]  /*3260*/  @!P1 MOV R107, R2 ;  /* 0x00000002006b9202 */ /* 0x000fe40000000f00 */
[----:B------:R-:W-:Y:S02]  /*3270*/  ISETP.NE.AND P4, PT, R0, RZ, PT ;  /* 0x000000ff0000720c */ /* 0x000fe40003f85270 */
[----:B------:R-:W-:Y:S01]  /*3280*/  BSSY.RECONVERGENT B0, `(.L_x_4025) ;  /* 0x0000083000007945 */ /* 0x000fe20003800200 */
[----:B------:R-:W0:Y:S04]  /*3290*/  SHFL.DOWN PT, R108, R107, 0x2, 0x1f ;  /* 0x08401f006b6c7f89 */ /* 0x000e2800000e0000 */
[----:B------:R-:W-:Y:S01]  /*32a0*/  @!P1 LDS.64 R104, [R111] ;  /* 0x000000006f689984 */ /* 0x000fe20000000a00 */
[----:B------:R-:W-:Y:S01]  /*32b0*/  ISETP.NE.AND P1, PT, RZ, UR12, PT ;  /* 0x0000000cff007c0c */ /* 0x000fe2000bf25270 */
[----:B0-----:R-:W-:Y:S01]  /*32c0*/  IMAD.IADD R149, R108, 0x1, R107 ;  /* 0x000000016c957824 */ /* 0x001fe200078e026b */
[----:B------:R-:W-:-:S02]  /*32d0*/  I2FP.F32.S32 R152, R108 ;  /* 0x0000006c00987245 */ /* 0x000fc40000201400 */
[----:B------:R-:W-:Y:S02]  /*32e0*/  I2FP.F32.S32 R108, R107 ;  /* 0x0000006b006c7245 */ /* 0x000fe40000201400 */
        /* <DEDUP_REMOVED lines=45> */
[--C-:B------:R-:W-:Y:S01]  /*35c0*/  FADD.FTZ R156, R86, -R110.reuse ;  /* 0x8000006e569c7221 */ /* 0x100fe20000010000 */
[--C-:B-1----:R-:W-:Y:S01]  /*35d0*/  FADD.FTZ R104, R87, -R110.reuse ;  /* 0x8000006e57687221 */ /* 0x102fe20000010000 */
[----:B------:R-:W-:Y:S01]  /*35e0*/  SHF.L.U32 R105, R23, 0x10, RZ ;  /* 0x0000001017697819 */ /* 0x000fe200000006ff */
[----:B------:R-:W-:Y:S02]  /*35f0*/  IMAD.U32 R107, R47, 0x10000, RZ ;  /* 0x000100002f6b7824 */ /* 0x000fe400078e00ff */
[C---:B------:R-:W-:Y:S01]  /*3600*/  FMUL.FTZ R156, R111.reuse, R156 ;  /* 0x0000009c6f9c7220 */ /* 0x040fe20000410000 */
[----:B------:R-:W-:Y:S01]  /*3610*/  SHF.L.U32 R106, R118, 0x10, RZ ;  /* 0x00000010766a7819 */ /* 0x000fe200000006ff */
[----:B------:R-:W-:Y:S01]  /*3620*/  FMUL.FTZ R155, R111, R104 ;  /* 0x000000686f9b7220 */ /* 0x000fe20000410000 */
[----:B------:R-:W-:Y:S01]  /*3630*/  SHF.L.U32 R108, R117, 0x10, RZ ;  /* 0x00000010756c7819 */ /* 0x000fe200000006ff */
[--C-:B------:R-:W-:Y:S01]  /*3640*/  FADD.FTZ R104, R85, -R110.reuse ;  /* 0x8000006e55687221 */ /* 0x100fe20000010000 */
[----:B------:R-:W-:Y:S01]  /*3650*/  FFMA.FTZ R158, R156, R105, R107 ;  /* 0x000000699c9e7223 */ /* 0x000fe2000001006b */
[----:B------:R-:W-:Y:S01]  /*3660*/  FADD.FTZ R154, R84, -R110 ;  /* 0x8000006e549a7221 */ /* 0x000fe20000010000 */
[----:B------:R-:W-:Y:S01]  /*3670*/  SHF.L.U32 R105, R46, 0x10, RZ ;  /* 0x000000102e697819 */ /* 0x000fe200000006ff */
[----:B------:R-:W-:Y:S01]  /*3680*/  FFMA.FTZ R107, R155, R106, R108 ;  /* 0x0000006a9b6b7223 */ /* 0x000fe2000001006c */
[----:B------:R-:W-:Y:S01]  /*3690*/  FMUL.FTZ R153, R111, R104 ;  /* 0x000000686f997220 */ /* 0x000fe20000410000 */
[----:B------:R-:W-:Y:S01]  /*36a0*/  SHF.L.U32 R106, R123, 0x10, RZ ;  /* 0x000000107b6a7819 */ /* 0x000fe200000006ff */
[----:B------:R-:W-:-:S02]  /*36b0*/  IMAD.U32 R104, R122, 0x10000, RZ ;  /* 0x000100007a687824 */ /* 0x000fc400078e00ff */
[----:B------:R-:W-:Y:S01]  /*36c0*/  FMUL.FTZ R154, R111, R154 ;  /* 0x0000009a6f9a7220 */ /* 0x000fe20000410000 */
[----:B------:R-:W-:Y:S01]  /*36d0*/  IMAD.U32 R157, R22, 0x10000, RZ ;  /* 0x00010000169d7824 */ /* 0x000fe200078e00ff */
[----:B------:R-:W-:Y:S01]  /*36e0*/  SHF.L.U32 R108, R45, 0x10, RZ ;  /* 0x000000102d6c7819 */ /* 0x000fe200000006ff */
[----:B------:R-:W-:Y:S01]  /*36f0*/  FFMA.FTZ R106, R153, R106, R104 ;  /* 0x0000006a996a7223 */ /* 0x000fe20000010068 */
[--C-:B------:R-:W-:Y:S01]  /*3700*/  FADD.FTZ R104, R82, -R110.reuse ;  /* 0x8000006e52687221 */ /* 0x100fe20000010000 */
[----:B------:R-:W-:Y:S01]  /*3710*/  FADD.FTZ R152, R83, -R110 ;  /* 0x8000006e53987221 */ /* 0x000fe20000010000 */
[----:B------:R-:W-:Y:S01]  /*3720*/  FFMA.FTZ R157, R154, R157, R105 ;  /* 0x0000009d9a9d7223 */ /* 0x000fe20000010069 */
[----:B------:R-:W-:Y:S01]  /*3730*/  SHF.L.U32 R105, R127, 0x10, RZ ;  /* 0x000000107f697819 */ /* 0x000fe200000006ff */
[----:B------:R-:W-:Y:S01]  /*3740*/  FMUL.FTZ R151, R111, R104 ;  /* 0x000000686f977220 */ /* 0x000fe20000410000 */
[----:B------:R-:W-:Y:S01]  /*3750*/  SHF.L.U32 R104, R21, 0x10, RZ ;  /* 0x0000001015687819 */ /* 0x000fe200000006ff */
[----:B------:R-:W-:Y:S01]  /*3760*/  FMUL.FTZ R152, R111, R152 ;  /* 0x000000986f987220 */ /* 0x000fe20000410000 */
[----:B------:R-:W-:-:S02]  /*3770*/  IMAD.U32 R109, R126, 0x10000, RZ ;  /* 0x000100007e6d7824 */ /* 0x000fc400078e00ff */
[----:B------:R-:W-:Y:S01]  /*3780*/  FADD.FTZ R150, R81, -R110 ;  /* 0x8000006e51967221 */ /* 0x000fe20000010000 */
[----:B------:R-:W-:Y:S01]  /*3790*/  SHF.L.U32 R160, R44, 0x10, RZ ;  /* 0x000000102ca07819 */ /* 0x000fe200000006ff */
[----:B------:R-:W-:Y:S01]  /*37a0*/  FFMA.FTZ R104, R151, R104, R108 ;  /* 0x0000006897687223 */ /* 0x000fe2000001006c */
[----:B------:R-:W-:Y:S01]  /*37b0*/  FADD.FTZ R108, R80, -R110 ;  /* 0x8000006e506c7221 */ /* 0x000fe20000010000 */
[----:B------:R-:W-:Y:S01]  /*37c0*/  FFMA.FTZ R105, R152, R105, R109 ;  /* 0x0000006998697223 */ /* 0x000fe2000001006d */
[----:B------:R-:W-:Y:S01]  /*37d0*/  SHF.L.U32 R109, R131, 0x10, RZ ;  /* 0x00000010836d7819 */ /* 0x000fe200000006ff */
[C---:B------:R-:W-:Y:S01]  /*37e0*/  FMUL.FTZ R150, R111.reuse, R150 ;  /* 0x000000966f967220 */ /* 0x040fe20000410000 */
[----:B------:R-:W-:Y:S01]  /*37f0*/  FMUL.FTZ R149, R111, R108 ;  /* 0x0000006c6f957220 */ /* 0x000fe20000410000 */
[----:B------:R-:W-:Y:S01]  /*3800*/  SHF.L.U32 R108, R20, 0x10, RZ ;  /* 0x00000010146c7819 */ /* 0x000fe200000006ff */
[----:B------:R-:W-:Y:S01]  /*3810*/  IMAD.U32 R159, R130, 0x10000, RZ ;  /* 0x00010000829f7824 */ /* 0x000fe200078e00ff */
[----:B------:R-:W-:-:S02]  /*3820*/  F2FP.BF16.F32.PACK_AB R105, R105, R104 ;  /* 0x000000686969723e */ /* 0x000fc400000010ff */
[----:B------:R-:W-:Y:S01]  /*3830*/  F2FP.BF16.F32.PACK_AB R107, R107, R158 ;  /* 0x0000009e6b6b723e */ /* 0x000fe200000010ff */
[----:B------:R-:W-:Y:S01]  /*3840*/  FFMA.FTZ R160, R149, R108, R160 ;  /* 0x0000006c95a07223 */ /* 0x000fe200000100a0 */
[----:B------:R-:W-:Y:S01]  /*3850*/  FFMA.FTZ R159, R150, R109, R159 ;  /* 0x0000006d969f7223 */ /* 0x000fe2000001009f */
[----:B------:R-:W-:Y:S01]  /*3860*/  F2FP.BF16.F32.PACK_AB R106, R106, R157 ;  /* 0x0000009d6a6a723e */ /* 0x000fe200000010ff */
[----:B------:R-:W0:Y:S01]  /*3870*/  LDC.64 R108, c[0x0][0x428] ;  /* 0x00010a00ff6c7b82 */ /* 0x000e220000000a00 */
[----:B------:R-:W-:Y:S02]  /*3880*/  SHF.L.U32 R158, R116, 0x10, RZ ;  /* 0x00000010749e7819 */ /* 0x000fe400000006ff */
[----:B------:R-:W-:Y:S01]  /*3890*/  F2FP.BF16.F32.PACK_AB R104, R159, R160 ;  /* 0x000000a09f68723e */ /* 0x000fe200000010ff */
[----:B------:R-:W-:Y:S01]  /*38a0*/  IMAD.U32 R160, R115, 0x10000, RZ ;  /* 0x0001000073a07824 */ /* 0x000fe200078e00ff */
[----:B------:R-:W-:Y:S02]  /*38b0*/  SHF.L.U32 R157, R27, 0x10, RZ ;  /* 0x000000101b9d7819 */ /* 0x000fe400000006ff */
[----:B------:R-:W-:Y:S01]  /*38c0*/  SHF.L.U32 R159, R43, 0x10, RZ ;  /* 0x000000102b9f7819 */ /* 0x000fe200000006ff */
[----:B------:R-:W-:Y:S01]  /*38d0*/  FFMA.FTZ R155, R155, R158, R160 ;  /* 0x0000009e9b9b7223 */ /* 0x000fe200000100a0 */
[----:B------:R-:W-:-:S03]  /*38e0*/  SHF.L.U32 R158, R121, 0x10, RZ ;  /* 0x00000010799e7819 */ /* 0x000fc600000006ff */
[----:B------:R-:W-:Y:S01]  /*38f0*/  FFMA.FTZ R156, R156, R157, R159 ;  /* 0x0000009d9c9c7223 */ /* 0x000fe2000001009f */
[----:B------:R-:W-:Y:S02]  /*3900*/  SHF.L.U32 R157, R26, 0x10, RZ ;  /* 0x000000101a9d7819 */ /* 0x000fe400000006ff */
[----:B------:R-:W-:-:S05]  /*3910*/  SHF.L.U32 R159, R42, 0x10, RZ ;  /* 0x000000102a9f7819 */ /* 0x000fca00000006ff */
[----:B------:R-:W-:Y:S01]  /*3920*/  FFMA.FTZ R154, R154, R157, R159 ;  /* 0x0000009d9a9a7223 */ /* 0x000fe2000001009f */
[----:B0-----:R-:W-:-:S05]  /*3930*/  IMAD.WIDE.U32 R108, R148, 0x10, R108 ;  /* 0x00000010946c7825 */ /* 0x001fca00078e006c */
[----:B------:R0:W-:Y:S02]  /*3940*/  STG.E.128 desc[UR6][R108.64], R104 ;  /* 0x000000686c007986 */ /* 0x0001e4000c101d06 */
[----:B0-----:R-:W0:Y:S01]  /*3950*/  LDC.64 R108, c[0x0][0x430] ;  /* 0x00010c00ff6c7b82 */ /* 0x001e220000000a00 */
[----:B------:R-:W-:Y:S01]  /*3960*/  IMAD.U32 R104, R119, 0x10000, RZ ;  /* 0x0001000077687824 */ /* 0x000fe200078e00ff */
[----:B------:R-:W-:Y:S01]  /*3970*/  SHF.L.U32 R106, R41, 0x10, RZ ;  /* 0x00000010296a7819 */ /* 0x000fe200000006ff */
[----:B------:R-:W-:Y:S01]  /*3980*/  IMAD.U32 R107, R124, 0x10000, RZ ;  /* 0x000100007c6b7824 */ /* 0x000fe200078e00ff */
[----:B------:R-:W-:Y:S01]  /*3990*/  SHF.L.U32 R105, R125, 0x10, RZ ;  /* 0x000000107d697819 */ /* 0x000fe200000006ff */
[----:B------:R-:W-:Y:S01]  /*39a0*/  FFMA.FTZ R153, R153, R158, R104 ;  /* 0x0000009e99997223 */ /* 0x000fe20000010068 */
[----:B------:R-:W-:-:S03]  /*39b0*/  SHF.L.U32 R104, R25, 0x10, RZ ;  /* 0x0000001019687819 */ /* 0x000fc600000006ff */
[----:B------:R-:W-:Y:S01]  /*39c0*/  FFMA.FTZ R152, R152, R105, R107 ;  /* 0x0000006998987223 */ /* 0x000fe2000001006b */
[----:B------:R-:W-:Y:S01]  /*39d0*/  SHF.L.U32 R105, R129, 0x10, RZ ;  /* 0x0000001081697819 */ /* 0x000fe200000006ff */
[----:B------:R-:W-:Y:S01]  /*39e0*/  FFMA.FTZ R151, R151, R104, R106 ;  /* 0x0000006897977223 */ /* 0x000fe2000001006a */
[----:B------:R-:W-:Y:S01]  /*39f0*/  SHF.L.U32 R104, R24, 0x10, RZ ;  /* 0x0000001018687819 */ /* 0x000fe200000006ff */
[----:B------:R-:W-:Y:S01]  /*3a00*/  IMAD.U32 R107, R128, 0x10000, RZ ;  /* 0x00010000806b7824 */ /* 0x000fe200078e00ff */
[----:B------:R-:W-:-:S05]  /*3a10*/  SHF.L.U32 R106, R40, 0x10, RZ ;  /* 0x00000010286a7819 */ /* 0x000fca00000006ff */
[----:B------:R-:W-:Y:S01]  /*3a20*/  FFMA.FTZ R104, R149, R104, R106 ;  /* 0x0000006895687223 */ /* 0x000fe2000001006a */
[----:B------:R-:W-:Y:S01]  /*3a30*/  FFMA.FTZ R149, R150, R105, R107 ;  /* 0x0000006996957223 */ /* 0x000fe2000001006b */
[----:B------:R-:W-:Y:S02]  /*3a40*/  F2FP.BF16.F32.PACK_AB R107, R155, R156 ;  /* 0x0000009c9b6b723e */ /* 0x000fe400000010ff */
[----:B------:R-:W-:Y:S01]  /*3a50*/  F2FP.BF16.F32.PACK_AB R106, R153, R154 ;  /* 0x0000009a996a723e */ /* 0x000fe200000010ff */
[----:B0-----:R-:W-:Y:S01]  /*3a60*/  IMAD.WIDE.U32 R108, R148, 0x10, R108 ;  /* 0x00000010946c7825 */ /* 0x001fe200078e006c */
[----:B------:R-:W-:Y:S02]  /*3a70*/  F2FP.BF16.F32.PACK_AB R105, R152, R151 ;  /* 0x000000979869723e */ /* 0x000fe400000010ff */
[----:B------:R-:W-:Y:S02]  /*3a80*/  F2FP.BF16.F32.PACK_AB R104, R149, R104 ;  /* 0x000000689568723e */ /* 0x000fe400000010ff */
[----:B------:R-:W-:-:S03]  /*3a90*/  IADD3 R148, PT, PT, R148, 0x80, RZ ;  /* 0x0000008094947810 */ /* 0x000fc60007ffe0ff */
[----:B------:R0:W-:Y:S04]  /*3aa0*/  STG.E.128 desc[UR6][R108.64], R104 ;  /* 0x000000686c007986 */ /* 0x0001e8000c101d06 */
.L_x_4026:
[----:B------:R-:W-:Y:S05]  /*3ab0*/  BSYNC.RECONVERGENT B0 ;  /* 0x0000000000007941 */ /* 0x000fea0003800200 */
.L_x_4025:
[----:B------:R-:W-:Y:S04]  /*3ac0*/  BSSY.RECONVERGENT B0, `(.L_x_4027) ;  /* 0x0000051000007945 */ /* 0x000fe80003800200 */
[----:B------:R-:W-:Y:S05]  /*3ad0*/  @!P2 BRA `(.L_x_4028) ;  /* 0x00000004003ca947 */ /* 0x000fea0003800000 */
[--C-:B01----:R-:W-:Y:S01]  /*3ae0*/  FADD.FTZ R104, R95, -R110.reuse ;  /* 0x8000006e5f687221 */ /* 0x103fe20000010000 */
[--C-:B------:R-:W-:Y:S01]  /*3af0*/  FADD.FTZ R156, R94, -R110.reuse ;  /* 0x8000006e5e9c7221 */ /* 0x100fe20000010000 */
[----:B------:R-:W-:Y:S01]  /*3b00*/  SHF.L.U32 R105, R31, 0x10, RZ ;  /* 0x000000101f697819 */ /* 0x000fe200000006ff */
[----:B------:R-:W-:Y:S01]  /*3b10*/  IMAD.U32 R106, R10, 0x10000, RZ ;  /* 0x000100000a6a7824 */ /* 0x000fe200078e00ff */
[----:B------:R-:W-:Y:S01]  /*3b20*/  SHF.L.U32 R107, R51, 0x10, RZ ;  /* 0x00000010336b7819 */ /* 0x000fe200000006ff */
[C---:B------:R-:W-:Y:S01]  /*3b30*/  FMUL.FTZ R155, R111.reuse, R104 ;  /* 0x000000686f9b7220 */ /* 0x040fe20000410000 */
[----:B------:R-:W-:Y:S01]  /*3b40*/  FMUL.FTZ R156, R111, R156 ;  /* 0x0000009c6f9c7220 */ /* 0x000fe20000410000 */
[----:B------:R-:W-:Y:S01]  /*3b50*/  SHF.L.U32 R108, R9, 0x10, RZ ;  /* 0x00000010096c7819 */ /* 0x000fe200000006ff */
[--C-:B------:R-:W-:Y:S01]  /*3b60*/  FADD.FTZ R104, R93, -R110.reuse ;  /* 0x8000006e5d687221 */ /* 0x100fe20000010000 */
[----:B------:R-:W-:Y:S01]  /*3b70*/  FADD.FTZ R154, R92, -R110 ;  /* 0x8000006e5c9a7221 */ /* 0x000fe20000010000 */
[----:B------:R-:W-:Y:S01]  /*3b80*/  FFMA.FTZ R158, R156, R105, R107 ;  /* 0x000000699c9e7223 */ /* 0x000fe2000001006b */
[----:B------:R-:W-:Y:S01]  /*3b90*/  SHF.L.U32 R157, R30, 0x10, RZ ;  /* 0x000000101e9d7819 */ /* 0x000fe200000006ff */
        /* <DEDUP_REMOVED lines=21> */
[----:B------:R-:W-:Y:S01]  /*3cf0*/  IMAD.U32 R109, R114, 0x10000, RZ ;  /* 0x00010000726d7824 */ /* 0x000fe200078e00ff */
[----:B------:R-:W-:Y:S01]  /*3d00*/  SHF.L.U32 R159, R113, 0x10, RZ ;  /* 0x00000010719f7819 */ /* 0x000fe200000006ff */
[C---:B------:R-:W-:Y:S01]  /*3d10*/  FMUL.FTZ R149, R111.reuse, R108 ;  /* 0x0000006c6f957220 */ /* 0x040fe20000410000 */
[----:B------:R-:W-:Y:S01]  /*3d20*/  SHF.L.U32 R108, R28, 0x10, RZ ;  /* 0x000000101c6c7819 */ /* 0x000fe200000006ff */
[----:B------:R-:W-:Y:S01]  /*3d30*/  FMUL.FTZ R150, R111, R150 ;  /* 0x000000966f967220 */ /* 0x000fe20000410000 */
[----:B------:R-:W-:-:S02]  /*3d40*/  F2FP.BF16.F32.PACK_AB R105, R105, R104 ;  /* 0x000000686969723e */ /* 0x000fc400000010ff */
[----:B------:R-:W-:Y:S01]  /*3d50*/  F2FP.BF16.F32.PACK_AB R107, R107, R158 ;  /* 0x0000009e6b6b723e */ /* 0x000fe200000010ff */
[----:B------:R-:W-:Y:S01]  /*3d60*/  FFMA.FTZ R160, R149, R108, R160 ;  /* 0x0000006c95a07223 */ /* 0x000fe200000100a0 */
[----:B------:R-:W-:Y:S01]  /*3d70*/  FFMA.FTZ R159, R150, R109, R159 ;  /* 0x0000006d969f7223 */ /* 0x000fe2000001009f */
[----:B------:R-:W-:Y:S01]  /*3d80*/  F2FP.BF16.F32.PACK_AB R106, R106, R157 ;  /* 0x0000009d6a6a723e */ /* 0x000fe200000010ff */
[----:B------:R-:W0:Y:S01]  /*3d90*/  LDC.64 R108, c[0x0][0x428] ;  /* 0x00010a00ff6c7b82 */ /* 0x000e220000000a00 */
[----:B------:R-:W-:Y:S01]  /*3da0*/  IMAD.U32 R158, R8, 0x10000, RZ ;  /* 0x00010000089e7824 */ /* 0x000fe200078e00ff */
[----:B------:R-:W-:Y:S02]  /*3db0*/  SHF.L.U32 R157, R35, 0x10, RZ ;  /* 0x00000010239d7819 */ /* 0x000fe400000006ff */
[----:B------:R-:W-:Y:S02]  /*3dc0*/  F2FP.BF16.F32.PACK_AB R104, R159, R160 ;  /* 0x000000a09f68723e */ /* 0x000fe400000010ff */
[----:B------:R-:W-:-:S02]  /*3dd0*/  SHF.L.U32 R160, R7, 0x10, RZ ;  /* 0x0000001007a07819 */ /* 0x000fc400000006ff */
[----:B------:R-:W-:-:S03]  /*3de0*/  SHF.L.U32 R159, R39, 0x10, RZ ;  /* 0x00000010279f7819 */ /* 0x000fc600000006ff */
[----:B------:R-:W-:Y:S01]  /*3df0*/  FFMA.FTZ R155, R155, R158, R160 ;  /* 0x0000009e9b9b7223 */ /* 0x000fe200000100a0 */
[----:B------:R-:W-:Y:S02]  /*3e00*/  IMAD.U32 R158, R12, 0x10000, RZ ;  /* 0x000100000c9e7824 */ /* 0x000fe400078e00ff */
[----:B------:R-:W-:Y:S01]  /*3e10*/  FFMA.FTZ R156, R156, R157, R159 ;  /* 0x0000009d9c9c7223 */ /* 0x000fe2000001009f */
[----:B------:R-:W-:Y:S02]  /*3e20*/  SHF.L.U32 R157, R34, 0x10, RZ ;  /* 0x00000010229d7819 */ /* 0x000fe400000006ff */
[----:B------:R-:W-:-:S05]  /*3e30*/  SHF.L.U32 R159, R38, 0x10, RZ ;  /* 0x00000010269f7819 */ /* 0x000fca00000006ff */
        /* <DEDUP_REMOVED lines=25> */
.L_x_4028:
[----:B------:R-:W-:Y:S05]  /*3fd0*/  BSYNC.RECONVERGENT B0 ;  /* 0x0000000000007941 */ /* 0x000fea0003800200 */
.L_x_4027:
[----:B------:R-:W-:Y:S04]  /*3fe0*/  BSSY.RECONVERGENT B0, `(.L_x_4029) ;  /* 0x0000050000007945 */ /* 0x000fe80003800200 */
[----:B------:R-:W-:Y:S05]  /*3ff0*/  @!P3 BRA `(.L_x_4030) ;  /* 0x000000040038b947 */ /* 0x000fea0003800000 */
[--C-:B012---:R-:W-:Y:S01]  /*4000*/  FADD.FTZ R104, R96, -R110.reuse ;  /* 0x8000006e60687221 */ /* 0x107fe20000010000 */
[----:B------:R-:W-:Y:S01]  /*4010*/  FADD.FTZ R152, R97, -R110 ;  /* 0x8000006e61987221 */ /* 0x000fe20000010000 */
[----:B------:R-:W-:Y:S01]  /*4020*/  SHF.L.U32 R106, R52, 0x10, RZ ;  /* 0x00000010346a7819 */ /* 0x000fe200000006ff */
[----:B------:R-:W-:Y:S02]  /*4030*/  IMAD.U32 R108, R60, 0x10000, RZ ;  /* 0x000100003c6c7824 */ /* 0x000fe400078e00ff */
[----:B------:R-:W-:Y:S01]  /*4040*/  FMUL.FTZ R149, R111, R104 ;  /* 0x000000686f957220 */ /* 0x000fe20000410000 */
[----:B------:R-:W-:Y:S01]  /*4050*/  SHF.L.U32 R150, R56, 0x10, RZ ;  /* 0x0000001038967819 */ /* 0x000fe200000006ff */
[----:B------:R-:W-:Y:S01]  /*4060*/  IMAD.U32 R109, R5, 0x10000, RZ ;  /* 0x00010000056d7824 */ /* 0x000fe200078e00ff */
[----:B------:R-:W-:Y:S01]  /*4070*/  SHF.L.U32 R105, R64, 0x10, RZ ;  /* 0x0000001040697819 */ /* 0x000fe200000006ff */
[----:B------:R-:W-:Y:S01]  /*4080*/  FMUL.FTZ R152, R111, R152 ;  /* 0x000000986f987220 */ /* 0x000fe20000410000 */
[----:B------:R-:W-:Y:S01]  /*4090*/  SHF.L.U32 R107, R6, 0x10, RZ ;  /* 0x00000010066b7819 */ /* 0x000fe200000006ff */
[C---:B------:R-:W-:Y:S01]  /*40a0*/  FFMA.FTZ R104, R149.reuse, R106, R108 ;  /* 0x0000006a95687223 */ /* 0x040fe2000001006c */
[----:B------:R-:W-:Y:S01]  /*40b0*/  FADD.FTZ R106, R98, -R110 ;  /* 0x8000006e626a7221 */ /* 0x000fe20000010000 */
[----:B------:R-:W-:Y:S01]  /*40c0*/  FFMA.FTZ R149, R149, R150, R105 ;  /* 0x0000009695957223 */ /* 0x000fe20000010069 */
[----:B------:R-:W-:Y:S01]  /*40d0*/  SHF.L.U32 R105, R4, 0x10, RZ ;  /* 0x0000001004697819 */ /* 0x000fe200000006ff */
[----:B------:R-:W-:Y:S01]  /*40e0*/  FFMA.FTZ R107, R152, R107, R109 ;  /* 0x0000006b986b7223 */ /* 0x000fe2000001006d */
[----:B------:R-:W-:Y:S01]  /*40f0*/  SHF.L.U32 R109, R3, 0x10, RZ ;  /* 0x00000010036d7819 */ /* 0x000fe200000006ff */
[----:B------:R-:W-:Y:S01]  /*4100*/  FMUL.FTZ R106, R111, R106 ;  /* 0x0000006a6f6a7220 */ /* 0x000fe20000410000 */
[----:B------:R-:W-:Y:S01]  /*4110*/  SHF.L.U32 R151, R53, 0x10, RZ ;  /* 0x0000001035977819 */ /* 0x000fe200000006ff */
[----:B------:R-:W-:-:S02]  /*4120*/  IMAD.U32 R153, R61, 0x10000, RZ ;  /* 0x000100003d997824 */ /* 0x000fc400078e00ff */
[----:B------:R-:W-:Y:S01]  /*4130*/  FADD.FTZ R150, R99, -R110 ;  /* 0x8000006e63967221 */ /* 0x000fe20000010000 */
[----:B------:R-:W-:Y:S01]  /*4140*/  FFMA.FTZ R108, R152, R105, R109 ;  /* 0x00000069986c7223 */ /* 0x000fe2000001006d */
[----:B------:R-:W-:Y:S01]  /*4150*/  SHF.L.U32 R109, R57, 0x10, RZ ;  /* 0x00000010396d7819 */ /* 0x000fe200000006ff */
[----:B------:R-:W-:Y:S01]  /*4160*/  FFMA.FTZ R105, R106, R151, R153 ;  /* 0x000000976a697223 */ /* 0x000fe20000010099 */
[----:B------:R-:W-:Y:S01]  /*4170*/  SHF.L.U32 R151, R65, 0x10, RZ ;  /* 0x0000001041977819 */ /* 0x000fe200000006ff */
[----:B------:R-:W-:Y:S01]  /*4180*/  FMUL.FTZ R150, R111, R150 ;  /* 0x000000966f967220 */ /* 0x000fe20000410000 */
[----:B------:R-:W-:Y:S02]  /*4190*/  SHF.L.U32 R153, R134, 0x10, RZ ;  /* 0x0000001086997819 */ /* 0x000fe400000006ff */
[----:B------:R-:W-:Y:S01]  /*41a0*/  SHF.L.U32 R155, R58, 0x10, RZ ;  /* 0x000000103a9b7819 */ /* 0x000fe200000006ff */
[----:B------:R-:W-:Y:S01]  /*41b0*/  FFMA.FTZ R154, R106, R109, R151 ;  /* 0x0000006d6a9a7223 */ /* 0x000fe20000010097 */
[----:B------:R-:W-:Y:S01]  /*41c0*/  SHF.L.U32 R109, R132, 0x10, RZ ;  /* 0x00000010846d7819 */ /* 0x000fe200000006ff */
[----:B------:R-:W-:Y:S01]  /*41d0*/  IMAD.U32 R151, R133, 0x10000, RZ ;  /* 0x0001000085977824 */ /* 0x000fe200078e00ff */
[----:B------:R-:W-:-:S02]  /*41e0*/  SHF.L.U32 R106, R135, 0x10, RZ ;  /* 0x00000010876a7819 */ /* 0x000fc400000006ff */
[----:B------:R-:W-:Y:S01]  /*41f0*/  SHF.L.U32 R157, R136, 0x10, RZ ;  /* 0x00000010889d7819 */ /* 0x000fe200000006ff */
[----:B------:R-:W-:Y:S01]  /*4200*/  FFMA.FTZ R158, R150, R109, R151 ;  /* 0x0000006d969e7223 */ /* 0x000fe20000010097 */
[----:B------:R-:W-:Y:S01]  /*4210*/  SHF.L.U32 R151, R54, 0x10, RZ ;  /* 0x0000001036977819 */ /* 0x000fe200000006ff */
[----:B------:R-:W-:Y:S01]  /*4220*/  FFMA.FTZ R109, R150, R153, R106 ;  /* 0x00000099966d7223 */ /* 0x000fe2000001006a */
[----:B------:R-:W-:Y:S01]  /*4230*/  FADD.FTZ R106, R100, -R110 ;  /* 0x8000006e646a7221 */ /* 0x000fe20000010000 */
[----:B------:R-:W-:Y:S01]  /*4240*/  IMAD.U32 R153, R62, 0x10000, RZ ;  /* 0x000100003e997824 */ /* 0x000fe200078e00ff */
[----:B------:R-:W-:Y:S02]  /*4250*/  SHF.L.U32 R150, R66, 0x10, RZ ;  /* 0x0000001042967819 */ /* 0x000fe400000006ff */
[----:B------:R-:W-:Y:S01]  /*4260*/  FMUL.FTZ R156, R111, R106 ;  /* 0x0000006a6f9c7220 */ /* 0x000fe20000410000 */
[----:B------:R-:W-:Y:S02]  /*4270*/  SHF.L.U32 R152, R139, 0x10, RZ ;  /* 0x000000108b987819 */ /* 0x000fe400000006ff */
[----:B------:R-:W-:Y:S01]  /*4280*/  SHF.L.U32 R159, R55, 0x10, RZ ;  /* 0x00000010379f7819 */ /* 0x000fe200000006ff */
[C---:B------:R-:W-:Y:S01]  /*4290*/  FFMA.FTZ R106, R156.reuse, R151, R153 ;  /* 0x000000979c6a7223 */ /* 0x040fe20000010099 */
[----:B------:R-:W-:Y:S01]  /*42a0*/  FFMA.FTZ R156, R156, R155, R150 ;  /* 0x0000009b9c9c7223 */ /* 0x000fe20000010096 */
[----:B------:R-:W-:Y:S01]  /*42b0*/  FADD.FTZ R150, R101, -R110 ;  /* 0x8000006e65967221 */ /* 0x000fe20000010000 */
[----:B------:R-:W-:Y:S01]  /*42c0*/  SHF.L.U32 R155, R138, 0x10, RZ ;  /* 0x000000108a9b7819 */ /* 0x000fe200000006ff */
[----:B------:R-:W-:Y:S01]  /*42d0*/  IMAD.U32 R151, R137, 0x10000, RZ ;  /* 0x0001000089977824 */ /* 0x000fe200078e00ff */
[----:B------:R-:W-:Y:S01]  /*42e0*/  SHF.L.U32 R153, R59, 0x10, RZ ;  /* 0x000000103b997819 */ /* 0x000fe200000006ff */
[----:B------:R-:W-:Y:S01]  /*42f0*/  FMUL.FTZ R150, R111, R150 ;  /* 0x000000966f967220 */ /* 0x000fe20000410000 */
[----:B------:R-:W-:-:S02]  /*4300*/  SHF.L.U32 R160, R67, 0x10, RZ ;  /* 0x0000001043a07819 */ /* 0x000fc400000006ff */
[----:B------:R-:W-:Y:S01]  /*4310*/  F2FP.BF16.F32.PACK_AB R104, R107, R104 ;  /* 0x000000686b68723e */ /* 0x000fe200000010ff */
[C---:B------:R-:W-:Y:S01]  /*4320*/  FFMA.FTZ R157, R150.reuse, R157, R151 ;  /* 0x0000009d969d7223 */ /* 0x040fe20000010097 */
[----:B------:R-:W-:Y:S01]  /*4330*/  FFMA.FTZ R155, R150, R155, R152 ;  /* 0x0000009b969b7223 */ /* 0x000fe20000010098 */
[--C-:B------:R-:W-:Y:S01]  /*4340*/  FADD.FTZ R150, R102, -R110.reuse ;  /* 0x8000006e66967221 */ /* 0x100fe20000010000 */
[----:B------:R-:W-:Y:S01]  /*4350*/  FADD.FTZ R110, R103, -R110 ;  /* 0x8000006e676e7221 */ /* 0x000fe20000010000 */
[----:B------:R-:W-:Y:S01]  /*4360*/  IMAD.U32 R151, R63, 0x10000, RZ ;  /* 0x000100003f977824 */ /* 0x000fe200078e00ff */
[----:B------:R-:W-:Y:S01]  /*4370*/  SHF.L.U32 R152, R142, 0x10, RZ ;  /* 0x000000108e987819 */ /* 0x000fe200000006ff */
[C---:B------:R-:W-:Y:S01]  /*4380*/  FMUL.FTZ R150, R111.reuse, R150 ;  /* 0x000000966f967220 */ /* 0x040fe20000410000 */
[----:B------:R-:W-:Y:S01]  /*4390*/  FMUL.FTZ R111, R111, R110 ;  /* 0x0000006e6f6f7220 */ /* 0x000fe20000410000 */
[----:B------:R-:W-:Y:S02]  /*43a0*/  SHF.L.U32 R110, R140, 0x10, RZ ;  /* 0x000000108c6e7819 */ /* 0x000fe400000006ff */
[C---:B------:R-:W-:Y:S01]  /*43b0*/  FFMA.FTZ R159, R150.reuse, R159, R151 ;  /* 0x0000009f969f7223 */ /* 0x040fe20000010097 */
[----:B------:R-:W-:Y:S01]  /*43c0*/  FFMA.FTZ R160, R150, R153, R160 ;  /* 0x0000009996a07223 */ /* 0x000fe200000100a0 */
[----:B------:R-:W-:Y:S01]  /*43d0*/  IMAD.U32 R150, R141, 0x10000, RZ ;  /* 0x000100008d967824 */ /* 0x000fe200078e00ff */
[----:B------:R-:W-:-:S02]  /*43e0*/  SHF.L.U32 R151, R143, 0x10, RZ ;  /* 0x000000108f977819 */ /* 0x000fc400000006ff */
[----:B------:R-:W-:Y:S01]  /*43f0*/  F2FP.BF16.F32.PACK_AB R106, R157, R106 ;  /* 0x0000006a9d6a723e */ /* 0x000fe200000010ff */
[C---:B------:R-:W-:Y:S01]  /*4400*/  FFMA.FTZ R110, R111.reuse, R110, R150 ;  /* 0x0000006e6f6e7223 */ /* 0x040fe20000010096 */
[----:B------:R-:W-:Y:S01]  /*4410*/  F2FP.BF16.F32.PACK_AB R105, R158, R105 ;  /* 0x000000699e69723e */ /* 0x000fe200000010ff */
[----:B------:R-:W-:Y:S01]  /*4420*/  FFMA.FTZ R111, R111, R152, R151 ;  /* 0x000000986f6f7223 */ /* 0x000fe20000010097 */
[----:B------:R-:W-:Y:S01]  /*4430*/  F2FP.BF16.F32.PACK_AB R109, R109, R154 ;  /* 0x0000009a6d6d723e */ /* 0x000fe200000010ff */
[----:B------:R-:W0:Y:S01]  /*4440*/  LDC.64 R152, c[0x0][0x428] ;  /* 0x00010a00ff987b82 */ /* 0x000e220000000a00 */
[----:B------:R-:W-:Y:S02]  /*4450*/  F2FP.BF16.F32.PACK_AB R107, R110, R159 ;  /* 0x0000009f6e6b723e */ /* 0x000fe400000010ff */
[----:B------:R-:W-:Y:S02]  /*4460*/  F2FP.BF16.F32.PACK_AB R111, R111, R160 ;  /* 0x000000a06f6f723e */ /* 0x000fe400000010ff */
[----:B------:R-:W-:-:S02]  /*4470*/  F2FP.BF16.F32.PACK_AB R110, R155, R156 ;  /* 0x0000009c9b6e723e */ /* 0x000fc400000010ff */
[----:B------:R-:W-:Y:S01]  /*4480*/  F2FP.BF16.F32.PACK_AB R108, R108, R149 ;  /* 0x000000956c6c723e */ /* 0x000fe200000010ff */
[----:B------:R-:W1:Y:S01]  /*4490*/  LDC.64 R150, c[0x0][0x430] ;  /* 0x00010c00ff967b82 */ /* 0x000e620000000a00 */
[----:B0-----:R-:W-:-:S05]  /*44a0*/  IMAD.WIDE.U32 R152, R148, 0x10, R152 ;  /* 0x0000001094987825 */ /* 0x001fca00078e0098 */
[----:B------:R3:W-:Y:S01]  /*44b0*/  STG.E.128 desc[UR6][R152.64], R104 ;  /* 0x0000006898007986 */ /* 0x0007e2000c101d06 */
[----:B-1----:R-:W-:-:S05]  /*44c0*/  IMAD.WIDE.U32 R150, R148, 0x10, R150 ;  /* 0x0000001094967825 */ /* 0x002fca00078e0096 */
[----:B------:R3:W-:Y:S02]  /*44d0*/  STG.E.128 desc[UR6][R150.64], R108 ;  /* 0x0000006c96007986 */ /* 0x0007e4000c101d06 */
.L_x_4030:
[----:B------:R-:W-:Y:S05]  /*44e0*/  BSYNC.RECONVERGENT B0 ;  /* 0x0000000000007941 */ /* 0x000fea0003800200 */
.L_x_4029:
[----:B0123--:R-:W0:Y:S01]  /*44f0*/  LDC.64 R104, c[0x0][0x380] ;  /* 0x0000e000ff687b82 */ /* 0x00fe220000000a00 */
[----:B------:R-:W-:Y:S01]  /*4500*/  UPLOP3.LUT UP1, UPT, UPT, UPT, UP1, 0x40, 0x4 ;  /* 0x000000000004789c */ /* 0x000fe20003f2e810 */
[----:B0-----:R-:W-:-:S04]  /*4510*/  IADD3 R144, PT, PT, R144, R104, RZ ;  /* 0x0000006890907210 */ /* 0x001fc80007ffe0ff */
[----:B------:R-:W-:-:S13]  /*4520*/  ISETP.GE.AND P1, PT, R144, R105, PT ;  /* 0x000000699000720c */ /* 0x000fda0003f26270 */
[----:B------:R-:W-:Y:S05]  /*4530*/  @!P1 BRA `(.L_x_4031) ;  /* 0xffffffcc00049947 */ /* 0x000fea000383ffff */
[----:B------:R-:W-:Y:S05]  /*4540*/  EXIT ;  /* 0x000000000000794d */ /* 0x000fea0003800000 */
.L_x_4032:
        /* <DEDUP_REMOVED lines=11> */
.L_x_13588:


//--------------------- .text._ZN10layer_norm31ln_parallel_residual_fwd_kernelINS_13Kernel_traitsI13__nv_bfloat16S2_fS2_fjLj3072ELj1ELj1ELj4ELj16ENS_18Kernel_traits_baseILj3072ES2_S2_fS2_fjLj128EEEEELb0ELb0ELb1EEEvNS_9FwdParamsE --------------------------
	.section	.text._ZN10layer_norm31ln_parallel_residual_fwd_kernelINS_13Kernel_traitsI13__nv_bfloat16S2_fS2_fjLj3072ELj1ELj1ELj4ELj16ENS_18Kernel_traits_baseILj3072ES2_S2_fS2_fjLj128EEEEELb0ELb0ELb1EEEvNS_9FwdParamsE,"ax",@progbits
	.align	128
        .global         _ZN10layer_norm31ln_parallel_residual_fwd_kernelINS_13Kernel_traitsI13__nv_bfloat16S2_fS2_fjLj3072ELj1ELj1ELj4ELj16ENS_18Kernel_traits_baseILj3072ES2_S2_fS2_fjLj128EEEEELb0ELb0ELb1EEEvNS_9FwdParamsE
        .type           _ZN10layer_norm31ln_parallel_residual_fwd_kernelINS_13Kernel_traitsI13__nv_bfloat16S2_fS2_fjLj3072ELj1ELj1ELj4ELj16ENS_18Kernel_traits_baseILj3072ES2_S2_fS2_fjLj128EEEEELb0ELb0ELb1EEEvNS_9FwdParamsE,@function
        .size           _ZN10layer_norm31ln_parallel_residual_fwd_kernelINS_13Kernel_traitsI13__nv_bfloat16S2_fS2_fjLj3072ELj1ELj1ELj4ELj16ENS_18Kernel_traits_baseILj3072ES2_S2_fS2_fjLj128EEEEELb0ELb0ELb1EEEvNS_9FwdParamsE,(.L_x_13589 - _ZN10layer_norm31ln_parallel_residual_fwd_kernelINS_13Kernel_traitsI13__nv_bfloat16S2_fS2_fjLj3072ELj1ELj1ELj4ELj16ENS_18Kernel_traits_baseILj3072ES2_S2_fS2_fjLj128EEEEELb0ELb0ELb1EEEvNS_9FwdParamsE)
        .other          _ZN10layer_norm31ln_parallel_residual_fwd_kernelINS_13Kernel_traitsI13__nv_bfloat16S2_fS2_fjLj3072ELj1ELj1ELj4ELj16ENS_18Kernel_traits_baseILj3072ES2_S2_fS2_fjLj128EEEEELb0ELb0ELb1EEEvNS_9FwdParamsE,@"STO_CUDA_ENTRY STV_DEFAULT"
_ZN10layer_norm31ln_parallel_residual_fwd_kernelINS_13Kernel_traitsI13__nv_bfloat16S2_fS2_fjLj3072ELj1ELj1ELj4ELj16ENS_18Kernel_traits_baseILj3072ES2_S2_fS2_fjLj128EEEEELb0ELb0ELb1EEEvNS_9FwdParamsE:
.text._ZN10layer_norm31ln_parallel_residual_fwd_kernelINS_13Kernel_traitsI13__nv_bfloat16S2_fS2_fjLj3072ELj1ELj1ELj4ELj16ENS_18Kernel_traits_baseILj3072ES2_S2_fS2_fjLj128EEEEELb0ELb0ELb1EEEvNS_9FwdParamsE:
[----:B------:R-:W-:Y:S01]  /*0000*/  LDC R1, c[0x0][0x37c] ;  /* 0x0000df00ff017b82 */ /* 0x000fe20000000800 */
[----:B------:R-:W0:Y:S01]  /*0010*/  LDCU.64 UR8, c[0x0][0x438] ;  /* 0x00008700ff0877ac */ /* 0x000e220008000a00 */
[----:B------:R-:W1:Y:S06]  /*0020*/  S2R R163, SR_TID.X ;  /* 0x0000000000a37919 */ /* 0x000e6c0000002100 */
[----:B------:R-:W2:Y:S01]  /*0030*/  S2UR UR4, SR_CTAID.X ;  /* 0x00000000000479c3 */ /* 0x000ea20000002500 */
[----:B------:R-:W3:Y:S01]  /*0040*/  LDCU.64 UR6, c[0x0][0x358] ;  /* 0x00006b00ff0677ac */ /* 0x000ee20008000a00 */
[----:B0-----:R-:W-:-:S04]  /*0050*/  UISETP.NE.U32.AND UP0, UPT, UR8, URZ, UPT ;  /* 0x000000ff0800728c */ /* 0x001fc8000bf05070 */
[----:B------:R-:W-:Y:S01]  /*0060*/  UISETP.NE.AND.EX UP0, UPT, UR9, URZ, UPT, UP0 ;  /* 0x000000ff0900728c */ /* 0x000fe2000bf05300 */
[----:B--2---:R-:W-:Y:S02]  /*0070*/  MOV R124, UR4 ;  /* 0x00000004007c7c02 */ /* 0x004fe40008000f00 */
[----:B-1----:R-:W-:-:S06]  /*0080*/  LOP3.LUT R164, R163, 0x1f, RZ, 0xc0, !PT ;  /* 0x0000001fa3a47812 */ /* 0x002fcc00078ec0ff */
[----:B---3--:R-:W-:Y:S05]  /*0090*/  BRA.U UP0, `(.L_x_4033) ;  /* 0x0000000100c47547 */ /* 0x008fea000b800000 */
        /* <DEDUP_REMOVED lines=27> */
.L_x_4034:
        /* <DEDUP_REMOVED lines=20> */
[----:B------:R-:W-:Y:S01]  /*0390*/  CS2R R104, SRZ ;  /* 0x0000000000687805 */ /* 0x000fe2000001ff00 */
[----:B0-----:R-:W-:Y:S06]  /*03a0*/  BRA `(.L_x_4035) ;  /* 0x0000000000747947 */ /* 0x001fec0003800000 */
.L_x_4033:
[----:B------:R-:W0:Y:S01]  /*03b0*/  LDCU.64 UR4, c[0x0][0x440] ;  /* 0x00008800ff0477ac */ /* 0x000e220008000a00 */
[----:B------:R-:W1:Y:S08]  /*03c0*/  LDC.64 R4, c[0x0][0x3d0] ;  /* 0x0000f400ff047b82 */ /* 0x000e700000000a00 */
[----:B------:R-:W2:Y:S08]  /*03d0*/  LDC.64 R2, c[0x0][0x438] ;  /* 0x00010e00ff027b82 */ /* 0x000eb00000000a00 */
[----:B------:R-:W3:Y:S01]  /*03e0*/  LDC.64 R6, c[0x0][0x3d8] ;  /* 0x0000f600ff067b82 */ /* 0x000ee20000000a00 */
[----:B0-----:R-:W-:-:S04]  /*03f0*/  ISETP.NE.U32.AND P0, PT, RZ, UR4, PT ;  /* 0x00000004ff007c0c */ /* 0x001fc8000bf05070 */
[----:B------:R-:W-:Y:S01]  /*0400*/  ISETP.NE.AND.EX P0, PT, RZ, UR5, PT, P0 ;  /* 0x00000005ff007c0c */ /* 0x000fe2000bf05300 */
[----:B-1----:R-:W-:-:S05]  /*0410*/  IMAD.WIDE.U32 R4, R163, 0x10, R4 ;  /* 0x00000010a3047825 */ /* 0x002fca00078e0004 */
[----:B------:R0:W5:Y:S01]  /*0420*/  LDG.E.128 R88, desc[UR6][R4.64] ;  /* 0x0000000604587981 */ /* 0x000162000c1e1d00 */
[----:B--2---:R-:W-:-:S03]  /*0430*/  IMAD.WIDE.U32 R2, R163, 0x10, R2 ;  /* 0x00000010a3027825 */ /* 0x004fc600078e0002 */
[----:B------:R0:W5:Y:S03]  /*0440*/  LDG.E.128 R84, desc[UR6][R4.64+0x800] ;  /* 0x0008000604547981 */ /* 0x000166000c1e1d00 */
[----:B------:R-:W1:Y:S01]  /*0450*/  @P0 LDC.64 R8, c[0x0][0x440] ;  /* 0x00011000ff080b82 */ /* 0x000e620000000a00 */
[----:B------:R0:W5:Y:S01]  /*0460*/  LDG.E.128 R104, desc[UR6][R2.64] ;  /* 0x0000000602687981 */ /* 0x000162000c1e1d00 */
[----:B---3--:R-:W-:-:S03]  /*0470*/  IMAD.WIDE.U32 R6, R163, 0x10, R6 ;  /* 0x00000010a3067825 */ /* 0x008fc600078e0006 */
[----:B------:R0:W5:Y:S04]  /*0480*/  LDG.E.128 R108, desc[UR6][R2.64+0x800] ;  /* 0x00080006026c7981 */ /* 0x000168000c1e1d00 */
[----:B------:R0:W5:Y:S04]  /*0490*/  LDG.E.128 R76, desc[UR6][R6.64] ;  /* 0x00000006064c7981 */ /* 0x000168000c1e1d00 */
[----:B------:R0:W5:Y:S04]  /*04a0*/  LDG.E.128 R72, desc[UR6][R6.64+0x800] ;  /* 0x0008000606487981 */ /* 0x000168000c1e1d00 */
[----:B------:R0:W5:Y:S04]  /*04b0*/  LDG.E.128 R80, desc[UR6][R4.64+0x1000] ;  /* 0x0010000604507981 */ /* 0x000168000c1e1d00 */
[----:B------:R0:W5:Y:S01]  /*04c0*/  LDG.E.128 R112, desc[UR6][R2.64+0x1000] ;  /* 0x0010000602707981 */ /* 0x000162000c1e1d00 */
[----:B-1----:R-:W-:-:S03]  /*04d0*/  @P0 IMAD.WIDE.U32 R8, R163, 0x10, R8 ;  /* 0x00000010a3080825 */ /* 0x002fc600078e0008 */
[----:B------:R0:W5:Y:S04]  /*04e0*/  LDG.E.128 R68, desc[UR6][R6.64+0x1000] ;  /* 0x0010000606447981 */ /* 0x000168000c1e1d00 */
[----:B------:R0:W5:Y:S04]  /*04f0*/  @P0 LDG.E.128 R56, desc[UR6][R8.64] ;  /* 0x0000000608380981 */ /* 0x000168000c1e1d00 */
[----:B------:R0:W5:Y:S04]  /*0500*/  @P0 LDG.E.128 R60, desc[UR6][R8.64+0x800] ;  /* 0x00080006083c0981 */ /* 0x000168000c1e1d00 */
[----:B------:R0:W5:Y:S01]  /*0510*/  @P0 LDG.E.128 R64, desc[UR6][R8.64+0x1000] ;  /* 0x0010000608400981 */ /* 0x000162000c1e1d00 */
[----:B------:R-:W-:-:S02]  /*0520*/  @!P0 CS2R R58, SRZ ;  /* 0x00000000003a8805 */ /* 0x000fc4000001ff00 */
[----:B------:R-:W-:Y:S02]  /*0530*/  @!P0 CS2R R56, SRZ ;  /* 0x0000000000388805 */ /* 0x000fe4000001ff00 */
[----:B------:R-:W-:Y:S02]  /*0540*/  @!P0 CS2R R62, SRZ ;  /* 0x00000000003e8805 */ /* 0x000fe4000001ff00 */
[----:B------:R-:W-:Y:S02]  /*0550*/  @!P0 CS2R R60, SRZ ;  /* 0x00000000003c8805 */ /* 0x000fe4000001ff00 */
[----:B------:R-:W-:Y:S02]  /*0560*/  @!P0 CS2R R66, SRZ ;  /* 0x0000000000428805 */ /* 0x000fe4000001ff00 */
[----:B0-----:R-:W-:-:S07]  /*0570*/  @!P0 CS2R R64, SRZ ;  /* 0x0000000000408805 */ /* 0x001fce000001ff00 */
.L_x_4035:
[----:B------:R-:W0:Y:S02]  /*0580*/  LDCU UR4, c[0x0][0x384] ;  /* 0x00007080ff0477ac */ /* 0x000e240008000800 */
[----:B0-----:R-:W-:-:S13]  /*0590*/  ISETP.GE.AND P0, PT, R124, UR4, PT ;  /* 0x000000047c007c0c */ /* 0x001fda000bf06270 */
[----:B------:R-:W-:Y:S05]  /*05a0*/  @P0 EXIT ;  /* 0x000000000000094d */ /* 0x000fea0003800000 */
[----:B------:R-:W0:Y:S01]  /*05b0*/  LDCU.64 UR8, c[0x0][0x398] ;  /* 0x00007300ff0877ac */ /* 0x000e220008000a00 */
[----:B-----5:R-:W-:Y:S02]  /*05c0*/  PRMT R162, R67, 0x7632, R162 ;  /* 0x0000763243a27816 */ /* 0x020fe400000000a2 */
[----:B------:R-:W-:Y:S01]  /*05d0*/  PRMT R161, R71, 0x7632, R161 ;  /* 0x0000763247a17816 */ /* 0x000fe200000000a1 */
[----:B------:R-:W1:Y:S01]  /*05e0*/  LDCU.U8 UR4, c[0x0][0x410] ;  /* 0x00008200ff0477ac */ /* 0x000e620008000000 */
[----:B------:R-:W-:Y:S02]  /*05f0*/  PRMT R160, R115, 0x7632, R160 ;  /* 0x0000763273a07816 */ /* 0x000fe400000000a0 */
[----:B------:R-:W-:Y:S01]  /*0600*/  PRMT R159, R83, 0x7632, R159 ;  /* 0x00007632539f7816 */ /* 0x000fe2000000009f */
[----:B------:R-:W-:Y:S01]  /*0610*/  UPLOP3.LUT UP1, UPT, UPT, UPT, UPT, 0x40, 0x4 ;  /* 0x000000000004789c */ /* 0x000fe20003f2e870 */
[----:B------:R-:W-:Y:S01]  /*0620*/  PRMT R158, R66, 0x7632, R158 ;  /* 0x00007632429e7816 */ /* 0x000fe2000000009e */
[----:B------:R-:W2:Y:S01]  /*0630*/  LDCU.64 UR12, c[0x0][0x398] ;  /* 0x00007300ff0c77ac */ /* 0x000ea20008000a00 */
[----:B------:R-:W-:-:S02]  /*0640*/  PRMT R157, R70, 0x7632, R157 ;  /* 0x00007632469d7816 */ /* 0x000fc4000000009d */
[----:B------:R-:W-:Y:S01]  /*0650*/  PRMT R156, R114, 0x7632, R156 ;  /* 0x00007632729c7816 */ /* 0x000fe2000000009c */
[----:B------:R-:W3:Y:S01]  /*0660*/  LDCU.64 UR10, c[0x0][0x3a0] ;  /* 0x00007400ff0a77ac */ /* 0x000ee20008000a00 */
[----:B------:R-:W-:Y:S02]  /*0670*/  PRMT R155, R82, 0x7632, R155 ;  /* 0x00007632529b7816 */ /* 0x000fe4000000009b */
[----:B------:R-:W-:Y:S02]  /*0680*/  PRMT R154, R65, 0x7632, R154 ;  /* 0x00007632419a7816 */ /* 0x000fe4000000009a */
[----:B0-----:R-:W-:Y:S01]  /*0690*/  ISETP.NE.U32.AND P0, PT, RZ, UR8, PT ;  /* 0x00000008ff007c0c */ /* 0x001fe2000bf05070 */
[----:B------:R-:W0:Y:S01]  /*06a0*/  LDCU UR8, c[0x0][0x388] ;  /* 0x00007100ff0877ac */ /* 0x000e220008000800 */
        /* <DEDUP_REMOVED lines=33> */
[----:B-1----:R-:W-:Y:S02]  /*08c0*/  ISETP.NE.AND P2, PT, RZ, UR4, PT ;  /* 0x00000004ff007c0c */ /* 0x002fe4000bf45270 */
[----:B------:R-:W-:Y:S02]  /*08d0*/  PRMT R6, R105, 0x7632, R6 ;  /* 0x0000763269067816 */ /* 0x000fe40000000006 */
[----:B------:R-:W-:Y:S02]  /*08e0*/  PRMT R5, R89, 0x7632, R5 ;  /* 0x0000763259057816 */ /* 0x000fe40000000005 */
[----:B------:R-:W-:Y:S02]  /*08f0*/  PRMT R4, R56, 0x7632, R4 ;  /* 0x0000763238047816 */ /* 0x000fe40000000004 */
[----:B------:R-:W-:-:S02]  /*0900*/  PRMT R3, R76, 0x7632, R3 ;  /* 0x000076324c037816 */ /* 0x000fc40000000003 */
[----:B------:R-:W-:Y:S02]  /*0910*/  PRMT R2, R104, 0x7632, R2 ;  /* 0x0000763268027816 */ /* 0x000fe40000000002 */
[----:B------:R-:W-:Y:S02]  /*0920*/  PRMT R0, R88, 0x7632, R0 ;  /* 0x0000763258007816 */ /* 0x000fe40000000000 */
[----:B------:R-:W-:Y:S01]  /*0930*/  ISETP.NE.AND.EX P0, PT, RZ, UR9, PT, P0 ;  /* 0x00000009ff007c0c */ /* 0x000fe2000bf05300 */
[----:B0-23--:R-:W1:-:S12]  /*0940*/  LDCU UR9, c[0x0][0x400] ;  /* 0x00008000ff0977ac */ /* 0x00de580008000800 */
.L_x_4050:
[----:B------:R-:W-:Y:S01]  /*0950*/  ISETP.NE.U32.AND P1, PT, RZ, UR10, PT ;  /* 0x0000000aff007c0c */ /* 0x000fe2000bf25070 */
[----:B------:R-:W0:Y:S01]  /*0960*/  @P0 LDC.64 R26, c[0x0][0x398] ;  /* 0x0000e600ff1a0b82 */ /* 0x000e220000000a00 */
[----:B------:R-:W-:Y:S02]  /*0970*/  IMAD R28, R124, UR8, RZ ;  /* 0x000000087c1c7c24 */ /* 0x000fe4000f8e02ff */
[----:B------:R-:W-:-:S03]  /*0980*/  ISETP.NE.AND.EX P1, PT, RZ, UR11, PT, P1 ;  /* 0x0000000bff007c0c */ /* 0x000fc6000bf25310 */
[----:B------:R-:W-:Y:S02]  /*0990*/  SHF.R.S32.HI R29, RZ, 0x1f, R28 ;  /* 0x0000001fff1d7819 */ /* 0x000fe4000001141c */
[----:B------:R-:W2:Y:S02]  /*09a0*/  LDC.64 R94, c[0x0][0x390] ;  /* 0x0000e400ff5e7b82 */ /* 0x000ea40000000a00 */
[----:B------:R-:W-:-:S04]  /*09b0*/  LEA.HI R120, R29, R28, RZ, 0x3 ;  /* 0x0000001c1d787211 */ /* 0x000fc800078f18ff */
[----:B------:R-:W-:Y:S02]  /*09c0*/  LEA.HI.SX32 R120, R120, R163, 0x1d ;  /* 0x000000a378787211 */ /* 0x000fe400078feaff */
[----:B------:R-:W3:Y:S03]  /*09d0*/  @P1 LDC.64 R24, c[0x0][0x3a0] ;  /* 0x0000e800ff181b82 */ /* 0x000ee60000000a00 */
[----:B0-----:R-:W-:-:S05]  /*09e0*/  @P0 IMAD.WIDE.U32 R26, R120, 0x10, R26 ;  /* 0x00000010781a0825 */ /* 0x001fca00078e001a */
[----:B------:R2:W4:Y:S02]  /*09f0*/  @P0 LDG.E.128 R52, desc[UR6][R26.64] ;  /* 0x000000061a340981 */ /* 0x000524000c1e1d00 */
[----:B--2---:R-:W-:-:S04]  /*0a00*/  IMAD.WIDE.U32 R26, R120, 0x10, R94 ;  /* 0x00000010781a7825 */ /* 0x004fc800078e005e */
[----:B---3--:R-:W-:-:S05]  /*0a10*/  @P1 IMAD.WIDE.U32 R24, R120, 0x20, R24 ;  /* 0x0000002078181825 */ /* 0x008fca00078e0018 */
[----:B------:R0:W5:Y:S04]  /*0a20*/  @P1 LDG.E.128 R48, desc[UR6][R24.64] ;  /* 0x0000000618301981 */ /* 0x000168000c1e1d00 */
[----:B------:R0:W5:Y:S04]  /*0a30*/  @P1 LDG.E.128 R44, desc[UR6][R24.64+0x10] ;  /* 0x00001006182c1981 */ /* 0x000168000c1e1d00 */
[----:B------:R-:W5:Y:S01]  /*0a40*/  LDG.E.128 R24, desc[UR6][R26.64] ;  /* 0x000000061a187981 */ /* 0x000f62000c1e1d00 */
[----:B------:R-:W-:-:S04]  /*0a50*/  UISETP.NE.U32.AND UP0, UPT, UR12, URZ, UPT ;  /* 0x000000ff0c00728c */ /* 0x000fc8000bf05070 */
[----:B------:R-:W-:Y:S01]  /*0a60*/  UISETP.NE.AND.EX UP0, UPT, UR13, URZ, UPT, UP0 ;  /* 0x000000ff0d00728c */ /* 0x000fe2000bf05300 */
[----:B----4-:R-:W-:Y:S02]  /*0a70*/  PRMT R28, R55, 0x7632, R28 ;  /* 0x00007632371c7816 */ /* 0x010fe4000000001c */
[----:B------:R-:W-:Y:S02]  /*0a80*/  PRMT R29, R54, 0x7632, R29 ;  /* 0x00007632361d7816 */ /* 0x000fe4000000001d */
[----:B------:R-:W-:Y:S02]  /*0a90*/  PRMT R30, R53, 0x7632, R30 ;  /* 0x00007632351e7816 */ /* 0x000fe4000000001e */
[----:B------:R-:W-:Y:S02]  /*0aa0*/  PRMT R31, R52, 0x7632, R31 ;  /* 0x00007632341f7816 */ /* 0x000fe4000000001f */
[----:B0-----:R-:W-:Y:S05]  /*0ab0*/  BRA.U UP0, `(.L_x_4036) ;  /* 0x0000000100947547 */ /* 0x001fea000b800000 */
[----:B------:R-:W-:-:S04]  /*0ac0*/  UISETP.NE.U32.AND UP0, UPT, UR10, URZ, UPT ;  /* 0x000000ff0a00728c */ /* 0x000fc8000bf05070 */
[----:B------:R-:W-:-:S09]  /*0ad0*/  UISETP.NE.AND.EX UP0, UPT, UR11, URZ, UPT, UP0 ;  /* 0x000000ff0b00728c */ /* 0x000fd2000bf05300 */
[----:B------:R-:W-:Y:S05]  /*0ae0*/  BRA.U UP0, `(.L_x_4037) ;  /* 0x0000000100347547 */ /* 0x000fea000b800000 */
        /* <DEDUP_REMOVED lines=13> */
.L_x_4037:
[----:B-----5:R-:W-:Y:S01]  /*0bc0*/  PRMT R28, R24, 0x7632, R28 ;  /* 0x00007632181c7816 */ /* 0x020fe2000000001c */
[----:B------:R-:W-:Y:S01]  /*0bd0*/  IMAD.U32 R31, R26, 0x10000, RZ ;  /* 0x000100001a1f7824 */ /* 0x000fe200078e00ff */
[----:B------:R-:W-:Y:S02]  /*0be0*/  SHF.L.U32 R29, R24, 0x10, RZ ;  /* 0x00000010181d7819 */ /* 0x000fe400000006ff */
        /* <DEDUP_REMOVED lines=15> */
[----:B------:R-:W-:Y:S02]  /*0ce0*/  FADD.FTZ R43, R51, R24 ;  /* 0x00000018332b7221 */ /* 0x000fe40000010000 */
[----:B------:R-:W-:Y:S01]  /*0cf0*/  FADD.FTZ R39, R47, R26 ;  /* 0x0000001a2f277221 */ /* 0x000fe20000010000 */
[----:B------:R-:W-:Y:S06]  /*0d00*/  BRA `(.L_x_4038) ;  /* 0x0000000400107947 */ /* 0x000fec0003800000 */
.L_x_4036:
[----:B------:R-:W-:-:S04]  /*0d10*/  UISETP.NE.U32.AND UP0, UPT, UR10, URZ, UPT ;  /* 0x000000ff0a00728c */ /* 0x000fc8000bf05070 */
[----:B------:R-:W-:-:S09]  /*0d20*/  UISETP.NE.AND.EX UP0, UPT, UR11, URZ, UPT, UP0 ;  /* 0x000000ff0b00728c */ /* 0x000fd2000bf05300 */
[----:B------:R-:W-:Y:S05]  /*0d30*/  BRA.U UP0, `(.L_x_4039) ;  /* 0x0000000100747547 */ /* 0x000fea000b800000 */
[----:B-----5:R-:W-:Y:S01]  /*0d40*/  PRMT R32, R24, 0x7632, R32 ;  /* 0x0000763218207816 */ /* 0x020fe20000000020 */
[----:B------:R-:W-:Y:S01]  /*0d50*/  IMAD.U32 R35, R26, 0x10000, RZ ;  /* 0x000100001a237824 */ /* 0x000fe200078e00ff */
[----:B------:R-:W-:Y:S01]  /*0d60*/  SHF.L.U32 R33, R24, 0x10, RZ ;  /* 0x0000001018217819 */ /* 0x000fe200000006ff */
[----:B------:R-:W-:Y:S01]  /*0d70*/  IMAD.U32 R28, R28, 0x10000, RZ ;  /* 0x000100001c1c7824 */ /* 0x000fe200078e00ff */
[----:B------:R-:W-:Y:S02]  /*0d80*/  PRMT R34, R26, 0x7632, R34 ;  /* 0x000076321a227816 */ /* 0x000fe40000000022 */
[----:B------:R-:W-:Y:S02]  /*0d90*/  PRMT R24, R25, 0x7632, R24 ;  /* 0x0000763219187816 */ /* 0x000fe40000000018 */
[C---:B------:R-:W-:Y:S01]  /*0da0*/  PRMT R26, R27.reuse, 0x7632, R26 ;  /* 0x000076321b1a7816 */ /* 0x040fe2000000001a */
[----:B------:R-:W-:Y:S01]  /*0db0*/  IMAD.U32 R27, R27, 0x10000, RZ ;  /* 0x000100001b1b7824 */ /* 0x000fe200078e00ff */
        /* <DEDUP_REMOVED lines=21> */
.L_x_4039:
[----:B-----5:R-:W-:Y:S01]  /*0f10*/  PRMT R32, R24, 0x7632, R32 ;  /* 0x0000763218207816 */ /* 0x020fe20000000020 */
[----:B------:R-:W-:Y:S01]  /*0f20*/  IMAD.U32 R39, R28, 0x10000, RZ ;  /* 0x000100001c277824 */ /* 0x000fe200078e00ff */
[C---:B------:R-:W-:Y:S02]  /*0f30*/  PRMT R33, R25.reuse, 0x7632, R33 ;  /* 0x0000763219217816 */ /* 0x040fe40000000021 */
[----:B------:R-:W-:Y:S02]  /*0f40*/  SHF.L.U32 R34, R25, 0x10, RZ ;  /* 0x0000001019227819 */ /* 0x000fe400000006ff */
[----:B------:R-:W-:Y:S02]  /*0f50*/  SHF.L.U32 R24, R24, 0x10, RZ ;  /* 0x0000001018187819 */ /* 0x000fe400000006ff */
[----:B------:R-:W-:Y:S02]  /*0f60*/  SHF.L.U32 R25, R52, 0x10, RZ ;  /* 0x0000001034197819 */ /* 0x000fe400000006ff */
[C---:B------:R-:W-:Y:S01]  /*0f70*/  PRMT R36, R26.reuse, 0x7632, R36 ;  /* 0x000076321a247816 */ /* 0x040fe20000000024 */
[----:B------:R-:W-:Y:S01]  /*0f80*/  IMAD.U32 R26, R26, 0x10000, RZ ;  /* 0x000100001a1a7824 */ /* 0x000fe200078e00ff */
[C---:B------:R-:W-:Y:S01]  /*0f90*/  PRMT R38, R27.reuse, 0x7632, R38 ;  /* 0x000076321b267816 */ /* 0x040fe20000000026 */
[----:B------:R-:W-:Y:S01]  /*0fa0*/  FADD.FTZ R25, R24, R25 ;  /* 0x0000001918197221 */ /* 0x000fe20000010000 */
        /* <DEDUP_REMOVED lines=26> */
.L_x_4038:
[----:B------:R-:W0:Y:S01]  /*1150*/  LDC.64 R118, c[0x0][0x3a8] ;  /* 0x0000ea00ff767b82 */ /* 0x000e220000000a00 */
[----:B------:R-:W-:-:S05]  /*1160*/  IADD3 R121, PT, PT, R120, 0x80, RZ ;  /* 0x0000008078797810 */ /* 0x000fca0007ffe0ff */
[----:B------:R-:W-:Y:S02]  /*1170*/  IMAD.WIDE.U32 R30, R121, 0x10, R94 ;  /* 0x00000010791e7825 */ /* 0x000fe400078e005e */
[----:B------:R-:W2:Y:S08]  /*1180*/  @P0 LDC.64 R26, c[0x0][0x398] ;  /* 0x0000e600ff1a0b82 */ /* 0x000eb00000000a00 */
[----:B------:R-:W3:Y:S01]  /*1190*/  @P1 LDC.64 R28, c[0x0][0x3a0] ;  /* 0x0000e800ff1c1b82 */ /* 0x000ee20000000a00 */
[----:B0-----:R-:W-:-:S05]  /*11a0*/  IMAD.WIDE.U32 R24, R120, 0x20, R118 ;  /* 0x0000002078187825 */ /* 0x001fca00078e0076 */
[----:B------:R-:W-:Y:S01]  /*11b0*/  STG.E.128 desc[UR6][R24.64], R40 ;  /* 0x0000002818007986 */ /* 0x000fe2000c101d06 */
[----:B--2---:R-:W-:-:S03]  /*11c0*/  @P0 IMAD.WIDE.U32 R26, R121, 0x10, R26 ;  /* 0x00000010791a0825 */ /* 0x004fc600078e001a */
[----:B------:R0:W-:Y:S04]  /*11d0*/  STG.E.128 desc[UR6][R24.64+0x10], R36 ;  /* 0x0000102418007986 */ /* 0x0001e8000c101d06 */
[----:B------:R2:W5:Y:S01]  /*11e0*/  @P0 LDG.E.128 R52, desc[UR6][R26.64] ;  /* 0x000000061a340981 */ /* 0x000562000c1e1d00 */
[----:B---3--:R-:W-:-:S05]  /*11f0*/  @P1 IMAD.WIDE.U32 R28, R121, 0x20, R28 ;  /* 0x00000020791c1825 */ /* 0x008fca00078e001c */
[----:B------:R2:W5:Y:S04]  /*1200*/  @P1 LDG.E.128 R48, desc[UR6][R28.64] ;  /* 0x000000061c301981 */ /* 0x000568000c1e1d00 */
[----:B------:R2:W5:Y:S04]  /*1210*/  @P1 LDG.E.128 R44, desc[UR6][R28.64+0x10] ;  /* 0x000010061c2c1981 */ /* 0x000568000c1e1d00 */
[----:B0-----:R2:W5:Y:S01]  /*1220*/  LDG.E.128 R24, desc[UR6][R30.64] ;  /* 0x000000061e187981 */ /* 0x001562000c1e1d00 */
[----:B------:R-:W-:Y:S05]  /*1230*/  @!P0 BRA `(.L_x_4040) ;  /* 0x00000004002c8947 */ /* 0x000fea0003800000 */
[----:B------:R-:W-:Y:S05]  /*1240*/  @!P1 BRA `(.L_x_4041) ;  /* 0x0000000000a49947 */ /* 0x000fea0003800000 */
[----:B--2--5:R-:W-:Y:S01]  /*1250*/  PRMT R28, R24, 0x7632, R28 ;  /* 0x00007632181c7816 */ /* 0x024fe2000000001c */
[C---:B------:R-:W-:Y:S01]  /*1260*/  IMAD.U32 R30, R25.reuse, 0x10000, RZ ;  /* 0x00010000191e7824 */ /* 0x040fe200078e00ff */
[----:B------:R-:W-:Y:S01]  /*1270*/  PRMT R29, R25, 0x7632, R29 ;  /* 0x00007632191d7816 */ /* 0x000fe2000000001d */
[----:B------:R-:W-:Y:S01]  /*1280*/  IMAD.U32 R33, R54, 0x10000, RZ ;  /* 0x0001000036217824 */ /* 0x000fe200078e00ff */
[----:B------:R-:W-:Y:S02]  /*1290*/  PRMT R32, R26, 0x7632, R32 ;  /* 0x000076321a207816 */ /* 0x000fe40000000020 */
[----:B------:R-:W-:Y:S02]  /*12a0*/  SHF.L.U32 R24, R24, 0x10, RZ ;  /* 0x0000001018187819 */ /* 0x000fe400000006ff */
[----:B------:R-:W-:Y:S02]  /*12b0*/  SHF.L.U32 R26, R26, 0x10, RZ ;  /* 0x000000101a1a7819 */ /* 0x000fe400000006ff */
[----:B------:R-:W-:-:S02]  /*12c0*/  SHF.L.U32 R25, R52, 0x10, RZ ;  /* 0x0000001034197819 */ /* 0x000fc400000006ff */
[----:B------:R-:W-:Y:S01]  /*12d0*/  SHF.L.U32 R31, R53, 0x10, RZ ;  /* 0x00000010351f7819 */ /* 0x000fe200000006ff */
[----:B------:R-:W-:Y:S01]  /*12e0*/  FADD.FTZ R33, R33, R26 ;  /* 0x0000001a21217221 */ /* 0x000fe20000010000 */
[----:B------:R-:W-:Y:S01]  /*12f0*/  PRMT R34, R27, 0x7632, R34 ;  /* 0x000076321b227816 */ /* 0x000fe20000000022 */
[--C-:B------:R-:W-:Y:S01]  /*1300*/  FADD.FTZ R25, R25, R24.reuse ;  /* 0x0000001819197221 */ /* 0x100fe20000010000 */
[----:B------:R-:W-:Y:S01]  /*1310*/  PRMT R24, R52, 0x7632, R24 ;  /* 0x0000763234187816 */ /* 0x000fe20000000018 */
[----:B------:R-:W-:Y:S01]  /*1320*/  FADD.FTZ R31, R31, R30 ;  /* 0x0000001e1f1f7221 */ /* 0x000fe20000010000 */
[----:B------:R-:W-:Y:S02]  /*1330*/  PRMT R26, R53, 0x7632, R26 ;  /* 0x00007632351a7816 */ /* 0x000fe4000000001a */
[----:B------:R-:W-:Y:S02]  /*1340*/  PRMT R30, R54, 0x7632, R30 ;  /* 0x00007632361e7816 */ /* 0x000fe4000000001e */
[----:B------:R-:W-:-:S02]  /*1350*/  PRMT R93, R55, 0x7632, R93 ;  /* 0x00007632375d7816 */ /* 0x000fc4000000005d */
[----:B------:R-:W-:Y:S01]  /*1360*/  SHF.L.U32 R92, R27, 0x10, RZ ;  /* 0x000000101b5c7819 */ /* 0x000fe200000006ff */
[----:B------:R-:W-:Y:S01]  /*1370*/  IMAD.U32 R27, R24, 0x10000, RZ ;  /* 0x00010000181b7824 */ /* 0x000fe200078e00ff */
        /* <DEDUP_REMOVED lines=22> */
.L_x_4041:
[----:B--2--5:R-:W-:Y:S01]  /*14e0*/  PRMT R29, R24, 0x7632, R29 ;  /* 0x00007632181d7816 */ /* 0x024fe2000000001d */
[C---:B------:R-:W-:Y:S01]  /*14f0*/  IMAD.U32 R34, R25.reuse, 0x10000, RZ ;  /* 0x0001000019227824 */ /* 0x040fe200078e00ff */
[----:B------:R-:W-:Y:S01]  /*1500*/  PRMT R30, R25, 0x7632, R30 ;  /* 0x00007632191e7816 */ /* 0x000fe2000000001e */
[----:B------:R-:W-:Y:S01]  /*1510*/  IMAD.U32 R35, R54, 0x10000, RZ ;  /* 0x0001000036237824 */ /* 0x000fe200078e00ff */
[----:B------:R-:W-:Y:S02]  /*1520*/  SHF.L.U32 R24, R24, 0x10, RZ ;  /* 0x0000001018187819 */ /* 0x000fe400000006ff */
[----:B------:R-:W-:Y:S02]  /*1530*/  PRMT R33, R26, 0x7632, R33 ;  /* 0x000076321a217816 */ /* 0x000fe40000000021 */
[----:B------:R-:W-:Y:S02]  /*1540*/  SHF.L.U32 R25, R52, 0x10, RZ ;  /* 0x0000001034197819 */ /* 0x000fe400000006ff */
[----:B------:R-:W-:-:S02]  /*1550*/  SHF.L.U32 R26, R26, 0x10, RZ ;  /* 0x000000101a1a7819 */ /* 0x000fc400000006ff */
[----:B------:R-:W-:Y:S01]  /*1560*/  SHF.L.U32 R31, R53, 0x10, RZ ;  /* 0x00000010351f7819 */ /* 0x000fe200000006ff */
[--C-:B------:R-:W-:Y:S01]  /*1570*/  FADD.FTZ R32, R25, R24.reuse ;  /* 0x0000001819207221 */ /* 0x100fe20000010000 */
[----:B------:R-:W-:Y:S01]  /*1580*/  PRMT R24, R52, 0x7632, R24 ;  /* 0x0000763234187816 */ /* 0x000fe20000000018 */
[----:B------:R-:W-:Y:S01]  /*1590*/  FADD.FTZ R28, R35, R26 ;  /* 0x0000001a231c7221 */ /* 0x000fe20000010000 */
[----:B------:R-:W-:Y:S01]  /*15a0*/  PRMT R93, R27, 0x7632, R93 ;  /* 0x000076321b5d7816 */ /* 0x000fe2000000005d */
[----:B------:R-:W-:Y:S01]  /*15b0*/  FADD.FTZ R34, R31, R34 ;  /* 0x000000221f227221 */ /* 0x000fe20000010000 */
[----:B------:R-:W-:Y:S01]  /*15c0*/  SHF.L.U32 R116, R27, 0x10, RZ ;  /* 0x000000101b747819 */ /* 0x000fe200000006ff */
[----:B------:R-:W-:Y:S01]  /*15d0*/  IMAD.U32 R24, R24, 0x10000, RZ ;  /* 0x0001000018187824 */ /* 0x000fe200078e00ff */
[----:B------:R-:W-:Y:S02]  /*15e0*/  PRMT R26, R54, 0x7632, R26 ;  /* 0x00007632361a7816 */ /* 0x000fe4000000001a */
[----:B------:R-:W-:-:S02]  /*15f0*/  PRMT R25, R53, 0x7632, R25 ;  /* 0x0000763235197816 */ /* 0x000fc40000000019 */
        /* <DEDUP_REMOVED lines=12> */
[----:B------:R-:W-:-:S04]  /*16c0*/  FADD.FTZ R35, R92, R25 ;  /* 0x000000195c237221 */ /* 0x000fc80000010000 */
[----:B------:R-:W-:Y:S01]  /*16d0*/  FADD.FTZ R31, R122, R27 ;  /* 0x0000001b7a1f7221 */ /* 0x000fe20000010000 */
[----:B------:R-:W-:Y:S06]  /*16e0*/  BRA `(.L_x_4042) ;  /* 0x0000000000887947 */ /* 0x000fec0003800000 */
.L_x_4040:
[----:B------:R-:W-:Y:S05]  /*16f0*/  @!P1 BRA `(.L_x_4043) ;  /* 0x0000000000549947 */ /* 0x000fea0003800000 */
[----:B--2--5:R-:W-:Y:S02]  /*1700*/  PRMT R28, R24, 0x7632, R28 ;  /* 0x00007632181c7816 */ /* 0x024fe4000000001c */
[C---:B------:R-:W-:Y:S01]  /*1710*/  PRMT R30, R25.reuse, 0x7632, R30 ;  /* 0x00007632191e7816 */ /* 0x040fe2000000001e */
[----:B------:R-:W-:Y:S01]  /*1720*/  IMAD.U32 R25, R25, 0x10000, RZ ;  /* 0x0001000019197824 */ /* 0x000fe200078e00ff */
[----:B------:R-:W-:Y:S02]  /*1730*/  PRMT R31, R26, 0x7632, R31 ;  /* 0x000076321a1f7816 */ /* 0x000fe4000000001f */
[C---:B------:R-:W-:Y:S01]  /*1740*/  PRMT R32, R27.reuse, 0x7632, R32 ;  /* 0x000076321b207816 */ /* 0x040fe20000000020 */
[----:B------:R-:W-:Y:S01]  /*1750*/  FADD.FTZ R34, R50, R25 ;  /* 0x0000001932227221 */ /* 0x000fe20000010000 */
        /* <DEDUP_REMOVED lines=15> */
.L_x_4043:
[C---:B-----5:R-:W-:Y:S01]  /*1850*/  PRMT R35, R25.reuse, 0x7632, R35 ;  /* 0x0000763219237816 */ /* 0x060fe20000000023 */
[----:B------:R-:W-:Y:S01]  /*1860*/  IMAD.U32 R34, R25, 0x10000, RZ ;  /* 0x0001000019227824 */ /* 0x000fe200078e00ff */
[----:B------:R-:W-:Y:S02]  /*1870*/  PRMT R33, R24, 0x7632, R33 ;  /* 0x0000763218217816 */ /* 0x000fe40000000021 */
[----:B--2---:R-:W-:Y:S01]  /*1880*/  PRMT R29, R26, 0x7632, R29 ;  /* 0x000076321a1d7816 */ /* 0x004fe2000000001d */
        /* <DEDUP_REMOVED lines=8> */
.L_x_4042:
[----:B------:R-:W0:Y:S01]  /*1910*/  @P1 LDC.64 R92, c[0x0][0x3a0] ;  /* 0x0000e800ff5c1b82 */ /* 0x000e220000000a00 */
[----:B------:R-:W-:Y:S01]  /*1920*/  IADD3 R122, PT, PT, R120, 0x100, RZ ;  /* 0x00000100787a7810 */ /* 0x000fe20007ffe0ff */
[----:B------:R-:W-:-:S04]  /*1930*/  IMAD.WIDE.U32 R24, R121, 0x20, R118 ;  /* 0x0000002079187825 */ /* 0x000fc800078e0076 */
[C---:B------:R-:W-:Y:S01]  /*1940*/  IMAD.WIDE.U32 R94, R122.reuse, 0x10, R94 ;  /* 0x000000107a5e7825 */ /* 0x040fe200078e005e */
[----:B------:R2:W-:Y:S01]  /*1950*/  STG.E.128 desc[UR6][R24.64], R32 ;  /* 0x0000002018007986 */ /* 0x0005e2000c101d06 */
[----:B------:R-:W3:Y:S03]  /*1960*/  @P0 LDC.64 R26, c[0x0][0x398] ;  /* 0x0000e600ff1a0b82 */ /* 0x000ee60000000a00 */
[----:B------:R2:W-:Y:S01]  /*1970*/  STG.E.128 desc[UR6][R24.64+0x10], R28 ;  /* 0x0000101c18007986 */ /* 0x0005e2000c101d06 */
[----:B0-----:R-:W-:-:S05]  /*1980*/  @P1 IMAD.WIDE.U32 R92, R122, 0x20, R92 ;  /* 0x000000207a5c1825 */ /* 0x001fca00078e005c */
[----:B------:R2:W5:Y:S01]  /*1990*/  @P1 LDG.E.128 R48, desc[UR6][R92.64] ;  /* 0x000000065c301981 */ /* 0x000562000c1e1d00 */
[----:B---3--:R-:W-:-:S03]  /*19a0*/  @P0 IMAD.WIDE.U32 R26, R122, 0x10, R26 ;  /* 0x000000107a1a0825 */ /* 0x008fc600078e001a */
[----:B------:R2:W5:Y:S04]  /*19b0*/  @P1 LDG.E.128 R44, desc[UR6][R92.64+0x10] ;  /* 0x000010065c2c1981 */ /* 0x000568000c1e1d00 */
[----:B------:R2:W5:Y:S04]  /*19c0*/  @P0 LDG.E.128 R52, desc[UR6][R26.64] ;  /* 0x000000061a340981 */ /* 0x000568000c1e1d00 */
[----:B------:R-:W5:Y:S01]  /*19d0*/  LDG.E.128 R92, desc[UR6][R94.64] ;  /* 0x000000065e5c7981 */ /* 0x000f62000c1e1d00 */
[----:B------:R-:W-:Y:S05]  /*19e0*/  @!P0 BRA `(.L_x_4044) ;  /* 0x00000004002c8947 */ /* 0x000fea0003800000 */
[----:B------:R-:W-:Y:S05]  /*19f0*/  @!P1 BRA `(.L_x_4045) ;  /* 0x0000000000a49947 */ /* 0x000fea0003800000 */
[C---:B-----5:R-:W-:Y:S01]  /*1a00*/  PRMT R116, R94.reuse, 0x7632, R116 ;  /* 0x000076325e747816 */ /* 0x060fe20000000074 */
[----:B------:R-:W-:Y:S01]  /*1a10*/  IMAD.U32 R134, R53, 0x10000, RZ ;  /* 0x0001000035867824 */ /* 0x000fe200078e00ff */
[----:B------:R-:W-:Y:S02]  /*1a20*/  SHF.L.U32 R94, R94, 0x10, RZ ;  /* 0x000000105e5e7819 */ /* 0x000fe400000006ff */
[----:B------:R-:W-:Y:S02]  /*1a30*/  SHF.L.U32 R117, R54, 0x10, RZ ;  /* 0x0000001036757819 */ /* 0x000fe400000006ff */
[C---:B--2---:R-:W-:Y:S01]  /*1a40*/  PRMT R24, R92.reuse, 0x7632, R24 ;  /* 0x000076325c187816 */ /* 0x044fe20000000018 */
[----:B------:R-:W-:Y:S01]  /*1a50*/  IMAD.U32 R92, R92, 0x10000, RZ ;  /* 0x000100005c5c7824 */ /* 0x000fe200078e00ff */
[----:B------:R-:W-:Y:S01]  /*1a60*/  SHF.L.U32 R27, R52, 0x10, RZ ;  /* 0x00000010341b7819 */ /* 0x000fe200000006ff */
[--C-:B------:R-:W-:Y:S01]  /*1a70*/  FADD.FTZ R117, R117, R94.reuse ;  /* 0x0000005e75757221 */ /* 0x100fe20000010000 */
        /* <DEDUP_REMOVED lines=10> */
[----:B------:R-:W-:Y:S01]  /*1b20*/  SHF.L.U32 R135, R55, 0x10, RZ ;  /* 0x0000001037877819 */ /* 0x000fe200000006ff */
[----:B------:R-:W-:Y:S01]  /*1b30*/  FADD.FTZ R93, R134, R93 ;  /* 0x0000005d865d7221 */ /* 0x000fe20000010000 */
[----:B------:R-:W-:-:S02]  /*1b40*/  SHF.L.U32 R123, R94, 0x10, RZ ;  /* 0x000000105e7b7819 */ /* 0x000fc400000006ff */
[----:B------:R-:W-:Y:S02]  /*1b50*/  SHF.L.U32 R25, R25, 0x10, RZ ;  /* 0x0000001019197819 */ /* 0x000fe400000006ff */
        /* <DEDUP_REMOVED lines=19> */
.L_x_4045:
[C---:B-----5:R-:W-:Y:S01]  /*1c90*/  PRMT R116, R92.reuse, 0x7632, R116 ;  /* 0x000076325c747816 */ /* 0x060fe20000000074 */
[----:B--2---:R-:W-:Y:S01]  /*1ca0*/  IMAD.U32 R24, R92, 0x10000, RZ ;  /* 0x000100005c187824 */ /* 0x004fe200078e00ff */
[----:B------:R-:W-:Y:S01]  /*1cb0*/  PRMT R117, R93, 0x7632, R117 ;  /* 0x000076325d757816 */ /* 0x000fe20000000075 */
[----:B------:R-:W-:Y:S01]  /*1cc0*/  IMAD.U32 R27, R53, 0x10000, RZ ;  /* 0x00010000351b7824 */ /* 0x000fe200078e00ff */
[----:B------:R-:W-:Y:S01]  /*1cd0*/  SHF.L.U32 R26, R93, 0x10, RZ ;  /* 0x000000105d1a7819 */ /* 0x000fe200000006ff */
[----:B------:R-:W-:Y:S01]  /*1ce0*/  IMAD.U32 R116, R116, 0x10000, RZ ;  /* 0x0001000074747824 */ /* 0x000fe200078e00ff */
[----:B------:R-:W-:Y:S02]  /*1cf0*/  SHF.L.U32 R92, R94, 0x10, RZ ;  /* 0x000000105e5c7819 */ /* 0x000fe400000006ff */
        /* <DEDUP_REMOVED lines=10> */
[----:B------:R-:W-:Y:S02]  /*1da0*/  PRMT R93, R54, 0x7632, R93 ;  /* 0x00007632365d7816 */ /* 0x000fe4000000005d */
        /* <DEDUP_REMOVED lines=12> */
[----:B------:R-:W-:-:S03]  /*1e70*/  FADD.FTZ R93, R134, R93 ;  /* 0x0000005d865d7221 */ /* 0x000fc60000010000 */
[----:B------:R-:W-:Y:S01]  /*1e80*/  FADD.FTZ R95, R138, R95 ;  /* 0x0000005f8a5f7221 */ /* 0x000fe20000010000 */
[----:B------:R-:W-:Y:S06]  /*1e90*/  BRA `(.L_x_4046) ;  /* 0x0000000000887947 */ /* 0x000fec0003800000 */
.L_x_4044:
[----:B------:R-:W-:Y:S05]  /*1ea0*/  @!P1 BRA `(.L_x_4047) ;  /* 0x0000000000549947 */ /* 0x000fea0003800000 */
[C---:B--2--5:R-:W-:Y:S01]  /*1eb0*/  PRMT R24, R92.reuse, 0x7632, R24 ;  /* 0x000076325c187816 */ /* 0x064fe20000000018 */
[----:B------:R-:W-:Y:S01]  /*1ec0*/  IMAD.U32 R25, R92, 0x10000, RZ ;  /* 0x000100005c197824 */ /* 0x000fe200078e00ff */
[----:B------:R-:W-:Y:S02]  /*1ed0*/  PRMT R26, R93, 0x7632, R26 ;  /* 0x000076325d1a7816 */ /* 0x000fe4000000001a */
[----:B------:R-:W-:Y:S01]  /*1ee0*/  PRMT R27, R94, 0x7632, R27 ;  /* 0x000076325e1b7816 */ /* 0x000fe2000000001b */
[----:B------:R-:W-:Y:S01]  /*1ef0*/  IMAD.U32 R116, R24, 0x10000, RZ ;  /* 0x0001000018747824 */ /* 0x000fe200078e00ff */
[----:B------:R-:W-:Y:S01]  /*1f00*/  PRMT R92, R95, 0x7632, R92 ;  /* 0x000076325f5c7816 */ /* 0x000fe2000000005c */
        /* <DEDUP_REMOVED lines=14> */
[----:B------:R-:W-:Y:S06]  /*1ff0*/  BRA `(.L_x_4046) ;  /* 0x0000000000307947 */ /* 0x000fec0003800000 */
.L_x_4047:
[C---:B--2--5:R-:W-:Y:S01]  /*2000*/  PRMT R25, R92.reuse, 0x7632, R25 ;  /* 0x000076325c197816 */ /* 0x064fe20000000019 */
[----:B------:R-:W-:Y:S01]  /*2010*/  IMAD.U32 R24, R92, 0x10000, RZ ;  /* 0x000100005c187824 */ /* 0x000fe200078e00ff */
[----:B------:R-:W-:Y:S02]  /*2020*/  PRMT R27, R93, 0x7632, R27 ;  /* 0x000076325d1b7816 */ /* 0x000fe4000000001b */
[C---:B------:R-:W-:Y:S01]  /*2030*/  PRMT R116, R94.reuse, 0x7632, R116 ;  /* 0x000076325e747816 */ /* 0x040fe20000000074 */
        /* <DEDUP_REMOVED lines=8> */
.L_x_4046:
[----:B------:R-:W-:Y:S01]  /*20c0*/  FADD.FTZ R116, RZ, R40 ;  /* 0x00000028ff747221 */ /* 0x000fe20000010000 */
[----:B------:R-:W-:Y:S01]  /*20d0*/  IMAD.WIDE.U32 R118, R122, 0x20, R118 ;  /* 0x000000207a767825 */ /* 0x000fe200078e0076 */
[----:B------:R-:W-:Y:S01]  /*20e0*/  ISETP.NE.AND P1, PT, R164, RZ, PT ;  /* 0x000000ffa400720c */ /* 0x000fe20003f25270 */
[----:B------:R-:W-:Y:S02]  /*20f0*/  BSSY.RECONVERGENT B0, `(.L_x_4048) ;  /* 0x0000067000007945 */ /* 0x000fe40003800200 */
[----:B------:R-:W-:Y:S01]  /*2100*/  FADD.FTZ R117, R116, R41 ;  /* 0x0000002974757221 */ /* 0x000fe20000010000 */
[----:B------:R-:W-:Y:S03]  /*2110*/  STG.E.128 desc[UR6][R118.64], R24 ;  /* 0x0000001876007986 */ /* 0x000fe6000c101d06 */
[----:B------:R-:W-:Y:S01]  /*2120*/  FADD.FTZ R116, R117, R42 ;  /* 0x0000002a75747221 */ /* 0x000fe20000010000 */
[----:B------:R-:W-:Y:S03]  /*2130*/  STG.E.128 desc[UR6][R118.64+0x10], R92 ;  /* 0x0000105c76007986 */ /* 0x000fe6000c101d06 */
        /* <DEDUP_REMOVED lines=98> */
.L_x_4049:
[----:B-1----:R-:W-:Y:S05]  /*2760*/  BSYNC.RECONVERGENT B0 ;  /* 0x0000000000007941 */ /* 0x002fea0003800200 */
.L_x_4048:
[----:B------:R-:W-:Y:S01]  /*2770*/  ISETP.GT.U32.AND P1, PT, R164, 0x3, PT ;  /* 0x00000003a400780c */ /* 0x000fe20003f24070 */
[----:B------:R-:W-:Y:S01]  /*2780*/  BAR.SYNC.DEFER_BLOCKING 0x0 ;  /* 0x0000000000007b1d */ /* 0x000fe20000010000 */
[----:B------:R-:W-:Y:S01]  /*2790*/  PLOP3.LUT P4, PT, PT, PT, UP1, 0x80, 0x8 ;  /* 0x000000000008781c */ /* 0x000fe20003f8f018 */
[----:B------:R-:W-:Y:S01]  /*27a0*/  HFMA2 R119, -RZ, RZ, 0, 0 ;  /* 0x00000000ff777431 */ /* 0x000fe200000001ff */
[----:B------:R-:W-:Y:S01]  /*27b0*/  PLOP3.LUT P3, PT, PT, PT, PT, 0x8, 0x80 ;  /* 0x000000000080781c */ /* 0x000fe20003f6e170 */
[----:B------:R-:W-:Y:S01]  /*27c0*/  IMAD.U32 R140, R79, 0x10000, RZ ;  /* 0x000100004f8c7824 */ /* 0x000fe200078e00ff */
[----:B------:R-:W-:-:S03]  /*27d0*/  SHF.L.U32 R142, R14, 0x10, RZ ;  /* 0x000000100e8e7819 */ /* 0x000fc600000006ff */
[----:B------:R-:W1:Y:S01]  /*27e0*/  LDC.64 R144, c[0x0][0x428] ;  /* 0x00010a00ff907b82 */ /* 0x000e620000000a00 */
[----:B------:R-:W-:Y:S01]  /*27f0*/  SHF.L.U32 R147, R63, 0x10, RZ ;  /* 0x000000103f937819 */ /* 0x000fe200000006ff */
[----:B------:R-:W-:Y:S01]  /*2800*/  IMAD.U32 R148, R103, 0x10000, RZ ;  /* 0x0001000067947824 */ /* 0x000fe200078e00ff */
[----:B------:R-:W-:Y:S01]  /*2810*/  SHF.L.U32 R150, R83, 0x10, RZ ;  /* 0x0000001053967819 */ /* 0x000fe200000006ff */
[----:B------:R-:W-:Y:S01]  /*2820*/  UPLOP3.LUT UP1, UPT, UPT, UPT, UP1, 0x40, 0x4 ;  /* 0x000000000004789c */ /* 0x000fe20003f2e810 */
[----:B------:R-:W-:Y:S01]  /*2830*/  SHF.L.U32 R146, R71, 0x10, RZ ;  /* 0x0000001047927819 */ /* 0x000fe200000006ff */
[----:B0-----:R-:W0:Y:S01]  /*2840*/  @!P1 S2R R117, SR_CgaCtaId ;  /* 0x0000000000759919 */ /* 0x001e220000008800 */
[----:B------:R-:W-:Y:S02]  /*2850*/  @!P1 PLOP3.LUT P3, PT, P4, PT, PT, 0x80, 0x8 ;  /* 0x000000000008981c */ /* 0x000fe4000276f070 */
[----:B------:R-:W-:Y:S02]  /*2860*/  @!P1 MOV R116, 0x400 ;  /* 0x0000040000749802 */ /* 0x000fe40000000f00 */
[----:B------:R-:W-:-:S02]  /*2870*/  @!P1 MOV R119, 0x300 ;  /* 0x0000030000779802 */ /* 0x000fc40000000f00 */
[----:B------:R-:W-:-:S03]  /*2880*/  SHF.L.U32 R149, R162, 0x10, RZ ;  /* 0x00000010a2957819 */ /* 0x000fc600000006ff */
[----:B------:R-:W2:Y:S01]  /*2890*/  SHFL.DOWN PT, R132, R119, 0x2, 0x1f ;  /* 0x08401f0077847f89 */ /* 0x000ea200000e0000 */
[----:B0-----:R-:W-:Y:S02]  /*28a0*/  @!P1 LEA R123, R117, R116, 0x18 ;  /* 0x00000074757b9211 */ /* 0x001fe400078ec0ff */
[----:B------:R-:W-:Y:S01]  /*28b0*/  CS2R R116, SRZ ;  /* 0x0000000000747805 */ /* 0x000fe2000001ff00 */
[----:B--2---:R-:W-:Y:S01]  /*28c0*/  IMAD.IADD R133, R132, 0x1, R119 ;  /* 0x0000000184857824 */ /* 0x004fe200078e0277 */
[----:B------:R-:W-:Y:S01]  /*28d0*/  I2FP.F32.S32 R132, R132 ;  /* 0x0000008400847245 */ /* 0x000fe20000201400 */
[----:B------:R-:W-:-:S03]  /*28e0*/  @P3 VIADD R123, R123, 0x20 ;  /* 0x000000207b7b3836 */ /* 0x000fc60000000000 */
[----:B------:R-:W-:Y:S01]  /*28f0*/  I2FP.F32.S32 R118, R133 ;  /* 0x0000008500767245 */ /* 0x000fe20000201400 */
[----:B------:R-:W0:Y:S01]  /*2900*/  SHFL.DOWN PT, R138, R133, 0x1, 0x1f ;  /* 0x08201f00858a7f89 */ /* 0x000e2200000e0000 */
[----:B------:R-:W-:Y:S02]  /*2910*/  @!P1 LEA R123, R164, R123, 0x3 ;  /* 0x0000007ba47b9211 */ /* 0x000fe400078e18ff */
[----:B------:R-:W2:Y:S03]  /*2920*/  MUFU.RCP R135, R118 ;  /* 0x0000007600877308 */ /* 0x000ea60000001000 */
[----:B------:R3:W4:Y:S01]  /*2930*/  @!P1 LDS.64 R116, [R123] ;  /* 0x000000007b749984 */ /* 0x0007220000000a00 */
[----:B------:R-:W-:Y:S02]  /*2940*/  ISETP.NE.AND P1, PT, R163, RZ, PT ;  /* 0x000000ffa300720c */ /* 0x000fe40003f25270 */
[----:B---3--:R-:W-:-:S02]  /*2950*/  I2FP.F32.U32 R123, R119 ;  /* 0x00000077007b7245 */ /* 0x008fc40000201000 */
[-C--:B0-----:R-:W-:Y:S02]  /*2960*/  IADD3 R133, PT, PT, R133, R138.reuse, RZ ;  /* 0x0000008a85857210 */ /* 0x081fe40007ffe0ff */
[----:B------:R-:W-:Y:S02]  /*2970*/  I2FP.F32.S32 R138, R138 ;  /* 0x0000008a008a7245 */ /* 0x000fe40000201400 */
[----:B------:R-:W-:-:S06]  /*2980*/  I2FP.F32.S32 R133, R133 ;  /* 0x0000008500857245 */ /* 0x000fcc0000201400 */
[----:B------:R-:W0:Y:S01]  /*2990*/  MUFU.RCP R133, R133 ;  /* 0x0000008500857308 */ /* 0x000e220000001000 */
[----:B----4-:R-:W3:Y:S04]  /*29a0*/  SHFL.DOWN PT, R131, R116, 0x2, 0x1f ;  /* 0x08401f0074837f89 */ /* 0x010ee800000e0000 */
[----:B------:R-:W4:Y:S01]  /*29b0*/  SHFL.DOWN PT, R134, R117, 0x2, 0x1f ;  /* 0x08401f0075867f89 */ /* 0x000f2200000e0000 */
[C---:B---3--:R-:W-:Y:S01]  /*29c0*/  FMUL.FTZ R136, R131.reuse, R132 ;  /* 0x0000008483887220 */ /* 0x048fe20000410000 */
[----:B------:R-:W-:-:S03]  /*29d0*/  FADD.FTZ R131, -R131, R116 ;  /* 0x0000007483837221 */ /* 0x000fc60000010100 */
[----:B------:R-:W-:Y:S01]  /*29e0*/  FFMA.FTZ R136, R123, R116, R136 ;  /* 0x000000747b887223 */ /* 0x000fe20000010088 */
[----:B------:R-:W-:Y:S01]  /*29f0*/  FMUL.FTZ R131, R131, R131 ;  /* 0x0000008383837220 */ /* 0x000fe20000410000 */
[----:B----4-:R-:W-:Y:S02]  /*2a00*/  FADD.FTZ R134, R134, R117 ;  /* 0x0000007586867221 */ /* 0x010fe40000010000 */
[----:B--2---:R-:W-:Y:S01]  /*2a10*/  FMUL.FTZ R119, R135, R136 ;  /* 0x0000008887777220 */ /* 0x004fe20000410000 */
[----:B------:R-:W-:Y:S01]  /*2a20*/  FMUL.FTZ R131, R131, R123 ;  /* 0x0000007b83837220 */ /* 0x000fe20000410000 */
[----:B------:R-:W-:-:S03]  /*2a30*/  SHF.L.U32 R136, R104, 0x10, RZ ;  /* 0x0000001068887819 */ /* 0x000fc600000006ff */
[----:B------:R-:W2:Y:S01]  /*2a40*/  SHFL.DOWN PT, R116, R119, 0x1, 0x1f ;  /* 0x08201f0077747f89 */ /* 0x000ea200000e0000 */
[----:B------:R-:W-:-:S04]  /*2a50*/  FMUL.FTZ R131, R131, R132 ;  /* 0x0000008483837220 */ /* 0x000fc80000410000 */
[----:B------:R-:W-:Y:S01]  /*2a60*/  FFMA.FTZ R131, R135, R131, R134 ;  /* 0x0000008387837223 */ /* 0x000fe20000010086 */
[----:B------:R-:W-:Y:S01]  /*2a70*/  SHF.L.U32 R134, R88, 0x10, RZ ;  /* 0x0000001058867819 */ /* 0x000fe200000006ff */
[----:B------:R-:W-:-:S03]  /*2a80*/  IMAD.U32 R135, R3, 0x10000, RZ ;  /* 0x0001000003877824 */ /* 0x000fc600078e00ff */
        /* <DEDUP_REMOVED lines=11> */
[----:B------:R-:W-:Y:S01]  /*2b40*/  FFMA.FTZ R132, R133, R117, R132 ;  /* 0x0000007585847223 */ /* 0x000fe20000010084 */
[----:B------:R-:W-:-:S04]  /*2b50*/  SHF.L.U32 R133, R2, 0x10, RZ ;  /* 0x0000001002857819 */ /* 0x000fc800000006ff */
[----:B------:R-:W3:Y:S01]  /*2b60*/  @!P1 LDC.64 R116, c[0x0][0x3c0] ;  /* 0x0000f000ff749b82 */ /* 0x000ee20000000a00 */
[----:B------:R-:W0:Y:S01]  /*2b70*/  SHFL.IDX PT, R132, R132, RZ, 0x1f ;  /* 0x00001fff84847589 */ /* 0x000e2200000e0000 */
[C---:B--2---:R-:W-:Y:S01]  /*2b80*/  FMUL.FTZ R118, R139.reuse, R139 ;  /* 0x0000008b8b767220 */ /* 0x044fe20000410000 */
[----:B------:R-:W-:-:S04]  /*2b90*/  FSEL R119, R139, RZ, !P2 ;  /* 0x000000ff8b777208 */ /* 0x000fc80005000000 */
[----:B------:R-:W-:Y:S01]  /*2ba0*/  FSEL R123, R118, RZ, P2 ;  /* 0x000000ff767b7208 */ /* 0x000fe20001000000 */
[----:B------:R-:W-:Y:S01]  /*2bb0*/  FADD.FTZ R137, -R119, R42 ;  /* 0x0000002a77897221 */ /* 0x000fe20000010100 */
[----:B---3--:R-:W-:-:S04]  /*2bc0*/  @!P1 IMAD.WIDE R116, R124, 0x4, R116 ;  /* 0x000000047c749825 */ /* 0x008fc800078e0274 */
[----:B0-----:R-:W-:Y:S01]  /*2bd0*/  FFMA.FTZ R118, R132, UR9, R131 ;  /* 0x0000000984767c23 */ /* 0x001fe20008010083 */
[----:B------:R-:W-:Y:S01]  /*2be0*/  SHF.L.U32 R131, R56, 0x10, RZ ;  /* 0x0000001038837819 */ /* 0x000fe200000006ff */
[C---:B------:R-:W-:Y:S01]  /*2bf0*/  FADD.FTZ R41, -R119.reuse, R41 ;  /* 0x0000002977297221 */ /* 0x040fe20000010100 */
[----:B------:R-:W-:Y:S02]  /*2c00*/  IMAD.U32 R132, R76, 0x10000, RZ ;  /* 0x000100004c847824 */ /* 0x000fe400078e00ff */
[----:B------:R-:W-:Y:S01]  /*2c10*/  FADD.FTZ R118, R118, R123 ;  /* 0x0000007b76767221 */ /* 0x000fe20000010000 */
[C---:B------:R-:W-:Y:S01]  /*2c20*/  FADD.FTZ R123, -R119.reuse, R40 ;  /* 0x00000028777b7221 */ /* 0x040fe20000010100 */
[----:B------:R0:W-:Y:S01]  /*2c30*/  @!P1 STG.E desc[UR6][R116.64], R139 ;  /* 0x0000008b74009986 */ /* 0x0001e2000c101906 */
[C---:B------:R-:W-:Y:S01]  /*2c40*/  FADD.FTZ R37, -R119.reuse, R37 ;  /* 0x0000002577257221 */ /* 0x040fe20000010100 */
[C---:B------:R-:W-:Y:S01]  /*2c50*/  FADD.FTZ R39, -R119.reuse, R39 ;  /* 0x0000002777277221 */ /* 0x040fe20000010100 */
[C---:B------:R-:W-:Y:S01]  /*2c60*/  FADD.FTZ R33, -R119.reuse, R33 ;  /* 0x0000002177217221 */ /* 0x040fe20000010100 */
[----:B------:R-:W2:Y:S01]  /*2c70*/  MUFU.RSQ R118, R118 ;  /* 0x0000007600767308 */ /* 0x000ea20000001400 */
[C---:B------:R-:W-:Y:S01]  /*2c80*/  FADD.FTZ R35, -R119.reuse, R35 ;  /* 0x0000002377237221 */ /* 0x040fe20000010100 */
[C---:B------:R-:W-:Y:S01]  /*2c90*/  FADD.FTZ R29, -R119.reuse, R29 ;  /* 0x0000001d771d7221 */ /* 0x040fe20000010100 */
[C---:B------:R-:W-:Y:S01]  /*2ca0*/  FADD.FTZ R25, -R119.reuse, R25 ;  /* 0x0000001977197221 */ /* 0x040fe20000010100 */
[C---:B------:R-:W-:Y:S01]  /*2cb0*/  FADD.FTZ R27, -R119.reuse, R27 ;  /* 0x0000001b771b7221 */ /* 0x040fe20000010100 */
[C---:B------:R-:W-:Y:S01]  /*2cc0*/  FADD.FTZ R93, -R119.reuse, R93 ;  /* 0x0000005d775d7221 */ /* 0x040fe20000010100 */
[----:B------:R-:W-:Y:S01]  /*2cd0*/  FADD.FTZ R95, -R119, R95 ;  /* 0x0000005f775f7221 */ /* 0x000fe20000010100 */
[----:B0-----:R-:W-:Y:S01]  /*2ce0*/  SHF.L.U32 R117, R57, 0x10, RZ ;  /* 0x0000001039757819 */ /* 0x001fe200000006ff */
[----:B------:R-:W-:-:S02]  /*2cf0*/  IMAD.U32 R116, R77, 0x10000, RZ ;  /* 0x000100004d747824 */ /* 0x000fc400078e00ff */
[----:B------:R-:W-:Y:S01]  /*2d00*/  FADD.FTZ R139, -R119, R43 ;  /* 0x0000002b778b7221 */ /* 0x000fe20000010100 */
[C---:B--2---:R-:W-:Y:S01]  /*2d10*/  FMUL.FTZ R123, R118.reuse, R123 ;  /* 0x0000007b767b7220 */ /* 0x044fe20000410000 */
[C---:B------:R-:W-:Y:S01]  /*2d20*/  FMUL.FTZ R137, R118.reuse, R137 ;  /* 0x0000008976897220 */ /* 0x040fe20000410000 */
[C---:B------:R-:W-:Y:S01]  /*2d30*/  FMUL.FTZ R42, R118.reuse, R41 ;  /* 0x00000029762a7220 */ /* 0x040fe20000410000 */
[----:B------:R-:W-:Y:S01]  /*2d40*/  FMUL.FTZ R139, R118, R139 ;  /* 0x0000008b768b7220 */ /* 0x000fe20000410000 */
[C---:B------:R-:W-:Y:S01]  /*2d50*/  FFMA.FTZ R40, R123.reuse, R134, R136 ;  /* 0x000000867b287223 */ /* 0x040fe20000010088 */
[----:B------:R-:W-:Y:S01]  /*2d60*/  FFMA.FTZ R123, R123, R132, R131 ;  /* 0x000000847b7b7223 */ /* 0x000fe20000010083 */
[----:B------:R-:W-:Y:S01]  /*2d70*/  SHF.L.U32 R131, R0, 0x10, RZ ;  /* 0x0000001000837819 */ /* 0x000fe200000006ff */
[----:B------:R-:W-:Y:S01]  /*2d80*/  FFMA.FTZ R43, R137, R116, R117 ;  /* 0x00000074892b7223 */ /* 0x000fe20000010075 */
[----:B------:R-:W-:Y:S01]  /*2d90*/  SHF.L.U32 R134, R89, 0x10, RZ ;  /* 0x0000001059867819 */ /* 0x000fe200000006ff */
[----:B------:R-:W-:Y:S01]  /*2da0*/  FADD.FTZ R117, -R119, R36 ;  /* 0x0000002477757221 */ /* 0x000fe20000010100 */
[----:B------:R-:W-:Y:S01]  /*2db0*/  SHF.L.U32 R136, R105, 0x10, RZ ;  /* 0x0000001069887819 */ /* 0x000fe200000006ff */
[----:B------:R-:W-:Y:S01]  /*2dc0*/  FFMA.FTZ R41, R42, R131, R133 ;  /* 0x000000832a297223 */ /* 0x000fe20000010085 */
[----:B------:R-:W-:Y:S01]  /*2dd0*/  SHF.L.U32 R132, R4, 0x10, RZ ;  /* 0x0000001004847819 */ /* 0x000fe200000006ff */
[----:B------:R-:W-:Y:S01]  /*2de0*/  FMUL.FTZ R117, R118, R117 ;  /* 0x0000007576757220 */ /* 0x000fe20000410000 */
[----:B------:R-:W-:Y:S01]  /*2df0*/  SHF.L.U32 R36, R90, 0x10, RZ ;  /* 0x000000105a247819 */ /* 0x000fe200000006ff */
[----:B------:R-:W-:Y:S01]  /*2e00*/  FFMA.FTZ R133, R137, R134, R136 ;  /* 0x0000008689857223 */ /* 0x000fe20000010088 */
[----:B------:R-:W-:Y:S01]  /*2e10*/  SHF.L.U32 R134, R106, 0x10, RZ ;  /* 0x000000106a867819 */ /* 0x000fe200000006ff */
[----:B------:R-:W-:Y:S01]  /*2e20*/  FFMA.FTZ R42, R42, R135, R132 ;  /* 0x000000872a2a7223 */ /* 0x000fe20000010084 */
[----:B------:R-:W-:Y:S01]  /*2e30*/  SHF.L.U32 R136, R5, 0x10, RZ ;  /* 0x0000001005887819 */ /* 0x000fe200000006ff */
[----:B------:R-:W-:Y:S01]  /*2e40*/  IMAD.U32 R132, R7, 0x10000, RZ ;  /* 0x0001000007847824 */ /* 0x000fe200078e00ff */
[----:B------:R-:W-:Y:S01]  /*2e50*/  SHF.L.U32 R116, R6, 0x10, RZ ;  /* 0x0000001006747819 */ /* 0x000fe200000006ff */
[----:B------:R-:W-:Y:S01]  /*2e60*/  FFMA.FTZ R135, R117, R36, R134 ;  /* 0x0000002475877223 */ /* 0x000fe20000010086 */
[----:B------:R-:W-:Y:S01]  /*2e70*/  FMUL.FTZ R134, R118, R37 ;  /* 0x0000002576867220 */ /* 0x000fe20000410000 */
[----:B------:R-:W-:Y:S01]  /*2e80*/  SHF.L.U32 R131, R8, 0x10, RZ ;  /* 0x0000001008837819 */ /* 0x000fe200000006ff */
[----:B------:R-:W0:Y:S01]  /*2e90*/  @!P1 LDC.64 R36, c[0x0][0x3c8] ;  /* 0x0000f200ff249b82 */ /* 0x000e220000000a00 */
[----:B------:R-:W-:Y:S01]  /*2ea0*/  FFMA.FTZ R136, R139, R136, R116 ;  /* 0x000000888b887223 */ /* 0x000fe20000010074 */
[----:B------:R-:W-:Y:S01]  /*2eb0*/  SHF.L.U32 R137, R9, 0x10, RZ ;  /* 0x0000001009897819 */ /* 0x000fe200000006ff */
[----:B------:R-:W-:Y:S01]  /*2ec0*/  FMUL.FTZ R39, R118, R39 ;  /* 0x0000002776277220 */ /* 0x000fe20000410000 */
[----:B------:R-:W-:Y:S01]  /*2ed0*/  FFMA.FTZ R131, R139, R132, R131 ;  /* 0x000000848b837223 */ /* 0x000fe20000010083 */
[----:B------:R-:W-:Y:S01]  /*2ee0*/  SHF.L.U32 R139, R10, 0x10, RZ ;  /* 0x000000100a8b7819 */ /* 0x000fe200000006ff */
[----:B------:R-:W-:Y:S01]  /*2ef0*/  IMAD.U32 R132, R78, 0x10000, RZ ;  /* 0x000100004e847824 */ /* 0x000fe200078e00ff */
[----:B------:R-:W-:Y:S01]  /*2f00*/  SHF.L.U32 R116, R58, 0x10, RZ ;  /* 0x000000103a747819 */ /* 0x000fe200000006ff */
[C---:B------:R-:W-:Y:S01]  /*2f10*/  FMUL.FTZ R33, R118.reuse, R33 ;  /* 0x0000002176217220 */ /* 0x040fe20000410000 */
[----:B------:R-:W-:Y:S01]  /*2f20*/  FMUL.FTZ R143, R118, R29 ;  /* 0x0000001d768f7220 */ /* 0x000fe20000410000 */
[----:B------:R-:W-:Y:S01]  /*2f30*/  FFMA.FTZ R138, R134, R137, R139 ;  /* 0x00000089868a7223 */ /* 0x000fe2000001008b */
[----:B------:R-:W-:Y:S01]  /*2f40*/  SHF.L.U32 R137, R12, 0x10, RZ ;  /* 0x000000100c897819 */ /* 0x000fe200000006ff */
[----:B------:R-:W-:Y:S01]  /*2f50*/  FFMA.FTZ R132, R117, R132, R116 ;  /* 0x0000008475847223 */ /* 0x000fe20000010074 */
[----:B------:R-:W-:-:S02]  /*2f60*/  IMAD.U32 R117, R11, 0x10000, RZ ;  /* 0x000100000b757824 */ /* 0x000fc400078e00ff */
[----:B------:R-:W-:Y:S01]  /*2f70*/  FADD.FTZ R139, -R119, R38 ;  /* 0x00000026778b7221 */ /* 0x000fe20000010100 */
[----:B------:R-:W-:Y:S01]  /*2f80*/  SHF.L.U32 R38, R91, 0x10, RZ ;  /* 0x000000105b267819 */ /* 0x000fe200000006ff */
[----:B------:R-:W-:Y:S01]  /*2f90*/  FMUL.FTZ R25, R118, R25 ;  /* 0x0000001976197220 */ /* 0x000fe20000410000 */
[----:B------:R-:W-:Y:S01]  /*2fa0*/  FFMA.FTZ R134, R134, R117, R137 ;  /* 0x0000007586867223 */ /* 0x000fe20000010089 */
[----:B------:R-:W-:Y:S01]  /*2fb0*/  SHF.L.U32 R116, R107, 0x10, RZ ;  /* 0x000000106b747819 */ /* 0x000fe200000006ff */
[C---:B------:R-:W-:Y:S01]  /*2fc0*/  FMUL.FTZ R139, R118.reuse, R139 ;  /* 0x0000008b768b7220 */ /* 0x040fe20000410000 */
[----:B------:R-:W-:Y:S01]  /*2fd0*/  SHF.L.U32 R117, R59, 0x10, RZ ;  /* 0x000000103b757819 */ /* 0x000fe200000006ff */
[C---:B------:R-:W-:Y:S01]  /*2fe0*/  FMUL.FTZ R27, R118.reuse, R27 ;  /* 0x0000001b761b7220 */ /* 0x040fe20000410000 */
[----:B------:R-:W-:Y:S01]  /*2ff0*/  FMUL.FTZ R93, R118, R93 ;  /* 0x0000005d765d7220 */ /* 0x000fe20000410000 */
[----:B------:R-:W-:Y:S01]  /*3000*/  FFMA.FTZ R38, R139, R38, R116 ;  /* 0x000000268b267223 */ /* 0x000fe20000010074 */
[----:B0-----:R-:W-:-:S04]  /*3010*/  @!P1 IMAD.WIDE R36, R124, 0x4, R36 ;  /* 0x000000047c249825 */ /* 0x001fc800078e0224 */
[----:B------:R-:W-:Y:S01]  /*3020*/  FFMA.FTZ R116, R139, R140, R117 ;  /* 0x0000008c8b747223 */ /* 0x000fe20000010075 */
[----:B------:R-:W-:Y:S01]  /*3030*/  SHF.L.U32 R140, R13, 0x10, RZ ;  /* 0x000000100d8c7819 */ /* 0x000fe200000006ff */
[----:B------:R-:W-:Y:S01]  /*3040*/  FMUL.FTZ R95, R118, R95 ;  /* 0x0000005f765f7220 */ /* 0x000fe20000410000 */
[----:B------:R-:W-:Y:S01]  /*3050*/  SHF.L.U32 R117, R16, 0x10, RZ ;  /* 0x0000001010757819 */ /* 0x000fe200000006ff */
[----:B------:R0:W-:Y:S02]  /*3060*/  @!P1 STG.E desc[UR6][R36.64], R118 ;  /* 0x0000007624009986 */ /* 0x0001e4000c101906 */
[----:B------:R-:W-:Y:S01]  /*3070*/  FFMA.FTZ R137, R39, R140, R142 ;  /* 0x0000008c27897223 */ /* 0x000fe2000001008e */
[----:B------:R-:W-:Y:S01]  /*3080*/  IMAD.U32 R140, R15, 0x10000, RZ ;  /* 0x000100000f8c7824 */ /* 0x000fe200078e00ff */
[----:B------:R-:W-:-:S03]  /*3090*/  SHF.L.U32 R142, R18, 0x10, RZ ;  /* 0x00000010128e7819 */ /* 0x000fc600000006ff */
[----:B------:R-:W-:Y:S01]  /*30a0*/  FFMA.FTZ R117, R39, R140, R117 ;  /* 0x0000008c27757223 */ /* 0x000fe20000010075 */
[----:B------:R-:W-:Y:S01]  /*30b0*/  F2FP.BF16.F32.PACK_AB R39, R137, R38 ;  /* 0x000000268927723e */ /* 0x000fe200000010ff */
[C---:B------:R-:W-:Y:S01]  /*30c0*/  FADD.FTZ R137, -R119.reuse, R34 ;  /* 0x0000002277897221 */ /* 0x040fe20000010100 */
[----:B------:R-:W-:Y:S02]  /*30d0*/  F2FP.BF16.F32.PACK_AB R38, R138, R135 ;  /* 0x000000878a26723e */ /* 0x000fe400000010ff */
[----:B0-----:R-:W-:Y:S01]  /*30e0*/  F2FP.BF16.F32.PACK_AB R37, R136, R133 ;  /* 0x000000858825723e */ /* 0x001fe200000010ff */
[----:B------:R-:W-:Y:S01]  /*30f0*/  FADD.FTZ R133, -R119, R32 ;  /* 0x0000002077857221 */ /* 0x000fe20000010100 */
[----:B------:R-:W-:Y:S01]  /*3100*/  SHF.L.U32 R32, R84, 0x10, RZ ;  /* 0x0000001054207819 */ /* 0x000fe200000006ff */
[----:B------:R-:W-:Y:S01]  /*3110*/  FMUL.FTZ R137, R118, R137 ;  /* 0x0000008976897220 */ /* 0x000fe20000410000 */
[----:B------:R-:W-:Y:S01]  /*3120*/  SHF.L.U32 R136, R108, 0x10, RZ ;  /* 0x000000106c887819 */ /* 0x000fe200000006ff */
[----:B------:R-:W-:Y:S01]  /*3130*/  FMUL.FTZ R133, R118, R133 ;  /* 0x0000008576857220 */ /* 0x000fe20000410000 */
[----:B------:R-:W-:Y:S01]  /*3140*/  F2FP.BF16.F32.PACK_AB R36, R41, R40 ;  /* 0x000000282924723e */ /* 0x000fe200000010ff */
[----:B-1----:R-:W-:Y:S01]  /*3150*/  IMAD.WIDE.U32 R40, R120, 0x10, R144 ;  /* 0x0000001078287825 */ /* 0x002fe200078e0090 */
[----:B------:R-:W-:-:S03]  /*3160*/  SHF.L.U32 R140, R17, 0x10, RZ ;  /* 0x00000010118c7819 */ /* 0x000fc600000006ff */
[----:B------:R-:W-:Y:S01]  /*3170*/  FFMA.FTZ R32, R133, R32, R136 ;  /* 0x0000002085207223 */ /* 0x000fe20000010088 */
[----:B------:R-:W-:Y:S01]  /*3180*/  SHF.L.U32 R138, R60, 0x10, RZ ;  /* 0x000000103c8a7819 */ /* 0x000fe200000006ff */
[----:B------:R-:W-:Y:S01]  /*3190*/  IMAD.U32 R136, R72, 0x10000, RZ ;  /* 0x0001000048887824 */ /* 0x000fe200078e00ff */
[----:B------:R-:W-:Y:S01]  /*31a0*/  SHF.L.U32 R135, R20, 0x10, RZ ;  /* 0x0000001014877819 */ /* 0x000fe200000006ff */
[----:B------:R-:W-:Y:S01]  /*31b0*/  IMAD.U32 R144, R19, 0x10000, RZ ;  /* 0x0001000013907824 */ /* 0x000fe200078e00ff */
[----:B------:R0:W-:Y:S01]  /*31c0*/  STG.E.128 desc[UR6][R40.64], R36 ;  /* 0x0000002428007986 */ /* 0x0001e2000c101d06 */
[----:B------:R-:W-:Y:S01]  /*31d0*/  FFMA.FTZ R34, R33, R140, R142 ;  /* 0x0000008c21227223 */ /* 0x000fe2000001008e */
[----:B------:R-:W-:Y:S02]  /*31e0*/  SHF.L.U32 R142, R85, 0x10, RZ ;  /* 0x00000010558e7819 */ /* 0x000fe400000006ff */
[----:B------:R-:W-:Y:S01]  /*31f0*/  SHF.L.U32 R140, R130, 0x10, RZ ;  /* 0x00000010828c7819 */ /* 0x000fe200000006ff */
[----:B0-----:R-:W-:Y:S01]  /*3200*/  FFMA.FTZ R38, R133, R136, R138 ;  /* 0x0000008885267223 */ /* 0x001fe2000001008a */
[----:B------:R-:W-:Y:S01]  /*3210*/  FFMA.FTZ R37, R33, R144, R135 ;  /* 0x0000009021257223 */ /* 0x000fe20000010087 */
[----:B------:R-:W-:Y:S01]  /*3220*/  SHF.L.U32 R36, R109, 0x10, RZ ;  /* 0x000000106d247819 */ /* 0x000fe200000006ff */
[----:B------:R-:W-:Y:S01]  /*3230*/  IMAD.U32 R40, R73, 0x10000, RZ ;  /* 0x0001000049287824 */ /* 0x000fe200078e00ff */
[----:B------:R-:W-:Y:S01]  /*3240*/  SHF.L.U32 R33, R61, 0x10, RZ ;  /* 0x000000103d217819 */ /* 0x000fe200000006ff */
[----:B------:R-:W-:Y:S01]  /*3250*/  FMUL.FTZ R39, R118, R35 ;  /* 0x0000002376277220 */ /* 0x000fe20000410000 */
[----:B------:R-:W-:Y:S01]  /*3260*/  SHF.L.U32 R136, R21, 0x10, RZ ;  /* 0x0000001015887819 */ /* 0x000fe200000006ff */
[----:B------:R-:W-:Y:S01]  /*3270*/  FADD.FTZ R41, -R119, R28 ;  /* 0x0000001c77297221 */ /* 0x000fe20000010100 */
[----:B------:R-:W-:Y:S01]  /*3280*/  SHF.L.U32 R138, R22, 0x10, RZ ;  /* 0x00000010168a7819 */ /* 0x000fe200000006ff */
[C---:B------:R-:W-:Y:S01]  /*3290*/  FFMA.FTZ R142, R137.reuse, R142, R36 ;  /* 0x0000008e898e7223 */ /* 0x040fe20000010024 */
[----:B------:R-:W-:Y:S01]  /*32a0*/  FFMA.FTZ R33, R137, R40, R33 ;  /* 0x0000002889217223 */ /* 0x000fe20000010021 */
[----:B------:R-:W-:Y:S01]  /*32b0*/  SHF.L.U32 R36, R23, 0x10, RZ ;  /* 0x0000001017247819 */ /* 0x000fe200000006ff */
[----:B------:R-:W-:-:S02]  /*32c0*/  IMAD.U32 R28, R96, 0x10000, RZ ;  /* 0x00010000601c7824 */ /* 0x000fc400078e00ff */
[C---:B------:R-:W-:Y:S01]  /*32d0*/  FFMA.FTZ R35, R39.reuse, R136, R138 ;  /* 0x0000008827237223 */ /* 0x040fe2000001008a */
[----:B------:R-:W-:Y:S01]  /*32e0*/  SHF.L.U32 R40, R86, 0x10, RZ ;  /* 0x0000001056287819 */ /* 0x000fe200000006ff */
[----:B------:R-:W-:Y:S01]  /*32f0*/  FMUL.FTZ R41, R118, R41 ;  /* 0x0000002976297220 */ /* 0x000fe20000410000 */
[----:B------:R-:W-:Y:S01]  /*3300*/  SHF.L.U32 R136, R110, 0x10, RZ ;  /* 0x000000106e887819 */ /* 0x000fe200000006ff */
[----:B------:R-:W-:Y:S01]  /*3310*/  FFMA.FTZ R39, R39, R36, R28 ;  /* 0x0000002427277223 */ /* 0x000fe2000001001c */
[----:B------:R-:W-:Y:S01]  /*3320*/  SHF.L.U32 R36, R74, 0x10, RZ ;  /* 0x000000104a247819 */ /* 0x000fe200000006ff */
[----:B------:R-:W-:Y:S01]  /*3330*/  FADD.FTZ R133, -R119, R31 ;  /* 0x0000001f77857221 */ /* 0x000fe20000010100 */
[----:B------:R-:W-:Y:S01]  /*3340*/  SHF.L.U32 R138, R98, 0x10, RZ ;  /* 0x00000010628a7819 */ /* 0x000fe200000006ff */
[----:B------:R-:W-:Y:S01]  /*3350*/  FFMA.FTZ R28, R41, R40, R136 ;  /* 0x00000028291c7223 */ /* 0x000fe20000010088 */
[----:B------:R-:W-:Y:S01]  /*3360*/  SHF.L.U32 R40, R62, 0x10, RZ ;  /* 0x000000103e287819 */ /* 0x000fe200000006ff */
[----:B------:R-:W-:-:S02]  /*3370*/  IMAD.U32 R136, R97, 0x10000, RZ ;  /* 0x0001000061887824 */ /* 0x000fc400078e00ff */
        /* <DEDUP_REMOVED lines=12> */
[----:B------:R-:W-:Y:S01]  /*3440*/  IMAD.U32 R36, R111, 0x10000, RZ ;  /* 0x000100006f247824 */ /* 0x000fe200078e00ff */
[----:B------:R-:W-:-:S02]  /*3450*/  SHF.L.U32 R138, R128, 0x10, RZ ;  /* 0x00000010808a7819 */ /* 0x000fc400000006ff */
[----:B------:R-:W-:Y:S01]  /*3460*/  SHF.L.U32 R144, R82, 0x10, RZ ;  /* 0x0000001052907819 */ /* 0x000fe200000006ff */
[C---:B------:R-:W-:Y:S01]  /*3470*/  FFMA.FTZ R31, R41.reuse, R30, R36 ;  /* 0x0000001e291f7223 */ /* 0x040fe20000010024 */
[----:B------:R-:W-:Y:S01]  /*3480*/  FFMA.FTZ R147, R41, R40, R147 ;  /* 0x0000002829937223 */ /* 0x000fe20000010093 */
[----:B------:R-:W-:Y:S02]  /*3490*/  SHF.L.U32 R41, R125, 0x10, RZ ;  /* 0x000000107d297819 */ /* 0x000fe400000006ff */
[----:B------:R-:W-:Y:S02]  /*34a0*/  SHF.L.U32 R30, R101, 0x10, RZ ;  /* 0x00000010651e7819 */ /* 0x000fe400000006ff */
[----:B------:R-:W-:Y:S01]  /*34b0*/  SHF.L.U32 R36, R102, 0x10, RZ ;  /* 0x0000001066247819 */ /* 0x000fe200000006ff */
[----:B------:R-:W-:Y:S01]  /*34c0*/  FFMA.FTZ R148, R133, R148, R41 ;  /* 0x0000009485947223 */ /* 0x000fe20000010029 */
[----:B------:R-:W-:Y:S01]  /*34d0*/  FADD.FTZ R41, -R119, R24 ;  /* 0x0000001877297221 */ /* 0x000fe20000010100 */
[----:B------:R-:W-:-:S02]  /*34e0*/  SHF.L.U32 R24, R112, 0x10, RZ ;  /* 0x0000001070187819 */ /* 0x000fc400000006ff */
[----:B------:R-:W-:Y:S01]  /*34f0*/  FFMA.FTZ R30, R133, R30, R36 ;  /* 0x0000001e851e7223 */ /* 0x000fe20000010024 */
[----:B------:R-:W-:Y:S01]  /*3500*/  SHF.L.U32 R36, R80, 0x10, RZ ;  /* 0x0000001050247819 */ /* 0x000fe200000006ff */
[----:B------:R-:W-:Y:S01]  /*3510*/  FMUL.FTZ R41, R118, R41 ;  /* 0x0000002976297220 */ /* 0x000fe20000410000 */
[----:B------:R-:W-:Y:S01]  /*3520*/  SHF.L.U32 R40, R68, 0x10, RZ ;  /* 0x0000001044287819 */ /* 0x000fe200000006ff */
[----:B------:R-:W-:Y:S01]  /*3530*/  IMAD.U32 R133, R64, 0x10000, RZ ;  /* 0x0001000040857824 */ /* 0x000fe200078e00ff */
[----:B------:R-:W-:Y:S01]  /*3540*/  SHF.L.U32 R137, R66, 0x10, RZ ;  /* 0x0000001042897819 */ /* 0x000fe200000006ff */
[----:B------:R-:W-:Y:S01]  /*3550*/  FFMA.FTZ R36, R41, R36, R24 ;  /* 0x0000002429247223 */ /* 0x000fe20000010018 */
[----:B------:R-:W-:Y:S01]  /*3560*/  SHF.L.U32 R24, R127, 0x10, RZ ;  /* 0x000000107f187819 */ /* 0x000fe200000006ff */
[----:B------:R-:W-:Y:S01]  /*3570*/  FFMA.FTZ R40, R41, R40, R133 ;  /* 0x0000002829287223 */ /* 0x000fe20000010085 */
[----:B------:R-:W-:Y:S02]  /*3580*/  SHF.L.U32 R133, R129, 0x10, RZ ;  /* 0x0000001081857819 */ /* 0x000fe400000006ff */
[----:B------:R-:W-:Y:S01]  /*3590*/  SHF.L.U32 R41, R65, 0x10, RZ ;  /* 0x0000001041297819 */ /* 0x000fe200000006ff */
[----:B------:R-:W-:Y:S01]  /*35a0*/  FFMA.FTZ R136, R25, R136, R24 ;  /* 0x0000008819887223 */ /* 0x000fe20000010018 */
[----:B------:R-:W-:-:S02]  /*35b0*/  IMAD.U32 R24, R81, 0x10000, RZ ;  /* 0x0001000051187824 */ /* 0x000fc400078e00ff */
[----:B------:R-:W-:Y:S01]  /*35c0*/  FFMA.FTZ R133, R25, R138, R133 ;  /* 0x0000008a19857223 */ /* 0x000fe20000010085 */
[----:B------:R-:W-:Y:S01]  /*35d0*/  FADD.FTZ R25, -R119, R26 ;  /* 0x0000001a77197221 */ /* 0x000fe20000010100 */
[----:B------:R-:W-:Y:S02]  /*35e0*/  SHF.L.U32 R26, R113, 0x10, RZ ;  /* 0x00000010711a7819 */ /* 0x000fe400000006ff */
[----:B------:R-:W-:Y:S01]  /*35f0*/  SHF.L.U32 R138, R69, 0x10, RZ ;  /* 0x00000010458a7819 */ /* 0x000fe200000006ff */
[----:B------:R-:W-:Y:S01]  /*3600*/  FMUL.FTZ R25, R118, R25 ;  /* 0x0000001976197220 */ /* 0x000fe20000410000 */
[----:B------:R-:W-:Y:S02]  /*3610*/  F2FP.BF16.F32.PACK_AB R31, R30, R31 ;  /* 0x0000001f1e1f723e */ /* 0x000fe400000010ff */
[----:B------:R-:W-:Y:S01]  /*3620*/  F2FP.BF16.F32.PACK_AB R30, R29, R28 ;  /* 0x0000001c1d1e723e */ /* 0x000fe200000010ff */
[----:B------:R-:W-:Y:S01]  /*3630*/  FFMA.FTZ R139, R25, R24, R26 ;  /* 0x00000018198b7223 */ /* 0x000fe2000001001a */
[----:B------:R-:W-:Y:S01]  /*3640*/  IMAD.U32 R24, R152, 0x10000, RZ ;  /* 0x0001000098187824 */ /* 0x000fe200078e00ff */
[----:B------:R-:W-:Y:S01]  /*3650*/  SHF.L.U32 R26, R153, 0x10, RZ ;  /* 0x00000010991a7819 */ /* 0x000fe200000006ff */
[----:B------:R-:W-:Y:S01]  /*3660*/  FFMA.FTZ R41, R25, R138, R41 ;  /* 0x0000008a19297223 */ /* 0x000fe20000010029 */
[----:B------:R-:W-:Y:S01]  /*3670*/  FADD.FTZ R25, -R119, R92 ;  /* 0x0000005c77197221 */ /* 0x000fe20000010100 */
[C---:B------:R-:W-:Y:S01]  /*3680*/  FFMA.FTZ R140, R27.reuse, R140, R24 ;  /* 0x0000008c1b8c7223 */ /* 0x040fe20000010018 */
[----:B------:R-:W-:Y:S01]  /*3690*/  SHF.L.U32 R24, R114, 0x10, RZ ;  /* 0x0000001072187819 */ /* 0x000fe200000006ff */
[----:B------:R-:W-:Y:S01]  /*36a0*/  FFMA.FTZ R135, R27, R26, R135 ;  /* 0x0000001a1b877223 */ /* 0x000fe20000010087 */
[----:B------:R-:W-:Y:S01]  /*36b0*/  FMUL.FTZ R25, R118, R25 ;  /* 0x0000001976197220 */ /* 0x000fe20000410000 */
[----:B------:R-:W-:Y:S01]  /*36c0*/  IMAD.U32 R26, R70, 0x10000, RZ ;  /* 0x00010000461a7824 */ /* 0x000fe200078e00ff */
[----:B------:R-:W-:-:S02]  /*36d0*/  SHF.L.U32 R138, R157, 0x10, RZ ;  /* 0x000000109d8a7819 */ /* 0x000fc400000006ff */
[C---:B------:R-:W-:Y:S01]  /*36e0*/  FFMA.FTZ R144, R25.reuse, R144, R24 ;  /* 0x0000009019907223 */ /* 0x040fe20000010018 */
[----:B------:R-:W-:Y:S01]  /*36f0*/  FFMA.FTZ R137, R25, R26, R137 ;  /* 0x0000001a19897223 */ /* 0x000fe20000010089 */
[----:B------:R-:W-:Y:S01]  /*3700*/  IMAD.U32 R25, R158, 0x10000, RZ ;  /* 0x000100009e197824 */ /* 0x000fe200078e00ff */
[----:B------:R-:W-:Y:S02]  /*3710*/  SHF.L.U32 R24, R155, 0x10, RZ ;  /* 0x000000109b187819 */ /* 0x000fe400000006ff */
[----:B------:R-:W-:Y:S01]  /*3720*/  SHF.L.U32 R26, R156, 0x10, RZ ;  /* 0x000000109c1a7819 */ /* 0x000fe200000006ff */
[----:B------:R-:W-:Y:S01]  /*3730*/  FFMA.FTZ R138, R93, R138, R25 ;  /* 0x0000008a5d8a7223 */ /* 0x000fe20000010019 */
[----:B------:R-:W-:Y:S01]  /*3740*/  FADD.FTZ R25, -R119, R94 ;  /* 0x0000005e77197221 */ /* 0x000fe20000010100 */
[----:B------:R-:W-:Y:S02]  /*3750*/  SHF.L.U32 R27, R67, 0x10, RZ ;  /* 0x00000010431b7819 */ /* 0x000fe400000006ff */
[----:B------:R-:W-:Y:S01]  /*3760*/  FFMA.FTZ R145, R93, R24, R26 ;  /* 0x000000185d917223 */ /* 0x000fe2000001001a */
[----:B------:R-:W-:Y:S01]  /*3770*/  FMUL.FTZ R25, R118, R25 ;  /* 0x0000001976197220 */ /* 0x000fe20000410000 */
[----:B------:R-:W-:Y:S01]  /*3780*/  SHF.L.U32 R24, R115, 0x10, RZ ;  /* 0x0000001073187819 */ /* 0x000fe200000006ff */
[----:B------:R-:W0:Y:S01]  /*3790*/  LDC.64 R118, c[0x0][0x428] ;  /* 0x00010a00ff767b82 */ /* 0x000e220000000a00 */
[----:B------:R-:W-:Y:S01]  /*37a0*/  SHF.L.U32 R92, R160, 0x10, RZ ;  /* 0x00000010a05c7819 */ /* 0x000fe200000006ff */
[----:B------:R-:W-:Y:S01]  /*37b0*/  FFMA.FTZ R146, R25, R146, R27 ;  /* 0x0000009219927223 */ /* 0x000fe2000001001b */
[----:B------:R-:W-:-:S02]  /*37c0*/  IMAD.U32 R26, R159, 0x10000, RZ ;  /* 0x000100009f1a7824 */ /* 0x000fc400078e00ff */
[----:B------:R-:W-:Y:S01]  /*37d0*/  FFMA.FTZ R150, R25, R150, R24 ;  /* 0x0000009619967223 */ /* 0x000fe20000010018 */
[----:B------:R-:W-:Y:S01]  /*37e0*/  F2FP.BF16.F32.PACK_AB R27, R117, R116 ;  /* 0x00000074751b723e */ /* 0x000fe200000010ff */
[----:B------:R-:W-:Y:S01]  /*37f0*/  FFMA.FTZ R151, R95, R26, R92 ;  /* 0x0000001a5f977223 */ /* 0x000fe2000001005c */
[----:B------:R-:W1:Y:S01]  /*3800*/  LDC.64 R24, c[0x0][0x430] ;  /* 0x00010c00ff187b82 */ /* 0x000e620000000a00 */
[----:B------:R-:W-:Y:S02]  /*3810*/  SHF.L.U32 R26, R161, 0x10, RZ ;  /* 0x00000010a11a7819 */ /* 0x000fe400000006ff */
[----:B------:R-:W-:Y:S02]  /*3820*/  F2FP.BF16.F32.PACK_AB R29, R35, R142 ;  /* 0x0000008e231d723e */ /* 0x000fe400000010ff */
[----:B------:R-:W-:Y:S01]  /*3830*/  F2FP.BF16.F32.PACK_AB R28, R34, R32 ;  /* 0x00000020221c723e */ /* 0x000fe200000010ff */
[----:B------:R-:W-:Y:S01]  /*3840*/  FFMA.FTZ R149, R95, R26, R149 ;  /* 0x0000001a5f957223 */ /* 0x000fe20000010095 */
[----:B------:R-:W-:-:S02]  /*3850*/  F2FP.BF16.F32.PACK_AB R26, R134, R132 ;  /* 0x00000084861a723e */ /* 0x000fc400000010ff */
[----:B------:R-:W-:Y:S02]  /*3860*/  F2FP.BF16.F32.PACK_AB R35, R148, R147 ;  /* 0x000000939423723e */ /* 0x000fe400000010ff */
[----:B------:R-:W-:Y:S02]  /*3870*/  F2FP.BF16.F32.PACK_AB R34, R143, R141 ;  /* 0x0000008d8f22723e */ /* 0x000fe400000010ff */
[----:B------:R-:W-:Y:S02]  /*3880*/  F2FP.BF16.F32.PACK_AB R33, R39, R33 ;  /* 0x000000212721723e */ /* 0x000fe400000010ff */
[----:B------:R-:W-:Y:S01]  /*3890*/  F2FP.BF16.F32.PACK_AB R32, R37, R38 ;  /* 0x000000262520723e */ /* 0x000fe200000010ff */
[--C-:B0-----:R-:W-:Y:S01]  /*38a0*/  IMAD.WIDE.U32 R92, R121, 0x10, R118.reuse ;  /* 0x00000010795c7825 */ /* 0x101fe200078e0076 */
[----:B------:R-:W-:Y:S02]  /*38b0*/  F2FP.BF16.F32.PACK_AB R39, R151, R150 ;  /* 0x000000969727723e */ /* 0x000fe400000010ff */
[----:B------:R-:W-:Y:S01]  /*38c0*/  F2FP.BF16.F32.PACK_AB R38, R145, R144 ;  /* 0x000000909126723e */ /* 0x000fe200000010ff */
[----:B------:R-:W-:Y:S01]  /*38d0*/  IMAD.WIDE.U32 R94, R122, 0x10, R118 ;  /* 0x000000107a5e7825 */ /* 0x000fe200078e0076 */
[----:B------:R-:W-:-:S02]  /*38e0*/  F2FP.BF16.F32.PACK_AB R37, R140, R139 ;  /* 0x0000008b8c25723e */ /* 0x000fc400000010ff */
[----:B------:R-:W-:Y:S01]  /*38f0*/  F2FP.BF16.F32.PACK_AB R36, R136, R36 ;  /* 0x000000248824723e */ /* 0x000fe200000010ff */
[--C-:B-1----:R-:W-:Y:S01]  /*3900*/  IMAD.WIDE.U32 R116, R120, 0x10, R24.reuse ;  /* 0x0000001078747825 */ /* 0x102fe200078e0018 */
[----:B------:R-:W-:Y:S02]  /*3910*/  F2FP.BF16.F32.PACK_AB R41, R135, R41 ;  /* 0x000000298729723e */ /* 0x000fe400000010ff */
[----:B------:R-:W-:Y:S01]  /*3920*/  F2FP.BF16.F32.PACK_AB R40, R133, R40 ;  /* 0x000000288528723e */ /* 0x000fe200000010ff */
[----:B------:R-:W-:-:S04]  /*3930*/  IMAD.WIDE.U32 R118, R121, 0x10, R24 ;  /* 0x0000001079767825 */ /* 0x000fc800078e0018 */
[----:B------:R-:W-:Y:S01]  /*3940*/  IMAD.WIDE.U32 R120, R122, 0x10, R24 ;  /* 0x000000107a787825 */ /* 0x000fe200078e0018 */
[----:B------:R-:W-:Y:S02]  /*3950*/  F2FP.BF16.F32.PACK_AB R24, R42, R123 ;  /* 0x0000007b2a18723e */ /* 0x000fe400000010ff */
[----:B------:R-:W0:Y:S01]  /*3960*/  LDC.64 R122, c[0x0][0x380] ;  /* 0x0000e000ff7a7b82 */ /* 0x000e220000000a00 */
[----:B------:R-:W-:Y:S02]  /*3970*/  F2FP.BF16.F32.PACK_AB R25, R131, R43 ;  /* 0x0000002b8319723e */ /* 0x000fe400000010ff */
[----:B------:R-:W-:Y:S02]  /*3980*/  F2FP.BF16.F32.PACK_AB R43, R149, R146 ;  /* 0x00000092952b723e */ /* 0x000fe400000010ff */
[----:B------:R-:W-:Y:S01]  /*3990*/  F2FP.BF16.F32.PACK_AB R42, R138, R137 ;  /* 0x000000898a2a723e */ /* 0x000fe200000010ff */
[----:B------:R2:W-:Y:S04]  /*39a0*/  STG.E.128 desc[UR6][R116.64], R24 ;  /* 0x0000001874007986 */ /* 0x0005e8000c101d06 */
[----:B------:R2:W-:Y:S04]  /*39b0*/  STG.E.128 desc[UR6][R92.64], R28 ;  /* 0x0000001c5c007986 */ /* 0x0005e8000c101d06 */
[----:B------:R2:W-:Y:S04]  /*39c0*/  STG.E.128 desc[UR6][R118.64], R32 ;  /* 0x0000002076007986 */ /* 0x0005e8000c101d06 */
[----:B------:R2:W-:Y:S04]  /*39d0*/  STG.E.128 desc[UR6][R94.64], R36 ;  /* 0x000000245e007986 */ /* 0x0005e8000c101d06 */
[----:B------:R2:W-:Y:S01]  /*39e0*/  STG.E.128 desc[UR6][R120.64], R40 ;  /* 0x0000002878007986 */ /* 0x0005e2000c101d06 */
[----:B0-----:R-:W-:-:S04]  /*39f0*/  IADD3 R124, PT, PT, R124, R122, RZ ;  /* 0x0000007a7c7c7210 */ /* 0x001fc80007ffe0ff */
[----:B------:R-:W-:-:S13]  /*3a00*/  ISETP.GE.AND P1, PT, R124, R123, PT ;  /* 0x0000007b7c00720c */ /* 0x000fda0003f26270 */
[----:B--2---:R-:W-:Y:S05]  /*3a10*/  @!P1 BRA `(.L_x_4050) ;  /* 0xffffffcc00cc9947 */ /* 0x004fea000383ffff */
[----:B------:R-:W-:Y:S05]  /*3a20*/  EXIT ;  /* 0x000000000000794d */ /* 0x000fea0003800000 */
.L_x_4051:
        /* <DEDUP_REMOVED lines=13> */
.L_x_13589:


//--------------------- .text._ZN10layer_norm31ln_parallel_residual_fwd_kernelINS_13Kernel_traitsI13__nv_bfloat16S2_fS2_fjLj3072ELj1ELj1ELj4ELj16ENS_18Kernel_traits_baseILj3072ES2_S2_fS2_fjLj128EEEEELb0ELb1ELb0EEEvNS_9FwdParamsE --------------------------
	.section	.text._ZN10layer_norm31ln_parallel_residual_fwd_kernelINS_13Kernel_traitsI13__nv_bfloat16S2_fS2_fjLj3072ELj1ELj1ELj4ELj16ENS_18Kernel_traits_baseILj3072ES2_S2_fS2_fjLj128EEEEELb0ELb1ELb0EEEvNS_9FwdParamsE,"ax",@progbits
	.align	128
        .global         _ZN10layer_norm31ln_parallel_residual_fwd_kernelINS_13Kernel_traitsI13__nv_bfloat16S2_fS2_fjLj3072ELj1ELj1ELj4ELj16ENS_18Kernel_traits_baseILj3072ES2_S2_fS2_fjLj128EEEEELb0ELb1ELb0EEEvNS_9FwdParamsE
        .type           _ZN10layer_norm31ln_parallel_residual_fwd_kernelINS_13Kernel_traitsI13__nv_bfloat16S2_fS2_fjLj3072ELj1ELj1ELj4ELj16ENS_18Kernel_traits_baseILj3072ES2_S2_fS2_fjLj128EEEEELb0ELb1ELb0EEEvNS_9FwdParamsE,@function
        .size           _ZN10layer_norm31ln_parallel_residual_fwd_kernelINS_13Kernel_traitsI13__nv_bfloat16S2_fS2_fjLj3072ELj1ELj1ELj4ELj16ENS_18Kernel_traits_baseILj3072ES2_S2_fS2_fjLj128EEEEELb0ELb1ELb0EEEvNS_9FwdParamsE,(.L_x_13590 - _ZN10layer_norm31ln_parallel_residual_fwd_kernelINS_13Kernel_traitsI13__nv_bfloat16S2_fS2_fjLj3072ELj1ELj1ELj4ELj16ENS_18Kernel_traits_baseILj3072ES2_S2_fS2_fjLj128EEEEELb0ELb1ELb0EEEvNS_9FwdParamsE)
        .other          _ZN10layer_norm31ln_parallel_residual_fwd_kernelINS_13Kernel_traitsI13__nv_bfloat16S2_fS2_fjLj3072ELj1ELj1ELj4ELj16ENS_18Kernel_traits_baseILj3072ES2_S2_fS2_fjLj128EEEEELb0ELb1ELb0EEEvNS_9FwdParamsE,@"STO_CUDA_ENTRY STV_DEFAULT"
_ZN10layer_norm31ln_parallel_residual_fwd_kernelINS_13Kernel_traitsI13__nv_bfloat16S2_fS2_fjLj3072ELj1ELj1ELj4ELj16ENS_18Kernel_traits_baseILj3072ES2_S2_fS2_fjLj128EEEEELb0ELb1ELb0EEEvNS_9FwdParamsE:
.text._ZN10layer_norm31ln_parallel_residual_fwd_kernelINS_13Kernel_traitsI13__nv_bfloat16S2_fS2_fjLj3072ELj1ELj1ELj4ELj16ENS_18Kernel_traits_baseILj3072ES2_S2_fS2_fjLj128EEEEELb0ELb1ELb0EEEvNS_9FwdParamsE:
        /* <DEDUP_REMOVED lines=17> */
[----:B---3--:R-:W-:Y:S06]  /*0110*/  BRA.U !UP0, `(.L_x_4053) ;  /* 0x0000000108687547 */ /* 0x008fec000b800000 */
        /* <DEDUP_REMOVED lines=21> */
[----:B0-----:R-:W-:-:S04]  /*0270*/  IMAD.WIDE.U32 R32, R35, 0x10, R32 ;  /* 0x0000001023207825 */ /* 0x001fc800078e0020 */
[----:B-1----:R-:W-:Y:S02]  /*0280*/  IMAD.WIDE.U32 R36, R35, 0x10, R36 ;  /* 0x0000001023247825 */ /* 0x002fe400078e0024 */
[----:B------:R-:W5:Y:S04]  /*0290*/  LDG.E.128 R32, desc[UR6][R32.64] ;  /* 0x0000000620207981 */ /* 0x000f68000c1e1d00 */
[----:B------:R-:W5:Y:S01]  /*02a0*/  LD.E.128 R36, desc[UR6][R36.64] ;  /* 0x0000000624247980 */ /* 0x000f62000c101d00 */
[----:B------:R-:W-:Y:S05]  /*02b0*/  BRA `(.L_x_4054) ;  /* 0x00000000005c7947 */ /* 0x000fea0003800000 */
.L_x_4053:
        /* <DEDUP_REMOVED lines=23> */
.L_x_4054:
[----:B------:R-:W-:Y:S05]  /*0430*/  BSYNC.RECONVERGENT B0 ;  /* 0x0000000000007941 */ /* 0x000fea0003800200 */
.L_x_4052:
[----:B------:R-:W0:Y:S02]  /*0440*/  LDCU UR4, c[0x0][0x384] ;  /* 0x00007080ff0477ac */ /* 0x000e240008000800 */
[----:B0-----:R-:W-:-:S13]  /*0450*/  ISETP.GE.AND P1, PT, R4, UR4, PT ;  /* 0x0000000404007c0c */ /* 0x001fda000bf26270 */
[----:B------:R-:W-:Y:S05]  /*0460*/  @P1 EXIT ;  /* 0x000000000000194d */ /* 0x000fea0003800000 */
[----:B------:R-:W-:Y:S01]  /*0470*/  SHF.R.S32.HI R14, RZ, 0x3, R14 ;  /* 0x00000003ff0e7819 */ /* 0x000fe2000001140e */
[----:B------:R-:W0:Y:S01]  /*0480*/  LDCU.U8 UR4, c[0x0][0x410] ;  /* 0x00008200ff0477ac */ /* 0x000e220008000000 */
[----:B-----5:R-:W-:Y:S02]  /*0490*/  PRMT R9, R38, 0x7632, R9 ;  /* 0x0000763226097816 */ /* 0x020fe40000000009 */
[C---:B------:R-:W-:Y:S01]  /*04a0*/  LOP3.LUT R6, R14.reuse, 0x7f, RZ, 0xc0, !PT ;  /* 0x0000007f0e067812 */ /* 0x040fe200078ec0ff */
[----:B------:R-:W-:Y:S01]  /*04b0*/  UPLOP3.LUT UP1, UPT, UPT, UPT, UPT, 0x40, 0x4 ;  /* 0x000000000004789c */ /* 0x000fe20003f2e870 */
[----:B------:R-:W-:Y:S01]  /*04c0*/  SHF.L.U32 R14, R14, 0x1, RZ ;  /* 0x000000010e0e7819 */ /* 0x000fe200000006ff */
[----:B------:R-:W1:Y:S01]  /*04d0*/  LDCU UR13, c[0x0][0x388] ;  /* 0x00007100ff0d77ac */ /* 0x000e620008000800 */
[----:B------:R-:W-:Y:S01]  /*04e0*/  PRMT R10, R34, 0x7632, R10 ;  /* 0x00007632220a7816 */ /* 0x000fe2000000000a */
[----:B------:R-:W-:Y:S01]  /*04f0*/  IMAD R7, R3, -0x20, R6 ;  /* 0xffffffe003077824 */ /* 0x000fe200078e0206 */
[----:B------:R-:W-:Y:S01]  /*0500*/  VIADDMNMX R6, R6, -R15, RZ, !PT ;  /* 0x8000000f06067246 */ /* 0x000fe200078001ff */
[----:B------:R-:W2:Y:S01]  /*0510*/  LDCU UR12, c[0x0][0x400] ;  /* 0x00008000ff0c77ac */ /* 0x000ea20008000800 */
[----:B------:R-:W-:-:S02]  /*0520*/  PRMT R11, R37, 0x7632, R11 ;  /* 0x00007632250b7816 */ /* 0x000fc4000000000b */
[----:B------:R-:W-:Y:S01]  /*0530*/  VIMNMX R8, PT, PT, RZ, R7, !PT ;  /* 0x00000007ff087248 */ /* 0x000fe20007fe0100 */
[----:B------:R-:W3:Y:S01]  /*0540*/  LDCU.64 UR8, c[0x0][0x398] ;  /* 0x00007300ff0877ac */ /* 0x000ee20008000a00 */
[----:B------:R-:W-:Y:S02]  /*0550*/  LOP3.LUT R7, R14, 0xffffff00, RZ, 0xc0, !PT ;  /* 0xffffff000e077812 */ /* 0x000fe400078ec0ff */
[----:B------:R-:W-:Y:S01]  /*0560*/  VIMNMX R6, PT, PT, R6, 0x20, PT ;  /* 0x0000002006067848 */ /* 0x000fe20003fe0100 */
[----:B------:R-:W4:Y:S01]  /*0570*/  LDCU.64 UR10, c[0x0][0x3a0] ;  /* 0x00007400ff0a77ac */ /* 0x000f220008000a00 */
[----:B------:R-:W-:Y:S02]  /*0580*/  VIMNMX R8, PT, PT, R8, 0x20, PT ;  /* 0x0000002008087848 */ /* 0x000fe40003fe0100 */
[----:B------:R-:W-:Y:S02]  /*0590*/  LEA R40, R6, R7, 0x3 ;  /* 0x0000000706287211 */ /* 0x000fe400078e18ff */
[----:B------:R-:W-:Y:S01]  /*05a0*/  PRMT R12, R33, 0x7632, R12 ;  /* 0x00007632210c7816 */ /* 0x000fe2000000000c */
[----:B------:R-:W-:Y:S01]  /*05b0*/  IMAD R6, R8, 0x8, R7 ;  /* 0x0000000808067824 */ /* 0x000fe200078e0207 */
[----:B------:R-:W-:-:S02]  /*05c0*/  I2FP.F32.U32 R40, R40 ;  /* 0x0000002800287245 */ /* 0x000fc40000201000 */
[----:B------:R-:W-:Y:S02]  /*05d0*/  PRMT R7, R39, 0x7632, R7 ;  /* 0x0000763227077816 */ /* 0x000fe40000000007 */
[----:B------:R0:W0:Y:S01]  /*05e0*/  MUFU.RCP R85, R40 ;  /* 0x0000002800557308 */ /* 0x0000220000001000 */
        /* <DEDUP_REMOVED lines=20> */
.L_x_4079:
        /* <DEDUP_REMOVED lines=14> */
[----:B0-----:R-:W-:-:S05]  /*0810*/  IMAD.WIDE.U32 R52, R99, 0x10, R52 ;  /* 0x0000001063347825 */ /* 0x001fca00078e0034 */
[----:B------:R0:W5:Y:S01]  /*0820*/  LDG.E.128 R56, desc[UR6][R52.64] ;  /* 0x0000000634387981 */ /* 0x000162000c1e1d00 */
[----:B-1----:R-:W-:-:S05]  /*0830*/  @P0 IMAD.WIDE.U32 R54, R99, 0x10, R54 ;  /* 0x0000001063360825 */ /* 0x002fca00078e0036 */
[----:B------:R-:W3:Y:S01]  /*0840*/  @P0 LDG.E.128 R40, desc[UR6][R54.64] ;  /* 0x0000000636280981 */ /* 0x000ee2000c1e1d00 */
[----:B--2---:R-:W-:-:S05]  /*0850*/  @P1 IMAD.WIDE.U32 R76, R99, 0x20, R76 ;  /* 0x00000020634c1825 */ /* 0x004fca00078e004c */
[----:B------:R0:W5:Y:S04]  /*0860*/  @P1 LDG.E.128 R44, desc[UR6][R76.64] ;  /* 0x000000064c2c1981 */ /* 0x000168000c1e1d00 */
[----:B------:R0:W5:Y:S01]  /*0870*/  @P1 LDG.E.128 R48, desc[UR6][R76.64+0x10] ;  /* 0x000010064c301981 */ /* 0x000162000c1e1d00 */
[----:B------:R-:W-:-:S04]  /*0880*/  UISETP.NE.U32.AND UP0, UPT, UR8, URZ, UPT ;  /* 0x000000ff0800728c */ /* 0x000fc8000bf05070 */
[----:B------:R-:W-:Y:S01]  /*0890*/  UISETP.NE.AND.EX UP0, UPT, UR9, URZ, UPT, UP0 ;  /* 0x000000ff0900728c */ /* 0x000fe2000bf05300 */
[----:B---3--:R-:W-:-:S08]  /*08a0*/  PRMT R78, R41, 0x7632, R78 ;  /* 0x00007632294e7816 */ /* 0x008fd0000000004e */
[----:B0-----:R-:W-:Y:S05]  /*08b0*/  BRA.U UP0, `(.L_x_4057) ;  /* 0x0000000100947547 */ /* 0x001fea000b800000 */
[----:B------:R-:W-:-:S04]  /*08c0*/  UISETP.NE.U32.AND UP0, UPT, UR10, URZ, UPT ;  /* 0x000000ff0a00728c */ /* 0x000fc8000bf05070 */
[----:B------:R-:W-:-:S09]  /*08d0*/  UISETP.NE.AND.EX UP0, UPT, UR11, URZ, UPT, UP0 ;  /* 0x000000ff0b00728c */ /* 0x000fd2000bf05300 */
[----:B------:R-:W-:Y:S05]  /*08e0*/  BRA.U UP0, `(.L_x_4058) ;  /* 0x0000000100347547 */ /* 0x000fea000b800000 */
[----:B-----5:R-:W-:Y:S02]  /*08f0*/  PRMT R76, R58, 0x7632, R76 ;  /* 0x000076323a4c7816 */ /* 0x020fe4000000004c */
[C---:B------:R-:W-:Y:S02]  /*0900*/  PRMT R53, R56.reuse, 0x7632, R53 ;  /* 0x0000763238357816 */ /* 0x040fe40000000035 */
[----:B------:R-:W-:Y:S02]  /*0910*/  PRMT R55, R57, 0x7632, R55 ;  /* 0x0000763239377816 */ /* 0x000fe40000000037 */
[----:B------:R-:W-:Y:S02]  /*0920*/  PRMT R77, R59, 0x7632, R77 ;  /* 0x000076323b4d7816 */ /* 0x000fe4000000004d */
[----:B------:R-:W-:Y:S01]  /*0930*/  SHF.L.U32 R52, R56, 0x10, RZ ;  /* 0x0000001038347819 */ /* 0x000fe200000006ff */
[----:B------:R-:W-:Y:S01]  /*0940*/  IMAD.U32 R56, R58, 0x10000, RZ ;  /* 0x000100003a387824 */ /* 0x000fe200078e00ff */
[----:B------:R-:W-:Y:S01]  /*0950*/  SHF.L.U32 R54, R57, 0x10, RZ ;  /* 0x0000001039367819 */ /* 0x000fe200000006ff */
[----:B------:R-:W-:Y:S01]  /*0960*/  IMAD.U32 R57, R76, 0x10000, RZ ;  /* 0x000100004c397824 */ /* 0x000fe200078e00ff */
[----:B------:R-:W-:-:S02]  /*0970*/  SHF.L.U32 R58, R59, 0x10, RZ ;  /* 0x000000103b3a7819 */ /* 0x000fc400000006ff */
[----:B------:R-:W-:Y:S02]  /*0980*/  SHF.L.U32 R53, R53, 0x10, RZ ;  /* 0x0000001035357819 */ /* 0x000fe400000006ff */
[----:B------:R-:W-:Y:S02]  /*0990*/  SHF.L.U32 R55, R55, 0x10, RZ ;  /* 0x0000001037377819 */ /* 0x000fe400000006ff */
[----:B------:R-:W-:Y:S01]  /*09a0*/  SHF.L.U32 R59, R77, 0x10, RZ ;  /* 0x000000104d3b7819 */ /* 0x000fe200000006ff */
[----:B------:R-:W-:Y:S06]  /*09b0*/  BRA `(.L_x_4059) ;  /* 0x0000000400807947 */ /* 0x000fec0003800000 */
.L_x_4058:
[----:B-----5:R-:W-:Y:S01]  /*09c0*/  PRMT R52, R56, 0x7632, R52 ;  /* 0x0000763238347816 */ /* 0x020fe20000000034 */
[----:B------:R-:W-:Y:S01]  /*09d0*/  IMAD.U32 R77, R58, 0x10000, RZ ;  /* 0x000100003a4d7824 */ /* 0x000fe200078e00ff */
[----:B------:R-:W-:Y:S02]  /*09e0*/  SHF.L.U32 R53, R56, 0x10, RZ ;  /* 0x0000001038357819 */ /* 0x000fe400000006ff */
        /* <DEDUP_REMOVED lines=18> */
.L_x_4057:
[----:B------:R-:W-:-:S04]  /*0b10*/  UISETP.NE.U32.AND UP0, UPT, UR10, URZ, UPT ;  /* 0x000000ff0a00728c */ /* 0x000fc8000bf05070 */
[----:B------:R-:W-:-:S09]  /*0b20*/  UISETP.NE.AND.EX UP0, UPT, UR11, URZ, UPT, UP0 ;  /* 0x000000ff0b00728c */ /* 0x000fd2000bf05300 */
[----:B------:R-:W-:Y:S05]  /*0b30*/  BRA.U UP0, `(.L_x_4060) ;  /* 0x0000000100807547 */ /* 0x000fea000b800000 */
        /* <DEDUP_REMOVED lines=14> */
[----:B------:R-:W-:Y:S02]  /*0c20*/  PRMT R53, R40, 0x7632, R53 ;  /* 0x0000763228357816 */ /* 0x000fe40000000035 */
[----:B------:R-:W-:Y:S02]  /*0c30*/  PRMT R55, R42, 0x7632, R55 ;  /* 0x000076322a377816 */ /* 0x000fe40000000037 */
[----:B------:R-:W-:Y:S01]  /*0c40*/  PRMT R58, R43, 0x7632, R58 ;  /* 0x000076322b3a7816 */ /* 0x000fe2000000003a */
[----:B------:R-:W-:Y:S01]  /*0c50*/  IMAD.U32 R53, R53, 0x10000, RZ ;  /* 0x0001000035357824 */ /* 0x000fe200078e00ff */
[----:B------:R-:W-:-:S02]  /*0c60*/  SHF.L.U32 R59, R43, 0x10, RZ ;  /* 0x000000102b3b7819 */ /* 0x000fc400000006ff */
        /* <DEDUP_REMOVED lines=9> */
[----:B------:R-:W-:-:S03]  /*0d00*/  SHF.L.U32 R95, R95, 0x10, RZ ;  /* 0x000000105f5f7819 */ /* 0x000fc600000006ff */
[----:B------:R-:W-:Y:S02]  /*0d10*/  FADD.FTZ R57, R98, R57 ;  /* 0x0000003962397221 */ /* 0x000fe40000010000 */
[----:B------:R-:W-:Y:S01]  /*0d20*/  FADD.FTZ R59, R95, R76 ;  /* 0x0000004c5f3b7221 */ /* 0x000fe20000010000 */
[----:B------:R-:W-:Y:S06]  /*0d30*/  BRA `(.L_x_4059) ;  /* 0x0000000000a07947 */ /* 0x000fec0003800000 */
.L_x_4060:
[C---:B-----5:R-:W-:Y:S01]  /*0d40*/  PRMT R76, R56.reuse, 0x7632, R76 ;  /* 0x00007632384c7816 */ /* 0x060fe2000000004c */
[----:B------:R-:W-:Y:S01]  /*0d50*/  IMAD.U32 R55, R41, 0x10000, RZ ;  /* 0x0001000029377824 */ /* 0x000fe200078e00ff */
[----:B------:R-:W-:Y:S02]  /*0d60*/  SHF.L.U32 R56, R56, 0x10, RZ ;  /* 0x0000001038387819 */ /* 0x000fe400000006ff */
[C---:B------:R-:W-:Y:S02]  /*0d70*/  SHF.L.U32 R52, R57.reuse, 0x10, RZ ;  /* 0x0000001039347819 */ /* 0x040fe400000006ff */
[----:B------:R-:W-:Y:S02]  /*0d80*/  SHF.L.U32 R53, R40, 0x10, RZ ;  /* 0x0000001028357819 */ /* 0x000fe400000006ff */
[----:B------:R-:W-:Y:S01]  /*0d90*/  PRMT R77, R57, 0x7632, R77 ;  /* 0x00007632394d7816 */ /* 0x000fe2000000004d */
[----:B------:R-:W-:Y:S01]  /*0da0*/  FADD.FTZ R79, R52, R55 ;  /* 0x00000037344f7221 */ /* 0x000fe20000010000 */
[----:B------:R-:W-:Y:S01]  /*0db0*/  PRMT R94, R58, 0x7632, R94 ;  /* 0x000076323a5e7816 */ /* 0x000fe2000000005e */
[----:B------:R-:W-:Y:S01]  /*0dc0*/  FADD.FTZ R57, R56, R53 ;  /* 0x0000003538397221 */ /* 0x000fe20000010000 */
[----:B------:R-:W-:-:S02]  /*0dd0*/  PRMT R98, R59, 0x7632, R98 ;  /* 0x000076323b627816 */ /* 0x000fc40000000062 */
[----:B------:R-:W-:Y:S02]  /*0de0*/  PRMT R52, R40, 0x7632, R52 ;  /* 0x0000763228347816 */ /* 0x000fe40000000034 */
        /* <DEDUP_REMOVED lines=29> */
.L_x_4059:
[----:B------:R-:W0:Y:S01]  /*0fc0*/  LDC.64 R76, c[0x0][0x3a8] ;  /* 0x0000ea00ff4c7b82 */ /* 0x000e220000000a00 */
[C---:B------:R-:W-:Y:S01]  /*0fd0*/  IADD3 R79, PT, PT, R99.reuse, 0x80, RZ ;  /* 0x00000080634f7810 */ /* 0x040fe20007ffe0ff */
[----:B0-----:R-:W-:-:S05]  /*0fe0*/  IMAD.WIDE.U32 R76, R99, 0x20, R76 ;  /* 0x00000020634c7825 */ /* 0x001fca00078e004c */
[----:B------:R0:W-:Y:S04]  /*0ff0*/  STG.E.128 desc[UR6][R76.64], R52 ;  /* 0x000000344c007986 */ /* 0x0001e8000c101d06 */
[----:B------:R0:W-:Y:S02]  /*1000*/  STG.E.128 desc[UR6][R76.64+0x10], R56 ;  /* 0x000010384c007986 */ /* 0x0001e4000c101d06 */
.L_x_4056:
[----:B------:R-:W-:Y:S05]  /*1010*/  BSYNC.RECONVERGENT B0 ;  /* 0x0000000000007941 */ /* 0x000fea0003800200 */
.L_x_4055:
        /* <DEDUP_REMOVED lines=9> */
[----:B0-----:R-:W0:Y:S01]  /*10b0*/  @P1 LDC.64 R76, c[0x0][0x3a0] ;  /* 0x0000e800ff4c1b82 */ /* 0x001e220000000a00 */
[----:B-1----:R-:W-:-:S05]  /*10c0*/  IMAD.WIDE.U32 R60, R79, 0x10, R60 ;  /* 0x000000104f3c7825 */ /* 0x002fca00078e003c */
[----:B------:R1:W5:Y:S01]  /*10d0*/  LDG.E.128 R64, desc[UR6][R60.64] ;  /* 0x000000063c407981 */ /* 0x000362000c1e1d00 */
[----:B--2---:R-:W-:-:S05]  /*10e0*/  @P0 IMAD.WIDE.U32 R62, R79, 0x10, R62 ;  /* 0x000000104f3e0825 */ /* 0x004fca00078e003e */
[----:B------:R1:W5:Y:S01]  /*10f0*/  @P0 LDG.E.128 R40, desc[UR6][R62.64] ;  /* 0x000000063e280981 */ /* 0x000362000c1e1d00 */
[----:B0-----:R-:W-:-:S05]  /*1100*/  @P1 IMAD.WIDE.U32 R76, R79, 0x20, R76 ;  /* 0x000000204f4c1825 */ /* 0x001fca00078e004c */
[----:B------:R1:W5:Y:S04]  /*1110*/  @P1 LDG.E.128 R44, desc[UR6][R76.64] ;  /* 0x000000064c2c1981 */ /* 0x000368000c1e1d00 */
[----:B------:R1:W5:Y:S01]  /*1120*/  @P1 LDG.E.128 R48, desc[UR6][R76.64+0x10] ;  /* 0x000010064c301981 */ /* 0x000362000c1e1d00 */
[----:B------:R-:W-:Y:S05]  /*1130*/  @!P0 BRA `(.L_x_4063) ;  /* 0x00000004002c8947 */ /* 0x000fea0003800000 */
[----:B------:R-:W-:Y:S05]  /*1140*/  @!P1 BRA `(.L_x_4064) ;  /* 0x0000000000a49947 */ /* 0x000fea0003800000 */
[----:B-1---5:R-:W-:Y:S01]  /*1150*/  PRMT R60, R64, 0x7632, R60 ;  /* 0x00007632403c7816 */ /* 0x022fe2000000003c */
[----:B------:R-:W-:Y:S01]  /*1160*/  IMAD.U32 R101, R43, 0x10000, RZ ;  /* 0x000100002b657824 */ /* 0x000fe200078e00ff */
[C---:B------:R-:W-:Y:S02]  /*1170*/  PRMT R62, R65.reuse, 0x7632, R62 ;  /* 0x00007632413e7816 */ /* 0x040fe4000000003e */
[C---:B------:R-:W-:Y:S01]  /*1180*/  PRMT R76, R66.reuse, 0x7632, R76 ;  /* 0x00007632424c7816 */ /* 0x040fe2000000004c */
[----:B------:R-:W-:Y:S01]  /*1190*/  IMAD.U32 R66, R66, 0x10000, RZ ;  /* 0x0001000042427824 */ /* 0x000fe200078e00ff */
[----:B------:R-:W-:Y:S02]  /*11a0*/  SHF.L.U32 R77, R42, 0x10, RZ ;  /* 0x000000102a4d7819 */ /* 0x000fe400000006ff */
[----:B------:R-:W-:Y:S02]  /*11b0*/  SHF.L.U32 R64, R64, 0x10, RZ ;  /* 0x0000001040407819 */ /* 0x000fe400000006ff */
        /* <DEDUP_REMOVED lines=8> */
[----:B------:R-:W-:Y:S02]  /*1240*/  PRMT R61, R40, 0x7632, R61 ;  /* 0x00007632283d7816 */ /* 0x000fe4000000003d */
[----:B------:R-:W-:Y:S02]  /*1250*/  PRMT R64, R41, 0x7632, R64 ;  /* 0x0000763229407816 */ /* 0x000fe40000000040 */
        /* <DEDUP_REMOVED lines=24> */
.L_x_4064:
[C---:B-1---5:R-:W-:Y:S01]  /*13e0*/  PRMT R76, R64.reuse, 0x7632, R76 ;  /* 0x00007632404c7816 */ /* 0x062fe2000000004c */
[----:B------:R-:W-:Y:S01]  /*13f0*/  IMAD.U32 R62, R65, 0x10000, RZ ;  /* 0x00010000413e7824 */ /* 0x000fe200078e00ff */
[----:B------:R-:W-:Y:S01]  /*1400*/  SHF.L.U32 R60, R64, 0x10, RZ ;  /* 0x00000010403c7819 */ /* 0x000fe200000006ff */
        /* <DEDUP_REMOVED lines=8> */
[----:B------:R-:W-:Y:S01]  /*1490*/  FADD.FTZ R62, R63, R62 ;  /* 0x0000003e3f3e7221 */ /* 0x000fe20000010000 */
[----:B------:R-:W-:Y:S01]  /*14a0*/  PRMT R95, R67, 0x7632, R95 ;  /* 0x00007632435f7816 */ /* 0x000fe2000000005f */
[----:B------:R-:W-:Y:S01]  /*14b0*/  FADD.FTZ R64, R65, R64 ;  /* 0x0000004041407221 */ /* 0x000fe20000010000 */
[----:B------:R-:W-:Y:S02]  /*14c0*/  PRMT R61, R40, 0x7632, R61 ;  /* 0x00007632283d7816 */ /* 0x000fe4000000003d */
[----:B------:R-:W-:Y:S02]  /*14d0*/  PRMT R63, R41, 0x7632, R63 ;  /* 0x00007632293f7816 */ /* 0x000fe4000000003f */
[----:B------:R-:W-:-:S02]  /*14e0*/  PRMT R65, R42, 0x7632, R65 ;  /* 0x000076322a417816 */ /* 0x000fc40000000041 */
[----:B------:R-:W-:Y:S01]  /*14f0*/  PRMT R66, R43, 0x7632, R66 ;  /* 0x000076322b427816 */ /* 0x000fe20000000042 */
[----:B------:R-:W-:Y:S01]  /*1500*/  IMAD.U32 R63, R63, 0x10000, RZ ;  /* 0x000100003f3f7824 */ /* 0x000fe200078e00ff */
        /* <DEDUP_REMOVED lines=11> */
[----:B------:R-:W-:-:S03]  /*15c0*/  FADD.FTZ R65, R94, R65 ;  /* 0x000000415e417221 */ /* 0x000fc60000010000 */
[----:B------:R-:W-:Y:S01]  /*15d0*/  FADD.FTZ R67, R100, R67 ;  /* 0x0000004364437221 */ /* 0x000fe20000010000 */
[----:B------:R-:W-:Y:S06]  /*15e0*/  BRA `(.L_x_4065) ;  /* 0x0000000000887947 */ /* 0x000fec0003800000 */
.L_x_4063:
[----:B------:R-:W-:Y:S05]  /*15f0*/  @!P1 BRA `(.L_x_4066) ;  /* 0x0000000000549947 */ /* 0x000fea0003800000 */
[C---:B-1---5:R-:W-:Y:S01]  /*1600*/  PRMT R60, R64.reuse, 0x7632, R60 ;  /* 0x00007632403c7816 */ /* 0x062fe2000000003c */
[----:B------:R-:W-:Y:S01]  /*1610*/  IMAD.U32 R61, R64, 0x10000, RZ ;  /* 0x00010000403d7824 */ /* 0x000fe200078e00ff */
[----:B------:R-:W-:Y:S02]  /*1620*/  PRMT R62, R65, 0x7632, R62 ;  /* 0x00007632413e7816 */ /* 0x000fe4000000003e */
[----:B------:R-:W-:Y:S02]  /*1630*/  PRMT R63, R66, 0x7632, R63 ;  /* 0x00007632423f7816 */ /* 0x000fe4000000003f */
[----:B------:R-:W-:Y:S01]  /*1640*/  PRMT R64, R67, 0x7632, R64 ;  /* 0x0000763243407816 */ /* 0x000fe20000000040 */
[----:B------:R-:W-:Y:S01]  /*1650*/  IMAD.U32 R78, R62, 0x10000, RZ ;  /* 0x000100003e4e7824 */ /* 0x000fe200078e00ff */
[----:B------:R-:W-:Y:S02]  /*1660*/  SHF.L.U32 R65, R65, 0x10, RZ ;  /* 0x0000001041417819 */ /* 0x000fe400000006ff */
        /* <DEDUP_REMOVED lines=14> */
.L_x_4066:
[----:B-1---5:R-:W-:Y:S02]  /*1750*/  PRMT R77, R67, 0x7632, R77 ;  /* 0x00007632434d7816 */ /* 0x022fe4000000004d */
[----:B------:R-:W-:Y:S02]  /*1760*/  PRMT R61, R64, 0x7632, R61 ;  /* 0x00007632403d7816 */ /* 0x000fe4000000003d */
[C---:B------:R-:W-:Y:S02]  /*1770*/  PRMT R63, R65.reuse, 0x7632, R63 ;  /* 0x00007632413f7816 */ /* 0x040fe4000000003f */
[----:B------:R-:W-:Y:S02]  /*1780*/  PRMT R76, R66, 0x7632, R76 ;  /* 0x00007632424c7816 */ /* 0x000fe4000000004c */
[----:B------:R-:W-:Y:S01]  /*1790*/  SHF.L.U32 R60, R64, 0x10, RZ ;  /* 0x00000010403c7819 */ /* 0x000fe200000006ff */
[----:B------:R-:W-:Y:S01]  /*17a0*/  IMAD.U32 R64, R66, 0x10000, RZ ;  /* 0x0001000042407824 */ /* 0x000fe200078e00ff */
[----:B------:R-:W-:-:S02]  /*17b0*/  SHF.L.U32 R62, R65, 0x10, RZ ;  /* 0x00000010413e7819 */ /* 0x000fc400000006ff */
[----:B------:R-:W-:Y:S01]  /*17c0*/  SHF.L.U32 R66, R67, 0x10, RZ ;  /* 0x0000001043427819 */ /* 0x000fe200000006ff */
[----:B------:R-:W-:Y:S01]  /*17d0*/  IMAD.U32 R67, R77, 0x10000, RZ ;  /* 0x000100004d437824 */ /* 0x000fe200078e00ff */
[----:B------:R-:W-:Y:S02]  /*17e0*/  SHF.L.U32 R61, R61, 0x10, RZ ;  /* 0x000000103d3d7819 */ /* 0x000fe400000006ff */
[----:B------:R-:W-:Y:S02]  /*17f0*/  SHF.L.U32 R63, R63, 0x10, RZ ;  /* 0x000000103f3f7819 */ /* 0x000fe400000006ff */
[----:B------:R-:W-:-:S07]  /*1800*/  SHF.L.U32 R65, R76, 0x10, RZ ;  /* 0x000000104c417819 */ /* 0x000fce00000006ff */
.L_x_4065:
[----:B------:R-:W0:Y:S02]  /*1810*/  LDC.64 R76, c[0x0][0x3a8] ;  /* 0x0000ea00ff4c7b82 */ /* 0x000e240000000a00 */
[C---:B0-----:R-:W-:Y:S01]  /*1820*/  IMAD.WIDE.U32 R76, R79.reuse, 0x20, R76 ;  /* 0x000000204f4c7825 */ /* 0x041fe200078e004c */
[----:B------:R-:W-:-:S04]  /*1830*/  IADD3 R79, PT, PT, R79, 0x80, RZ ;  /* 0x000000804f4f7810 */ /* 0x000fc80007ffe0ff */
[----:B------:R1:W-:Y:S04]  /*1840*/  STG.E.128 desc[UR6][R76.64], R60 ;  /* 0x0000003c4c007986 */ /* 0x0003e8000c101d06 */
[----:B------:R1:W-:Y:S02]  /*1850*/  STG.E.128 desc[UR6][R76.64+0x10], R64 ;  /* 0x000010404c007986 */ /* 0x0003e4000c101d06 */
.L_x_4062:
[----:B------:R-:W-:Y:S05]  /*1860*/  BSYNC.RECONVERGENT B0 ;  /* 0x0000000000007941 */ /* 0x000fea0003800200 */
.L_x_4061:
        /* <DEDUP_REMOVED lines=9> */
[----:B01----:R-:W0:Y:S01]  /*1900*/  @P1 LDC.64 R76, c[0x0][0x3a0] ;  /* 0x0000e800ff4c1b82 */ /* 0x003e220000000a00 */
[----:B--2---:R-:W-:-:S05]  /*1910*/  IMAD.WIDE.U32 R68, R79, 0x10, R68 ;  /* 0x000000104f447825 */ /* 0x004fca00078e0044 */
[----:B------:R1:W5:Y:S01]  /*1920*/  LDG.E.128 R72, desc[UR6][R68.64] ;  /* 0x0000000644487981 */ /* 0x000362000c1e1d00 */
[----:B---3--:R-:W-:-:S05]  /*1930*/  @P0 IMAD.WIDE.U32 R70, R79, 0x10, R70 ;  /* 0x000000104f460825 */ /* 0x008fca00078e0046 */
        /* <DEDUP_REMOVED lines=8> */
[----:B------:R-:W-:Y:S02]  /*19c0*/  PRMT R68, R72, 0x7632, R68 ;  /* 0x0000763248447816 */ /* 0x000fe40000000044 */
[----:B------:R-:W-:Y:S02]  /*19d0*/  SHF.L.U32 R74, R74, 0x10, RZ ;  /* 0x000000104a4a7819 */ /* 0x000fe400000006ff */
[----:B------:R-:W-:Y:S01]  /*19e0*/  SHF.L.U32 R77, R42, 0x10, RZ ;  /* 0x000000102a4d7819 */ /* 0x000fe200000006ff */
[----:B------:R-:W-:Y:S01]  /*19f0*/  IMAD.U32 R68, R68, 0x10000, RZ ;  /* 0x0001000044447824 */ /* 0x000fe200078e00ff */
        /* <DEDUP_REMOVED lines=11> */
[----:B------:R-:W-:Y:S02]  /*1ab0*/  PRMT R69, R40, 0x7632, R69 ;  /* 0x0000763228457816 */ /* 0x000fe40000000045 */
[----:B------:R-:W-:Y:S02]  /*1ac0*/  PRMT R98, R43, 0x7632, R98 ;  /* 0x000076322b627816 */ /* 0x000fe40000000062 */
[----:B------:R-:W-:-:S02]  /*1ad0*/  SHF.L.U32 R94, R75, 0x10, RZ ;  /* 0x000000104b5e7819 */ /* 0x000fc400000006ff */
[----:B------:R-:W-:Y:S02]  /*1ae0*/  SHF.L.U32 R101, R43, 0x10, RZ ;  /* 0x000000102b657819 */ /* 0x000fe400000006ff */
        /* <DEDUP_REMOVED lines=20> */
.L_x_4070:
[----:B-1---5:R-:W-:Y:S01]  /*1c30*/  PRMT R77, R73, 0x7632, R77 ;  /* 0x00007632494d7816 */ /* 0x022fe2000000004d */
[----:B------:R-:W-:Y:S01]  /*1c40*/  IMAD.U32 R101, R43, 0x10000, RZ ;  /* 0x000100002b657824 */ /* 0x000fe200078e00ff */
[----:B------:R-:W-:Y:S02]  /*1c50*/  SHF.L.U32 R70, R73, 0x10, RZ ;  /* 0x0000001049467819 */ /* 0x000fe400000006ff */
[C---:B------:R-:W-:Y:S02]  /*1c60*/  PRMT R76, R72.reuse, 0x7632, R76 ;  /* 0x00007632484c7816 */ /* 0x040fe4000000004c */
[----:B------:R-:W-:Y:S01]  /*1c70*/  SHF.L.U32 R68, R72, 0x10, RZ ;  /* 0x0000001048447819 */ /* 0x000fe200000006ff */
[----:B------:R-:W-:Y:S01]  /*1c80*/  IMAD.U32 R72, R74, 0x10000, RZ ;  /* 0x000100004a487824 */ /* 0x000fe200078e00ff */
        /* <DEDUP_REMOVED lines=10> */
[----:B------:R-:W-:Y:S02]  /*1d30*/  PRMT R71, R41, 0x7632, R71 ;  /* 0x0000763229477816 */ /* 0x000fe40000000047 */
[----:B------:R-:W-:-:S02]  /*1d40*/  PRMT R73, R42, 0x7632, R73 ;  /* 0x000076322a497816 */ /* 0x000fc40000000049 */
[----:B------:R-:W-:Y:S02]  /*1d50*/  PRMT R74, R43, 0x7632, R74 ;  /* 0x000076322b4a7816 */ /* 0x000fe4000000004a */
        /* <DEDUP_REMOVED lines=14> */
.L_x_4069:
[----:B------:R-:W-:Y:S05]  /*1e40*/  @!P1 BRA `(.L_x_4072) ;  /* 0x0000000000549947 */ /* 0x000fea0003800000 */
[C---:B-1---5:R-:W-:Y:S02]  /*1e50*/  PRMT R68, R72.reuse, 0x7632, R68 ;  /* 0x0000763248447816 */ /* 0x062fe40000000044 */
[----:B------:R-:W-:Y:S02]  /*1e60*/  SHF.L.U32 R69, R72, 0x10, RZ ;  /* 0x0000001048457819 */ /* 0x000fe400000006ff */
[C---:B------:R-:W-:Y:S01]  /*1e70*/  PRMT R70, R73.reuse, 0x7632, R70 ;  /* 0x0000763249467816 */ /* 0x040fe20000000046 */
[----:B------:R-:W-:Y:S01]  /*1e80*/  IMAD.U32 R73, R73, 0x10000, RZ ;  /* 0x0001000049497824 */ /* 0x000fe200078e00ff */
[C---:B------:R-:W-:Y:S02]  /*1e90*/  PRMT R71, R74.reuse, 0x7632, R71 ;  /* 0x000076324a477816 */ /* 0x040fe40000000047 */
[C---:B------:R-:W-:Y:S02]  /*1ea0*/  PRMT R72, R75.reuse, 0x7632, R72 ;  /* 0x000076324b487816 */ /* 0x040fe40000000048 */
        /* <DEDUP_REMOVED lines=15> */
.L_x_4072:
[----:B-1---5:R-:W-:Y:S02]  /*1fa0*/  PRMT R69, R72, 0x7632, R69 ;  /* 0x0000763248457816 */ /* 0x022fe40000000045 */
[----:B------:R-:W-:Y:S02]  /*1fb0*/  PRMT R71, R73, 0x7632, R71 ;  /* 0x0000763249477816 */ /* 0x000fe40000000047 */
[----:B------:R-:W-:Y:S02]  /*1fc0*/  PRMT R76, R74, 0x7632, R76 ;  /* 0x000076324a4c7816 */ /* 0x000fe4000000004c */
[C---:B------:R-:W-:Y:S02]  /*1fd0*/  PRMT R77, R75.reuse, 0x7632, R77 ;  /* 0x000076324b4d7816 */ /* 0x040fe4000000004d */
[----:B------:R-:W-:Y:S02]  /*1fe0*/  SHF.L.U32 R68, R72, 0x10, RZ ;  /* 0x0000001048447819 */ /* 0x000fe400000006ff */
[----:B------:R-:W-:Y:S01]  /*1ff0*/  SHF.L.U32 R72, R74, 0x10, RZ ;  /* 0x000000104a487819 */ /* 0x000fe200000006ff */
[----:B------:R-:W-:Y:S01]  /*2000*/  IMAD.U32 R74, R75, 0x10000, RZ ;  /* 0x000100004b4a7824 */ /* 0x000fe200078e00ff */
[----:B------:R-:W-:-:S02]  /*2010*/  SHF.L.U32 R70, R73, 0x10, RZ ;  /* 0x0000001049467819 */ /* 0x000fc400000006ff */
[----:B------:R-:W-:Y:S02]  /*2020*/  SHF.L.U32 R69, R69, 0x10, RZ ;  /* 0x0000001045457819 */ /* 0x000fe400000006ff */
[----:B------:R-:W-:Y:S02]  /*2030*/  SHF.L.U32 R71, R71, 0x10, RZ ;  /* 0x0000001047477819 */ /* 0x000fe400000006ff */
[----:B------:R-:W-:Y:S02]  /*2040*/  SHF.L.U32 R73, R76, 0x10, RZ ;  /* 0x000000104c497819 */ /* 0x000fe400000006ff */
[----:B------:R-:W-:-:S07]  /*2050*/  SHF.L.U32 R75, R77, 0x10, RZ ;  /* 0x000000104d4b7819 */ /* 0x000fce00000006ff */
.L_x_4071:
[----:B------:R-:W0:Y:S02]  /*2060*/  LDC.64 R76, c[0x0][0x3a8] ;  /* 0x0000ea00ff4c7b82 */ /* 0x000e240000000a00 */
[----:B0-----:R-:W-:-:S05]  /*2070*/  IMAD.WIDE.U32 R76, R79, 0x20, R76 ;  /* 0x000000204f4c7825 */ /* 0x001fca00078e004c */
[----:B------:R2:W-:Y:S04]  /*2080*/  STG.E.128 desc[UR6][R76.64], R68 ;  /* 0x000000444c007986 */ /* 0x0005e8000c101d06 */
[----:B------:R2:W-:Y:S02]  /*2090*/  STG.E.128 desc[UR6][R76.64+0x10], R72 ;  /* 0x000010484c007986 */ /* 0x0005e4000c101d06 */
.L_x_4068:
[----:B------:R-:W-:Y:S05]  /*20a0*/  BSYNC.RECONVERGENT B0 ;  /* 0x0000000000007941 */ /* 0x000fea0003800200 */
.L_x_4067:
        /* <DEDUP_REMOVED lines=109> */
[----:B------:R-:W-:Y:S01]  /*2780*/  IMAD.MOV.U32 R95, RZ, RZ, RZ ;  /* 0x000000ffff5f7224 */ /* 0x000fe200078e00ff */
[----:B------:R-:W-:-:S02]  /*2790*/  @!P5 MOV R95, R6 ;  /* 0x00000006005fd202 */ /* 0x000fc40000000f00 */
        /* <DEDUP_REMOVED lines=55> */
[--C-:B------:R-:W-:Y:S01]  /*2b10*/  FADD.FTZ R78, R54, -R98.reuse ;  /* 0x80000062364e7221 */ /* 0x100fe20000010000 */
[----:B------:R-:W-:Y:S01]  /*2b20*/  SHF.L.U32 R77, R16, 0x10, RZ ;  /* 0x00000010104d7819 */ /* 0x000fe200000006ff */
[----:B------:R-:W-:Y:S01]  /*2b30*/  IMAD.U32 R79, R20, 0x10000, RZ ;  /* 0x00010000144f7824 */ /* 0x000fe200078e00ff */
[----:B------:R-:W-:Y:S01]  /*2b40*/  SHF.L.U32 R95, R17, 0x10, RZ ;  /* 0x00000010115f7819 */ /* 0x000fe200000006ff */
[----:B------:R-:W-:Y:S01]  /*2b50*/  FMUL.FTZ R76, R101, R76 ;  /* 0x0000004c654c7220 */ /* 0x000fe20000410000 */
[----:B------:R-:W-:Y:S01]  /*2b60*/  SHF.L.U32 R103, R21, 0x10, RZ ;  /* 0x0000001015677819 */ /* 0x000fe200000006ff */
[C---:B------:R-:W-:Y:S01]  /*2b70*/  FMUL.FTZ R94, R101.reuse, R94 ;  /* 0x0000005e655e7220 */ /* 0x040fe20000410000 */
[----:B------:R-:W-:Y:S01]  /*2b80*/  SHF.L.U32 R105, R18, 0x10, RZ ;  /* 0x0000001012697819 */ /* 0x000fe200000006ff */
[----:B------:R-:W-:Y:S01]  /*2b90*/  FMUL.FTZ R78, R101, R78 ;  /* 0x0000004e654e7220 */ /* 0x000fe20000410000 */
[----:B------:R-:W-:Y:S01]  /*2ba0*/  SHF.L.U32 R107, R22, 0x10, RZ ;  /* 0x00000010166b7819 */ /* 0x000fe200000006ff */
[----:B------:R-:W-:Y:S01]  /*2bb0*/  FFMA.FTZ R76, R76, R77, R79 ;  /* 0x0000004d4c4c7223 */ /* 0x000fe2000001004f */
[--C-:B------:R-:W-:Y:S01]  /*2bc0*/  FADD.FTZ R100, R58, -R98.reuse ;  /* 0x800000623a647221 */ /* 0x100fe20000010000 */
[----:B------:R-:W-:Y:S01]  /*2bd0*/  FFMA.FTZ R77, R78, R95, R103 ;  /* 0x0000005f4e4d7223 */ /* 0x000fe20000010067 */
[----:B------:R-:W-:Y:S01]  /*2be0*/  SHF.L.U32 R111, R23, 0x10, RZ ;  /* 0x00000010176f7819 */ /* 0x000fe200000006ff */
[----:B------:R-:W-:Y:S01]  /*2bf0*/  FFMA.FTZ R102, R94, R105, R107 ;  /* 0x000000695e667223 */ /* 0x000fe2000001006b */
[----:B------:R-:W-:Y:S01]  /*2c00*/  IMAD.U32 R109, R19, 0x10000, RZ ;  /* 0x00010000136d7824 */ /* 0x000fe200078e00ff */
[----:B------:R-:W0:Y:S01]  /*2c10*/  LDC.64 R94, c[0x0][0x428] ;  /* 0x00010a00ff5e7b82 */ /* 0x000e220000000a00 */
        /* <DEDUP_REMOVED lines=18> */
[----:B------:R-:W-:Y:S01]  /*2d40*/  SHF.L.U32 R115, R88, 0x10, RZ ;  /* 0x0000001058737819 */ /* 0x000fe200000006ff */
[----:B------:R-:W-:Y:S01]  /*2d50*/  FFMA.FTZ R109, R104, R109, R111 ;  /* 0x0000006d686d7223 */ /* 0x000fe2000001006f */
[----:B------:R-:W-:-:S02]  /*2d60*/  FFMA.FTZ R103, R78, R79, R103 ;  /* 0x0000004f4e677223 */ /* 0x000fc40000010067 */
[----:B------:R-:W-:Y:S01]  /*2d70*/  F2FP.BF16.F32.PACK_AB R77, R100, R77 ;  /* 0x0000004d644d723e */ /* 0x000fe200000010ff */
[----:B------:R-:W-:Y:S01]  /*2d80*/  FFMA.FTZ R113, R108, R113, R115 ;  /* 0x000000716c717223 */ /* 0x000fe20000010073 */
[----:B------:R-:W-:Y:S01]  /*2d90*/  F2FP.BF16.F32.PACK_AB R78, R109, R102 ;  /* 0x000000666d4e723e */ /* 0x000fe200000010ff */
[----:B0-----:R-:W-:Y:S01]  /*2da0*/  IMAD.WIDE.U32 R94, R99, 0x10, R94 ;  /* 0x00000010635e7825 */ /* 0x001fe200078e005e */
[----:B------:R-:W-:Y:S02]  /*2db0*/  F2FP.BF16.F32.PACK_AB R76, R103, R76 ;  /* 0x0000004c674c723e */ /* 0x000fe400000010ff */
[----:B------:R-:W-:Y:S01]  /*2dc0*/  F2FP.BF16.F32.PACK_AB R79, R113, R106 ;  /* 0x0000006a714f723e */ /* 0x000fe200000010ff */
[----:B------:R-:W-:-:S04]  /*2dd0*/  VIADD R99, R99, 0x80 ;  /* 0x0000008063637836 */ /* 0x000fc80000000000 */
[----:B------:R1:W-:Y:S03]  /*2de0*/  STG.E.128 desc[UR6][R94.64], R76 ;  /* 0x0000004c5e007986 */ /* 0x0003e6000c101d06 */
.L_x_4074:
[----:B------:R-:W-:Y:S05]  /*2df0*/  BSYNC.RECONVERGENT B0 ;  /* 0x0000000000007941 */ /* 0x000fea0003800200 */
.L_x_4073:
[----:B------:R-:W-:Y:S04]  /*2e00*/  BSSY.RECONVERGENT B0, `(.L_x_4075) ;  /* 0x0000032000007945 */ /* 0x000fe80003800200 */
[----:B------:R-:W-:Y:S05]  /*2e10*/  @!P3 BRA `(.L_x_4076) ;  /* 0x0000000000c0b947 */ /* 0x000fea0003800000 */
[--C-:B01----:R-:W-:Y:S01]  /*2e20*/  FADD.FTZ R76, R60, -R98.reuse ;  /* 0x800000623c4c7221 */ /* 0x103fe20000010000 */
[--C-:B------:R-:W-:Y:S01]  /*2e30*/  FADD.FTZ R94, R64, -R98.reuse ;  /* 0x80000062405e7221 */ /* 0x100fe20000010000 */
[--C-:B------:R-:W-:Y:S01]  /*2e40*/  FADD.FTZ R78, R62, -R98.reuse ;  /* 0x800000623e4e7221 */ /* 0x100fe20000010000 */
[----:B------:R-:W-:Y:S01]  /*2e50*/  SHF.L.U32 R77, R24, 0x10, RZ ;  /* 0x00000010184d7819 */ /* 0x000fe200000006ff */
[C---:B------:R-:W-:Y:S01]  /*2e60*/  FMUL.FTZ R76, R101.reuse, R76 ;  /* 0x0000004c654c7220 */ /* 0x040fe20000410000 */
[----:B------:R-:W-:Y:S01]  /*2e70*/  SHF.L.U32 R79, R28, 0x10, RZ ;  /* 0x000000101c4f7819 */ /* 0x000fe200000006ff */
[----:B------:R-:W-:Y:S01]  /*2e80*/  FMUL.FTZ R94, R101, R94 ;  /* 0x0000005e655e7220 */ /* 0x000fe20000410000 */
[----:B------:R-:W-:Y:S01]  /*2e90*/  SHF.L.U32 R95, R25, 0x10, RZ ;  /* 0x00000010195f7819 */ /* 0x000fe200000006ff */
[----:B------:R-:W-:Y:S01]  /*2ea0*/  IMAD.U32 R105, R26, 0x10000, RZ ;  /* 0x000100001a697824 */ /* 0x000fe200078e00ff */
        /* <DEDUP_REMOVED lines=8> */
[----:B------:R-:W-:Y:S01]  /*2f30*/  SHF.L.U32 R111, R31, 0x10, RZ ;  /* 0x000000101f6f7819 */ /* 0x000fe200000006ff */
        /* <DEDUP_REMOVED lines=14> */
[----:B------:R-:W-:Y:S01]  /*3020*/  FMUL.FTZ R104, R101, R104 ;  /* 0x0000006865687220 */ /* 0x000fe20000410000 */
[----:B------:R-:W-:Y:S01]  /*3030*/  SHF.L.U32 R111, R81, 0x10, RZ ;  /* 0x00000010516f7819 */ /* 0x000fe200000006ff */
[----:B------:R-:W-:Y:S01]  /*3040*/  FMUL.FTZ R100, R101, R100 ;  /* 0x0000006465647220 */ /* 0x000fe20000410000 */
[----:B------:R-:W-:Y:S01]  /*3050*/  SHF.L.U32 R115, R15, 0x10, RZ ;  /* 0x000000100f737819 */ /* 0x000fe200000006ff */
        /* <DEDUP_REMOVED lines=12> */
.L_x_4076:
[----:B------:R-:W-:Y:S05]  /*3120*/  BSYNC.RECONVERGENT B0 ;  /* 0x0000000000007941 */ /* 0x000fea0003800200 */
.L_x_4075:
        /* <DEDUP_REMOVED lines=14> */
[----:B------:R-:W-:Y:S01]  /*3210*/  FMUL.FTZ R98, R101, R76 ;  /* 0x0000004c65627220 */ /* 0x000fe20000410000 */
[----:B------:R-:W-:Y:S01]  /*3220*/  SHF.L.U32 R107, R37, 0x10, RZ ;  /* 0x00000010256b7819 */ /* 0x000fe200000006ff */
[C---:B------:R-:W-:Y:S01]  /*3230*/  FMUL.FTZ R100, R101.reuse, R100 ;  /* 0x0000006465647220 */ /* 0x040fe20000410000 */
[----:B------:R-:W-:Y:S01]  /*3240*/  SHF.L.U32 R109, R34, 0x10, RZ ;  /* 0x00000010226d7819 */ /* 0x000fe200000006ff */
[C---:B------:R-:W-:Y:S01]  /*3250*/  FMUL.FTZ R104, R101.reuse, R104 ;  /* 0x0000006865687220 */ /* 0x040fe20000410000 */
[----:B------:R-:W-:Y:S01]  /*3260*/  SHF.L.U32 R111, R38, 0x10, RZ ;  /* 0x00000010266f7819 */ /* 0x000fe200000006ff */
        /* <DEDUP_REMOVED lines=13> */
[----:B-1----:R-:W-:Y:S01]  /*3340*/  IMAD.WIDE.U32 R94, R99, 0x10, R94 ;  /* 0x00000010635e7825 */ /* 0x002fe200078e005e */
[----:B------:R-:W-:-:S02]  /*3350*/  SHF.L.U32 R111, R39, 0x10, RZ ;  /* 0x00000010276f7819 */ /* 0x000fc400000006ff */
[----:B------:R-:W-:Y:S02]  /*3360*/  SHF.L.U32 R113, R8, 0x10, RZ ;  /* 0x0000001008717819 */ /* 0x000fe400000006ff */
[----:B------:R-:W-:Y:S01]  /*3370*/  SHF.L.U32 R105, R9, 0x10, RZ ;  /* 0x0000001009697819 */ /* 0x000fe200000006ff */
[----:B------:R-:W-:Y:S01]  /*3380*/  FFMA.FTZ R107, R108, R107, R111 ;  /* 0x0000006b6c6b7223 */ /* 0x000fe2000001006f */
[----:B------:R-:W-:Y:S01]  /*3390*/  SHF.L.U32 R104, R11, 0x10, RZ ;  /* 0x000000100b687819 */ /* 0x000fe200000006ff */
[----:B------:R-:W-:Y:S01]  /*33a0*/  FFMA.FTZ R110, R110, R113, R115 ;  /* 0x000000716e6e7223 */ /* 0x000fe20000010073 */
[----:B------:R-:W-:Y:S01]  /*33b0*/  SHF.L.U32 R101, R13, 0x10, RZ ;  /* 0x000000100d657819 */ /* 0x000fe200000006ff */
[----:B------:R-:W-:Y:S02]  /*33c0*/  FFMA.FTZ R78, R78, R103, R105 ;  /* 0x000000674e4e7223 */ /* 0x000fe40000010069 */
[----:B------:R-:W-:Y:S02]  /*33d0*/  FFMA.FTZ R77, R77, R102, R104 ;  /* 0x000000664d4d7223 */ /* 0x000fe40000010068 */
[----:B------:R-:W-:Y:S01]  /*33e0*/  FFMA.FTZ R101, R76, R79, R101 ;  /* 0x0000004f4c657223 */ /* 0x000fe20000010065 */
[----:B------:R-:W-:-:S02]  /*33f0*/  F2FP.BF16.F32.PACK_AB R79, R110, R107 ;  /* 0x0000006b6e4f723e */ /* 0x000fc400000010ff */
[----:B------:R-:W-:Y:S02]  /*3400*/  F2FP.BF16.F32.PACK_AB R78, R78, R109 ;  /* 0x0000006d4e4e723e */ /* 0x000fe400000010ff */
[----:B------:R-:W-:Y:S02]  /*3410*/  F2FP.BF16.F32.PACK_AB R77, R77, R100 ;  /* 0x000000644d4d723e */ /* 0x000fe400000010ff */
[----:B------:R-:W-:-:S05]  /*3420*/  F2FP.BF16.F32.PACK_AB R76, R101, R98 ;  /* 0x00000062654c723e */ /* 0x000fca00000010ff */
[----:B------:R3:W-:Y:S02]  /*3430*/  STG.E.128 desc[UR6][R94.64], R76 ;  /* 0x0000004c5e007986 */ /* 0x0007e4000c101d06 */
.L_x_4078:
[----:B------:R-:W-:Y:S05]  /*3440*/  BSYNC.RECONVERGENT B0 ;  /* 0x0000000000007941 */ /* 0x000fea0003800200 */
.L_x_4077:
[----:B0123--:R-:W0:Y:S01]  /*3450*/  LDC.64 R76, c[0x0][0x380] ;  /* 0x0000e000ff4c7b82 */ /* 0x00fe220000000a00 */
[----:B------:R-:W-:Y:S01]  /*3460*/  UPLOP3.LUT UP1, UPT, UPT, UPT, UP1, 0x40, 0x4 ;  /* 0x000000000004789c */ /* 0x000fe20003f2e810 */
[----:B0-----:R-:W-:-:S04]  /*3470*/  IADD3 R4, PT, PT, R4, R76, RZ ;  /* 0x0000004c04047210 */ /* 0x001fc80007ffe0ff */
[----:B------:R-:W-:-:S13]  /*3480*/  ISETP.GE.AND P1, PT, R4, R77, PT ;  /* 0x0000004d0400720c */ /* 0x000fda0003f26270 */
[----:B------:R-:W-:Y:S05]  /*3490*/  @!P1 BRA `(.L_x_4079) ;  /* 0xffffffd000a49947 */ /* 0x000fea000383ffff */
[----:B------:R-:W-:Y:S05]  /*34a0*/  EXIT ;  /* 0x000000000000794d */ /* 0x000fea0003800000 */
.L_x_4080:
        /* <DEDUP_REMOVED lines=13> */
.L_x_13590:


//--------------------- .text._ZN10layer_norm31ln_parallel_residual_fwd_kernelINS_13Kernel_traitsI13__nv_bfloat16S2_fS2_fjLj3072ELj1ELj1ELj4ELj16ENS_18Kernel_traits_baseILj3072ES2_S2_fS2_fjLj128EEEEELb0ELb1ELb1EEEvNS_9FwdParamsE --------------------------
	.section	.text._ZN10layer_norm31ln_parallel_residual_fwd_kernelINS_13Kernel_traitsI13__nv_bfloat16S2_fS2_fjLj3072ELj1ELj1ELj4ELj16ENS_18Kernel_traits_baseILj3072ES2_S2_fS2_fjLj128EEEEELb0ELb1ELb1EEEvNS_9FwdParamsE,"ax",@progbits
	.align	128
        .global         _ZN10layer_norm31ln_parallel_residual_fwd_kernelINS_13Kernel_traitsI13__nv_bfloat16S2_fS2_fjLj3072ELj1ELj1ELj4ELj16ENS_18Kernel_traits_baseILj3072ES2_S2_fS2_fjLj128EEEEELb0ELb1ELb1EEEvNS_9FwdParamsE
        .type           _ZN10layer_norm31ln_parallel_residual_fwd_kernelINS_13Kernel_traitsI13__nv_bfloat16S2_fS2_fjLj3072ELj1ELj1ELj4ELj16ENS_18Kernel_traits_baseILj3072ES2_S2_fS2_fjLj128EEEEELb0ELb1ELb1EEEvNS_9FwdParamsE,@function
        .size           _ZN10layer_norm31ln_parallel_residual_fwd_kernelINS_13Kernel_traitsI13__nv_bfloat16S2_fS2_fjLj3072ELj1ELj1ELj4ELj16ENS_18Kernel_traits_baseILj3072ES2_S2_fS2_fjLj128EEEEELb0ELb1ELb1EEEvNS_9FwdParamsE,(.L_x_13591 - _ZN10layer_norm31ln_parallel_residual_fwd_kernelINS_13Kernel_traitsI13__nv_bfloat16S2_fS2_fjLj3072ELj1ELj1ELj4ELj16ENS_18Kernel_traits_baseILj3072ES2_S2_fS2_fjLj128EEEEELb0ELb1ELb1EEEvNS_9FwdParamsE)
        .other          _ZN10layer_norm31ln_parallel_residual_fwd_kernelINS_13Kernel_traitsI13__nv_bfloat16S2_fS2_fjLj3072ELj1ELj1ELj4ELj16ENS_18Kernel_traits_baseILj3072ES2_S2_fS2_fjLj128EEEEELb0ELb1ELb1EEEvNS_9FwdParamsE,@"STO_CUDA_ENTRY STV_DEFAULT"
_ZN10layer_norm31ln_parallel_residual_fwd_kernelINS_13Kernel_traitsI13__nv_bfloat16S2_fS2_fjLj3072ELj1ELj1ELj4ELj16ENS_18Kernel_traits_baseILj3072ES2_S2_fS2_fjLj128EEEEELb0ELb1ELb1EEEvNS_9FwdParamsE:
.text._ZN10layer_norm31ln_parallel_residual_fwd_kernelINS_13Kernel_traitsI13__nv_bfloat16S2_fS2_fjLj3072ELj1ELj1ELj4ELj16ENS_18Kernel_traits_baseILj3072ES2_S2_fS2_fjLj128EEEEELb0ELb1ELb1EEEvNS_9FwdParamsE:
[----:B------:R-:W-:Y:S01]  /*0000*/  LDC R1, c[0x0][0x37c] ;  /* 0x0000df00ff017b82 */ /* 0x000fe20000000800 */
[----:B------:R-:W0:Y:S01]  /*0010*/  LDCU.64 UR4, c[0x0][0x438] ;  /* 0x00008700ff0477ac */ /* 0x000e220008000a00 */
[----:B------:R-:W1:Y:S06]  /*0020*/  S2R R90, SR_TID.X ;  /* 0x00000000005a7919 */ /* 0x000e6c0000002100 */
[----:B------:R-:W1:Y:S01]  /*0030*/  LDC.64 R4, c[0x0][0x3d0] ;  /* 0x0000f400ff047b82 */ /* 0x000e620000000a00 */
[----:B------:R-:W2:Y:S01]  /*0040*/  LDCU.64 UR6, c[0x0][0x358] ;  /* 0x00006b00ff0677ac */ /* 0x000ea20008000a00 */
[----:B0-----:R-:W-:-:S04]  /*0050*/  ISETP.NE.U32.AND P0, PT, RZ, UR4, PT ;  /* 0x00000004ff007c0c */ /* 0x001fc8000bf05070 */
[----:B------:R-:W-:Y:S02]  /*0060*/  ISETP.NE.AND.EX P0, PT, RZ, UR5, PT, P0 ;  /* 0x00000005ff007c0c */ /* 0x000fe4000bf05300 */
[----:B------:R-:W0:Y:S01]  /*0070*/  S2UR UR4, SR_CTAID.X ;  /* 0x00000000000479c3 */ /* 0x000e220000002500 */
[----:B------:R-:W3:Y:S10]  /*0080*/  LDCU UR5, c[0x0][0x384] ;  /* 0x00007080ff0577ac */ /* 0x000ef40008000800 */
[----:B-1----:R-:W-:-:S05]  /*0090*/  @P0 IMAD.WIDE.U32 R2, R90, 0x10, R4 ;  /* 0x000000105a020825 */ /* 0x002fca00078e0004 */
[----:B--2---:R1:W5:Y:S04]  /*00a0*/  @P0 LDG.E.128 R8, desc[UR6][R2.64] ;  /* 0x0000000602080981 */ /* 0x004368000c1e1d00 */
[----:B------:R1:W5:Y:S04]  /*00b0*/  @P0 LDG.E.128 R12, desc[UR6][R2.64+0x800] ;  /* 0x00080006020c0981 */ /* 0x000368000c1e1d00 */
[----:B------:R1:W5:Y:S01]  /*00c0*/  @P0 LDG.E.128 R24, desc[UR6][R2.64+0x1000] ;  /* 0x0010000602180981 */ /* 0x000362000c1e1d00 */
[C---:B------:R-:W-:Y:S02]  /*00d0*/  @!P0 IMAD.WIDE.U32 R6, R90.reuse, 0x10, R4 ;  /* 0x000000105a068825 */ /* 0x040fe400078e0004 */
[----:B------:R-:W2:Y:S02]  /*00e0*/  @P0 LDC.64 R4, c[0x0][0x438] ;  /* 0x00010e00ff040b82 */ /* 0x000ea40000000a00 */
[----:B--2---:R-:W-:-:S05]  /*00f0*/  @P0 IMAD.WIDE.U32 R4, R90, 0x10, R4 ;  /* 0x000000105a040825 */ /* 0x004fca00078e0004 */
[----:B------:R1:W5:Y:S04]  /*0100*/  @P0 LDG.E.128 R16, desc[UR6][R4.64+0x800] ;  /* 0x0008000604100981 */ /* 0x000368000c1e1d00 */
[----:B------:R1:W5:Y:S04]  /*0110*/  @P0 LDG.E.128 R20, desc[UR6][R4.64+0x1000] ;  /* 0x0010000604140981 */ /* 0x000368000c1e1d00 */
[----:B------:R1:W5:Y:S04]  /*0120*/  @P0 LDG.E.128 R60, desc[UR6][R4.64] ;  /* 0x00000006043c0981 */ /* 0x000368000c1e1d00 */
[----:B------:R1:W5:Y:S04]  /*0130*/  @!P0 LDG.E.128 R8, desc[UR6][R6.64] ;  /* 0x0000000606088981 */ /* 0x000368000c1e1d00 */
[----:B------:R1:W5:Y:S04]  /*0140*/  @!P0 LDG.E.128 R12, desc[UR6][R6.64+0x800] ;  /* 0x00080006060c8981 */ /* 0x000368000c1e1d00 */
[----:B------:R1:W5:Y:S01]  /*0150*/  @!P0 LDG.E.128 R24, desc[UR6][R6.64+0x1000] ;  /* 0x0010000606188981 */ /* 0x000362000c1e1d00 */
[----:B0-----:R-:W-:-:S04]  /*0160*/  MOV R0, UR4 ;  /* 0x0000000400007c02 */ /* 0x001fc80008000f00 */
[----:B---3--:R-:W-:-:S13]  /*0170*/  ISETP.GE.AND P1, PT, R0, UR5, PT ;  /* 0x0000000500007c0c */ /* 0x008fda000bf26270 */
[----:B-1----:R-:W-:Y:S05]  /*0180*/  @P1 EXIT ;  /* 0x000000000000194d */ /* 0x002fea0003800000 */
[----:B------:R-:W0:Y:S01]  /*0190*/  LDCU.64 UR4, c[0x0][0x398] ;  /* 0x00007300ff0477ac */ /* 0x000e220008000a00 */
[----:B-----5:R-:W-:Y:S02]  /*01a0*/  @!P0 CS2R R18, SRZ ;  /* 0x0000000000128805 */ /* 0x020fe4000001ff00 */
[----:B------:R-:W-:Y:S02]  /*01b0*/  @!P0 CS2R R16, SRZ ;  /* 0x0000000000108805 */ /* 0x000fe4000001ff00 */
[----:B------:R-:W-:Y:S02]  /*01c0*/  @!P0 CS2R R22, SRZ ;  /* 0x0000000000168805 */ /* 0x000fe4000001ff00 */
[----:B------:R-:W-:Y:S02]  /*01d0*/  @!P0 CS2R R20, SRZ ;  /* 0x0000000000148805 */ /* 0x000fe4000001ff00 */
[----:B------:R-:W-:Y:S02]  /*01e0*/  @!P0 CS2R R62, SRZ ;  /* 0x00000000003e8805 */ /* 0x000fe4000001ff00 */
[----:B------:R-:W-:-:S02]  /*01f0*/  @!P0 CS2R R60, SRZ ;  /* 0x00000000003c8805 */ /* 0x000fc4000001ff00 */
[----:B------:R-:W-:Y:S01]  /*0200*/  PRMT R65, R8, 0x7632, R65 ;  /* 0x0000763208417816 */ /* 0x000fe20000000041 */
[----:B------:R-:W-:Y:S01]  /*0210*/  UPLOP3.LUT UP1, UPT, UPT, UPT, UPT, 0x40, 0x4 ;  /* 0x000000000004789c */ /* 0x000fe20003f2e870 */
[----:B------:R-:W-:Y:S01]  /*0220*/  PRMT R72, R25, 0x7632, R72 ;  /* 0x0000763219487816 */ /* 0x000fe20000000048 */
[----:B------:R-:W1:Y:S01]  /*0230*/  LDCU UR8, c[0x0][0x388] ;  /* 0x00007100ff0877ac */ /* 0x000e620008000800 */
[----:B------:R-:W-:Y:S01]  /*0240*/  PRMT R80, R18, 0x7632, R80 ;  /* 0x0000763212507816 */ /* 0x000fe20000000050 */
[----:B------:R-:W-:Y:S01]  /*0250*/  IMAD.U32 R65, R65, 0x10000, RZ ;  /* 0x0001000041417824 */ /* 0x000fe200078e00ff */
[----:B------:R-:W-:Y:S01]  /*0260*/  PRMT R28, R11, 0x7632, R28 ;  /* 0x000076320b1c7816 */ /* 0x000fe2000000001c */
[----:B------:R-:W-:Y:S01]  /*0270*/  IMAD.U32 R72, R72, 0x10000, RZ ;  /* 0x0001000048487824 */ /* 0x000fe200078e00ff */
[----:B------:R-:W-:Y:S01]  /*0280*/  PRMT R29, R10, 0x7632, R29 ;  /* 0x000076320a1d7816 */ /* 0x000fe2000000001d */
[----:B------:R-:W-:Y:S01]  /*0290*/  IMAD.U32 R80, R80, 0x10000, RZ ;  /* 0x0001000050507824 */ /* 0x000fe200078e00ff */
[----:B------:R-:W-:Y:S01]  /*02a0*/  PRMT R64, R9, 0x7632, R64 ;  /* 0x0000763209407816 */ /* 0x000fe20000000040 */
[----:B0-----:R-:W-:Y:S01]  /*02b0*/  UISETP.NE.U32.AND UP0, UPT, UR4, URZ, UPT ;  /* 0x000000ff0400728c */ /* 0x001fe2000bf05070 */
[C---:B------:R-:W-:Y:S01]  /*02c0*/  PRMT R66, R15.reuse, 0x7632, R66 ;  /* 0x000076320f427816 */ /* 0x040fe20000000042 */
[----:B------:R-:W0:Y:S01]  /*02d0*/  LDCU.U8 UR12, c[0x0][0x410] ;  /* 0x00008200ff0c77ac */ /* 0x000e220008000000 */
[----:B------:R-:W-:-:S02]  /*02e0*/  SHF.L.U32 R6, R15, 0x10, RZ ;  /* 0x000000100f067819 */ /* 0x000fc400000006ff */
[C---:B------:R-:W-:Y:S01]  /*02f0*/  PRMT R67, R14.reuse, 0x7632, R67 ;  /* 0x000076320e437816 */ /* 0x040fe20000000043 */
[----:B------:R-:W-:Y:S01]  /*0300*/  UISETP.NE.AND.EX UP0, UPT, UR5, URZ, UPT, UP0 ;  /* 0x000000ff0500728c */ /* 0x000fe2000bf05300 */
[----:B------:R-:W-:Y:S01]  /*0310*/  SHF.L.U32 R7, R14, 0x10, RZ ;  /* 0x000000100e077819 */ /* 0x000fe200000006ff */
[----:B------:R-:W-:Y:S01]  /*0320*/  IMAD.U32 R14, R18, 0x10000, RZ ;  /* 0x00010000120e7824 */ /* 0x000fe200078e00ff */
[----:B------:R-:W-:Y:S01]  /*0330*/  PRMT R68, R13, 0x7632, R68 ;  /* 0x000076320d447816 */ /* 0x000fe20000000044 */
[----:B------:R-:W2:Y:S01]  /*0340*/  LDCU UR9, c[0x0][0x400] ;  /* 0x00008000ff0977ac */ /* 0x000ea20008000800 */
[----:B------:R-:W-:Y:S02]  /*0350*/  PRMT R69, R12, 0x7632, R69 ;  /* 0x000076320c457816 */ /* 0x000fe40000000045 */
[----:B------:R-:W-:Y:S01]  /*0360*/  PRMT R70, R27, 0x7632, R70 ;  /* 0x000076321b467816 */ /* 0x000fe20000000046 */
[----:B------:R-:W3:Y:S01]  /*0370*/  LDCU.64 UR10, c[0x0][0x3a0] ;  /* 0x00007400ff0a77ac */ /* 0x000ee20008000a00 */
        /* <DEDUP_REMOVED lines=13> */
[----:B------:R-:W-:Y:S02]  /*0450*/  SHF.L.U32 R15, R19, 0x10, RZ ;  /* 0x00000010130f7819 */ /* 0x000fe400000006ff */
[----:B------:R-:W-:Y:S02]  /*0460*/  SHF.L.U32 R4, R9, 0x10, RZ ;  /* 0x0000001009047819 */ /* 0x000fe400000006ff */
[----:B------:R-:W-:Y:S01]  /*0470*/  SHF.L.U32 R5, R8, 0x10, RZ ;  /* 0x0000001008057819 */ /* 0x000fe200000006ff */
[----:B------:R-:W-:Y:S01]  /*0480*/  IMAD.U32 R8, R13, 0x10000, RZ ;  /* 0x000100000d087824 */ /* 0x000fe200078e00ff */
[----:B------:R-:W-:Y:S01]  /*0490*/  SHF.L.U32 R19, R23, 0x10, RZ ;  /* 0x0000001017137819 */ /* 0x000fe200000006ff */
[----:B------:R-:W-:Y:S01]  /*04a0*/  IMAD.U32 R23, R63, 0x10000, RZ ;  /* 0x000100003f177824 */ /* 0x000fe200078e00ff */
        /* <DEDUP_REMOVED lines=30> */
[----:B------:R-:W-:Y:S02]  /*0690*/  PLOP3.LUT P1, PT, PT, PT, UP0, 0x80, 0x8 ;  /* 0x000000000008781c */ /* 0x000fe40003f2f008 */
[----:B------:R-:W-:-:S02]  /*06a0*/  SHF.L.U32 R85, R85, 0x10, RZ ;  /* 0x0000001055557819 */ /* 0x000fc400000006ff */
[----:B------:R-:W-:Y:S02]  /*06b0*/  SHF.L.U32 R84, R84, 0x10, RZ ;  /* 0x0000001054547819 */ /* 0x000fe400000006ff */
[----:B------:R-:W-:Y:S02]  /*06c0*/  SHF.L.U32 R87, R87, 0x10, RZ ;  /* 0x0000001057577819 */ /* 0x000fe400000006ff */
[----:B------:R-:W-:Y:S02]  /*06d0*/  SHF.L.U32 R86, R86, 0x10, RZ ;  /* 0x0000001056567819 */ /* 0x000fe400000006ff */
[----:B------:R-:W-:Y:S02]  /*06e0*/  SHF.L.U32 R89, R89, 0x10, RZ ;  /* 0x0000001059597819 */ /* 0x000fe400000006ff */
[----:B0123--:R-:W-:-:S07]  /*06f0*/  SHF.L.U32 R88, R88, 0x10, RZ ;  /* 0x0000001058587819 */ /* 0x00ffce00000006ff */
.L_x_4097:
        /* <DEDUP_REMOVED lines=8> */
[----:B------:R-:W2:Y:S08]  /*0780*/  @P0 LDC.64 R24, c[0x0][0x3a0] ;  /* 0x0000e800ff180b82 */ /* 0x000eb00000000a00 */
[----:B------:R-:W3:Y:S01]  /*0790*/  LDC.64 R28, c[0x0][0x398] ;  /* 0x0000e600ff1c7b82 */ /* 0x000ee20000000a00 */
[----:B-1----:R-:W-:-:S05]  /*07a0*/  @P1 IMAD.WIDE.U32 R30, R91, 0x10, R26 ;  /* 0x000000105b1e1825 */ /* 0x002fca00078e001a */
[----:B------:R1:W5:Y:S01]  /*07b0*/  @P1 LDG.E.128 R52, desc[UR6][R30.64] ;  /* 0x000000061e341981 */ /* 0x000362000c1e1d00 */
[----:B--2---:R-:W-:-:S04]  /*07c0*/  @P0 IMAD.WIDE.U32 R32, R91, 0x20, R24 ;  /* 0x000000205b200825 */ /* 0x004fc800078e0018 */
[----:B0-----:R-:W-:Y:S01]  /*07d0*/  IMAD.WIDE.U32 R24, R91, 0x10, R56 ;  /* 0x000000105b187825 */ /* 0x001fe200078e0038 */
[----:B------:R1:W5:Y:S04]  /*07e0*/  @P0 LDG.E.128 R48, desc[UR6][R32.64] ;  /* 0x0000000620300981 */ /* 0x000368000c1e1d00 */
[----:B------:R1:W5:Y:S04]  /*07f0*/  @P0 LDG.E.128 R44, desc[UR6][R32.64+0x10] ;  /* 0x00001006202c0981 */ /* 0x000368000c1e1d00 */
[----:B------:R-:W5:Y:S01]  /*0800*/  LDG.E.128 R24, desc[UR6][R24.64] ;  /* 0x0000000618187981 */ /* 0x000f62000c1e1d00 */
[----:B---3--:R-:W-:-:S04]  /*0810*/  ISETP.NE.U32.AND P1, PT, R28, RZ, PT ;  /* 0x000000ff1c00720c */ /* 0x008fc80003f25070 */
[----:B------:R-:W-:-:S13]  /*0820*/  ISETP.NE.AND.EX P1, PT, R29, RZ, PT, P1 ;  /* 0x000000ff1d00720c */ /* 0x000fda0003f25310 */
[----:B-1----:R-:W-:Y:S05]  /*0830*/  @P1 BRA `(.L_x_4081) ;  /* 0x0000000000941947 */ /* 0x002fea0003800000 */
[----:B------:R-:W-:-:S04]  /*0840*/  UISETP.NE.U32.AND UP0, UPT, UR10, URZ, UPT ;  /* 0x000000ff0a00728c */ /* 0x000fc8000bf05070 */
[----:B------:R-:W-:-:S09]  /*0850*/  UISETP.NE.AND.EX UP0, UPT, UR11, URZ, UPT, UP0 ;  /* 0x000000ff0b00728c */ /* 0x000fd2000bf05300 */
[----:B------:R-:W-:Y:S05]  /*0860*/  BRA.U UP0, `(.L_x_4082) ;  /* 0x0000000100347547 */ /* 0x000fea000b800000 */
[C---:B-----5:R-:W-:Y:S01]  /*0870*/  PRMT R41, R24.reuse, 0x7632, R41 ;  /* 0x0000763218297816 */ /* 0x060fe20000000029 */
[----:B------:R-:W-:Y:S01]  /*0880*/  IMAD.U32 R40, R24, 0x10000, RZ ;  /* 0x0001000018287824 */ /* 0x000fe200078e00ff */
[----:B------:R-:W-:Y:S02]  /*0890*/  PRMT R43, R25, 0x7632, R43 ;  /* 0x00007632192b7816 */ /* 0x000fe4000000002b */
[C---:B------:R-:W-:Y:S02]  /*08a0*/  PRMT R37, R26.reuse, 0x7632, R37 ;  /* 0x000076321a257816 */ /* 0x040fe40000000025 */
        /* <DEDUP_REMOVED lines=9> */
.L_x_4082:
[C---:B-----5:R-:W-:Y:S01]  /*0940*/  PRMT R30, R24.reuse, 0x7632, R30 ;  /* 0x00007632181e7816 */ /* 0x060fe2000000001e */
[----:B------:R-:W-:Y:S01]  /*0950*/  IMAD.U32 R31, R24, 0x10000, RZ ;  /* 0x00010000181f7824 */ /* 0x000fe200078e00ff */
[C---:B------:R-:W-:Y:S02]  /*0960*/  PRMT R32, R26.reuse, 0x7632, R32 ;  /* 0x000076321a207816 */ /* 0x040fe40000000020 */
[----:B------:R-:W-:Y:S01]  /*0970*/  SHF.L.U32 R33, R26, 0x10, RZ ;  /* 0x000000101a217819 */ /* 0x000fe200000006ff */
[----:B------:R-:W-:Y:S01]  /*0980*/  FADD.FTZ R40, R48, R31 ;  /* 0x0000001f30287221 */ /* 0x000fe20000010000 */
[----:B------:R-:W-:Y:S02]  /*0990*/  PRMT R24, R25, 0x7632, R24 ;  /* 0x0000763219187816 */ /* 0x000fe40000000018 */
[----:B------:R-:W-:Y:S01]  /*09a0*/  PRMT R26, R27, 0x7632, R26 ;  /* 0x000076321b1a7816 */ /* 0x000fe2000000001a */
        /* <DEDUP_REMOVED lines=13> */
[----:B------:R-:W-:Y:S06]  /*0a80*/  BRA `(.L_x_4083) ;  /* 0x0000000400307947 */ /* 0x000fec0003800000 */
.L_x_4081:
[----:B------:R-:W-:-:S04]  /*0a90*/  UISETP.NE.U32.AND UP0, UPT, UR10, URZ, UPT ;  /* 0x000000ff0a00728c */ /* 0x000fc8000bf05070 */
[----:B------:R-:W-:-:S09]  /*0aa0*/  UISETP.NE.AND.EX UP0, UPT, UR11, URZ, UPT, UP0 ;  /* 0x000000ff0b00728c */ /* 0x000fd2000bf05300 */
[----:B------:R-:W-:Y:S05]  /*0ab0*/  BRA.U UP0, `(.L_x_4084) ;  /* 0x0000000100847547 */ /* 0x000fea000b800000 */
[C---:B-----5:R-:W-:Y:S01]  /*0ac0*/  PRMT R32, R25.reuse, 0x7632, R32 ;  /* 0x0000763219207816 */ /* 0x060fe20000000020 */
[C---:B------:R-:W-:Y:S01]  /*0ad0*/  IMAD.U32 R31, R24.reuse, 0x10000, RZ ;  /* 0x00010000181f7824 */ /* 0x040fe200078e00ff */
[----:B------:R-:W-:Y:S02]  /*0ae0*/  SHF.L.U32 R25, R25, 0x10, RZ ;  /* 0x0000001019197819 */ /* 0x000fe400000006ff */
[----:B------:R-:W-:Y:S02]  /*0af0*/  SHF.L.U32 R42, R53, 0x10, RZ ;  /* 0x00000010352a7819 */ /* 0x000fe400000006ff */
[----:B------:R-:W-:Y:S02]  /*0b00*/  PRMT R30, R24, 0x7632, R30 ;  /* 0x00007632181e7816 */ /* 0x000fe4000000001e */
[C---:B------:R-:W-:Y:S01]  /*0b10*/  PRMT R33, R26.reuse, 0x7632, R33 ;  /* 0x000076321a217816 */ /* 0x040fe20000000021 */
[----:B------:R-:W-:Y:S01]  /*0b20*/  FADD.FTZ R42, R25, R42 ;  /* 0x0000002a192a7221 */ /* 0x000fe20000010000 */
[----:B------:R-:W-:Y:S01]  /*0b30*/  SHF.L.U32 R35, R26, 0x10, RZ ;  /* 0x000000101a237819 */ /* 0x000fe200000006ff */
[----:B------:R-:W-:Y:S01]  /*0b40*/  IMAD.U32 R41, R30, 0x10000, RZ ;  /* 0x000100001e297824 */ /* 0x000fe200078e00ff */
[----:B------:R-:W-:-:S02]  /*0b50*/  PRMT R34, R27, 0x7632, R34 ;  /* 0x000076321b227816 */ /* 0x000fc40000000022 */
[----:B------:R-:W-:Y:S02]  /*0b60*/  SHF.L.U32 R37, R27, 0x10, RZ ;  /* 0x000000101b257819 */ /* 0x000fe400000006ff */
[----:B------:R-:W-:Y:S02]  /*0b70*/  PRMT R24, R52, 0x7632, R24 ;  /* 0x0000763234187816 */ /* 0x000fe40000000018 */
[----:B------:R-:W-:Y:S02]  /*0b80*/  PRMT R25, R53, 0x7632, R25 ;  /* 0x0000763235197816 */ /* 0x000fe40000000019 */
[----:B------:R-:W-:Y:S02]  /*0b90*/  PRMT R26, R54, 0x7632, R26 ;  /* 0x00007632361a7816 */ /* 0x000fe4000000001a */
[C---:B------:R-:W-:Y:S02]  /*0ba0*/  PRMT R27, R55.reuse, 0x7632, R27 ;  /* 0x00007632371b7816 */ /* 0x040fe4000000001b */
        /* <DEDUP_REMOVED lines=15> */
[----:B------:R-:W-:-:S04]  /*0ca0*/  FADD.FTZ R37, R33, R26 ;  /* 0x0000001a21257221 */ /* 0x000fc80000010000 */
[----:B------:R-:W-:Y:S01]  /*0cb0*/  FADD.FTZ R39, R34, R27 ;  /* 0x0000001b22277221 */ /* 0x000fe20000010000 */
[----:B------:R-:W-:Y:S06]  /*0cc0*/  BRA `(.L_x_4083) ;  /* 0x0000000000a07947 */ /* 0x000fec0003800000 */
.L_x_4084:
[C---:B-----5:R-:W-:Y:S02]  /*0cd0*/  PRMT R32, R25.reuse, 0x7632, R32 ;  /* 0x0000763219207816 */ /* 0x060fe40000000020 */
[----:B------:R-:W-:Y:S02]  /*0ce0*/  SHF.L.U32 R30, R25, 0x10, RZ ;  /* 0x00000010191e7819 */ /* 0x000fe400000006ff */
[C---:B------:R-:W-:Y:S01]  /*0cf0*/  PRMT R31, R24.reuse, 0x7632, R31 ;  /* 0x00007632181f7816 */ /* 0x040fe2000000001f */
[----:B------:R-:W-:Y:S01]  /*0d00*/  IMAD.U32 R24, R24, 0x10000, RZ ;  /* 0x0001000018187824 */ /* 0x000fe200078e00ff */
[----:B------:R-:W-:Y:S02]  /*0d10*/  PRMT R34, R26, 0x7632, R34 ;  /* 0x000076321a227816 */ /* 0x000fe40000000022 */
[----:B------:R-:W-:Y:S02]  /*0d20*/  SHF.L.U32 R25, R52, 0x10, RZ ;  /* 0x0000001034197819 */ /* 0x000fe400000006ff */
[----:B------:R-:W-:-:S02]  /*0d30*/  SHF.L.U32 R26, R26, 0x10, RZ ;  /* 0x000000101a1a7819 */ /* 0x000fc400000006ff */
[C---:B------:R-:W-:Y:S01]  /*0d40*/  SHF.L.U32 R35, R53.reuse, 0x10, RZ ;  /* 0x0000001035237819 */ /* 0x040fe200000006ff */
[--C-:B------:R-:W-:Y:S01]  /*0d50*/  FADD.FTZ R33, R24, R25.reuse ;  /* 0x0000001918217221 */ /* 0x100fe20000010000 */
        /* <DEDUP_REMOVED lines=28> */
[----:B------:R-:W-:Y:S01]  /*0f20*/  FADD.FTZ R36, R44, R39 ;  /* 0x000000272c247221 */ /* 0x000fe20000010000 */
[----:B------:R-:W-:Y:S02]  /*0f30*/  FADD.FTZ R37, R45, R30 ;  /* 0x0000001e2d257221 */ /* 0x000fe40000010000 */
[----:B------:R-:W-:-:S07]  /*0f40*/  FADD.FTZ R39, R47, R32 ;  /* 0x000000202f277221 */ /* 0x000fce0000010000 */
.L_x_4083:
[----:B------:R-:W-:Y:S01]  /*0f50*/  ISETP.NE.U32.AND P1, PT, R28, RZ, PT ;  /* 0x000000ff1c00720c */ /* 0x000fe20003f25070 */
[----:B------:R-:W0:Y:S01]  /*0f60*/  LDC.64 R76, c[0x0][0x3a8] ;  /* 0x0000ea00ff4c7b82 */ /* 0x000e220000000a00 */
[----:B------:R-:W-:Y:S02]  /*0f70*/  VIADD R93, R91, 0x80 ;  /* 0x000000805b5d7836 */ /* 0x000fe40000000000 */
[----:B------:R-:W-:Y:S02]  /*0f80*/  ISETP.NE.AND.EX P1, PT, R29, RZ, PT, P1 ;  /* 0x000000ff1d00720c */ /* 0x000fe40003f25310 */
[----:B------:R-:W-:-:S03]  /*0f90*/  IMAD.WIDE.U32 R24, R93, 0x10, R56 ;  /* 0x000000105d187825 */ /* 0x000fc600078e0038 */
[----:B------:R-:W1:Y:S08]  /*0fa0*/  @P0 LDC.64 R28, c[0x0][0x3a0] ;  /* 0x0000e800ff1c0b82 */ /* 0x000e700000000a00 */
[----:B------:R-:W2:Y:S01]  /*0fb0*/  @P1 LDC.64 R30, c[0x0][0x398] ;  /* 0x0000e600ff1e1b82 */ /* 0x000ea20000000a00 */
[----:B0-----:R-:W-:-:S05]  /*0fc0*/  IMAD.WIDE.U32 R32, R91, 0x20, R76 ;  /* 0x000000205b207825 */ /* 0x001fca00078e004c */
[----:B------:R0:W-:Y:S01]  /*0fd0*/  STG.E.128 desc[UR6][R32.64], R40 ;  /* 0x0000002820007986 */ /* 0x0001e2000c101d06 */
[----:B-1----:R-:W-:-:S03]  /*0fe0*/  @P0 IMAD.WIDE.U32 R28, R93, 0x20, R28 ;  /* 0x000000205d1c0825 */ /* 0x002fc600078e001c */
[----:B------:R0:W-:Y:S04]  /*0ff0*/  STG.E.128 desc[UR6][R32.64+0x10], R36 ;  /* 0x0000102420007986 */ /* 0x0001e8000c101d06 */
[----:B------:R0:W5:Y:S01]  /*1000*/  @P0 LDG.E.128 R48, desc[UR6][R28.64] ;  /* 0x000000061c300981 */ /* 0x000162000c1e1d00 */
[----:B--2---:R-:W-:-:S03]  /*1010*/  @P1 IMAD.WIDE.U32 R30, R93, 0x10, R30 ;  /* 0x000000105d1e1825 */ /* 0x004fc600078e001e */
[----:B------:R0:W5:Y:S04]  /*1020*/  @P0 LDG.E.128 R44, desc[UR6][R28.64+0x10] ;  /* 0x000010061c2c0981 */ /* 0x000168000c1e1d00 */
[----:B------:R0:W5:Y:S04]  /*1030*/  @P1 LDG.E.128 R52, desc[UR6][R30.64] ;  /* 0x000000061e341981 */ /* 0x000168000c1e1d00 */
[----:B------:R-:W5:Y:S01]  /*1040*/  LDG.E.128 R24, desc[UR6][R24.64] ;  /* 0x0000000618187981 */ /* 0x000f62000c1e1d00 */
[----:B------:R-:W-:Y:S05]  /*1050*/  @!P1 BRA `(.L_x_4085) ;  /* 0x00000004002c9947 */ /* 0x000fea0003800000 */
[----:B------:R-:W-:Y:S05]  /*1060*/  @!P0 BRA `(.L_x_4086) ;  /* 0x0000000000a48947 */ /* 0x000fea0003800000 */
[----:B0----5:R-:W-:Y:S01]  /*1070*/  PRMT R28, R24, 0x7632, R28 ;  /* 0x00007632181c7816 */ /* 0x021fe2000000001c */
[----:B------:R-:W-:Y:S01]  /*1080*/  IMAD.U32 R95, R55, 0x10000, RZ ;  /* 0x00010000375f7824 */ /* 0x000fe200078e00ff */
[C---:B------:R-:W-:Y:S02]  /*1090*/  PRMT R29, R25.reuse, 0x7632, R29 ;  /* 0x00007632191d7816 */ /* 0x040fe4000000001d */
[----:B------:R-:W-:Y:S02]  /*10a0*/  SHF.L.U32 R30, R25, 0x10, RZ ;  /* 0x00000010191e7819 */ /* 0x000fe400000006ff */
[----:B------:R-:W-:Y:S02]  /*10b0*/  PRMT R32, R26, 0x7632, R32 ;  /* 0x000076321a207816 */ /* 0x000fe40000000020 */
[----:B------:R-:W-:Y:S02]  /*10c0*/  SHF.L.U32 R24, R24, 0x10, RZ ;  /* 0x0000001018187819 */ /* 0x000fe400000006ff */
[----:B------:R-:W-:-:S02]  /*10d0*/  SHF.L.U32 R26, R26, 0x10, RZ ;  /* 0x000000101a1a7819 */ /* 0x000fc400000006ff */
[----:B------:R-:W-:Y:S02]  /*10e0*/  SHF.L.U32 R25, R52, 0x10, RZ ;  /* 0x0000001034197819 */ /* 0x000fe400000006ff */
[----:B------:R-:W-:Y:S02]  /*10f0*/  SHF.L.U32 R31, R53, 0x10, RZ ;  /* 0x00000010351f7819 */ /* 0x000fe400000006ff */
[----:B------:R-:W-:Y:S01]  /*1100*/  SHF.L.U32 R33, R54, 0x10, RZ ;  /* 0x0000001036217819 */ /* 0x000fe200000006ff */
[----:B------:R-:W-:Y:S01]  /*1110*/  FADD.FTZ R25, R25, R24 ;  /* 0x0000001819197221 */ /* 0x000fe20000010000 */
[----:B------:R-:W-:Y:S01]  /*1120*/  PRMT R34, R27, 0x7632, R34 ;  /* 0x000076321b227816 */ /* 0x000fe20000000022 */
[----:B------:R-:W-:Y:S01]  /*1130*/  FADD.FTZ R31, R31, R30 ;  /* 0x0000001e1f1f7221 */ /* 0x000fe20000010000 */
[----:B------:R-:W-:Y:S01]  /*1140*/  PRMT R24, R52, 0x7632, R24 ;  /* 0x0000763234187816 */ /* 0x000fe20000000018 */
[--C-:B------:R-:W-:Y:S01]  /*1150*/  FADD.FTZ R33, R33, R26.reuse ;  /* 0x0000001a21217221 */ /* 0x100fe20000010000 */
[----:B------:R-:W-:-:S02]  /*1160*/  PRMT R26, R53, 0x7632, R26 ;  /* 0x00007632351a7816 */ /* 0x000fc4000000001a */
[----:B------:R-:W-:Y:S02]  /*1170*/  PRMT R30, R54, 0x7632, R30 ;  /* 0x00007632361e7816 */ /* 0x000fe4000000001e */
[----:B------:R-:W-:Y:S02]  /*1180*/  PRMT R59, R55, 0x7632, R59 ;  /* 0x00007632373b7816 */ /* 0x000fe4000000003b */
[----:B------:R-:W-:Y:S02]  /*1190*/  SHF.L.U32 R58, R27, 0x10, RZ ;  /* 0x000000101b3a7819 */ /* 0x000fe400000006ff */
        /* <DEDUP_REMOVED lines=22> */
.L_x_4086:
[C---:B0----5:R-:W-:Y:S02]  /*1300*/  PRMT R29, R24.reuse, 0x7632, R29 ;  /* 0x00007632181d7816 */ /* 0x061fe4000000001d */
[C---:B------:R-:W-:Y:S02]  /*1310*/  PRMT R30, R25.reuse, 0x7632, R30 ;  /* 0x00007632191e7816 */ /* 0x040fe4000000001e */
[----:B------:R-:W-:Y:S02]  /*1320*/  SHF.L.U32 R34, R25, 0x10, RZ ;  /* 0x0000001019227819 */ /* 0x000fe400000006ff */
[----:B------:R-:W-:Y:S02]  /*1330*/  SHF.L.U32 R24, R24, 0x10, RZ ;  /* 0x0000001018187819 */ /* 0x000fe400000006ff */
[----:B------:R-:W-:Y:S02]  /*1340*/  PRMT R33, R26, 0x7632, R33 ;  /* 0x000076321a217816 */ /* 0x000fe40000000021 */
[----:B------:R-:W-:-:S02]  /*1350*/  SHF.L.U32 R25, R52, 0x10, RZ ;  /* 0x0000001034197819 */ /* 0x000fc400000006ff */
[----:B------:R-:W-:Y:S02]  /*1360*/  SHF.L.U32 R26, R26, 0x10, RZ ;  /* 0x000000101a1a7819 */ /* 0x000fe400000006ff */
[----:B------:R-:W-:Y:S01]  /*1370*/  SHF.L.U32 R35, R54, 0x10, RZ ;  /* 0x0000001036237819 */ /* 0x000fe200000006ff */
[--C-:B------:R-:W-:Y:S01]  /*1380*/  FADD.FTZ R32, R25, R24.reuse ;  /* 0x0000001819207221 */ /* 0x100fe20000010000 */
[----:B------:R-:W-:Y:S02]  /*1390*/  SHF.L.U32 R31, R53, 0x10, RZ ;  /* 0x00000010351f7819 */ /* 0x000fe400000006ff */
[----:B------:R-:W-:Y:S01]  /*13a0*/  PRMT R24, R52, 0x7632, R24 ;  /* 0x0000763234187816 */ /* 0x000fe20000000018 */
[----:B------:R-:W-:Y:S01]  /*13b0*/  FADD.FTZ R28, R35, R26 ;  /* 0x0000001a231c7221 */ /* 0x000fe20000010000 */
[----:B------:R-:W-:Y:S01]  /*13c0*/  PRMT R59, R27, 0x7632, R59 ;  /* 0x000076321b3b7816 */ /* 0x000fe2000000003b */
[----:B------:R-:W-:Y:S01]  /*13d0*/  FADD.FTZ R34, R31, R34 ;  /* 0x000000221f227221 */ /* 0x000fe20000010000 */
[----:B------:R-:W-:Y:S01]  /*13e0*/  SHF.L.U32 R82, R27, 0x10, RZ ;  /* 0x000000101b527819 */ /* 0x000fe200000006ff */
[----:B------:R-:W-:Y:S01]  /*13f0*/  IMAD.U32 R35, R55, 0x10000, RZ ;  /* 0x0001000037237824 */ /* 0x000fe200078e00ff */
[----:B------:R-:W-:-:S02]  /*1400*/  PRMT R26, R54, 0x7632, R26 ;  /* 0x00007632361a7816 */ /* 0x000fc4000000001a */
[----:B------:R-:W-:Y:S02]  /*1410*/  PRMT R25, R53, 0x7632, R25 ;  /* 0x0000763235197816 */ /* 0x000fe40000000019 */
        /* <DEDUP_REMOVED lines=15> */
.L_x_4085:
[----:B------:R-:W-:Y:S05]  /*1510*/  @!P0 BRA `(.L_x_4088) ;  /* 0x0000000000548947 */ /* 0x000fea0003800000 */
[----:B0----5:R-:W-:Y:S02]  /*1520*/  PRMT R28, R24, 0x7632, R28 ;  /* 0x00007632181c7816 */ /* 0x021fe4000000001c */
[----:B------:R-:W-:Y:S02]  /*1530*/  PRMT R30, R25, 0x7632, R30 ;  /* 0x00007632191e7816 */ /* 0x000fe4000000001e */
        /* <DEDUP_REMOVED lines=19> */
.L_x_4088:
[----:B0----5:R-:W-:Y:S02]  /*1670*/  PRMT R31, R27, 0x7632, R31 ;  /* 0x000076321b1f7816 */ /* 0x021fe4000000001f */
        /* <DEDUP_REMOVED lines=10> */
[----:B------:R-:W-:-:S07]  /*1720*/  SHF.L.U32 R29, R29, 0x10, RZ ;  /* 0x000000101d1d7819 */ /* 0x000fce00000006ff */
.L_x_4087:
[----:B------:R-:W0:Y:S01]  /*1730*/  @P1 LDC.64 R24, c[0x0][0x398] ;  /* 0x0000e600ff181b82 */ /* 0x000e220000000a00 */
[----:B------:R-:W-:Y:S01]  /*1740*/  IADD3 R95, PT, PT, R91, 0x100, RZ ;  /* 0x000001005b5f7810 */ /* 0x000fe20007ffe0ff */
[----:B------:R-:W-:-:S04]  /*1750*/  IMAD.WIDE.U32 R82, R93, 0x20, R76 ;  /* 0x000000205d527825 */ /* 0x000fc800078e004c */
[C---:B------:R-:W-:Y:S01]  /*1760*/  IMAD.WIDE.U32 R56, R95.reuse, 0x10, R56 ;  /* 0x000000105f387825 */ /* 0x040fe200078e0038 */
[----:B------:R1:W-:Y:S01]  /*1770*/  STG.E.128 desc[UR6][R82.64], R32 ;  /* 0x0000002052007986 */ /* 0x0003e2000c101d06 */
[----:B------:R-:W2:Y:S03]  /*1780*/  @P0 LDC.64 R26, c[0x0][0x3a0] ;  /* 0x0000e800ff1a0b82 */ /* 0x000ea60000000a00 */
[----:B------:R1:W-:Y:S04]  /*1790*/  STG.E.128 desc[UR6][R82.64+0x10], R28 ;  /* 0x0000101c52007986 */ /* 0x0003e8000c101d06 */
[----:B------:R-:W5:Y:S01]  /*17a0*/  LDG.E.128 R56, desc[UR6][R56.64] ;  /* 0x0000000638387981 */ /* 0x000f62000c1e1d00 */
[----:B0-----:R-:W-:-:S05]  /*17b0*/  @P1 IMAD.WIDE.U32 R24, R95, 0x10, R24 ;  /* 0x000000105f181825 */ /* 0x001fca00078e0018 */
[----:B------:R1:W5:Y:S01]  /*17c0*/  @P1 LDG.E.128 R52, desc[UR6][R24.64] ;  /* 0x0000000618341981 */ /* 0x000362000c1e1d00 */
[----:B--2---:R-:W-:-:S05]  /*17d0*/  @P0 IMAD.WIDE.U32 R26, R95, 0x20, R26 ;  /* 0x000000205f1a0825 */ /* 0x004fca00078e001a */
[----:B------:R1:W5:Y:S04]  /*17e0*/  @P0 LDG.E.128 R48, desc[UR6][R26.64] ;  /* 0x000000061a300981 */ /* 0x000368000c1e1d00 */
[----:B------:R1:W5:Y:S01]  /*17f0*/  @P0 LDG.E.128 R44, desc[UR6][R26.64+0x10] ;  /* 0x000010061a2c0981 */ /* 0x000362000c1e1d00 */
[----:B------:R-:W-:Y:S05]  /*1800*/  @!P1 BRA `(.L_x_4089) ;  /* 0x00000004002c9947 */ /* 0x000fea0003800000 */
[----:B------:R-:W-:Y:S05]  /*1810*/  @!P0 BRA `(.L_x_4090) ;  /* 0x0000000000a48947 */ /* 0x000fea0003800000 */
[C---:B-1---5:R-:W-:Y:S01]  /*1820*/  PRMT R24, R56.reuse, 0x7632, R24 ;  /* 0x0000763238187816 */ /* 0x062fe20000000018 */
[----:B------:R-:W-:Y:S01]  /*1830*/  IMAD.U32 R92, R59, 0x10000, RZ ;  /* 0x000100003b5c7824 */ /* 0x000fe200078e00ff */
[----:B------:R-:W-:Y:S02]  /*1840*/  SHF.L.U32 R56, R56, 0x10, RZ ;  /* 0x0000001038387819 */ /* 0x000fe400000006ff */
[C---:B------:R-:W-:Y:S02]  /*1850*/  PRMT R26, R57.reuse, 0x7632, R26 ;  /* 0x00007632391a7816 */ /* 0x040fe4000000001a */
[----:B------:R-:W-:Y:S02]  /*1860*/  PRMT R82, R58, 0x7632, R82 ;  /* 0x000076323a527816 */ /* 0x000fe40000000052 */
[----:B------:R-:W-:Y:S02]  /*1870*/  SHF.L.U32 R27, R52, 0x10, RZ ;  /* 0x00000010341b7819 */ /* 0x000fe400000006ff */
[----:B------:R-:W-:-:S02]  /*1880*/  SHF.L.U32 R57, R57, 0x10, RZ ;  /* 0x0000001039397819 */ /* 0x000fc400000006ff */
[----:B------:R-:W-:Y:S01]  /*1890*/  SHF.L.U32 R58, R58, 0x10, RZ ;  /* 0x000000103a3a7819 */ /* 0x000fe200000006ff */
[--C-:B------:R-:W-:Y:S01]  /*18a0*/  FADD.FTZ R27, R27, R56.reuse ;  /* 0x000000381b1b7221 */ /* 0x100fe20000010000 */
        /* <DEDUP_REMOVED lines=8> */
[C---:B------:R-:W-:Y:S02]  /*1930*/  PRMT R94, R55.reuse, 0x7632, R94 ;  /* 0x00007632375e7816 */ /* 0x040fe4000000005e */
        /* <DEDUP_REMOVED lines=23> */
.L_x_4090:
[C---:B-1---5:R-:W-:Y:S01]  /*1ab0*/  PRMT R82, R56.reuse, 0x7632, R82 ;  /* 0x0000763238527816 */ /* 0x062fe20000000052 */
[----:B------:R-:W-:Y:S01]  /*1ac0*/  IMAD.U32 R96, R59, 0x10000, RZ ;  /* 0x000100003b607824 */ /* 0x000fe200078e00ff */
[----:B------:R-:W-:Y:S02]  /*1ad0*/  SHF.L.U32 R24, R56, 0x10, RZ ;  /* 0x0000001038187819 */ /* 0x000fe400000006ff */
[C---:B------:R-:W-:Y:S02]  /*1ae0*/  PRMT R83, R57.reuse, 0x7632, R83 ;  /* 0x0000763239537816 */ /* 0x040fe40000000053 */
[----:B------:R-:W-:Y:S02]  /*1af0*/  SHF.L.U32 R26, R57, 0x10, RZ ;  /* 0x00000010391a7819 */ /* 0x000fe400000006ff */
[----:B------:R-:W-:Y:S02]  /*1b00*/  SHF.L.U32 R56, R58, 0x10, RZ ;  /* 0x000000103a387819 */ /* 0x000fe400000006ff */
[----:B------:R-:W-:-:S02]  /*1b10*/  SHF.L.U32 R25, R52, 0x10, RZ ;  /* 0x0000001034197819 */ /* 0x000fc400000006ff */
[----:B------:R-:W-:Y:S02]  /*1b20*/  SHF.L.U32 R27, R53, 0x10, RZ ;  /* 0x00000010351b7819 */ /* 0x000fe400000006ff */
[----:B------:R-:W-:Y:S01]  /*1b30*/  SHF.L.U32 R57, R54, 0x10, RZ ;  /* 0x0000001036397819 */ /* 0x000fe200000006ff */
[----:B------:R-:W-:Y:S01]  /*1b40*/  FADD.FTZ R24, R25, R24 ;  /* 0x0000001819187221 */ /* 0x000fe20000010000 */
[----:B------:R-:W-:Y:S01]  /*1b50*/  PRMT R92, R58, 0x7632, R92 ;  /* 0x000076323a5c7816 */ /* 0x000fe2000000005c */
[----:B------:R-:W-:Y:S01]  /*1b60*/  FADD.FTZ R26, R27, R26 ;  /* 0x0000001a1b1a7221 */ /* 0x000fe20000010000 */
[----:B------:R-:W-:Y:S01]  /*1b70*/  PRMT R94, R59, 0x7632, R94 ;  /* 0x000076323b5e7816 */ /* 0x000fe2000000005e */
[----:B------:R-:W-:Y:S01]  /*1b80*/  FADD.FTZ R56, R57, R56 ;  /* 0x0000003839387221 */ /* 0x000fe20000010000 */
[----:B------:R-:W-:Y:S02]  /*1b90*/  PRMT R25, R52, 0x7632, R25 ;  /* 0x0000763234197816 */ /* 0x000fe40000000019 */
[----:B------:R-:W-:Y:S01]  /*1ba0*/  PRMT R27, R53, 0x7632, R27 ;  /* 0x00007632351b7816 */ /* 0x000fe2000000001b */
[----:B------:R-:W-:Y:S01]  /*1bb0*/  IMAD.U32 R94, R94, 0x10000, RZ ;  /* 0x000100005e5e7824 */ /* 0x000fe200078e00ff */
[----:B------:R-:W-:-:S02]  /*1bc0*/  PRMT R57, R54, 0x7632, R57 ;  /* 0x0000763236397816 */ /* 0x000fc40000000039 */
[C---:B------:R-:W-:Y:S02]  /*1bd0*/  PRMT R58, R55.reuse, 0x7632, R58 ;  /* 0x00007632373a7816 */ /* 0x040fe4000000003a */
        /* <DEDUP_REMOVED lines=13> */
[----:B------:R-:W-:Y:S06]  /*1cb0*/  BRA `(.L_x_4091) ;  /* 0x0000000000887947 */ /* 0x000fec0003800000 */
.L_x_4089:
[----:B------:R-:W-:Y:S05]  /*1cc0*/  @!P0 BRA `(.L_x_4092) ;  /* 0x0000000000548947 */ /* 0x000fea0003800000 */
[C---:B-1---5:R-:W-:Y:S02]  /*1cd0*/  PRMT R24, R56.reuse, 0x7632, R24 ;  /* 0x0000763238187816 */ /* 0x062fe40000000018 */
[----:B------:R-:W-:Y:S02]  /*1ce0*/  SHF.L.U32 R25, R56, 0x10, RZ ;  /* 0x0000001038197819 */ /* 0x000fe400000006ff */
        /* <DEDUP_REMOVED lines=19> */
.L_x_4092:
[----:B-1---5:R-:W-:Y:S02]  /*1e20*/  PRMT R82, R58, 0x7632, R82 ;  /* 0x000076323a527816 */ /* 0x022fe40000000052 */
[C---:B------:R-:W-:Y:S02]  /*1e30*/  PRMT R25, R56.reuse, 0x7632, R25 ;  /* 0x0000763238197816 */ /* 0x040fe40000000019 */
[----:B------:R-:W-:Y:S02]  /*1e40*/  PRMT R27, R57, 0x7632, R27 ;  /* 0x00007632391b7816 */ /* 0x000fe4000000001b */
[----:B------:R-:W-:Y:S02]  /*1e50*/  PRMT R83, R59, 0x7632, R83 ;  /* 0x000076323b537816 */ /* 0x000fe40000000053 */
[----:B------:R-:W-:Y:S02]  /*1e60*/  SHF.L.U32 R24, R56, 0x10, RZ ;  /* 0x0000001038187819 */ /* 0x000fe400000006ff */
[----:B------:R-:W-:-:S02]  /*1e70*/  SHF.L.U32 R56, R58, 0x10, RZ ;  /* 0x000000103a387819 */ /* 0x000fc400000006ff */
[----:B------:R-:W-:Y:S01]  /*1e80*/  SHF.L.U32 R26, R57, 0x10, RZ ;  /* 0x00000010391a7819 */ /* 0x000fe200000006ff */
[----:B------:R-:W-:Y:S01]  /*1e90*/  IMAD.U32 R57, R82, 0x10000, RZ ;  /* 0x0001000052397824 */ /* 0x000fe200078e00ff */
[----:B------:R-:W-:Y:S02]  /*1ea0*/  SHF.L.U32 R58, R59, 0x10, RZ ;  /* 0x000000103b3a7819 */ /* 0x000fe400000006ff */
[----:B------:R-:W-:Y:S02]  /*1eb0*/  SHF.L.U32 R25, R25, 0x10, RZ ;  /* 0x0000001019197819 */ /* 0x000fe400000006ff */
[----:B------:R-:W-:Y:S02]  /*1ec0*/  SHF.L.U32 R27, R27, 0x10, RZ ;  /* 0x000000101b1b7819 */ /* 0x000fe400000006ff */
[----:B------:R-:W-:-:S07]  /*1ed0*/  SHF.L.U32 R59, R83, 0x10, RZ ;  /* 0x00000010533b7819 */ /* 0x000fce00000006ff */
.L_x_4091:
[----:B------:R-:W-:Y:S01]  /*1ee0*/  FADD.FTZ R82, RZ, R40 ;  /* 0x00000028ff527221 */ /* 0x000fe20000010000 */
[----:B------:R-:W-:Y:S01]  /*1ef0*/  IMAD.WIDE.U32 R76, R95, 0x20, R76 ;  /* 0x000000205f4c7825 */ /* 0x000fe200078e004c */
[----:B------:R-:W-:Y:S03]  /*1f00*/  BSSY.RECONVERGENT B0, `(.L_x_4093) ;  /* 0x0000069000007945 */ /* 0x000fe60003800200 */
        /* <DEDUP_REMOVED lines=104> */
.L_x_4094:
[----:B------:R-:W-:Y:S05]  /*2590*/  BSYNC.RECONVERGENT B0 ;  /* 0x0000000000007941 */ /* 0x000fea0003800200 */
.L_x_4093:
[----:B------:R-:W-:Y:S01]  /*25a0*/  BAR.SYNC.DEFER_BLOCKING 0x0 ;  /* 0x0000000000007b1d */ /* 0x000fe20000010000 */
[----:B------:R-:W-:Y:S01]  /*25b0*/  ISETP.GT.U32.AND P0, PT, R92, 0x3, PT ;  /* 0x000000035c00780c */ /* 0x000fe20003f04070 */
[----:B0-----:R-:W-:Y:S01]  /*25c0*/  HFMA2 R82, -RZ, RZ, 0, 0 ;  /* 0x00000000ff527431 */ /* 0x001fe200000001ff */
[----:B------:R-:W-:-:S03]  /*25d0*/  CS2R R76, SRZ ;  /* 0x00000000004c7805 */ /* 0x000fc6000001ff00 */
[----:B------:R-:W-:Y:S08]  /*25e0*/  BSSY.RECONVERGENT B0, `(.L_x_4095) ;  /* 0x000000a000007945 */ /* 0x000ff00003800200 */
[----:B------:R-:W-:Y:S05]  /*25f0*/  @P0 BRA `(.L_x_4096) ;  /* 0x0000000000200947 */ /* 0x000fea0003800000 */
[----:B------:R-:W0:Y:S01]  /*2600*/  S2UR UR5, SR_CgaCtaId ;  /* 0x00000000000579c3 */ /* 0x000e220000008800 */
[----:B------:R-:W-:Y:S01]  /*2610*/  UMOV UR4, 0x400 ;  /* 0x0000040000047882 */ /* 0x000fe20000000000 */
[----:B------:R-:W-:Y:S02]  /*2620*/  SHF.L.U32 R76, R90, 0x3, RZ ;  /* 0x000000035a4c7819 */ /* 0x000fe400000006ff */
[----:B------:R-:W-:Y:S02]  /*2630*/  MOV R82, 0x300 ;  /* 0x0000030000527802 */ /* 0x000fe40000000f00 */
[----:B------:R-:W-:Y:S01]  /*2640*/  LOP3.LUT R76, R76, 0xf8, RZ, 0xc0, !PT ;  /* 0x000000f84c4c7812 */ /* 0x000fe200078ec0ff */
[----:B0-----:R-:W-:-:S04]  /*2650*/  ULEA UR4, UR5, UR4, 0x18 ;  /* 0x0000000405047291 */ /* 0x001fc8000f8ec0ff */
[----:B------:R-:W-:-:S09]  /*2660*/  @UP1 UIADD3 UR4, UPT, UPT, UR4, 0x20, URZ ;  /* 0x0000002004041890 */ /* 0x000fd2000fffe0ff */
[----:B------:R-:W0:Y:S03]  /*2670*/  LDS.64 R76, [R76+UR4] ;  /* 0x000000044c4c7984 */ /* 0x000e260008000a00 */
.L_x_4096:
[----:B------:R-:W-:Y:S05]  /*2680*/  BSYNC.RECONVERGENT B0 ;  /* 0x0000000000007941 */ /* 0x000fea0003800200 */
.L_x_4095:
[----:B------:R-:W1:Y:S01]  /*2690*/  SHFL.DOWN PT, R83, R82, 0x2, 0x1f ;  /* 0x08401f0052537f89 */ /* 0x000e6200000e0000 */
[----:B------:R-:W-:Y:S01]  /*26a0*/  ISETP.NE.AND P0, PT, RZ, UR12, PT ;  /* 0x0000000cff007c0c */ /* 0x000fe2000bf05270 */
[----:B------:R-:W-:Y:S02]  /*26b0*/  UPLOP3.LUT UP1, UPT, UPT, UPT, UP1, 0x40, 0x4 ;  /* 0x000000000004789c */ /* 0x000fe40003f2e810 */
[----:B0-----:R-:W0:Y:S04]  /*26c0*/  SHFL.DOWN PT, R97, R76, 0x2, 0x1f ;  /* 0x08401f004c617f89 */ /* 0x001e2800000e0000 */
[----:B------:R-:W2:Y:S01]  /*26d0*/  SHFL.DOWN PT, R92, R77, 0x2, 0x1f ;  /* 0x08401f004d5c7f89 */ /* 0x000ea200000e0000 */
[----:B-1----:R-:W-:Y:S02]  /*26e0*/  IADD3 R94, PT, PT, R83, R82, RZ ;  /* 0x00000052535e7210 */ /* 0x002fe40007ffe0ff */
[----:B------:R-:W-:-:S02]  /*26f0*/  I2FP.F32.S32 R100, R83 ;  /* 0x0000005300647245 */ /* 0x000fc40000201400 */
[----:B------:R-:W-:Y:S01]  /*2700*/  I2FP.F32.S32 R96, R94 ;  /* 0x0000005e00607245 */ /* 0x000fe20000201400 */
[----:B------:R-:W1:Y:S01]  /*2710*/  SHFL.DOWN PT, R101, R94, 0x1, 0x1f ;  /* 0x08201f005e657f89 */ /* 0x000e6200000e0000 */
[----:B------:R-:W-:Y:S01]  /*2720*/  I2FP.F32.U32 R83, R82 ;  /* 0x0000005200537245 */ /* 0x000fe20000201000 */
        /* <DEDUP_REMOVED lines=19> */
[----:B------:R-:W-:-:S03]  /*2860*/  FFMA.FTZ R97, R96, R99, R97 ;  /* 0x0000006360617223 */ /* 0x000fc60000010061 */
[----:B------:R-:W-:Y:S01]  /*2870*/  FMUL.FTZ R96, R96, R83 ;  /* 0x0000005360607220 */ /* 0x000fe20000410000 */
[----:B--2---:R-:W-:Y:S01]  /*2880*/  FMUL.FTZ R97, R94, R97 ;  /* 0x000000615e617220 */ /* 0x004fe20000410000 */
[----:B-1----:R-:W-:Y:S02]  /*2890*/  FADD.FTZ R83, R77, R82 ;  /* 0x000000524d537221 */ /* 0x002fe40000010000 */
[----:B------:R-:W-:Y:S01]  /*28a0*/  FMUL.FTZ R96, R96, R101 ;  /* 0x0000006560607220 */ /* 0x000fe20000410000 */
[----:B------:R-:W0:Y:S01]  /*28b0*/  LDC R82, c[0x0][0x448] ;  /* 0x00011200ff527b82 */ /* 0x000e220000000800 */
[----:B------:R-:W1:Y:S02]  /*28c0*/  SHFL.IDX PT, R77, R97, RZ, 0x1f ;  /* 0x00001fff614d7589 */ /* 0x000e6400000e0000 */
[----:B------:R-:W-:-:S06]  /*28d0*/  FFMA.FTZ R83, R94, R96, R83 ;  /* 0x000000605e537223 */ /* 0x000fcc0000010053 */
[----:B------:R-:W0:Y:S01]  /*28e0*/  SHFL.IDX PT, R83, R83, RZ, 0x1f ;  /* 0x00001fff53537589 */ /* 0x000e2200000e0000 */
[C---:B-1----:R-:W-:Y:S01]  /*28f0*/  FMUL.FTZ R76, R77.reuse, R77 ;  /* 0x0000004d4d4c7220 */ /* 0x042fe20000410000 */
[----:B------:R-:W-:-:S04]  /*2900*/  FSEL R108, R77, RZ, !P0 ;  /* 0x000000ff4d6c7208 */ /* 0x000fc80004000000 */
[----:B------:R-:W-:Y:S01]  /*2910*/  FSEL R99, R76, RZ, P0 ;  /* 0x000000ff4c637208 */ /* 0x000fe20000000000 */
[----:B------:R-:W-:Y:S01]  /*2920*/  FADD.FTZ R118, -R108, R36 ;  /* 0x000000246c767221 */ /* 0x000fe20000010100 */
[----:B------:R-:W-:Y:S01]  /*2930*/  ISETP.NE.AND P0, PT, R90, RZ, PT ;  /* 0x000000ff5a00720c */ /* 0x000fe20003f05270 */
[----:B0-----:R-:W-:Y:S01]  /*2940*/  FFMA.FTZ R76, R83, UR9, R82 ;  /* 0x00000009534c7c23 */ /* 0x001fe20008010052 */
[C---:B------:R-:W-:Y:S01]  /*2950*/  FADD.FTZ R110, -R108.reuse, R40 ;  /* 0x000000286c6e7221 */ /* 0x040fe20000010100 */
[C---:B------:R-:W-:Y:S01]  /*2960*/  FADD.FTZ R112, -R108.reuse, R41 ;  /* 0x000000296c707221 */ /* 0x040fe20000010100 */
[----:B------:R-:W-:Y:S01]  /*2970*/  FADD.FTZ R98, -R108, R29 ;  /* 0x0000001d6c627221 */ /* 0x000fe20000010100 */
[----:B------:R-:W-:Y:S01]  /*2980*/  FADD.FTZ R83, R76, R99 ;  /* 0x000000634c537221 */ /* 0x000fe20000010000 */
[C---:B------:R-:W-:Y:S01]  /*2990*/  FADD.FTZ R82, -R108.reuse, R25 ;  /* 0x000000196c527221 */ /* 0x040fe20000010100 */
[C---:B------:R-:W-:Y:S01]  /*29a0*/  FADD.FTZ R96, -R108.reuse, R27 ;  /* 0x0000001b6c607221 */ /* 0x040fe20000010100 */
[----:B------:R-:W0:Y:S01]  /*29b0*/  LDC.64 R40, c[0x0][0x428] ;  /* 0x00010a00ff287b82 */ /* 0x000e220000000a00 */
        /* <DEDUP_REMOVED lines=19> */
[----:B------:R-:W2:Y:S01]  /*2af0*/  @!P0 LDC.64 R56, c[0x0][0x3c8] ;  /* 0x0000f200ff388b82 */ /* 0x000ea20000000a00 */
[C---:B-1----:R-:W-:Y:S01]  /*2b00*/  FMUL.FTZ R29, R83.reuse, R118 ;  /* 0x00000076531d7220 */ /* 0x042fe20000410000 */
[C---:B------:R-:W-:Y:S01]  /*2b10*/  FMUL.FTZ R25, R83.reuse, R110 ;  /* 0x0000006e53197220 */ /* 0x040fe20000410000 */
[C---:B------:R-:W-:Y:S01]  /*2b20*/  FMUL.FTZ R27, R83.reuse, R112 ;  /* 0x00000070531b7220 */ /* 0x040fe20000410000 */
[----:B------:R-:W-:Y:S01]  /*2b30*/  FMUL.FTZ R31, R83, R120 ;  /* 0x00000078531f7220 */ /* 0x000fe20000410000 */
[----:B------:R-:W-:Y:S01]  /*2b40*/  FFMA.FTZ R26, R29, R3, R22 ;  /* 0x000000031d1a7223 */ /* 0x000fe20000010016 */
[----:B------:R-:W-:Y:S01]  /*2b50*/  FFMA.FTZ R24, R25, R5, R60 ;  /* 0x0000000519187223 */ /* 0x000fe2000001003c */
[----:B------:R-:W-:Y:S01]  /*2b60*/  FFMA.FTZ R29, R27, R65, R78 ;  /* 0x000000411b1d7223 */ /* 0x000fe2000001004e */
[----:B------:R-:W1:Y:S01]  /*2b70*/  @!P0 LDC.64 R58, c[0x0][0x3c0] ;  /* 0x0000f000ff3a8b82 */ /* 0x000e620000000a00 */
[C---:B------:R-:W-:Y:S01]  /*2b80*/  FMUL.FTZ R35, R83.reuse, R28 ;  /* 0x0000001c53237220 */ /* 0x040fe20000410000 */
[C---:B------:R-:W-:Y:S01]  /*2b90*/  FMUL.FTZ R37, R83.reuse, R98 ;  /* 0x0000006253257220 */ /* 0x040fe20000410000 */
[----:B------:R-:W-:Y:S01]  /*2ba0*/  FMUL.FTZ R122, R83, R122 ;  /* 0x0000007a537a7220 */ /* 0x000fe20000410000 */
[----:B------:R-:W-:Y:S01]  /*2bb0*/  F2FP.BF16.F32.PACK_AB R24, R29, R24 ;  /* 0x000000181d18723e */ /* 0x000fe200000010ff */
[----:B------:R-:W-:Y:S01]  /*2bc0*/  FMUL.FTZ R124, R83, R124 ;  /* 0x0000007c537c7220 */ /* 0x000fe20000410000 */
[----:B------:R-:W-:Y:S01]  /*2bd0*/  FFMA.FTZ R31, R31, R63, R74 ;  /* 0x0000003f1f1f7223 */ /* 0x000fe2000001004a */
[C---:B------:R-:W-:Y:S01]  /*2be0*/  FMUL.FTZ R29, R83.reuse, R32 ;  /* 0x00000020531d7220 */ /* 0x040fe20000410000 */
[----:B------:R-:W-:Y:S01]  /*2bf0*/  FMUL.FTZ R32, R83, R30 ;  /* 0x0000001e53207220 */ /* 0x000fe20000410000 */
[----:B------:R-:W-:Y:S01]  /*2c00*/  FFMA.FTZ R30, R35, R7, R14 ;  /* 0x00000007231e7223 */ /* 0x000fe2000001000e */
[----:B------:R-:W-:Y:S01]  /*2c10*/  FFMA.FTZ R37, R37, R67, R80 ;  /* 0x0000004325257223 */ /* 0x000fe20000010050 */
[----:B------:R-:W-:Y:S01]  /*2c20*/  FFMA.FTZ R122, R122, R2, R23 ;  /* 0x000000027a7a7223 */ /* 0x000fe20000010017 */
[----:B------:R-:W-:Y:S01]  /*2c30*/  FFMA.FTZ R33, R124, R62, R75 ;  /* 0x0000003e7c217223 */ /* 0x000fe2000001004b */
[----:B------:R-:W-:Y:S01]  /*2c40*/  F2FP.BF16.F32.PACK_AB R26, R31, R26 ;  /* 0x0000001a1f1a723e */ /* 0x000fe200000010ff */
[----:B------:R-:W-:Y:S01]  /*2c50*/  FMUL.FTZ R31, R83, R36 ;  /* 0x00000024531f7220 */ /* 0x000fe20000410000 */
[----:B------:R-:W-:Y:S01]  /*2c60*/  F2FP.BF16.F32.PACK_AB R30, R37, R30 ;  /* 0x0000001e251e723e */ /* 0x000fe200000010ff */
[----:B------:R-:W-:Y:S01]  /*2c70*/  FFMA.FTZ R28, R29, R9, R16 ;  /* 0x000000091d1c7223 */ /* 0x000fe20000010010 */
[----:B------:R-:W3:Y:S01]  /*2c80*/  LDC.64 R36, c[0x0][0x380] ;  /* 0x0000e000ff247b82 */ /* 0x000ee20000000a00 */
[----:B------:R-:W-:Y:S01]  /*2c90*/  F2FP.BF16.F32.PACK_AB R27, R33, R122 ;  /* 0x0000007a211b723e */ /* 0x000fe200000010ff */
[----:B------:R-:W-:Y:S01]  /*2ca0*/  FFMA.FTZ R33, R31, R69, R84 ;  /* 0x000000451f217223 */ /* 0x000fe20000010054 */
[----:B0-----:R-:W-:-:S04]  /*2cb0*/  IMAD.WIDE.U32 R42, R91, 0x10, R40 ;  /* 0x000000105b2a7825 */ /* 0x001fc800078e0028 */
[C---:B------:R-:W-:Y:S01]  /*2cc0*/  FMUL.FTZ R114, R83.reuse, R114 ;  /* 0x0000007253727220 */ /* 0x040fe20000410000 */
        /* <DEDUP_REMOVED lines=29> */
[----:B-1----:R-:W-:Y:S01]  /*2ea0*/  @!P0 IMAD.WIDE R58, R0, 0x4, R58 ;  /* 0x00000004003a8825 */ /* 0x002fe200078e023a */
[----:B------:R-:W-:-:S02]  /*2eb0*/  F2FP.BF16.F32.PACK_AB R25, R116, R25 ;  /* 0x000000197419723e */ /* 0x000fc400000010ff */
[----:B------:R-:W-:Y:S01]  /*2ec0*/  F2FP.BF16.F32.PACK_AB R31, R104, R31 ;  /* 0x0000001f681f723e */ /* 0x000fe200000010ff */
[----:B--2---:R-:W-:Y:S01]  /*2ed0*/  @!P0 IMAD.WIDE R56, R0, 0x4, R56 ;  /* 0x0000000400388825 */ /* 0x004fe200078e0238 */
[----:B------:R-:W-:Y:S01]  /*2ee0*/  F2FP.BF16.F32.PACK_AB R29, R94, R29 ;  /* 0x0000001d5e1d723e */ /* 0x000fe200000010ff */
[----:B------:R0:W-:Y:S01]  /*2ef0*/  @!P0 STG.E desc[UR6][R58.64], R77 ;  /* 0x0000004d3a008986 */ /* 0x0001e2000c101906 */
[----:B------:R-:W-:Y:S02]  /*2f00*/  F2FP.BF16.F32.PACK_AB R35, R108, R35 ;  /* 0x000000236c23723e */ /* 0x000fe400000010ff */
[----:B------:R-:W-:Y:S01]  /*2f10*/  F2FP.BF16.F32.PACK_AB R34, R95, R34 ;  /* 0x000000225f22723e */ /* 0x000fe200000010ff */
[----:B------:R0:W-:Y:S01]  /*2f20*/  @!P0 STG.E desc[UR6][R56.64], R83 ;  /* 0x0000005338008986 */ /* 0x0001e2000c101906 */
[----:B------:R-:W-:Y:S02]  /*2f30*/  F2FP.BF16.F32.PACK_AB R33, R96, R33 ;  /* 0x000000216021723e */ /* 0x000fe400000010ff */
[----:B------:R-:W-:Y:S01]  /*2f40*/  F2FP.BF16.F32.PACK_AB R32, R91, R32 ;  /* 0x000000205b20723e */ /* 0x000fe200000010ff */
[----:B------:R0:W-:Y:S01]  /*2f50*/  STG.E.128 desc[UR6][R42.64], R24 ;  /* 0x000000182a007986 */ /* 0x0001e2000c101d06 */
[----:B---3--:R-:W-:-:S03]  /*2f60*/  IADD3 R0, PT, PT, R0, R36, RZ ;  /* 0x0000002400007210 */ /* 0x008fc60007ffe0ff */
[----:B------:R0:W-:Y:S01]  /*2f70*/  STG.E.128 desc[UR6][R38.64], R28 ;  /* 0x0000001c26007986 */ /* 0x0001e2000c101d06 */
[----:B------:R-:W-:-:S03]  /*2f80*/  ISETP.GE.AND P0, PT, R0, R37, PT ;  /* 0x000000250000720c */ /* 0x000fc60003f06270 */
[----:B------:R0:W-:Y:S10]  /*2f90*/  STG.E.128 desc[UR6][R40.64], R32 ;  /* 0x0000002028007986 */ /* 0x0001f4000c101d06 */
[----:B------:R-:W-:Y:S05]  /*2fa0*/  @!P0 BRA `(.L_x_4097) ;  /* 0xffffffd400d48947 */ /* 0x000fea000383ffff */
[----:B------:R-:W-:Y:S05]  /*2fb0*/  EXIT ;  /* 0x000000000000794d */ /* 0x000fea0003800000 */
.L_x_4098:
        /* <DEDUP_REMOVED lines=12> */
.L_x_13591:


//--------------------- .text._ZN10layer_norm31ln_parallel_residual_fwd_kernelINS_13Kernel_traitsI13__nv_bfloat16S2_fS2_fjLj3072ELj1ELj1ELj4ELj16ENS_18Kernel_traits_baseILj3072ES2_S2_fS2_fjLj128EEEEELb1ELb0ELb0EEEvNS_9FwdParamsE --------------------------
	.section	.text._ZN10layer_norm31ln_parallel_residual_fwd_kernelINS_13Kernel_traitsI13__nv_bfloat16S2_fS2_fjLj3072ELj1ELj1ELj4ELj16ENS_18Kernel_traits_baseILj3072ES2_S2_fS2_fjLj128EEEEELb1ELb0ELb0EEEvNS_9FwdParamsE,"ax",@progbits
	.align	128
        .global         _ZN10layer_norm31ln_parallel_residual_fwd_kernelINS_13Kernel_traitsI13__nv_bfloat16S2_fS2_fjLj3072ELj1ELj1ELj4ELj16ENS_18Kernel_traits_baseILj3072ES2_S2_fS2_fjLj128EEEEELb1ELb0ELb0EEEvNS_9FwdParamsE
        .type           _ZN10layer_norm31ln_parallel_residual_fwd_kernelINS_13Kernel_traitsI13__nv_bfloat16S2_fS2_fjLj3072ELj1ELj1ELj4ELj16ENS_18Kernel_traits_baseILj3072ES2_S2_fS2_fjLj128EEEEELb1ELb0ELb0EEEvNS_9FwdParamsE,@function
        .size           _ZN10layer_norm31ln_parallel_residual_fwd_kernelINS_13Kernel_traitsI13__nv_bfloat16S2_fS2_fjLj3072ELj1ELj1ELj4ELj16ENS_18Kernel_traits_baseILj3072ES2_S2_fS2_fjLj128EEEEELb1ELb0ELb0EEEvNS_9FwdParamsE,(.L_x_13592 - _ZN10layer_norm31ln_parallel_residual_fwd_kernelINS_13Kernel_traitsI13__nv_bfloat16S2_fS2_fjLj3072ELj1ELj1ELj4ELj16ENS_18Kernel_traits_baseILj3072ES2_S2_fS2_fjLj128EEEEELb1ELb0ELb0EEEvNS_9FwdParamsE)
        .other          _ZN10layer_norm31ln_parallel_residual_fwd_kernelINS_13Kernel_traitsI13__nv_bfloat16S2_fS2_fjLj3072ELj1ELj1ELj4ELj16ENS_18Kernel_traits_baseILj3072ES2_S2_fS2_fjLj128EEEEELb1ELb0ELb0EEEvNS_9FwdParamsE,@"STO_CUDA_ENTRY STV_DEFAULT"
_ZN10layer_norm31ln_parallel_residual_fwd_kernelINS_13Kernel_traitsI13__nv_bfloat16S2_fS2_fjLj3072ELj1ELj1ELj4ELj16ENS_18Kernel_traits_baseILj3072ES2_S2_fS2_fjLj128EEEEELb1ELb0ELb0EEEvNS_9FwdParamsE:
.text._ZN10layer_norm31ln_parallel_residual_fwd_kernelINS_13Kernel_traitsI13__nv_bfloat16S2_fS2_fjLj3072ELj1ELj1ELj4ELj16ENS_18Kernel_traits_baseILj3072ES2_S2_fS2_fjLj128EEEEELb1ELb0ELb0EEEvNS_9FwdParamsE:
        /* <DEDUP_REMOVED lines=36> */
[----:B------:R-:W-:Y:S02]  /*0240*/  UIADD3 UR24, UPT, UPT, UR9, 0x32370b8f, URZ ;  /* 0x32370b8f09187890 */ /* 0x000fe4000fffe0ff */
[----:B------:R-:W-:-:S02]  /*0250*/  UIADD3 UR10, UPT, UPT, UR8, 0x78dde6e4, URZ ;  /* 0x78dde6e4080a7890 */ /* 0x000fc4000fffe0ff */
[----:B------:R-:W-:Y:S02]  /*0260*/  UIADD3 UR11, UPT, UPT, UR9, -0x126145ec, URZ ;  /* 0xed9eba14090b7890 */ /* 0x000fe4000fffe0ff */
[----:B------:R-:W-:Y:S02]  /*0270*/  UIADD3 UR12, UPT, UPT, UR9, -0x56f99767, URZ ;  /* 0xa9066899090c7890 */ /* 0x000fe4000fffe0ff */
[----:B------:R-:W-:Y:S02]  /*0280*/  UIADD3 UR13, UPT, UPT, UR8, -0x4ab325aa, URZ ;  /* 0xb54cda56080d7890 */ /* 0x000fe4000fffe0ff */
[----:B------:R-:W-:Y:S02]  /*0290*/  UIADD3 UR14, UPT, UPT, UR8, 0x5384540f, URZ ;  /* 0x5384540f080e7890 */ /* 0x000fe4000fffe0ff */
[----:B------:R-:W-:Y:S02]  /*02a0*/  UIADD3 UR15, UPT, UPT, UR8, -0xe443238, URZ ;  /* 0xf1bbcdc8080f7890 */ /* 0x000fe4000fffe0ff */
        /* <DEDUP_REMOVED lines=55> */
.L_x_4101:
        /* <DEDUP_REMOVED lines=47> */
.L_x_4100:
        /* <DEDUP_REMOVED lines=48> */
.L_x_4103:
        /* <DEDUP_REMOVED lines=41> */
.L_x_4102:
[----:B------:R-:W-:Y:S05]  /*0ea0*/  BSYNC.RECONVERGENT B0 ;  /* 0x0000000000007941 */ /* 0x000fea0003800200 */
.L_x_4099:
[----:B------:R-:W1:Y:S02]  /*0eb0*/  LDCU UR4, c[0x0][0x384] ;  /* 0x00007080ff0477ac */ /* 0x000e640008000800 */
[----:B-1----:R-:W-:-:S06]  /*0ec0*/  UISETP.GE.AND UP0, UPT, UR16, UR4, UPT ;  /* 0x000000041000728c */ /* 0x002fcc000bf06270 */
[----:B------:R-:W-:-:S13]  /*0ed0*/  PLOP3.LUT P0, PT, PT, PT, UP0, 0x80, 0x8 ;  /* 0x000000000008781c */ /* 0x000fda0003f0f008 */
[----:B------:R-:W-:Y:S05]  /*0ee0*/  @P0 EXIT ;  /* 0x000000000000094d */ /* 0x000fea0003800000 */
[----:B------:R-:W-:Y:S01]  /*0ef0*/  IMAD.HI.U32 R4, R145, -0x326172a9, RZ ;  /* 0xcd9e8d5791047827 */ /* 0x000fe200078e00ff */
[----:B------:R-:W-:Y:S01]  /*0f00*/  UIADD3 UR4, UPT, UPT, UR8, -0x61c88647, URZ ;  /* 0x9e3779b908047890 */ /* 0x000fe2000fffe0ff */
[----:B0-----:R-:W-:Y:S01]  /*0f10*/  SHF.R.S32.HI R13, RZ, 0x3, R2 ;  /* 0x00000003ff0d7819 */ /* 0x001fe20000011402 */
        /* <DEDUP_REMOVED lines=8> */
[----:B------:R-:W-:Y:S01]  /*0fa0*/  PRMT R141, R59, 0x7632, R141 ;  /* 0x000076323b8d7816 */ /* 0x000fe2000000008d */
[----:B------:R-:W1:Y:S01]  /*0fb0*/  LDCU UR20, c[0x0][0x400] ;  /* 0x00008000ff1477ac */ /* 0x000e620008000800 */
        /* <DEDUP_REMOVED lines=9> */
[----:B------:R-:W-:Y:S01]  /*1050*/  UIADD3 UR4, UPT, UPT, UR8, -0x255992d5, URZ ;  /* 0xdaa66d2b08047890 */ /* 0x000fe2000fffe0ff */
[----:B------:R-:W-:Y:S01]  /*1060*/  IMAD.HI.U32 R4, R9, -0x326172a9, RZ ;  /* 0xcd9e8d5709047827 */ /* 0x000fe200078e00ff */
[----:B------:R-:W-:Y:S02]  /*1070*/  PRMT R137, R58, 0x7632, R137 ;  /* 0x000076323a897816 */ /* 0x000fe40000000089 */
[----:B------:R-:W-:Y:S01]  /*1080*/  PRMT R136, R62, 0x7632, R136 ;  /* 0x000076323e887816 */ /* 0x000fe20000000088 */
[----:B------:R-:W-:Y:S01]  /*1090*/  IMAD.HI.U32 R8, R7, -0x2daee0ad, RZ ;  /* 0xd2511f5307087827 */ /* 0x000fe200078e00ff */
[----:B------:R-:W-:-:S02]  /*10a0*/  LOP3.LUT R4, R5, UR22, R4, 0x96, !PT ;  /* 0x0000001605047c12 */ /* 0x000fc4000f8e9604 */
        /* <DEDUP_REMOVED lines=14> */
[----:B------:R-:W-:Y:S01]  /*1190*/  UIADD3 UR4, UPT, UPT, UR8, 0x1715609d, URZ ;  /* 0x1715609d08047890 */ /* 0x000fe2000fffe0ff */
        /* <DEDUP_REMOVED lines=15> */
[----:B------:R-:W-:-:S02]  /*1290*/  LOP3.LUT R7, R12, UR12, R7, 0x96, !PT ;  /* 0x0000000c0c077c12 */ /* 0x000fc4000f8e9607 */
        /* <DEDUP_REMOVED lines=9> */
[----:B------:R-:W-:Y:S01]  /*1330*/  LOP3.LUT R4, R9, UR13, R4, 0x96, !PT ;  /* 0x0000000d09047c12 */ /* 0x000fe2000f8e9604 */
[----:B------:R-:W3:Y:S01]  /*1340*/  LDCU.64 UR12, c[0x0][0x3a0] ;  /* 0x00007400ff0c77ac */ /* 0x000ee20008000a00 */
[----:B------:R-:W-:Y:S01]  /*1350*/  PRMT R121, R20, 0x7632, R121 ;  /* 0x0000763214797816 */ /* 0x000fe20000000079 */
[----:B------:R-:W-:Y:S01]  /*1360*/  IMAD R10, R7, -0x326172a9, RZ ;  /* 0xcd9e8d57070a7824 */ /* 0x000fe200078e02ff */
[----:B------:R-:W-:Y:S01]  /*1370*/  LOP3.LUT R8, R11, UR4, R8, 0x96, !PT ;  /* 0x000000040b087c12 */ /* 0x000fe2000f8e9608 */
[----:B------:R-:W-:Y:S01]  /*1380*/  UIADD3 UR4, UPT, UPT, UR9, 0x1fd5c5a3, URZ ;  /* 0x1fd5c5a309047890 */ /* 0x000fe2000fffe0ff */
[----:B------:R-:W-:-:S02]  /*1390*/  IMAD R12, R5, -0x2daee0ad, RZ ;  /* 0xd2511f53050c7824 */ /* 0x000fc400078e02ff */
[----:B------:R-:W-:-:S04]  /*13a0*/  IMAD.HI.U32 R7, R4, -0x2daee0ad, RZ ;  /* 0xd2511f5304077827 */ /* 0x000fc800078e00ff */
[----:B------:R-:W-:Y:S01]  /*13b0*/  IMAD.HI.U32 R5, R8, -0x326172a9, RZ ;  /* 0xcd9e8d5708057827 */ /* 0x000fe200078e00ff */
[----:B------:R-:W-:Y:S01]  /*13c0*/  LOP3.LUT R7, R12, UR4, R7, 0x96, !PT ;  /* 0x000000040c077c12 */ /* 0x000fe2000f8e9607 */
[----:B------:R-:W-:Y:S01]  /*13d0*/  UIADD3 UR4, UPT, UPT, UR8, -0x700cb87f, URZ ;  /* 0x8ff3478108047890 */ /* 0x000fe2000fffe0ff */
[----:B------:R-:W-:Y:S01]  /*13e0*/  PRMT R12, R28, 0x7632, R12 ;  /* 0x000076321c0c7816 */ /* 0x000fe2000000000c */
[----:B------:R-:W-:Y:S01]  /*13f0*/  IMAD.SHL.U32 R9, R147, 0x20, RZ ;  /* 0x0000002093097824 */ /* 0x000fe200078e00ff */
[----:B------:R-:W-:Y:S01]  /*1400*/  LOP3.LUT R5, R10, UR14, R5, 0x96, !PT ;  /* 0x0000000e0a057c12 */ /* 0x000fe2000f8e9605 */
[----:B------:R-:W-:Y:S01]  /*1410*/  IMAD.HI.U32 R2, R7, -0x326172a9, RZ ;  /* 0xcd9e8d5707027827 */ /* 0x000fe200078e00ff */
[----:B------:R-:W-:Y:S02]  /*1420*/  LOP3.LUT R10, R13, 0x7f, RZ, 0xc0, !PT ;  /* 0x0000007f0d0a7812 */ /* 0x000fe400078ec0ff */
[----:B------:R-:W-:Y:S01]  /*1430*/  LOP3.LUT R15, R9, 0x3e0, RZ, 0xc0, !PT ;  /* 0x000003e0090f7812 */ /* 0x000fe200078ec0ff */
[----:B------:R-:W-:Y:S01]  /*1440*/  IMAD R9, R8, -0x326172a9, RZ ;  /* 0xcd9e8d5708097824 */ /* 0x000fe200078e02ff */
[C---:B------:R-:W-:Y:S01]  /*1450*/  VIADDMNMX R3, R10.reuse, -R3, RZ, !PT ;  /* 0x800000030a037246 */ /* 0x040fe200078001ff */
[----:B------:R-:W-:Y:S01]  /*1460*/  IMAD.SHL.U32 R13, R13, 0x2, RZ ;  /* 0x000000020d0d7824 */ /* 0x000fe200078e00ff */
[----:B------:R-:W-:Y:S01]  /*1470*/  VIADDMNMX R15, R10, -R15, RZ, !PT ;  /* 0x8000000f0a0f7246 */ /* 0x000fe200078001ff */
[----:B------:R-:W-:Y:S01]  /*1480*/  IMAD R11, R4, -0x2daee0ad, RZ ;  /* 0xd2511f53040b7824 */ /* 0x000fe200078e02ff */
[----:B------:R-:W-:Y:S01]  /*1490*/  LOP3.LUT R123, R9, UR15, R2, 0x96, !PT ;  /* 0x0000000f097b7c12 */ /* 0x000fe2000f8e9602 */
[----:B------:R-:W-:Y:S01]  /*14a0*/  IMAD.HI.U32 R4, R5, -0x2daee0ad, RZ ;  /* 0xd2511f5305047827 */ /* 0x000fe200078e00ff */
[----:B------:R-:W-:Y:S01]  /*14b0*/  LOP3.LUT R2, R13, 0xffffff00, RZ, 0xc0, !PT ;  /* 0xffffff000d027812 */ /* 0x000fe200078ec0ff */
[----:B------:R-:W4:Y:S01]  /*14c0*/  LDCU.64 UR14, c[0x0][0x380] ;  /* 0x00007000ff0e77ac */ /* 0x000f220008000a00 */
[----:B------:R-:W-:Y:S01]  /*14d0*/  VIMNMX R3, PT, PT, R3, 0x20, PT ;  /* 0x0000002003037848 */ /* 0x000fe20003fe0100 */
[----:B------:R-:W-:Y:S01]  /*14e0*/  IMAD R8, R7, -0x326172a9, RZ ;  /* 0xcd9e8d5707087824 */ /* 0x000fe200078e02ff */
[----:B------:R-:W-:Y:S01]  /*14f0*/  LOP3.LUT R124, R11, UR18, R4, 0x96, !PT ;  /* 0x000000120b7c7c12 */ /* 0x000fe2000f8e9604 */
[----:B------:R-:W-:Y:S01]  /*1500*/  IMAD R4, R5, -0x2daee0ad, RZ ;  /* 0xd2511f5305047824 */ /* 0x000fe200078e02ff */
[----:B------:R-:W-:Y:S01]  /*1510*/  VIMNMX R15, PT, PT, R15, 0x20, PT ;  /* 0x000000200f0f7848 */ /* 0x000fe20003fe0100 */
[----:B------:R-:W-:Y:S01]  /*1520*/  IMAD R19, R3, 0x8, R2 ;  /* 0x0000000803137824 */ /* 0x000fe200078e0202 */
[----:B------:R-:W-:Y:S01]  /*1530*/  LOP3.LUT R3, R6, 0x3, RZ, 0xc0, !PT ;  /* 0x0000000306037812 */ /* 0x000fe200078ec0ff */
[----:B------:R-:W-:Y:S01]  /*1540*/  IMAD.HI.U32 R5, R123, -0x2daee0ad, RZ ;  /* 0xd2511f537b057827 */ /* 0x000fe200078e00ff */
[----:B------:R-:W-:Y:S01]  /*1550*/  LEA R2, R15, R2, 0x3 ;  /* 0x000000020f027211 */ /* 0x000fe200078e18ff */
[----:B------:R-:W0:Y:S01]  /*1560*/  LDCU UR18, c[0x0][0x388] ;  /* 0x00007100ff1277ac */ /* 0x000e220008000800 */
[----:B------:R-:W-:Y:S01]  /*1570*/  I2FP.F32.U32 R113, R19 ;  /* 0x0000001300717245 */ /* 0x000fe20000201000 */
[----:B------:R-:W-:Y:S01]  /*1580*/  IMAD.HI.U32 R7, R124, -0x326172a9, RZ ;  /* 0xcd9e8d577c077827 */ /* 0x000fe200078e00ff */
[----:B------:R-:W-:Y:S01]  /*1590*/  LOP3.LUT R5, R4, UR19, R5, 0x96, !PT ;  /* 0x0000001304057c12 */ /* 0x000fe2000f8e9605 */
[----:B------:R-:W0:Y:S01]  /*15a0*/  LDCU.U8 UR19, c[0x0][0x410] ;  /* 0x00008200ff1377ac */ /* 0x000e220008000000 */
[----:B------:R-:W-:Y:S01]  /*15b0*/  PRMT R6, R57, 0x7632, R6 ;  /* 0x0000763239067816 */ /* 0x000fe20000000006 */
[----:B------:R-:W-:Y:S01]  /*15c0*/  IMAD.MOV.U32 R122, RZ, RZ, RZ ;  /* 0x000000ffff7a7224 */ /* 0x000fe200078e00ff */
[----:B------:R-:W0:Y:S01]  /*15d0*/  MUFU.RCP R113, R113 ;  /* 0x0000007100717308 */ /* 0x000e220000001000 */
[--C-:B------:R-:W-:Y:S01]  /*15e0*/  LOP3.LUT R4, R8, UR4, R7.reuse, 0x96, !PT ;  /* 0x0000000408047c12 */ /* 0x100fe2000f8e9607 */
[----:B------:R-:W-:Y:S01]  /*15f0*/  IMAD R123, R123, -0x2daee0ad, RZ ;  /* 0xd2511f537b7b7824 */ /* 0x000fe200078e02ff */
[----:B------:R-:W-:Y:S01]  /*1600*/  PRMT R7, R61, 0x7632, R7 ;  /* 0x000076323d077816 */ /* 0x000fe20000000007 */
[----:B------:R-:W-:Y:S01]  /*1610*/  IMAD R124, R124, -0x326172a9, RZ ;  /* 0xcd9e8d577c7c7824 */ /* 0x000fe200078e02ff */
[----:B------:R-:W-:-:S02]  /*1620*/  PRMT R8, R53, 0x7632, R8 ;  /* 0x0000763235087816 */ /* 0x000fc40000000008 */
[----:B------:R-:W-:Y:S02]  /*1630*/  PRMT R9, R64, 0x7632, R9 ;  /* 0x0000763240097816 */ /* 0x000fe40000000009 */
[----:B------:R-:W-:Y:S02]  /*1640*/  PRMT R10, R32, 0x7632, R10 ;  /* 0x00007632200a7816 */ /* 0x000fe4000000000a */
[----:B------:R-:W-:Y:S02]  /*1650*/  PRMT R11, R48, 0x7632, R11 ;  /* 0x00007632300b7816 */ /* 0x000fe4000000000b */
[----:B------:R-:W-:Y:S02]  /*1660*/  PRMT R13, R43, 0x7632, R13 ;  /* 0x000076322b0d7816 */ /* 0x000fe4000000000d */
[----:B------:R-:W-:Y:S02]  /*1670*/  PRMT R15, R47, 0x7632, R15 ;  /* 0x000076322f0f7816 */ /* 0x000fe4000000000f */
[----:B-1234-:R-:W-:-:S07]  /*1680*/  PRMT R19, R46, 0x7632, R19 ;  /* 0x000076322e137816 */ /* 0x01efce0000000013 */
.L_x_4488:
[----:B0-----:R-:W-:Y:S01]  /*1690*/  UIMAD UR4, UR16, UR18, URZ ;  /* 0x00000012100472a4 */ /* 0x001fe2000f8e02ff */
[----:B------:R-:W-:Y:S01]  /*16a0*/  ISETP.NE.AND P0, PT, R146, RZ, PT ;  /* 0x000000ff9200720c */ /* 0x000fe20003f05270 */
[----:B------:R-:W-:Y:S02]  /*16b0*/  BSSY.RECONVERGENT B0, `(.L_x_4104) ;  /* 0x0000977000007945 */ /* 0x000fe40003800200 */
[----:B------:R-:W-:-:S04]  /*16c0*/  USHF.R.S32.HI UR5, URZ, 0x1f, UR4 ;  /* 0x0000001fff057899 */ /* 0x000fc80008011404 */
[----:B------:R-:W-:-:S06]  /*16d0*/  ULEA.HI UR5, UR5, UR4, URZ, 0x3 ;  /* 0x0000000405057291 */ /* 0x000fcc000f8f18ff */
[----:B-123--:R-:W-:-:S05]  /*16e0*/  IMAD.U32 R104, RZ, RZ, UR5 ;  /* 0x00000005ff687e24 */ /* 0x00efca000f8e00ff */
        /* <DEDUP_REMOVED lines=36> */
.L_x_4109:
        /* <DEDUP_REMOVED lines=13> */
.L_x_4111:
[----:B------:R-:W-:Y:S05]  /*1a00*/  BSYNC.RECONVERGENT B2 ;  /* 0x0000000000027941 */ /* 0x000fea0003800200 */
.L_x_4110:
        /* <DEDUP_REMOVED lines=50> */
[----:B------:R-:W-:Y:S02]  /*1d30*/  UIADD3 UR5, UPT, UPT, UR9, -0x695add53, URZ ;  /* 0x96a522ad09057890 */ /* 0x000fe4000fffe0ff */
[----:B------:R-:W-:Y:S01]  /*1d40*/  IMAD.MOV.U32 R81, RZ, RZ, RZ ;  /* 0x000000ffff517224 */ /* 0x000fe200078e00ff */
[----:B------:R-:W-:Y:S01]  /*1d50*/  LOP3.LUT R104, R82, UR4, R5, 0x96, !PT ;  /* 0x0000000452687c12 */ /* 0x000fe2000f8e9605 */
[----:B------:R-:W-:Y:S01]  /*1d60*/  UIADD3 UR4, UPT, UPT, UR8, -0x700cb87f, URZ ;  /* 0x8ff3478108047890 */ /* 0x000fe2000fffe0ff */
[----:B------:R-:W-:-:S04]  /*1d70*/  IMAD.WIDE.U32 R82, R83, -0x326172a9, RZ ;  /* 0xcd9e8d5753527825 */ /* 0x000fc800078e00ff */
[----:B------:R-:W-:Y:S01]  /*1d80*/  IMAD.WIDE.U32 R104, R104, -0x2daee0ad, RZ ;  /* 0xd2511f5368687825 */ /* 0x000fe200078e00ff */
[----:B------:R-:W-:Y:S02]  /*1d90*/  LOP3.LUT R4, R4, UR4, R83, 0x96, !PT ;  /* 0x0000000404047c12 */ /* 0x000fe4000f8e9653 */
[----:B------:R-:W-:Y:S02]  /*1da0*/  MOV R124, R82 ;  /* 0x00000052007c7202 */ /* 0x000fe40000000f00 */
[----:B------:R-:W-:Y:S01]  /*1db0*/  LOP3.LUT R5, R80, UR5, R105, 0x96, !PT ;  /* 0x0000000550057c12 */ /* 0x000fe2000f8e9669 */
[----:B------:R-:W-:-:S07]  /*1dc0*/  IMAD.MOV.U32 R80, RZ, RZ, R123 ;  /* 0x000000ffff507224 */ /* 0x000fce00078e007b */
.L_x_4108:
[----:B------:R-:W-:Y:S05]  /*1dd0*/  BSYNC.RECONVERGENT B1 ;  /* 0x0000000000017941 */ /* 0x000fea0003800200 */
.L_x_4107:
[----:B------:R-:W0:Y:S01]  /*1de0*/  LDC R107, c[0x0][0x404] ;  /* 0x00010100ff6b7b82 */ /* 0x000e220000000800 */
[----:B------:R-:W-:Y:S01]  /*1df0*/  ISETP.NE.AND P2, PT, R81, 0x1, PT ;  /* 0x000000015100780c */ /* 0x000fe20003f45270 */
[----:B------:R-:W-:Y:S01]  /*1e00*/  IMAD.MOV.U32 R111, RZ, RZ, 0x2f800000 ;  /* 0x2f800000ff6f7424 */ /* 0x000fe200078e00ff */
[----:B------:R-:W-:Y:S01]  /*1e10*/  I2FP.F32.U32 R80, R80 ;  /* 0x0000005000507245 */ /* 0x000fe20000201000 */
[----:B------:R-:W-:Y:S01]  /*1e20*/  BSSY.RECONVERGENT B1, `(.L_x_4112) ;  /* 0x000005c000017945 */ /* 0x000fe20003800200 */
[C---:B-----5:R-:W-:Y:S01]  /*1e30*/  SHF.L.U32 R110, R84.reuse, 0x10, RZ ;  /* 0x00000010546e7819 */ /* 0x060fe200000006ff */
[----:B------:R-:W-:Y:S01]  /*1e40*/  IMAD.MOV.U32 R82, RZ, RZ, 0x2 ;  /* 0x00000002ff527424 */ /* 0x000fe200078e00ff */
[----:B------:R-:W-:Y:S01]  /*1e50*/  PRMT R147, R84, 0x7632, R147 ;  /* 0x0000763254937816 */ /* 0x000fe20000000093 */
[----:B------:R-:W-:Y:S01]  /*1e60*/  FFMA.FTZ R80, R80, R111, 1.1641532182693481445e-10 ;  /* 0x2f00000050507423 */ /* 0x000fe2000001006f */
[----:B------:R-:W-:-:S04]  /*1e70*/  IMAD.MOV.U32 R3, RZ, RZ, R124 ;  /* 0x000000ffff037224 */ /* 0x000fc800078e007c */
[----:B0-----:R-:W-:-:S04]  /*1e80*/  FSETP.LE.FTZ.AND P3, PT, R80, R107, PT ;  /* 0x0000006b5000720b */ /* 0x001fc80003f73000 */
        /* <DEDUP_REMOVED lines=10> */
.L_x_4114:
        /* <DEDUP_REMOVED lines=13> */
.L_x_4116:
[----:B------:R-:W-:Y:S05]  /*2000*/  BSYNC.RECONVERGENT B2 ;  /* 0x0000000000027941 */ /* 0x000fea0003800200 */
.L_x_4115:
        /* <DEDUP_REMOVED lines=61> */
.L_x_4113:
[----:B------:R-:W-:Y:S05]  /*23e0*/  BSYNC.RECONVERGENT B1 ;  /* 0x0000000000017941 */ /* 0x000fea0003800200 */
.L_x_4112:
[----:B------:R-:W-:Y:S01]  /*23f0*/  ISETP.NE.AND P2, PT, R82, 0x1, PT ;  /* 0x000000015200780c */ /* 0x000fe20003f45270 */
[----:B------:R-:W-:Y:S01]  /*2400*/  BSSY.RECONVERGENT B1, `(.L_x_4117) ;  /* 0x000005c000017945 */ /* 0x000fe20003800200 */
[----:B------:R-:W-:Y:S01]  /*2410*/  I2FP.F32.U32 R80, R3 ;  /* 0x0000000300507245 */ /* 0x000fe20000201000 */
[----:B------:R-:W-:Y:S01]  /*2420*/  IMAD.U32 R147, R147, 0x10000, RZ ;  /* 0x0001000093937824 */ /* 0x000fe200078e00ff */
[----:B------:R-:W-:Y:S01]  /*2430*/  MOV R3, R124 ;  /* 0x0000007c00037202 */ /* 0x000fe20000000f00 */
[----:B------:R-:W-:Y:S02]  /*2440*/  IMAD.MOV.U32 R81, RZ, RZ, 0x2 ;  /* 0x00000002ff517424 */ /* 0x000fe400078e00ff */
[----:B------:R-:W-:-:S05]  /*2450*/  FFMA.FTZ R80, R80, R111, 1.1641532182693481445e-10 ;  /* 0x2f00000050507423 */ /* 0x000fca000001006f */
[----:B------:R-:W-:-:S04]  /*2460*/  FSETP.LE.FTZ.AND P3, PT, R80, R107, PT ;  /* 0x0000006b5000720b */ /* 0x000fc80003f73000 */
        /* <DEDUP_REMOVED lines=10> */
.L_x_4119:
        /* <DEDUP_REMOVED lines=13> */
.L_x_4121:
[----:B------:R-:W-:Y:S05]  /*25e0*/  BSYNC.RECONVERGENT B2 ;  /* 0x0000000000027941 */ /* 0x000fea0003800200 */
.L_x_4120:
        /* <DEDUP_REMOVED lines=61> */
.L_x_4118:
[----:B------:R-:W-:Y:S05]  /*29c0*/  BSYNC.RECONVERGENT B1 ;  /* 0x0000000000017941 */ /* 0x000fea0003800200 */
.L_x_4117:
[----:B------:R-:W-:Y:S01]  /*29d0*/  ISETP.NE.AND P2, PT, R81, 0x1, PT ;  /* 0x000000015100780c */ /* 0x000fe20003f45270 */
[----:B------:R-:W-:Y:S01]  /*29e0*/  BSSY.RECONVERGENT B1, `(.L_x_4122) ;  /* 0x000005d000017945 */ /* 0x000fe20003800200 */
[----:B------:R-:W-:Y:S01]  /*29f0*/  I2FP.F32.U32 R80, R3 ;  /* 0x0000000300507245 */ /* 0x000fe20000201000 */
[----:B------:R-:W-:Y:S01]  /*2a00*/  IMAD.MOV.U32 R82, RZ, RZ, 0x2 ;  /* 0x00000002ff527424 */ /* 0x000fe200078e00ff */
[C---:B------:R-:W-:Y:S01]  /*2a10*/  SHF.L.U32 R123, R85.reuse, 0x10, RZ ;  /* 0x00000010557b7819 */ /* 0x040fe200000006ff */
[----:B------:R-:W-:Y:S01]  /*2a20*/  IMAD.MOV.U32 R3, RZ, RZ, R124 ;  /* 0x000000ffff037224 */ /* 0x000fe200078e007c */
[----:B------:R-:W-:Y:S01]  /*2a30*/  PRMT R148, R85, 0x7632, R148 ;  /* 0x0000763255947816 */ /* 0x000fe20000000094 */
[----:B------:R-:W-:-:S05]  /*2a40*/  FFMA.FTZ R80, R80, R111, 1.1641532182693481445e-10 ;  /* 0x2f00000050507423 */ /* 0x000fca000001006f */
[----:B------:R-:W-:-:S04]  /*2a50*/  FSETP.LE.FTZ.AND P3, PT, R80, R107, PT ;  /* 0x0000006b5000720b */ /* 0x000fc80003f73000 */
        /* <DEDUP_REMOVED lines=10> */
.L_x_4124:
        /* <DEDUP_REMOVED lines=13> */
.L_x_4126:
[----:B------:R-:W-:Y:S05]  /*2bd0*/  BSYNC.RECONVERGENT B2 ;  /* 0x0000000000027941 */ /* 0x000fea0003800200 */
.L_x_4125:
        /* <DEDUP_REMOVED lines=61> */
.L_x_4123:
[----:B------:R-:W-:Y:S05]  /*2fb0*/  BSYNC.RECONVERGENT B1 ;  /* 0x0000000000017941 */ /* 0x000fea0003800200 */
.L_x_4122:
        /* <DEDUP_REMOVED lines=18> */
.L_x_4129:
        /* <DEDUP_REMOVED lines=13> */
.L_x_4131:
[----:B------:R-:W-:Y:S05]  /*31b0*/  BSYNC.RECONVERGENT B2 ;  /* 0x0000000000027941 */ /* 0x000fea0003800200 */
.L_x_4130:
        /* <DEDUP_REMOVED lines=61> */
.L_x_4128:
[----:B------:R-:W-:Y:S05]  /*3590*/  BSYNC.RECONVERGENT B1 ;  /* 0x0000000000017941 */ /* 0x000fea0003800200 */
.L_x_4127:
        /* <DEDUP_REMOVED lines=8> */
[----:B------:R-:W-:Y:S01]  /*3620*/  FSETP.LE.FTZ.AND P2, PT, R80, R107, PT ;  /* 0x0000006b5000720b */ /* 0x000fe20003f53000 */
        /* <DEDUP_REMOVED lines=9> */
.L_x_4134:
        /* <DEDUP_REMOVED lines=13> */
.L_x_4136:
[----:B------:R-:W-:Y:S05]  /*3790*/  BSYNC.RECONVERGENT B2 ;  /* 0x0000000000027941 */ /* 0x000fea0003800200 */
.L_x_4135:
        /* <DEDUP_REMOVED lines=61> */
.L_x_4133:
[----:B------:R-:W-:Y:S05]  /*3b70*/  BSYNC.RECONVERGENT B1 ;  /* 0x0000000000017941 */ /* 0x000fea0003800200 */
.L_x_4132:
[----:B------:R-:W-:Y:S01]  /*3b80*/  ISETP.NE.AND P4, PT, R82, 0x1, PT ;  /* 0x000000015200780c */ /* 0x000fe20003f85270 */
[----:B------:R-:W-:Y:S01]  /*3b90*/  BSSY.RECONVERGENT B1, `(.L_x_4137) ;  /* 0x000005b000017945 */ /* 0x000fe20003800200 */
[----:B------:R-:W-:Y:S01]  /*3ba0*/  I2FP.F32.U32 R80, R3 ;  /* 0x0000000300507245 */ /* 0x000fe20000201000 */
[----:B------:R-:W-:Y:S01]  /*3bb0*/  IMAD.U32 R86, R86, 0x10000, RZ ;  /* 0x0001000056567824 */ /* 0x000fe200078e00ff */
[----:B------:R-:W-:Y:S01]  /*3bc0*/  MOV R3, R124 ;  /* 0x0000007c00037202 */ /* 0x000fe20000000f00 */
[----:B------:R-:W-:Y:S02]  /*3bd0*/  IMAD.MOV.U32 R83, RZ, RZ, 0x2 ;  /* 0x00000002ff537424 */ /* 0x000fe400078e00ff */
[----:B------:R-:W-:-:S05]  /*3be0*/  FFMA.FTZ R80, R80, R111, 1.1641532182693481445e-10 ;  /* 0x2f00000050507423 */ /* 0x000fca000001006f */
[----:B------:R-:W-:Y:S01]  /*3bf0*/  FSETP.LE.FTZ.AND P3, PT, R80, R107, PT ;  /* 0x0000006b5000720b */ /* 0x000fe20003f73000 */
        /* <DEDUP_REMOVED lines=9> */
.L_x_4139:
        /* <DEDUP_REMOVED lines=13> */
.L_x_4141:
[----:B------:R-:W-:Y:S05]  /*3d60*/  BSYNC.RECONVERGENT B2 ;  /* 0x0000000000027941 */ /* 0x000fea0003800200 */
.L_x_4140:
        /* <DEDUP_REMOVED lines=61> */
.L_x_4138:
[----:B------:R-:W-:Y:S05]  /*4140*/  BSYNC.RECONVERGENT B1 ;  /* 0x0000000000017941 */ /* 0x000fea0003800200 */
.L_x_4137:
        /* <DEDUP_REMOVED lines=18> */
.L_x_4144:
        /* <DEDUP_REMOVED lines=13> */
.L_x_4146:
[----:B------:R-:W-:Y:S05]  /*4340*/  BSYNC.RECONVERGENT B2 ;  /* 0x0000000000027941 */ /* 0x000fea0003800200 */
.L_x_4145:
        /* <DEDUP_REMOVED lines=61> */
.L_x_4143:
[----:B------:R-:W-:Y:S05]  /*4720*/  BSYNC.RECONVERGENT B1 ;  /* 0x0000000000017941 */ /* 0x000fea0003800200 */
.L_x_4142:
[----:B------:R-:W-:Y:S01]  /*4730*/  I2FP.F32.U32 R80, R81 ;  /* 0x0000005100507245 */ /* 0x000fe20000201000 */
[----:B------:R-:W-:Y:S01]  /*4740*/  FMUL.FTZ R110, R110, UR17 ;  /* 0x000000116e6e7c20 */ /* 0x000fe20008410000 */
[----:B------:R-:W-:Y:S01]  /*4750*/  P2R R82, PR, RZ, 0x2 ;  /* 0x00000002ff527803 */ /* 0x000fe20000000000 */
[----:B------:R-:W-:Y:S01]  /*4760*/  FMUL.FTZ R147, R147, UR17 ;  /* 0x0000001193937c20 */ /* 0x000fe20008410000 */
[----:B------:R-:W-:Y:S01]  /*4770*/  ISETP.NE.AND P1, PT, R106, RZ, PT ;  /* 0x000000ff6a00720c */ /* 0x000fe20003f25270 */
[----:B------:R-:W-:Y:S01]  /*4780*/  FFMA.FTZ R152, R80, R111, 1.1641532182693481445e-10 ;  /* 0x2f00000050987423 */ /* 0x000fe2000001006f */
[----:B------:R-:W-:Y:S01]  /*4790*/  P2R R83, PR, RZ, 0x1 ;  /* 0x00000001ff537803 */ /* 0x000fe20000000000 */
[----:B------:R-:W-:Y:S01]  /*47a0*/  FMUL.FTZ R148, R148, UR17 ;  /* 0x0000001194947c20 */ /* 0x000fe20008410000 */
[----:B------:R-:W-:Y:S01]  /*47b0*/  ISETP.NE.AND P0, PT, R105, RZ, PT ;  /* 0x000000ff6900720c */ /* 0x000fe20003f05270 */
[----:B------:R-:W-:Y:S01]  /*47c0*/  IMAD.U32 R87, R87, 0x10000, RZ ;  /* 0x0001000057577824 */ /* 0x000fe200078e00ff */
[----:B------:R-:W-:Y:S01]  /*47d0*/  ISETP.NE.AND P5, PT, R109, RZ, PT ;  /* 0x000000ff6d00720c */ /* 0x000fe20003fa5270 */
[----:B------:R-:W-:Y:S01]  /*47e0*/  FMUL.FTZ R150, R150, UR17 ;  /* 0x0000001196967c20 */ /* 0x000fe20008410000 */
[----:B------:R-:W-:Y:S01]  /*47f0*/  FSEL R80, R110, RZ, P1 ;  /* 0x000000ff6e507208 */ /* 0x000fe20000800000 */
[----:B------:R-:W-:Y:S01]  /*4800*/  FMUL.FTZ R85, R86, UR17 ;  /* 0x0000001156557c20 */ /* 0x000fe20008410000 */
[----:B------:R-:W-:Y:S01]  /*4810*/  ISETP.NE.AND P1, PT, R82, RZ, PT ;  /* 0x000000ff5200720c */ /* 0x000fe20003f25270 */
[----:B------:R-:W-:Y:S01]  /*4820*/  FMUL.FTZ R149, R149, UR17 ;  /* 0x0000001195957c20 */ /* 0x000fe20008410000 */
[----:B------:R-:W-:Y:S01]  /*4830*/  FSEL R81, R147, RZ, P0 ;  /* 0x000000ff93517208 */ /* 0x000fe20000000000 */
[----:B------:R-:W-:Y:S01]  /*4840*/  FMUL.FTZ R123, R123, UR17 ;  /* 0x000000117b7b7c20 */ /* 0x000fe20008410000 */
[----:B------:R-:W-:Y:S01]  /*4850*/  ISETP.NE.AND P0, PT, R83, RZ, PT ;  /* 0x000000ff5300720c */ /* 0x000fe20003f05270 */
[----:B------:R-:W-:Y:S01]  /*4860*/  FMUL.FTZ R87, R87, UR17 ;  /* 0x0000001157577c20 */ /* 0x000fe20008410000 */
[----:B------:R-:W-:-:S02]  /*4870*/  FSEL R83, R148, RZ, P5 ;  /* 0x000000ff94537208 */ /* 0x000fc40002800000 */
[----:B------:R-:W-:Y:S02]  /*4880*/  ISETP.NE.AND P6, PT, R108, RZ, PT ;  /* 0x000000ff6c00720c */ /* 0x000fe40003fc5270 */
[----:B------:R-:W-:Y:S02]  /*4890*/  FSETP.GTU.FTZ.AND P5, PT, R152, R107, PT ;  /* 0x0000006b9800720b */ /* 0x000fe40003fbc000 */
[----:B------:R-:W-:Y:S01]  /*48a0*/  FSEL R86, R150, RZ, P4 ;  /* 0x000000ff96567208 */ /* 0x000fe20002000000 */
[----:B------:R-:W-:Y:S01]  /*48b0*/  @P1 FADD.FTZ R80, R72, R80 ;  /* 0x0000005048501221 */ /* 0x000fe20000010000 */
[----:B------:R-:W-:Y:S01]  /*48c0*/  FSEL R85, R85, RZ, P3 ;  /* 0x000000ff55557208 */ /* 0x000fe20001800000 */
[----:B------:R-:W-:Y:S01]  /*48d0*/  @P1 FADD.FTZ R81, R73, R81 ;  /* 0x0000005149511221 */ /* 0x000fe20000010000 */
[----:B------:R-:W-:Y:S01]  /*48e0*/  FSEL R82, R123, RZ, P6 ;  /* 0x000000ff7b527208 */ /* 0x000fe20003000000 */
[----:B------:R-:W-:Y:S01]  /*48f0*/  @P1 FADD.FTZ R83, R75, R83 ;  /* 0x000000534b531221 */ /* 0x000fe20000010000 */
[----:B------:R-:W-:Y:S01]  /*4900*/  FSEL R84, R149, RZ, P2 ;  /* 0x000000ff95547208 */ /* 0x000fe20001000000 */
[----:B------:R-:W-:Y:S01]  /*4910*/  @P1 FADD.FTZ R85, R77, R85 ;  /* 0x000000554d551221 */ /* 0x000fe20000010000 */
[----:B------:R-:W-:Y:S01]  /*4920*/  FSEL R87, R87, RZ, !P5 ;  /* 0x000000ff57577208 */ /* 0x000fe20006800000 */
[----:B------:R-:W-:Y:S01]  /*4930*/  @P1 FADD.FTZ R82, R74, R82 ;  /* 0x000000524a521221 */ /* 0x000fe20000010000 */
[----:B------:R-:W-:Y:S01]  /*4940*/  @P1 FADD.FTZ R86, R78, R86 ;  /* 0x000000564e561221 */ /* 0x000fe20000010000 */
[----:B------:R-:W-:Y:S01]  /*4950*/  @P1 FADD.FTZ R84, R76, R84 ;  /* 0x000000544c541221 */ /* 0x000fe20000010000 */
[----:B------:R-:W-:Y:S01]  /*4960*/  PLOP3.LUT P5, PT, P5, PT, PT, 0x8, 0x80 ;  /* 0x000000000080781c */ /* 0x000fe20002fae170 */
[----:B------:R-:W-:Y:S01]  /*4970*/  @P1 FADD.FTZ R87, R79, R87 ;  /* 0x000000574f571221 */ /* 0x000fe20000010000 */
[----:B------:R-:W-:Y:S11]  /*4980*/  BRA `(.L_x_4147) ;  /* 0x00000060006c7947 */ /* 0x000ff60003800000 */
.L_x_4106:
        /* <DEDUP_REMOVED lines=16> */
.L_x_4150:
        /* <DEDUP_REMOVED lines=13> */
.L_x_4152:
[----:B------:R-:W-:Y:S05]  /*4b60*/  BSYNC.RECONVERGENT B2 ;  /* 0x0000000000027941 */ /* 0x000fea0003800200 */
.L_x_4151:
        /* <DEDUP_REMOVED lines=60> */
.L_x_4149:
[----:B------:R-:W-:Y:S05]  /*4f30*/  BSYNC.RECONVERGENT B1 ;  /* 0x0000000000017941 */ /* 0x000fea0003800200 */
.L_x_4148:
[----:B------:R-:W0:Y:S01]  /*4f40*/  LDC R107, c[0x0][0x404] ;  /* 0x00010100ff6b7b82 */ /* 0x000e220000000800 */
[----:B------:R-:W-:Y:S01]  /*4f50*/  I2FP.F32.U32 R80, R80 ;  /* 0x0000005000507245 */ /* 0x000fe20000201000 */
[----:B------:R-:W-:Y:S01]  /*4f60*/  IMAD.MOV.U32 R133, RZ, RZ, 0x2f800000 ;  /* 0x2f800000ff857424 */ /* 0x000fe200078e00ff */
[----:B------:R-:W-:Y:S01]  /*4f70*/  ISETP.NE.AND P2, PT, R82, 0x1, PT ;  /* 0x000000015200780c */ /* 0x000fe20003f45270 */
[----:B------:R-:W-:Y:S01]  /*4f80*/  BSSY.RECONVERGENT B1, `(.L_x_4153) ;  /* 0x000005e000017945 */ /* 0x000fe20003800200 */
[----:B------:R-:W-:Y:S02]  /*4f90*/  HFMA2 R83, -RZ, RZ, 0, 1.1920928955078125e-07 ;  /* 0x00000002ff537431 */ /* 0x000fe400000001ff */
[----:B------:R-:W-:Y:S01]  /*4fa0*/  FFMA.FTZ R80, R80, R133, 1.1641532182693481445e-10 ;  /* 0x2f00000050507423 */ /* 0x000fe20000010085 */
[----:B------:R-:W-:Y:S01]  /*4fb0*/  IMAD.MOV.U32 R81, RZ, RZ, R124 ;  /* 0x000000ffff517224 */ /* 0x000fe200078e007c */
[----:B------:R-:W1:Y:S03]  /*4fc0*/  LDC R123, c[0x0][0x408] ;  /* 0x00010200ff7b7b82 */ /* 0x000e660000000800 */
[----:B0-----:R-:W-:Y:S01]  /*4fd0*/  FSETP.LE.FTZ.AND P4, PT, R80, R107, PT ;  /* 0x0000006b5000720b */ /* 0x001fe20003f93000 */
[C---:B-----5:R-:W-:Y:S01]  /*4fe0*/  IMAD.U32 R80, R84.reuse, 0x10000, RZ ;  /* 0x0001000054507824 */ /* 0x060fe200078e00ff */
[----:B------:R-:W-:-:S02]  /*4ff0*/  PRMT R84, R84, 0x7632, R84 ;  /* 0x0000763254547816 */ /* 0x000fc40000000054 */
[----:B------:R-:W-:Y:S01]  /*5000*/  P2R R106, PR, RZ, 0x10 ;  /* 0x00000010ff6a7803 */ /* 0x000fe20000000000 */
[----:B-1----:R-:W-:Y:S01]  /*5010*/  FMUL.FTZ R3, R123, R80 ;  /* 0x000000507b037220 */ /* 0x002fe20000410000 */
[----:B------:R-:W-:Y:S07]  /*5020*/  @!P2 BRA `(.L_x_4154) ;  /* 0x00000004004ca947 */ /* 0x000fee0003800000 */
        /* <DEDUP_REMOVED lines=8> */
.L_x_4155:
        /* <DEDUP_REMOVED lines=13> */
.L_x_4157:
[----:B------:R-:W-:Y:S05]  /*5180*/  BSYNC.RECONVERGENT B2 ;  /* 0x0000000000027941 */ /* 0x000fea0003800200 */
.L_x_4156:
        /* <DEDUP_REMOVED lines=61> */
.L_x_4154:
[----:B------:R-:W-:Y:S05]  /*5560*/  BSYNC.RECONVERGENT B1 ;  /* 0x0000000000017941 */ /* 0x000fea0003800200 */
.L_x_4153:
[----:B------:R-:W-:Y:S01]  /*5570*/  I2FP.F32.U32 R80, R81 ;  /* 0x0000005100507245 */ /* 0x000fe20000201000 */
[----:B------:R-:W-:Y:S01]  /*5580*/  IMAD.U32 R82, R68, 0x10000, RZ ;  /* 0x0001000044527824 */ /* 0x000fe200078e00ff */
[----:B------:R-:W-:Y:S01]  /*5590*/  ISETP.NE.AND P3, PT, R83, 0x1, PT ;  /* 0x000000015300780c */ /* 0x000fe20003f65270 */
[----:B------:R-:W-:Y:S01]  /*55a0*/  BSSY.RECONVERGENT B1, `(.L_x_4158) ;  /* 0x000005f000017945 */ /* 0x000fe20003800200 */
[----:B------:R-:W-:Y:S01]  /*55b0*/  FSEL R3, R3, RZ, P4 ;  /* 0x000000ff03037208 */ /* 0x000fe20002000000 */
[----:B------:R-:W-:Y:S01]  /*55c0*/  FFMA.FTZ R80, R80, R133, 1.1641532182693481445e-10 ;  /* 0x2f00000050507423 */ /* 0x000fe20000010085 */
[----:B------:R-:W-:Y:S01]  /*55d0*/  FMUL.FTZ R82, R82, R123 ;  /* 0x0000007b52527220 */ /* 0x000fe20000410000 */
[----:B------:R-:W-:-:S03]  /*55e0*/  HFMA2 R108, -RZ, RZ, 0, 1.1920928955078125e-07 ;  /* 0x00000002ff6c7431 */ /* 0x000fc600000001ff */
[----:B------:R-:W-:-:S04]  /*55f0*/  FSETP.GTU.FTZ.AND P2, PT, R80, R107, PT ;  /* 0x0000006b5000720b */ /* 0x000fc80003f5c000 */
[----:B------:R-:W-:Y:S02]  /*5600*/  FSEL R82, R82, RZ, !P2 ;  /* 0x000000ff52527208 */ /* 0x000fe40005000000 */
[----:B------:R-:W-:-:S03]  /*5610*/  SEL R126, RZ, 0x1, P2 ;  /* 0x00000001ff7e7807 */ /* 0x000fc60001000000 */
[----:B------:R-:W-:Y:S01]  /*5620*/  FADD.FTZ R80, R82, R3 ;  /* 0x0000000352507221 */ /* 0x000fe20000010000 */
[----:B------:R-:W-:-:S03]  /*5630*/  IMAD.MOV.U32 R3, RZ, RZ, R124 ;  /* 0x000000ffff037224 */ /* 0x000fc600078e007c */
[----:B------:R-:W-:Y:S01]  /*5640*/  @P1 FADD.FTZ R80, R72, R80 ;  /* 0x0000005048501221 */ /* 0x000fe20000010000 */
        /* <DEDUP_REMOVED lines=9> */
.L_x_4160:
        /* <DEDUP_REMOVED lines=13> */
.L_x_4162:
[----:B------:R-:W-:Y:S05]  /*57b0*/  BSYNC.RECONVERGENT B2 ;  /* 0x0000000000027941 */ /* 0x000fea0003800200 */
.L_x_4161:
        /* <DEDUP_REMOVED lines=61> */
.L_x_4159:
[----:B------:R-:W-:Y:S05]  /*5b90*/  BSYNC.RECONVERGENT B1 ;  /* 0x0000000000017941 */ /* 0x000fea0003800200 */
.L_x_4158:
[----:B------:R-:W-:Y:S01]  /*5ba0*/  ISETP.NE.AND P2, PT, R108, 0x1, PT ;  /* 0x000000016c00780c */ /* 0x000fe20003f45270 */
[----:B------:R-:W-:Y:S01]  /*5bb0*/  IMAD.U32 R84, R84, 0x10000, RZ ;  /* 0x0001000054547824 */ /* 0x000fe200078e00ff */
[----:B------:R-:W-:Y:S01]  /*5bc0*/  I2FP.F32.U32 R82, R3 ;  /* 0x0000000300527245 */ /* 0x000fe20000201000 */
[----:B------:R-:W-:Y:S01]  /*5bd0*/  BSSY.RECONVERGENT B1, `(.L_x_4163) ;  /* 0x000005b000017945 */ /* 0x000fe20003800200 */
[----:B------:R-:W-:Y:S02]  /*5be0*/  HFMA2 R83, -RZ, RZ, 0, 1.1920928955078125e-07 ;  /* 0x00000002ff537431 */ /* 0x000fe400000001ff */
[----:B------:R-:W-:Y:S02]  /*5bf0*/  IMAD.MOV.U32 R81, RZ, RZ, R124 ;  /* 0x000000ffff517224 */ /* 0x000fe400078e007c */
[----:B------:R-:W-:Y:S01]  /*5c00*/  FMUL.FTZ R3, R84, R123 ;  /* 0x0000007b54037220 */ /* 0x000fe20000410000 */
        /* <DEDUP_REMOVED lines=12> */
.L_x_4165:
        /* <DEDUP_REMOVED lines=13> */
.L_x_4167:
[----:B------:R-:W-:Y:S05]  /*5da0*/  BSYNC.RECONVERGENT B2 ;  /* 0x0000000000027941 */ /* 0x000fea0003800200 */
.L_x_4166:
        /* <DEDUP_REMOVED lines=61> */
.L_x_4164:
[----:B------:R-:W-:Y:S05]  /*6180*/  BSYNC.RECONVERGENT B1 ;  /* 0x0000000000017941 */ /* 0x000fea0003800200 */
.L_x_4163:
[----:B------:R-:W-:Y:S01]  /*6190*/  I2FP.F32.U32 R82, R81 ;  /* 0x0000005100527245 */ /* 0x000fe20000201000 */
[----:B------:R-:W-:Y:S01]  /*61a0*/  BSSY.RECONVERGENT B1, `(.L_x_4168) ;  /* 0x0000062000017945 */ /* 0x000fe20003800200 */
[----:B------:R-:W-:Y:S02]  /*61b0*/  PRMT R81, R68, 0x7632, R81 ;  /* 0x0000763244517816 */ /* 0x000fe40000000051 */
[----:B------:R-:W-:Y:S01]  /*61c0*/  ISETP.NE.AND P3, PT, R83, 0x1, PT ;  /* 0x000000015300780c */ /* 0x000fe20003f65270 */
[----:B------:R-:W-:Y:S01]  /*61d0*/  FFMA.FTZ R82, R82, R133, 1.1641532182693481445e-10 ;  /* 0x2f00000052527423 */ /* 0x000fe20000010085 */
[----:B------:R-:W-:Y:S01]  /*61e0*/  FSEL R3, R3, RZ, P4 ;  /* 0x000000ff03037208 */ /* 0x000fe20002000000 */
[----:B------:R-:W-:-:S03]  /*61f0*/  IMAD.U32 R84, R81, 0x10000, RZ ;  /* 0x0001000051547824 */ /* 0x000fc600078e00ff */
[----:B------:R-:W-:Y:S01]  /*6200*/  FSETP.GTU.FTZ.AND P2, PT, R82, R107, PT ;  /* 0x0000006b5200720b */ /* 0x000fe20003f5c000 */
[----:B------:R-:W-:-:S03]  /*6210*/  FMUL.FTZ R84, R84, R123 ;  /* 0x0000007b54547220 */ /* 0x000fc60000410000 */
[----:B------:R-:W-:Y:S02]  /*6220*/  SEL R127, RZ, 0x1, P2 ;  /* 0x00000001ff7f7807 */ /* 0x000fe40001000000 */
[----:B------:R-:W-:-:S05]  /*6230*/  FSEL R84, R84, RZ, !P2 ;  /* 0x000000ff54547208 */ /* 0x000fca0005000000 */
[----:B------:R-:W-:Y:S01]  /*6240*/  FADD.FTZ R81, R84, R3 ;  /* 0x0000000354517221 */ /* 0x000fe20000010000 */
[----:B------:R-:W-:Y:S02]  /*6250*/  HFMA2 R84, -RZ, RZ, 0, 1.1920928955078125e-07 ;  /* 0x00000002ff547431 */ /* 0x000fe400000001ff */
[----:B------:R-:W-:Y:S02]  /*6260*/  IMAD.MOV.U32 R3, RZ, RZ, R124 ;  /* 0x000000ffff037224 */ /* 0x000fe400078e007c */
        /* <DEDUP_REMOVED lines=10> */
.L_x_4170:
        /* <DEDUP_REMOVED lines=13> */
.L_x_4172:
[----:B------:R-:W-:Y:S05]  /*63e0*/  BSYNC.RECONVERGENT B2 ;  /* 0x0000000000027941 */ /* 0x000fea0003800200 */
.L_x_4171:
        /* <DEDUP_REMOVED lines=61> */
.L_x_4169:
[----:B------:R-:W-:Y:S05]  /*67c0*/  BSYNC.RECONVERGENT B1 ;  /* 0x0000000000017941 */ /* 0x000fea0003800200 */
.L_x_4168:
[----:B------:R-:W-:Y:S01]  /*67d0*/  I2FP.F32.U32 R82, R3 ;  /* 0x0000000300527245 */ /* 0x000fe20000201000 */
[----:B------:R-:W-:Y:S01]  /*67e0*/  BSSY.RECONVERGENT B1, `(.L_x_4173) ;  /* 0x000005e000017945 */ /* 0x000fe20003800200 */
[----:B------:R-:W-:Y:S01]  /*67f0*/  ISETP.NE.AND P2, PT, R84, 0x1, PT ;  /* 0x000000015400780c */ /* 0x000fe20003f45270 */
[----:B------:R-:W-:Y:S01]  /*6800*/  IMAD.MOV.U32 R83, RZ, RZ, R124 ;  /* 0x000000ffff537224 */ /* 0x000fe200078e007c */
[----:B------:R-:W-:Y:S01]  /*6810*/  PRMT R3, R85, 0x7632, R3 ;  /* 0x0000763255037816 */ /* 0x000fe20000000003 */
[----:B------:R-:W-:-:S05]  /*6820*/  FFMA.FTZ R82, R82, R133, 1.1641532182693481445e-10 ;  /* 0x2f00000052527423 */ /* 0x000fca0000010085 */
[----:B------:R-:W-:Y:S01]  /*6830*/  FSETP.LE.FTZ.AND P4, PT, R82, R107, PT ;  /* 0x0000006b5200720b */ /* 0x000fe20003f93000 */
[----:B------:R-:W-:Y:S02]  /*6840*/  IMAD.U32 R82, R85, 0x10000, RZ ;  /* 0x0001000055527824 */ /* 0x000fe400078e00ff */
[----:B------:R-:W-:Y:S01]  /*6850*/  HFMA2 R85, -RZ, RZ, 0, 1.1920928955078125e-07 ;  /* 0x00000002ff557431 */ /* 0x000fe200000001ff */
[----:B------:R-:W-:Y:S01]  /*6860*/  P2R R108, PR, RZ, 0x10 ;  /* 0x00000010ff6c7803 */ /* 0x000fe20000000000 */
[----:B------:R-:W-:Y:S01]  /*6870*/  FMUL.FTZ R109, R123, R82 ;  /* 0x000000527b6d7220 */ /* 0x000fe20000410000 */
[----:B------:R-:W-:Y:S07]  /*6880*/  @!P2 BRA `(.L_x_4174) ;  /* 0x00000004004ca947 */ /* 0x000fee0003800000 */
        /* <DEDUP_REMOVED lines=8> */
.L_x_4175:
        /* <DEDUP_REMOVED lines=13> */
.L_x_4177:
[----:B------:R-:W-:Y:S05]  /*69e0*/  BSYNC.RECONVERGENT B2 ;  /* 0x0000000000027941 */ /* 0x000fea0003800200 */
.L_x_4176:
        /* <DEDUP_REMOVED lines=61> */
.L_x_4174:
[----:B------:R-:W-:Y:S05]  /*6dc0*/  BSYNC.RECONVERGENT B1 ;  /* 0x0000000000017941 */ /* 0x000fea0003800200 */
.L_x_4173:
[----:B------:R-:W-:Y:S01]  /*6dd0*/  I2FP.F32.U32 R82, R83 ;  /* 0x0000005300527245 */ /* 0x000fe20000201000 */
[----:B------:R-:W-:Y:S01]  /*6de0*/  IMAD.U32 R84, R69, 0x10000, RZ ;  /* 0x0001000045547824 */ /* 0x000fe200078e00ff */
[----:B------:R-:W-:Y:S01]  /*6df0*/  FSEL R109, R109, RZ, P4 ;  /* 0x000000ff6d6d7208 */ /* 0x000fe20002000000 */
[----:B------:R-:W-:Y:S01]  /*6e00*/  BSSY.RECONVERGENT B1, `(.L_x_4178) ;  /* 0x000005f000017945 */ /* 0x000fe20003800200 */
[----:B------:R-:W-:Y:S02]  /*6e10*/  HFMA2 R111, -RZ, RZ, 0, 1.1920928955078125e-07 ;  /* 0x00000002ff6f7431 */ /* 0x000fe400000001ff */
        /* <DEDUP_REMOVED lines=8> */
[----:B------:R-:W-:-:S08]  /*6ea0*/  @P1 FADD.FTZ R82, R74, R82 ;  /* 0x000000524a521221 */ /* 0x000fd00000010000 */
        /* <DEDUP_REMOVED lines=9> */
.L_x_4180:
        /* <DEDUP_REMOVED lines=13> */
.L_x_4182:
[----:B------:R-:W-:Y:S05]  /*7010*/  BSYNC.RECONVERGENT B2 ;  /* 0x0000000000027941 */ /* 0x000fea0003800200 */
.L_x_4181:
        /* <DEDUP_REMOVED lines=61> */
.L_x_4179:
[----:B------:R-:W-:Y:S05]  /*73f0*/  BSYNC.RECONVERGENT B1 ;  /* 0x0000000000017941 */ /* 0x000fea0003800200 */
.L_x_4178:
        /* <DEDUP_REMOVED lines=19> */
.L_x_4185:
        /* <DEDUP_REMOVED lines=13> */
.L_x_4187:
[----:B------:R-:W-:Y:S05]  /*7600*/  BSYNC.RECONVERGENT B2 ;  /* 0x0000000000027941 */ /* 0x000fea0003800200 */
.L_x_4186:
        /* <DEDUP_REMOVED lines=61> */
.L_x_4184:
[----:B------:R-:W-:Y:S05]  /*79e0*/  BSYNC.RECONVERGENT B1 ;  /* 0x0000000000017941 */ /* 0x000fea0003800200 */
.L_x_4183:
[----:B------:R-:W-:Y:S01]  /*79f0*/  I2FP.F32.U32 R84, R83 ;  /* 0x0000005300547245 */ /* 0x000fe20000201000 */
[----:B------:R-:W-:Y:S01]  /*7a00*/  BSSY.RECONVERGENT B1, `(.L_x_4188) ;  /* 0x0000062000017945 */ /* 0x000fe20003800200 */
[----:B------:R-:W-:Y:S01]  /*7a10*/  PRMT R83, R69, 0x7632, R83 ;  /* 0x0000763245537816 */ /* 0x000fe20000000053 */
[----:B------:R-:W-:Y:S01]  /*7a20*/  HFMA2 R111, -RZ, RZ, 0, 1.1920928955078125e-07 ;  /* 0x00000002ff6f7431 */ /* 0x000fe200000001ff */
[----:B------:R-:W-:Y:S01]  /*7a30*/  FSEL R3, R3, RZ, P4 ;  /* 0x000000ff03037208 */ /* 0x000fe20002000000 */
[----:B------:R-:W-:Y:S02]  /*7a40*/  FFMA.FTZ R84, R84, R133, 1.1641532182693481445e-10 ;  /* 0x2f00000054547423 */ /* 0x000fe40000010085 */
[----:B------:R-:W-:-:S03]  /*7a50*/  IMAD.U32 R110, R83, 0x10000, RZ ;  /* 0x00010000536e7824 */ /* 0x000fc600078e00ff */
[----:B------:R-:W-:Y:S01]  /*7a60*/  FSETP.GTU.FTZ.AND P2, PT, R84, R107, PT ;  /* 0x0000006b5400720b */ /* 0x000fe20003f5c000 */
[----:B------:R-:W-:-:S03]  /*7a70*/  FMUL.FTZ R110, R110, R123 ;  /* 0x0000007b6e6e7220 */ /* 0x000fc60000410000 */
[----:B------:R-:W-:Y:S02]  /*7a80*/  SEL R129, RZ, 0x1, P2 ;  /* 0x00000001ff817807 */ /* 0x000fe40001000000 */
[----:B------:R-:W-:Y:S02]  /*7a90*/  FSEL R110, R110, RZ, !P2 ;  /* 0x000000ff6e6e7208 */ /* 0x000fe40005000000 */
[----:B------:R-:W-:-:S03]  /*7aa0*/  ISETP.NE.AND P2, PT, R85, 0x1, PT ;  /* 0x000000015500780c */ /* 0x000fc60003f45270 */
[----:B------:R-:W-:Y:S01]  /*7ab0*/  FADD.FTZ R83, R110, R3 ;  /* 0x000000036e537221 */ /* 0x000fe20000010000 */
[----:B------:R-:W-:-:S03]  /*7ac0*/  IMAD.MOV.U32 R3, RZ, RZ, R124 ;  /* 0x000000ffff037224 */ /* 0x000fc600078e007c */
[----:B------:R-:W-:-:S06]  /*7ad0*/  @P1 FADD.FTZ R83, R75, R83 ;  /* 0x000000534b531221 */ /* 0x000fcc0000010000 */
        /* <DEDUP_REMOVED lines=9> */
.L_x_4190:
        /* <DEDUP_REMOVED lines=13> */
.L_x_4192:
[----:B------:R-:W-:Y:S05]  /*7c40*/  BSYNC.RECONVERGENT B2 ;  /* 0x0000000000027941 */ /* 0x000fea0003800200 */
.L_x_4191:
        /* <DEDUP_REMOVED lines=61> */
.L_x_4189:
[----:B------:R-:W-:Y:S05]  /*8020*/  BSYNC.RECONVERGENT B1 ;  /* 0x0000000000017941 */ /* 0x000fea0003800200 */
.L_x_4188:
[----:B------:R-:W-:Y:S01]  /*8030*/  ISETP.NE.AND P3, PT, R111, 0x1, PT ;  /* 0x000000016f00780c */ /* 0x000fe20003f65270 */
[C---:B------:R-:W-:Y:S01]  /*8040*/  IMAD.U32 R110, R86.reuse, 0x10000, RZ ;  /* 0x00010000566e7824 */ /* 0x040fe200078e00ff */
[----:B------:R-:W-:Y:S01]  /*8050*/  I2FP.F32.U32 R84, R3 ;  /* 0x0000000300547245 */ /* 0x000fe20000201000 */
[----:B------:R-:W-:Y:S01]  /*8060*/  BSSY.RECONVERGENT B1, `(.L_x_4193) ;  /* 0x000005b000017945 */ /* 0x000fe20003800200 */
[----:B------:R-:W-:Y:S01]  /*8070*/  HFMA2 R131, -RZ, RZ, 0, 1.1920928955078125e-07 ;  /* 0x00000002ff837431 */ /* 0x000fe200000001ff */
[----:B------:R-:W-:Y:S01]  /*8080*/  PRMT R86, R86, 0x7632, R86 ;  /* 0x0000763256567816 */ /* 0x000fe20000000056 */
[----:B------:R-:W-:Y:S02]  /*8090*/  IMAD.MOV.U32 R85, RZ, RZ, R124 ;  /* 0x000000ffff557224 */ /* 0x000fe400078e007c */
[----:B------:R-:W-:Y:S01]  /*80a0*/  FFMA.FTZ R84, R84, R133, 1.1641532182693481445e-10 ;  /* 0x2f00000054547423 */ /* 0x000fe20000010085 */
[----:B------:R-:W-:-:S04]  /*80b0*/  FMUL.FTZ R3, R123, R110 ;  /* 0x0000006e7b037220 */ /* 0x000fc80000410000 */
        /* <DEDUP_REMOVED lines=10> */
.L_x_4195:
        /* <DEDUP_REMOVED lines=13> */
.L_x_4197:
[----:B------:R-:W-:Y:S05]  /*8230*/  BSYNC.RECONVERGENT B2 ;  /* 0x0000000000027941 */ /* 0x000fea0003800200 */
.L_x_4196:
        /* <DEDUP_REMOVED lines=61> */
.L_x_4194:
[----:B------:R-:W-:Y:S05]  /*8610*/  BSYNC.RECONVERGENT B1 ;  /* 0x0000000000017941 */ /* 0x000fea0003800200 */
.L_x_4193:
[----:B------:R-:W-:Y:S01]  /*8620*/  I2FP.F32.U32 R84, R85 ;  /* 0x0000005500547245 */ /* 0x000fe20000201000 */
[----:B------:R-:W-:Y:S01]  /*8630*/  IMAD.U32 R110, R70, 0x10000, RZ ;  /* 0x00010000466e7824 */ /* 0x000fe200078e00ff */
[----:B------:R-:W-:Y:S01]  /*8640*/  FSEL R3, R3, RZ, P2 ;  /* 0x000000ff03037208 */ /* 0x000fe20001000000 */
        /* <DEDUP_REMOVED lines=20> */
.L_x_4200:
        /* <DEDUP_REMOVED lines=13> */
.L_x_4202:
[----:B------:R-:W-:Y:S05]  /*8860*/  BSYNC.RECONVERGENT B2 ;  /* 0x0000000000027941 */ /* 0x000fea0003800200 */
.L_x_4201:
        /* <DEDUP_REMOVED lines=61> */
.L_x_4199:
[----:B------:R-:W-:Y:S05]  /*8c40*/  BSYNC.RECONVERGENT B1 ;  /* 0x0000000000017941 */ /* 0x000fea0003800200 */
.L_x_4198:
        /* <DEDUP_REMOVED lines=18> */
.L_x_4205:
        /* <DEDUP_REMOVED lines=13> */
.L_x_4207:
[----:B------:R-:W-:Y:S05]  /*8e40*/  BSYNC.RECONVERGENT B2 ;  /* 0x0000000000027941 */ /* 0x000fea0003800200 */
.L_x_4206:
        /* <DEDUP_REMOVED lines=61> */
.L_x_4204:
[----:B------:R-:W-:Y:S05]  /*9220*/  BSYNC.RECONVERGENT B1 ;  /* 0x0000000000017941 */ /* 0x000fea0003800200 */
.L_x_4203:
        /* <DEDUP_REMOVED lines=24> */
.L_x_4210:
        /* <DEDUP_REMOVED lines=13> */
.L_x_4212:
[----:B------:R-:W-:Y:S05]  /*9480*/  BSYNC.RECONVERGENT B2 ;  /* 0x0000000000027941 */ /* 0x000fea0003800200 */
.L_x_4211:
        /* <DEDUP_REMOVED lines=61> */
.L_x_4209:
[----:B------:R-:W-:Y:S05]  /*9860*/  BSYNC.RECONVERGENT B1 ;  /* 0x0000000000017941 */ /* 0x000fea0003800200 */
.L_x_4208:
        /* <DEDUP_REMOVED lines=19> */
.L_x_4215:
        /* <DEDUP_REMOVED lines=13> */
.L_x_4217:
[----:B------:R-:W-:Y:S05]  /*9a70*/  BSYNC.RECONVERGENT B2 ;  /* 0x0000000000027941 */ /* 0x000fea0003800200 */
.L_x_4216:
        /* <DEDUP_REMOVED lines=61> */
.L_x_4214:
[----:B------:R-:W-:Y:S05]  /*9e50*/  BSYNC.RECONVERGENT B1 ;  /* 0x0000000000017941 */ /* 0x000fea0003800200 */
.L_x_4213:
        /* <DEDUP_REMOVED lines=23> */
.L_x_4220:
        /* <DEDUP_REMOVED lines=13> */
.L_x_4222:
[----:B------:R-:W-:Y:S05]  /*a0a0*/  BSYNC.RECONVERGENT B2 ;  /* 0x0000000000027941 */ /* 0x000fea0003800200 */
.L_x_4221:
        /* <DEDUP_REMOVED lines=61> */
.L_x_4219:
[----:B------:R-:W-:Y:S05]  /*a480*/  BSYNC.RECONVERGENT B1 ;  /* 0x0000000000017941 */ /* 0x000fea0003800200 */
.L_x_4218:
        /* <DEDUP_REMOVED lines=18> */
.L_x_4225:
        /* <DEDUP_REMOVED lines=15> */
.L_x_4227:
[----:B------:R-:W-:Y:S05]  /*a6a0*/  BSYNC.RECONVERGENT B2 ;  /* 0x0000000000027941 */ /* 0x000fea0003800200 */
.L_x_4226:
        /* <DEDUP_REMOVED lines=61> */
.L_x_4224:
[----:B------:R-:W-:Y:S05]  /*aa80*/  BSYNC.RECONVERGENT B1 ;  /* 0x0000000000017941 */ /* 0x000fea0003800200 */
.L_x_4223:
[----:B------:R-:W-:Y:S02]  /*aa90*/  I2FP.F32.U32 R110, R111 ;  /* 0x0000006f006e7245 */ /* 0x000fe40000201000 */
[----:B------:R-:W-:Y:S02]  /*aaa0*/  PRMT R111, R71, 0x7632, R111 ;  /* 0x00007632476f7816 */ /* 0x000fe4000000006f */
[----:B------:R-:W-:Y:S01]  /*aab0*/  FSEL R87, R87, RZ, P5 ;  /* 0x000000ff57577208 */ /* 0x000fe20002800000 */
[----:B------:R-:W-:Y:S02]  /*aac0*/  FFMA.FTZ R110, R110, R133, 1.1641532182693481445e-10 ;  /* 0x2f0000006e6e7423 */ /* 0x000fe40000010085 */
[----:B------:R-:W-:-:S03]  /*aad0*/  IMAD.U32 R148, R111, 0x10000, RZ ;  /* 0x000100006f947824 */ /* 0x000fc600078e00ff */
[----:B------:R-:W-:Y:S01]  /*aae0*/  FSETP.GTU.FTZ.AND P6, PT, R110, R107, PT ;  /* 0x0000006b6e00720b */ /* 0x000fe20003fdc000 */
[----:B------:R-:W-:-:S03]  /*aaf0*/  FMUL.FTZ R148, R148, R123 ;  /* 0x0000007b94947220 */ /* 0x000fc60000410000 */
[----:B------:R-:W-:Y:S02]  /*ab00*/  SEL R133, RZ, 0x1, P6 ;  /* 0x00000001ff857807 */ /* 0x000fe40003000000 */
[----:B------:R-:W-:-:S05]  /*ab10*/  FSEL R148, R148, RZ, !P6 ;  /* 0x000000ff94947208 */ /* 0x000fca0007000000 */
[----:B------:R-:W-:-:S04]  /*ab20*/  FADD.FTZ R87, R148, R87 ;  /* 0x0000005794577221 */ /* 0x000fc80000010000 */
[----:B------:R-:W-:-:S07]  /*ab30*/  @P1 FADD.FTZ R87, R79, R87 ;  /* 0x000000574f571221 */ /* 0x000fce0000010000 */
.L_x_4147:
[----:B------:R-:W-:Y:S01]  /*ab40*/  ISETP.NE.AND P1, PT, R106, RZ, PT ;  /* 0x000000ff6a00720c */ /* 0x000fe20003f25270 */
[----:B------:R-:W0:Y:S01]  /*ab50*/  LDC.64 R110, c[0x0][0x3a8] ;  /* 0x0000ea00ff6e7b82 */ /* 0x000e220000000a00 */
[----:B------:R-:W-:Y:S02]  /*ab60*/  SEL R147, RZ, 0x1000000, !P5 ;  /* 0x01000000ff937807 */ /* 0x000fe40006800000 */
[----:B------:R-:W-:Y:S02]  /*ab70*/  SEL R123, RZ, 0x10000, !P4 ;  /* 0x00010000ff7b7807 */ /* 0x000fe40006000000 */
[----:B------:R-:W-:Y:S02]  /*ab80*/  ISETP.NE.AND P6, PT, R105, RZ, PT ;  /* 0x000000ff6900720c */ /* 0x000fe40003fc5270 */
[----:B------:R-:W-:Y:S01]  /*ab90*/  ISETP.NE.AND P5, PT, R108, RZ, PT ;  /* 0x000000ff6c00720c */ /* 0x000fe20003fa5270 */
[----:B------:R-:W1:Y:S01]  /*aba0*/  LDC.64 R106, c[0x0][0x3b0] ;  /* 0x0000ec00ff6a7b82 */ /* 0x000e620000000a00 */
[----:B------:R-:W-:-:S02]  /*abb0*/  ISETP.NE.AND P4, PT, R109, RZ, PT ;  /* 0x000000ff6d00720c */ /* 0x000fc40003f85270 */
        /* <DEDUP_REMOVED lines=8> */
[----:B------:R-:W-:Y:S02]  /*ac40*/  SEL R108, RZ, 0x1, !P1 ;  /* 0x00000001ff6c7807 */ /* 0x000fe40004800000 */
[----:B------:R-:W-:Y:S02]  /*ac50*/  LOP3.LUT R109, R148, R109, RZ, 0xfc, !PT ;  /* 0x0000006d946d7212 */ /* 0x000fe400078efcff */
[----:B------:R-:W-:Y:S01]  /*ac60*/  LOP3.LUT R108, R105, R108, RZ, 0xfc, !PT ;  /* 0x0000006c696c7212 */ /* 0x000fe200078efcff */
[----:B------:R0:W-:Y:S01]  /*ac70*/  STG.E.128 desc[UR6][R110.64], R80 ;  /* 0x000000506e007986 */ /* 0x0001e2000c101d06 */
[----:B-1----:R-:W-:-:S03]  /*ac80*/  IMAD.WIDE.U32 R106, R125, 0x8, R106 ;  /* 0x000000087d6a7825 */ /* 0x002fc600078e006a */
        /* <DEDUP_REMOVED lines=23> */
.L_x_4228:
[----:B------:R-:W-:Y:S02]  /*ae00*/  IMAD.MOV.U32 R123, RZ, RZ, R104 ;  /* 0x000000ffff7b7224 */ /* 0x000fe400078e0068 */
[----:B------:R-:W-:-:S07]  /*ae10*/  VIADD R104, R125, 0x80 ;  /* 0x000000807d687836 */ /* 0x000fce0000000000 */
.L_x_4105:
[----:B------:R-:W-:Y:S05]  /*ae20*/  BSYNC.RECONVERGENT B0 ;  /* 0x0000000000007941 */ /* 0x000fea0003800200 */
.L_x_4104:
        /* <DEDUP_REMOVED lines=18> */
[----:B------:R-:W-:Y:S05]  /*af50*/  @!P0 BRA `(.L_x_4231) ;  /* 0x0000006000708947 */ /* 0x000fea0003800000 */
        /* <DEDUP_REMOVED lines=16> */
.L_x_4234:
        /* <DEDUP_REMOVED lines=13> */
.L_x_4236:
[----:B------:R-:W-:Y:S05]  /*b130*/  BSYNC.RECONVERGENT B2 ;  /* 0x0000000000027941 */ /* 0x000fea0003800200 */
.L_x_4235:
        /* <DEDUP_REMOVED lines=60> */
.L_x_4233:
[----:B------:R-:W-:Y:S05]  /*b500*/  BSYNC.RECONVERGENT B1 ;  /* 0x0000000000017941 */ /* 0x000fea0003800200 */
.L_x_4232:
[----:B------:R-:W0:Y:S01]  /*b510*/  LDC R108, c[0x0][0x404] ;  /* 0x00010100ff6c7b82 */ /* 0x000e220000000800 */
[----:B------:R-:W-:Y:S01]  /*b520*/  ISETP.NE.AND P2, PT, R90, 0x1, PT ;  /* 0x000000015a00780c */ /* 0x000fe20003f45270 */
[----:B------:R-:W-:Y:S01]  /*b530*/  IMAD.MOV.U32 R133, RZ, RZ, 0x2f800000 ;  /* 0x2f800000ff857424 */ /* 0x000fe200078e00ff */
[----:B------:R-:W-:Y:S01]  /*b540*/  I2FP.F32.U32 R88, R88 ;  /* 0x0000005800587245 */ /* 0x000fe20000201000 */
[----:B------:R-:W-:Y:S01]  /*b550*/  BSSY.RECONVERGENT B1, `(.L_x_4237) ;  /* 0x000005e000017945 */ /* 0x000fe20003800200 */
[----:B------:R-:W-:Y:S01]  /*b560*/  MOV R91, 0x2 ;  /* 0x00000002005b7802 */ /* 0x000fe20000000f00 */
[----:B------:R-:W-:Y:S02]  /*b570*/  IMAD.MOV.U32 R89, RZ, RZ, R124 ;  /* 0x000000ffff597224 */ /* 0x000fe400078e007c */
[----:B------:R-:W1:Y:S01]  /*b580*/  LDC R123, c[0x0][0x408] ;  /* 0x00010200ff7b7b82 */ /* 0x000e620000000800 */
[----:B------:R-:W-:Y:S01]  /*b590*/  FFMA.FTZ R3, R88, R133, 1.1641532182693481445e-10 ;  /* 0x2f00000058037423 */ /* 0x000fe20000010085 */
[C---:B-----5:R-:W-:Y:S01]  /*b5a0*/  IMAD.U32 R88, R92.reuse, 0x10000, RZ ;  /* 0x000100005c587824 */ /* 0x060fe200078e00ff */
[----:B------:R-:W-:-:S03]  /*b5b0*/  PRMT R92, R92, 0x7632, R92 ;  /* 0x000076325c5c7816 */ /* 0x000fc6000000005c */
[----:B0-----:R-:W-:-:S04]  /*b5c0*/  FSETP.LE.FTZ.AND P4, PT, R3, R108, PT ;  /* 0x0000006c0300720b */ /* 0x001fc80003f93000 */
[----:B------:R-:W-:Y:S01]  /*b5d0*/  P2R R107, PR, RZ, 0x10 ;  /* 0x00000010ff6b7803 */ /* 0x000fe20000000000 */
[----:B-1----:R-:W-:Y:S01]  /*b5e0*/  FMUL.FTZ R3, R88, R123 ;  /* 0x0000007b58037220 */ /* 0x002fe20000410000 */
        /* <DEDUP_REMOVED lines=9> */
.L_x_4239:
        /* <DEDUP_REMOVED lines=13> */
.L_x_4241:
[----:B------:R-:W-:Y:S05]  /*b750*/  BSYNC.RECONVERGENT B2 ;  /* 0x0000000000027941 */ /* 0x000fea0003800200 */
.L_x_4240:
        /* <DEDUP_REMOVED lines=61> */
.L_x_4238:
[----:B------:R-:W-:Y:S05]  /*bb30*/  BSYNC.RECONVERGENT B1 ;  /* 0x0000000000017941 */ /* 0x000fea0003800200 */
.L_x_4237:
        /* <DEDUP_REMOVED lines=23> */
.L_x_4244:
        /* <DEDUP_REMOVED lines=13> */
.L_x_4246:
[----:B------:R-:W-:Y:S05]  /*bd80*/  BSYNC.RECONVERGENT B2 ;  /* 0x0000000000027941 */ /* 0x000fea0003800200 */
.L_x_4245:
        /* <DEDUP_REMOVED lines=61> */
.L_x_4243:
[----:B------:R-:W-:Y:S05]  /*c160*/  BSYNC.RECONVERGENT B1 ;  /* 0x0000000000017941 */ /* 0x000fea0003800200 */
.L_x_4242:
[----:B------:R-:W-:Y:S01]  /*c170*/  ISETP.NE.AND P2, PT, R110, 0x1, PT ;  /* 0x000000016e00780c */ /* 0x000fe20003f45270 */
[----:B------:R-:W-:Y:S01]  /*c180*/  IMAD.U32 R92, R92, 0x10000, RZ ;  /* 0x000100005c5c7824 */ /* 0x000fe200078e00ff */
[----:B------:R-:W-:Y:S01]  /*c190*/  I2FP.F32.U32 R90, R3 ;  /* 0x00000003005a7245 */ /* 0x000fe20000201000 */
[----:B------:R-:W-:Y:S01]  /*c1a0*/  BSSY.RECONVERGENT B1, `(.L_x_4247) ;  /* 0x000005b000017945 */ /* 0x000fe20003800200 */
[----:B------:R-:W-:Y:S02]  /*c1b0*/  HFMA2 R91, -RZ, RZ, 0, 1.1920928955078125e-07 ;  /* 0x00000002ff5b7431 */ /* 0x000fe400000001ff */
[----:B------:R-:W-:Y:S02]  /*c1c0*/  IMAD.MOV.U32 R89, RZ, RZ, R124 ;  /* 0x000000ffff597224 */ /* 0x000fe400078e007c */
[----:B------:R-:W-:-:S05]  /*c1d0*/  FFMA.FTZ R3, R90, R133, 1.1641532182693481445e-10 ;  /* 0x2f0000005a037423 */ /* 0x000fca0000010085 */
[----:B------:R-:W-:Y:S01]  /*c1e0*/  FSETP.LE.FTZ.AND P4, PT, R3, R108, PT ;  /* 0x0000006c0300720b */ /* 0x000fe20003f93000 */
[----:B------:R-:W-:-:S03]  /*c1f0*/  FMUL.FTZ R3, R92, R123 ;  /* 0x0000007b5c037220 */ /* 0x000fc60000410000 */
        /* <DEDUP_REMOVED lines=10> */
.L_x_4249:
        /* <DEDUP_REMOVED lines=13> */
.L_x_4251:
[----:B------:R-:W-:Y:S05]  /*c370*/  BSYNC.RECONVERGENT B2 ;  /* 0x0000000000027941 */ /* 0x000fea0003800200 */
.L_x_4250:
        /* <DEDUP_REMOVED lines=61> */
.L_x_4248:
[----:B------:R-:W-:Y:S05]  /*c750*/  BSYNC.RECONVERGENT B1 ;  /* 0x0000000000017941 */ /* 0x000fea0003800200 */
.L_x_4247:
[----:B------:R-:W-:Y:S01]  /*c760*/  I2FP.F32.U32 R90, R89 ;  /* 0x00000059005a7245 */ /* 0x000fe20000201000 */
[----:B------:R-:W-:Y:S01]  /*c770*/  BSSY.RECONVERGENT B1, `(.L_x_4252) ;  /* 0x0000062000017945 */ /* 0x000fe20003800200 */
[----:B------:R-:W-:Y:S02]  /*c780*/  PRMT R89, R68, 0x7632, R89 ;  /* 0x0000763244597816 */ /* 0x000fe40000000059 */
[----:B------:R-:W-:-:S03]  /*c790*/  FSEL R3, R3, RZ, P4 ;  /* 0x000000ff03037208 */ /* 0x000fc60002000000 */
[----:B------:R-:W-:Y:S02]  /*c7a0*/  IMAD.U32 R92, R89, 0x10000, RZ ;  /* 0x00010000595c7824 */ /* 0x000fe400078e00ff */
[----:B------:R-:W-:Y:S02]  /*c7b0*/  FFMA.FTZ R89, R90, R133, 1.1641532182693481445e-10 ;  /* 0x2f0000005a597423 */ /* 0x000fe40000010085 */
[----:B------:R-:W-:-:S03]  /*c7c0*/  FMUL.FTZ R92, R92, R123 ;  /* 0x0000007b5c5c7220 */ /* 0x000fc60000410000 */
[----:B------:R-:W-:-:S04]  /*c7d0*/  FSETP.GTU.FTZ.AND P2, PT, R89, R108, PT ;  /* 0x0000006c5900720b */ /* 0x000fc80003f5c000 */
[----:B------:R-:W-:Y:S02]  /*c7e0*/  FSEL R92, R92, RZ, !P2 ;  /* 0x000000ff5c5c7208 */ /* 0x000fe40005000000 */
[----:B------:R-:W-:Y:S02]  /*c7f0*/  SEL R127, RZ, 0x1, P2 ;  /* 0x00000001ff7f7807 */ /* 0x000fe40001000000 */
[----:B------:R-:W-:Y:S01]  /*c800*/  ISETP.NE.AND P2, PT, R91, 0x1, PT ;  /* 0x000000015b00780c */ /* 0x000fe20003f45270 */
[----:B------:R-:W-:Y:S01]  /*c810*/  FADD.FTZ R89, R92, R3 ;  /* 0x000000035c597221 */ /* 0x000fe20000010000 */
[----:B------:R-:W-:Y:S02]  /*c820*/  HFMA2 R92, -RZ, RZ, 0, 1.1920928955078125e-07 ;  /* 0x00000002ff5c7431 */ /* 0x000fe400000001ff */
[----:B------:R-:W-:Y:S02]  /*c830*/  IMAD.MOV.U32 R3, RZ, RZ, R124 ;  /* 0x000000ffff037224 */ /* 0x000fe400078e007c */
[----:B------:R-:W-:-:S07]  /*c840*/  @P1 FADD.FTZ R89, R73, R89 ;  /* 0x0000005949591221 */ /* 0x000fce0000010000 */
        /* <DEDUP_REMOVED lines=9> */
.L_x_4254:
        /* <DEDUP_REMOVED lines=13> */
.L_x_4256:
[----:B------:R-:W-:Y:S05]  /*c9b0*/  BSYNC.RECONVERGENT B2 ;  /* 0x0000000000027941 */ /* 0x000fea0003800200 */
.L_x_4255:
        /* <DEDUP_REMOVED lines=61> */
.L_x_4253:
[----:B------:R-:W-:Y:S05]  /*cd90*/  BSYNC.RECONVERGENT B1 ;  /* 0x0000000000017941 */ /* 0x000fea0003800200 */
.L_x_4252:
[----:B------:R-:W-:Y:S01]  /*cda0*/  ISETP.NE.AND P2, PT, R92, 0x1, PT ;  /* 0x000000015c00780c */ /* 0x000fe20003f45270 */
[----:B------:R-:W-:Y:S01]  /*cdb0*/  BSSY.RECONVERGENT B1, `(.L_x_4257) ;  /* 0x000005e000017945 */ /* 0x000fe20003800200 */
[----:B------:R-:W-:Y:S02]  /*cdc0*/  I2FP.F32.U32 R90, R3 ;  /* 0x00000003005a7245 */ /* 0x000fe40000201000 */
[----:B------:R-:W-:-:S03]  /*cdd0*/  PRMT R3, R93, 0x7632, R3 ;  /* 0x000076325d037816 */ /* 0x000fc60000000003 */
[----:B------:R-:W-:Y:S01]  /*cde0*/  FFMA.FTZ R91, R90, R133, 1.1641532182693481445e-10 ;  /* 0x2f0000005a5b7423 */ /* 0x000fe20000010085 */
[----:B------:R-:W-:Y:S02]  /*cdf0*/  IMAD.U32 R90, R93, 0x10000, RZ ;  /* 0x000100005d5a7824 */ /* 0x000fe400078e00ff */
[----:B------:R-:W-:Y:S02]  /*ce00*/  HFMA2 R93, -RZ, RZ, 0, 1.1920928955078125e-07 ;  /* 0x00000002ff5d7431 */ /* 0x000fe400000001ff */
[----:B------:R-:W-:Y:S01]  /*ce10*/  FSETP.LE.FTZ.AND P4, PT, R91, R108, PT ;  /* 0x0000006c5b00720b */ /* 0x000fe20003f93000 */
[----:B------:R-:W-:Y:S02]  /*ce20*/  IMAD.MOV.U32 R91, RZ, RZ, R124 ;  /* 0x000000ffff5b7224 */ /* 0x000fe400078e007c */
[----:B------:R-:W-:Y:S01]  /*ce30*/  FMUL.FTZ R111, R90, R123 ;  /* 0x0000007b5a6f7220 */ /* 0x000fe20000410000 */
        /* <DEDUP_REMOVED lines=10> */
.L_x_4259:
        /* <DEDUP_REMOVED lines=13> */
.L_x_4261:
[----:B------:R-:W-:Y:S05]  /*cfb0*/  BSYNC.RECONVERGENT B2 ;  /* 0x0000000000027941 */ /* 0x000fea0003800200 */
.L_x_4260:
        /* <DEDUP_REMOVED lines=61> */
.L_x_4258:
[----:B------:R-:W-:Y:S05]  /*d390*/  BSYNC.RECONVERGENT B1 ;  /* 0x0000000000017941 */ /* 0x000fea0003800200 */
.L_x_4257:
[----:B------:R-:W-:Y:S01]  /*d3a0*/  I2FP.F32.U32 R90, R91 ;  /* 0x0000005b005a7245 */ /* 0x000fe20000201000 */
[----:B------:R-:W-:Y:S01]  /*d3b0*/  IMAD.U32 R92, R69, 0x10000, RZ ;  /* 0x00010000455c7824 */ /* 0x000fe200078e00ff */
[----:B------:R-:W-:Y:S01]  /*d3c0*/  FSEL R111, R111, RZ, P4 ;  /* 0x000000ff6f6f7208 */ /* 0x000fe20002000000 */
        /* <DEDUP_REMOVED lines=20> */
.L_x_4264:
        /* <DEDUP_REMOVED lines=13> */
.L_x_4266:
[----:B------:R-:W-:Y:S05]  /*d5e0*/  BSYNC.RECONVERGENT B2 ;  /* 0x0000000000027941 */ /* 0x000fea0003800200 */
.L_x_4265:
        /* <DEDUP_REMOVED lines=61> */
.L_x_4263:
[----:B------:R-:W-:Y:S05]  /*d9c0*/  BSYNC.RECONVERGENT B1 ;  /* 0x0000000000017941 */ /* 0x000fea0003800200 */
.L_x_4262:
        /* <DEDUP_REMOVED lines=19> */
.L_x_4269:
        /* <DEDUP_REMOVED lines=13> */
.L_x_4271:
[----:B------:R-:W-:Y:S05]  /*dbd0*/  BSYNC.RECONVERGENT B2 ;  /* 0x0000000000027941 */ /* 0x000fea0003800200 */
.L_x_4270:
        /* <DEDUP_REMOVED lines=61> */
.L_x_4268:
[----:B------:R-:W-:Y:S05]  /*dfb0*/  BSYNC.RECONVERGENT B1 ;  /* 0x0000000000017941 */ /* 0x000fea0003800200 */
.L_x_4267:
[----:B------:R-:W-:Y:S01]  /*dfc0*/  PRMT R91, R69, 0x7632, R91 ;  /* 0x00007632455b7816 */ /* 0x000fe2000000005b */
[----:B------:R-:W-:Y:S01]  /*dfd0*/  BSSY.RECONVERGENT B1, `(.L_x_4272) ;  /* 0x0000062000017945 */ /* 0x000fe20003800200 */
[----:B------:R-:W-:Y:S01]  /*dfe0*/  I2FP.F32.U32 R92, R93 ;  /* 0x0000005d005c7245 */ /* 0x000fe20000201000 */
[----:B------:R-:W-:Y:S01]  /*dff0*/  HFMA2 R132, -RZ, RZ, 0, 1.1920928955078125e-07 ;  /* 0x00000002ff847431 */ /* 0x000fe200000001ff */
[----:B------:R-:W-:Y:S01]  /*e000*/  FSEL R3, R3, RZ, P4 ;  /* 0x000000ff03037208 */ /* 0x000fe20002000000 */
        /* <DEDUP_REMOVED lines=19> */
.L_x_4274:
        /* <DEDUP_REMOVED lines=13> */
.L_x_4276:
[----:B------:R-:W-:Y:S05]  /*e210*/  BSYNC.RECONVERGENT B2 ;  /* 0x0000000000027941 */ /* 0x000fea0003800200 */
.L_x_4275:
        /* <DEDUP_REMOVED lines=61> */
.L_x_4273:
[----:B------:R-:W-:Y:S05]  /*e5f0*/  BSYNC.RECONVERGENT B1 ;  /* 0x0000000000017941 */ /* 0x000fea0003800200 */
.L_x_4272:
        /* <DEDUP_REMOVED lines=19> */
.L_x_4279:
        /* <DEDUP_REMOVED lines=13> */
.L_x_4281:
[----:B------:R-:W-:Y:S05]  /*e800*/  BSYNC.RECONVERGENT B2 ;  /* 0x0000000000027941 */ /* 0x000fea0003800200 */
.L_x_4280:
        /* <DEDUP_REMOVED lines=52> */
[----:B------:R-:W-:Y:S01]  /*eb50*/  IMAD.MOV.U32 R131, RZ, RZ, R106 ;  /* 0x000000ffff837224 */ /* 0x000fe200078e006a */
        /* <DEDUP_REMOVED lines=8> */
.L_x_4278:
[----:B------:R-:W-:Y:S05]  /*ebe0*/  BSYNC.RECONVERGENT B1 ;  /* 0x0000000000017941 */ /* 0x000fea0003800200 */
.L_x_4277:
        /* <DEDUP_REMOVED lines=23> */
.L_x_4284:
        /* <DEDUP_REMOVED lines=13> */
.L_x_4286:
[----:B------:R-:W-:Y:S05]  /*ee30*/  BSYNC.RECONVERGENT B2 ;  /* 0x0000000000027941 */ /* 0x000fea0003800200 */
.L_x_4285:
        /* <DEDUP_REMOVED lines=60> */
[----:B------:R-:W-:-:S07]  /*f200*/  LOP3.LUT R5, R150, UR5, R149, 0x96, !PT ;  /* 0x0000000596057c12 */ /* 0x000fce000f8e9695 */
.L_x_4283:
[----:B------:R-:W-:Y:S05]  /*f210*/  BSYNC.RECONVERGENT B1 ;  /* 0x0000000000017941 */ /* 0x000fea0003800200 */
.L_x_4282:
        /* <DEDUP_REMOVED lines=18> */
.L_x_4289:
        /* <DEDUP_REMOVED lines=13> */
.L_x_4291:
[----:B------:R-:W-:Y:S05]  /*f410*/  BSYNC.RECONVERGENT B2 ;  /* 0x0000000000027941 */ /* 0x000fea0003800200 */
.L_x_4290:
        /* <DEDUP_REMOVED lines=61> */
.L_x_4288:
[----:B------:R-:W-:Y:S05]  /*f7f0*/  BSYNC.RECONVERGENT B1 ;  /* 0x0000000000017941 */ /* 0x000fea0003800200 */
.L_x_4287:
        /* <DEDUP_REMOVED lines=24> */
.L_x_4294:
        /* <DEDUP_REMOVED lines=13> */
.L_x_4296:
[----:B------:R-:W-:Y:S05]  /*fa50*/  BSYNC.RECONVERGENT B2 ;  /* 0x0000000000027941 */ /* 0x000fea0003800200 */
.L_x_4295:
        /* <DEDUP_REMOVED lines=61> */
.L_x_4293:
[----:B------:R-:W-:Y:S05]  /*fe30*/  BSYNC.RECONVERGENT B1 ;  /* 0x0000000000017941 */ /* 0x000fea0003800200 */
.L_x_4292:
[----:B------:R-:W-:Y:S01]  /*fe40*/  ISETP.NE.AND P5, PT, R148, 0x1, PT ;  /* 0x000000019400780c */ /* 0x000fe20003fa5270 */
[C---:B------:R-:W-:Y:S01]  /*fe50*/  IMAD.U32 R132, R95.reuse, 0x10000, RZ ;  /* 0x000100005f847824 */ /* 0x040fe200078e00ff */
[----:B------:R-:W-:Y:S01]  /*fe60*/  I2FP.F32.U32 R94, R3 ;  /* 0x00000003005e7245 */ /* 0x000fe20000201000 */
[----:B------:R-:W-:Y:S01]  /*fe70*/  BSSY.RECONVERGENT B1, `(.L_x_4297) ;  /* 0x000005b000017945 */ /* 0x000fe20003800200 */
[----:B------:R-:W-:Y:S01]  /*fe80*/  HFMA2 R149, -RZ, RZ, 0, 1.1920928955078125e-07 ;  /* 0x00000002ff957431 */ /* 0x000fe200000001ff */
[----:B------:R-:W-:Y:S01]  /*fe90*/  PRMT R95, R95, 0x7632, R95 ;  /* 0x000076325f5f7816 */ /* 0x000fe2000000005f */
[----:B------:R-:W-:Y:S01]  /*fea0*/  FMUL.FTZ R3, R132, R123 ;  /* 0x0000007b84037220 */ /* 0x000fe20000410000 */
[----:B------:R-:W-:Y:S01]  /*feb0*/  FFMA.FTZ R147, R94, R133, 1.1641532182693481445e-10 ;  /* 0x2f0000005e937423 */ /* 0x000fe20000010085 */
[----:B------:R-:W-:-:S04]  /*fec0*/  IMAD.MOV.U32 R94, RZ, RZ, R124 ;  /* 0x000000ffff5e7224 */ /* 0x000fc800078e007c */
        /* <DEDUP_REMOVED lines=10> */
.L_x_4299:
        /* <DEDUP_REMOVED lines=13> */
.L_x_4301:
[----:B------:R-:W-:Y:S05]  /*10040*/  BSYNC.RECONVERGENT B2 ;  /* 0x0000000000027941 */ /* 0x000fea0003800200 */
.L_x_4300:
        /* <DEDUP_REMOVED lines=61> */
.L_x_4298:
[----:B------:R-:W-:Y:S05]  /*10420*/  BSYNC.RECONVERGENT B1 ;  /* 0x0000000000017941 */ /* 0x000fea0003800200 */
.L_x_4297:
        /* <DEDUP_REMOVED lines=23> */
.L_x_4304:
        /* <DEDUP_REMOVED lines=13> */
.L_x_4306:
[----:B------:R-:W-:Y:S05]  /*10670*/  BSYNC.RECONVERGENT B2 ;  /* 0x0000000000027941 */ /* 0x000fea0003800200 */
.L_x_4305:
        /* <DEDUP_REMOVED lines=61> */
.L_x_4303:
[----:B------:R-:W-:Y:S05]  /*10a50*/  BSYNC.RECONVERGENT B1 ;  /* 0x0000000000017941 */ /* 0x000fea0003800200 */
.L_x_4302:
        /* <DEDUP_REMOVED lines=18> */
.L_x_4309:
        /* <DEDUP_REMOVED lines=15> */
.L_x_4311:
[----:B------:R-:W-:Y:S05]  /*10c70*/  BSYNC.RECONVERGENT B2 ;  /* 0x0000000000027941 */ /* 0x000fea0003800200 */
.L_x_4310:
        /* <DEDUP_REMOVED lines=61> */
.L_x_4308:
[----:B------:R-:W-:Y:S05]  /*11050*/  BSYNC.RECONVERGENT B1 ;  /* 0x0000000000017941 */ /* 0x000fea0003800200 */
.L_x_4307:
        /* <DEDUP_REMOVED lines=10> */
[----:B------:R-:W-:Y:S01]  /*11100*/  @P1 FADD.FTZ R95, R79, R95 ;  /* 0x0000005f4f5f1221 */ /* 0x000fe20000010000 */
[----:B------:R-:W-:Y:S06]  /*11110*/  BRA `(.L_x_4312) ;  /* 0x0000003000547947 */ /* 0x000fec0003800000 */
.L_x_4231:
        /* <DEDUP_REMOVED lines=16> */
.L_x_4315:
        /* <DEDUP_REMOVED lines=13> */
.L_x_4317:
[----:B------:R-:W-:Y:S05]  /*112f0*/  BSYNC.RECONVERGENT B2 ;  /* 0x0000000000027941 */ /* 0x000fea0003800200 */
.L_x_4316:
        /* <DEDUP_REMOVED lines=51> */
[----:B------:R-:W-:Y:S01]  /*11630*/  HFMA2 R89, -RZ, RZ, 0, 0 ;  /* 0x00000000ff597431 */ /* 0x000fe200000001ff */
        /* <DEDUP_REMOVED lines=8> */
.L_x_4314:
[----:B------:R-:W-:Y:S05]  /*116c0*/  BSYNC.RECONVERGENT B1 ;  /* 0x0000000000017941 */ /* 0x000fea0003800200 */
.L_x_4313:
[----:B------:R-:W0:Y:S01]  /*116d0*/  LDC R108, c[0x0][0x404] ;  /* 0x00010100ff6c7b82 */ /* 0x000e220000000800 */
[----:B------:R-:W-:Y:S01]  /*116e0*/  ISETP.NE.AND P2, PT, R89, 0x1, PT ;  /* 0x000000015900780c */ /* 0x000fe20003f45270 */
[----:B------:R-:W-:Y:S01]  /*116f0*/  IMAD.MOV.U32 R147, RZ, RZ, 0x2f800000 ;  /* 0x2f800000ff937424 */ /* 0x000fe200078e00ff */
[----:B------:R-:W-:Y:S01]  /*11700*/  I2FP.F32.U32 R88, R88 ;  /* 0x0000005800587245 */ /* 0x000fe20000201000 */
[----:B------:R-:W-:Y:S01]  /*11710*/  BSSY.RECONVERGENT B1, `(.L_x_4318) ;  /* 0x000005c000017945 */ /* 0x000fe20003800200 */
[C---:B-----5:R-:W-:Y:S01]  /*11720*/  IMAD.U32 R123, R92.reuse, 0x10000, RZ ;  /* 0x000100005c7b7824 */ /* 0x060fe200078e00ff */
[----:B------:R-:W-:Y:S02]  /*11730*/  PRMT R149, R92, 0x7632, R149 ;  /* 0x000076325c957816 */ /* 0x000fe40000000095 */
[----:B------:R-:W-:Y:S01]  /*11740*/  FFMA.FTZ R3, R88, R147, 1.1641532182693481445e-10 ;  /* 0x2f00000058037423 */ /* 0x000fe20000010093 */
[----:B------:R-:W-:-:S04]  /*11750*/  MOV R90, 0x2 ;  /* 0x00000002005a7802 */ /* 0x000fc80000000f00 */
[----:B0-----:R-:W-:Y:S01]  /*11760*/  FSETP.LE.FTZ.AND P3, PT, R3, R108, PT ;  /* 0x0000006c0300720b */ /* 0x001fe20003f73000 */
[----:B------:R-:W-:-:S03]  /*11770*/  IMAD.MOV.U32 R3, RZ, RZ, R124 ;  /* 0x000000ffff037224 */ /* 0x000fc600078e007c */
        /* <DEDUP_REMOVED lines=10> */
.L_x_4320:
        /* <DEDUP_REMOVED lines=13> */
.L_x_4322:
[----:B------:R-:W-:Y:S05]  /*118f0*/  BSYNC.RECONVERGENT B2 ;  /* 0x0000000000027941 */ /* 0x000fea0003800200 */
.L_x_4321:
        /* <DEDUP_REMOVED lines=61> */
.L_x_4319:
[----:B------:R-:W-:Y:S05]  /*11cd0*/  BSYNC.RECONVERGENT B1 ;  /* 0x0000000000017941 */ /* 0x000fea0003800200 */
.L_x_4318:
[----:B------:R-:W-:Y:S01]  /*11ce0*/  ISETP.NE.AND P2, PT, R90, 0x1, PT ;  /* 0x000000015a00780c */ /* 0x000fe20003f45270 */
[----:B------:R-:W-:Y:S01]  /*11cf0*/  BSSY.RECONVERGENT B1, `(.L_x_4323) ;  /* 0x000005c000017945 */ /* 0x000fe20003800200 */
[----:B------:R-:W-:Y:S01]  /*11d00*/  I2FP.F32.U32 R88, R3 ;  /* 0x0000000300587245 */ /* 0x000fe20000201000 */
[----:B------:R-:W-:Y:S02]  /*11d10*/  HFMA2 R89, -RZ, RZ, 0, 1.1920928955078125e-07 ;  /* 0x00000002ff597431 */ /* 0x000fe400000001ff */
[----:B------:R-:W-:Y:S02]  /*11d20*/  IMAD.U32 R149, R149, 0x10000, RZ ;  /* 0x0001000095957824 */ /* 0x000fe400078e00ff */
[----:B------:R-:W-:-:S05]  /*11d30*/  FFMA.FTZ R3, R88, R147, 1.1641532182693481445e-10 ;  /* 0x2f00000058037423 */ /* 0x000fca0000010093 */
[----:B------:R-:W-:Y:S01]  /*11d40*/  FSETP.LE.FTZ.AND P3, PT, R3, R108, PT ;  /* 0x0000006c0300720b */ /* 0x000fe20003f73000 */
        /* <DEDUP_REMOVED lines=11> */
.L_x_4325:
        /* <DEDUP_REMOVED lines=13> */
.L_x_4327:
[----:B------:R-:W-:Y:S05]  /*11ed0*/  BSYNC.RECONVERGENT B2 ;  /* 0x0000000000027941 */ /* 0x000fea0003800200 */
.L_x_4326:
        /* <DEDUP_REMOVED lines=61> */
.L_x_4324:
[----:B------:R-:W-:Y:S05]  /*122b0*/  BSYNC.RECONVERGENT B1 ;  /* 0x0000000000017941 */ /* 0x000fea0003800200 */
.L_x_4323:
[----:B------:R-:W-:Y:S01]  /*122c0*/  I2FP.F32.U32 R88, R3 ;  /* 0x0000000300587245 */ /* 0x000fe20000201000 */
[----:B------:R-:W-:Y:S01]  /*122d0*/  BSSY.RECONVERGENT B1, `(.L_x_4328) ;  /* 0x000005d000017945 */ /* 0x000fe20003800200 */
[----:B------:R-:W-:Y:S02]  /*122e0*/  HFMA2 R90, -RZ, RZ, 0, 1.1920928955078125e-07 ;  /* 0x00000002ff5a7431 */ /* 0x000fe400000001ff */
[C---:B------:R-:W-:Y:S01]  /*122f0*/  IMAD.U32 R148, R93.reuse, 0x10000, RZ ;  /* 0x000100005d947824 */ /* 0x040fe200078e00ff */
[----:B------:R-:W-:Y:S01]  /*12300*/  PRMT R150, R93, 0x7632, R150 ;  /* 0x000076325d967816 */ /* 0x000fe20000000096 */
[----:B------:R-:W-:-:S05]  /*12310*/  FFMA.FTZ R3, R88, R147, 1.1641532182693481445e-10 ;  /* 0x2f00000058037423 */ /* 0x000fca0000010093 */
[----:B------:R-:W-:Y:S01]  /*12320*/  FSETP.LE.FTZ.AND P2, PT, R3, R108, PT ;  /* 0x0000006c0300720b */ /* 0x000fe20003f53000 */
[----:B------:R-:W-:-:S03]  /*12330*/  IMAD.MOV.U32 R3, RZ, RZ, R124 ;  /* 0x000000ffff037224 */ /* 0x000fc600078e007c */
[----:B------:R-:W-:Y:S02]  /*12340*/  P2R R110, PR, RZ, 0x4 ;  /* 0x00000004ff6e7803 */ /* 0x000fe40000000000 */
[----:B------:R-:W-:-:S13]  /*12350*/  ISETP.NE.AND P2, PT, R89, 0x1, PT ;  /* 0x000000015900780c */ /* 0x000fda0003f45270 */
        /* <DEDUP_REMOVED lines=9> */
.L_x_4330:
        /* <DEDUP_REMOVED lines=13> */
.L_x_4332:
[----:B------:R-:W-:Y:S05]  /*124c0*/  BSYNC.RECONVERGENT B2 ;  /* 0x0000000000027941 */ /* 0x000fea0003800200 */
.L_x_4331:
        /* <DEDUP_REMOVED lines=61> */
.L_x_4329:
[----:B------:R-:W-:Y:S05]  /*128a0*/  BSYNC.RECONVERGENT B1 ;  /* 0x0000000000017941 */ /* 0x000fea0003800200 */
.L_x_4328:
[----:B------:R-:W-:Y:S01]  /*128b0*/  ISETP.NE.AND P2, PT, R90, 0x1, PT ;  /* 0x000000015a00780c */ /* 0x000fe20003f45270 */
[----:B------:R-:W-:Y:S01]  /*128c0*/  BSSY.RECONVERGENT B1, `(.L_x_4333) ;  /* 0x000005c000017945 */ /* 0x000fe20003800200 */
[----:B------:R-:W-:Y:S01]  /*128d0*/  I2FP.F32.U32 R88, R3 ;  /* 0x0000000300587245 */ /* 0x000fe20000201000 */
[----:B------:R-:W-:Y:S02]  /*128e0*/  HFMA2 R91, -RZ, RZ, 0, 1.1920928955078125e-07 ;  /* 0x00000002ff5b7431 */ /* 0x000fe400000001ff */
[----:B------:R-:W-:Y:S02]  /*128f0*/  IMAD.U32 R150, R150, 0x10000, RZ ;  /* 0x0001000096967824 */ /* 0x000fe400078e00ff */
[----:B------:R-:W-:Y:S02]  /*12900*/  IMAD.MOV.U32 R89, RZ, RZ, R124 ;  /* 0x000000ffff597224 */ /* 0x000fe400078e007c */
        /* <DEDUP_REMOVED lines=12> */
.L_x_4335:
        /* <DEDUP_REMOVED lines=13> */
.L_x_4337:
[----:B------:R-:W-:Y:S05]  /*12aa0*/  BSYNC.RECONVERGENT B2 ;  /* 0x0000000000027941 */ /* 0x000fea0003800200 */
.L_x_4336:
        /* <DEDUP_REMOVED lines=61> */
.L_x_4334:
[----:B------:R-:W-:Y:S05]  /*12e80*/  BSYNC.RECONVERGENT B1 ;  /* 0x0000000000017941 */ /* 0x000fea0003800200 */
.L_x_4333:
[----:B------:R-:W-:Y:S01]  /*12e90*/  ISETP.NE.AND P3, PT, R91, 0x1, PT ;  /* 0x000000015b00780c */ /* 0x000fe20003f65270 */
[----:B------:R-:W-:Y:S01]  /*12ea0*/  BSSY.RECONVERGENT B1, `(.L_x_4338) ;  /* 0x000005c000017945 */ /* 0x000fe20003800200 */
[----:B------:R-:W-:Y:S01]  /*12eb0*/  I2FP.F32.U32 R88, R89 ;  /* 0x0000005900587245 */ /* 0x000fe20000201000 */
[----:B------:R-:W-:Y:S02]  /*12ec0*/  HFMA2 R90, -RZ, RZ, 0, 1.1920928955078125e-07 ;  /* 0x00000002ff5a7431 */ /* 0x000fe400000001ff */
[C---:B------:R-:W-:Y:S01]  /*12ed0*/  IMAD.U32 R151, R94.reuse, 0x10000, RZ ;  /* 0x000100005e977824 */ /* 0x040fe200078e00ff */
[----:B------:R-:W-:Y:S01]  /*12ee0*/  PRMT R94, R94, 0x7632, R94 ;  /* 0x000076325e5e7816 */ /* 0x000fe2000000005e */
[----:B------:R-:W-:Y:S02]  /*12ef0*/  IMAD.MOV.U32 R89, RZ, RZ, R124 ;  /* 0x000000ffff597224 */ /* 0x000fe400078e007c */
        /* <DEDUP_REMOVED lines=11> */
.L_x_4340:
        /* <DEDUP_REMOVED lines=13> */
.L_x_4342:
[----:B------:R-:W-:Y:S05]  /*13080*/  BSYNC.RECONVERGENT B2 ;  /* 0x0000000000027941 */ /* 0x000fea0003800200 */
.L_x_4341:
        /* <DEDUP_REMOVED lines=61> */
.L_x_4339:
[----:B------:R-:W-:Y:S05]  /*13460*/  BSYNC.RECONVERGENT B1 ;  /* 0x0000000000017941 */ /* 0x000fea0003800200 */
.L_x_4338:
[----:B------:R-:W-:Y:S01]  /*13470*/  ISETP.NE.AND P4, PT, R90, 0x1, PT ;  /* 0x000000015a00780c */ /* 0x000fe20003f85270 */
[----:B------:R-:W-:Y:S01]  /*13480*/  BSSY.RECONVERGENT B1, `(.L_x_4343) ;  /* 0x000005b000017945 */ /* 0x000fe20003800200 */
[----:B------:R-:W-:Y:S01]  /*13490*/  I2FP.F32.U32 R88, R89 ;  /* 0x0000005900587245 */ /* 0x000fe20000201000 */
[----:B------:R-:W-:Y:S02]  /*134a0*/  HFMA2 R91, -RZ, RZ, 0, 1.1920928955078125e-07 ;  /* 0x00000002ff5b7431 */ /* 0x000fe400000001ff */
[----:B------:R-:W-:Y:S02]  /*134b0*/  IMAD.U32 R94, R94, 0x10000, RZ ;  /* 0x000100005e5e7824 */ /* 0x000fe400078e00ff */
        /* <DEDUP_REMOVED lines=12> */
.L_x_4345:
        /* <DEDUP_REMOVED lines=13> */
.L_x_4347:
[----:B------:R-:W-:Y:S05]  /*13650*/  BSYNC.RECONVERGENT B2 ;  /* 0x0000000000027941 */ /* 0x000fea0003800200 */
.L_x_4346:
        /* <DEDUP_REMOVED lines=61> */
.L_x_4344:
[----:B------:R-:W-:Y:S05]  /*13a30*/  BSYNC.RECONVERGENT B1 ;  /* 0x0000000000017941 */ /* 0x000fea0003800200 */
.L_x_4343:
        /* <DEDUP_REMOVED lines=18> */
.L_x_4350:
        /* <DEDUP_REMOVED lines=13> */
.L_x_4352:
[----:B------:R-:W-:Y:S05]  /*13c30*/  BSYNC.RECONVERGENT B2 ;  /* 0x0000000000027941 */ /* 0x000fea0003800200 */
.L_x_4351:
        /* <DEDUP_REMOVED lines=61> */
.L_x_4349:
[----:B------:R-:W-:Y:S05]  /*14010*/  BSYNC.RECONVERGENT B1 ;  /* 0x0000000000017941 */ /* 0x000fea0003800200 */
.L_x_4348:
        /* <DEDUP_REMOVED lines=36> */
[----:B------:R-:W-:-:S12]  /*14260*/  @P1 FADD.FTZ R95, R79, R95 ;  /* 0x0000005f4f5f1221 */ /* 0x000fd80000010000 */
.L_x_4312:
[----:B------:R-:W-:Y:S01]  /*14270*/  SEL R123, RZ, 0x1000000, !P5 ;  /* 0x01000000ff7b7807 */ /* 0x000fe20006800000 */
[----:B------:R-:W0:Y:S01]  /*14280*/  LDC.64 R150, c[0x0][0x3a8] ;  /* 0x0000ea00ff967b82 */ /* 0x000e220000000a00 */
[----:B------:R-:W-:Y:S02]  /*14290*/  SEL R148, RZ, 0x10000, !P4 ;  /* 0x00010000ff947807 */ /* 0x000fe40006000000 */
[----:B------:R-:W-:Y:S02]  /*142a0*/  ISETP.NE.AND P5, PT, R110, RZ, PT ;  /* 0x000000ff6e00720c */ /* 0x000fe40003fa5270 */
        /* <DEDUP_REMOVED lines=11> */
[C---:B0-----:R-:W-:Y:S01]  /*14360*/  IMAD.WIDE.U32 R150, R104.reuse, 0x20, R150 ;  /* 0x0000002068967825 */ /* 0x041fe200078e0096 */
        /* <DEDUP_REMOVED lines=28> */
.L_x_4353:
[----:B------:R-:W-:Y:S02]  /*14530*/  IMAD.MOV.U32 R123, RZ, RZ, R106 ;  /* 0x000000ffff7b7224 */ /* 0x000fe400078e006a */
[----:B------:R-:W-:-:S07]  /*14540*/  VIADD R104, R104, 0x80 ;  /* 0x0000008068687836 */ /* 0x000fce0000000000 */
.L_x_4230:
[----:B------:R-:W-:Y:S05]  /*14550*/  BSYNC.RECONVERGENT B0 ;  /* 0x0000000000007941 */ /* 0x000fea0003800200 */
.L_x_4229:
[----:B------:R-:W-:Y:S01]  /*14560*/  ISETP.GE.U32.AND P0, PT, R0, 0x180, PT ;  /* 0x000001800000780c */ /* 0x000fe20003f06070 */
[----:B------:R-:W-:Y:S03]  /*14570*/  BSSY.RECONVERGENT B0, `(.L_x_4354) ;  /* 0x0000970000007945 */ /* 0x000fe60003800200 */
[----:B------:R-:W-:-:S09]  /*14580*/  P2R R108, PR, RZ, 0x1 ;  /* 0x00000001ff6c7803 */ /* 0x000fd20000000000 */
        /* <DEDUP_REMOVED lines=16> */
[----:B------:R-:W-:Y:S01]  /*14690*/  ISETP.NE.AND P2, PT, R3, 0x1, PT ;  /* 0x000000010300780c */ /* 0x000fe20003f45270 */
[----:B------:R-:W-:Y:S01]  /*146a0*/  BSSY.RECONVERGENT B1, `(.L_x_4357) ;  /* 0x0000059000017945 */ /* 0x000fe20003800200 */
[----:B--2---:R-:W-:Y:S02]  /*146b0*/  HFMA2 R98, -RZ, RZ, 0, 1.1920928955078125e-07 ;  /* 0x00000002ff627431 */ /* 0x004fe400000001ff */
        /* <DEDUP_REMOVED lines=13> */
.L_x_4359:
        /* <DEDUP_REMOVED lines=13> */
.L_x_4361:
[----:B------:R-:W-:Y:S05]  /*14860*/  BSYNC.RECONVERGENT B2 ;  /* 0x0000000000027941 */ /* 0x000fea0003800200 */
.L_x_4360:
        /* <DEDUP_REMOVED lines=60> */
.L_x_4358:
[----:B------:R-:W-:Y:S05]  /*14c30*/  BSYNC.RECONVERGENT B1 ;  /* 0x0000000000017941 */ /* 0x000fea0003800200 */
.L_x_4357:
[----:B------:R-:W2:Y:S01]  /*14c40*/  LDC R105, c[0x0][0x404] ;  /* 0x00010100ff697b82 */ /* 0x000ea20000000800 */
[----:B------:R-:W-:Y:S01]  /*14c50*/  I2FP.F32.U32 R96, R96 ;  /* 0x0000006000607245 */ /* 0x000fe20000201000 */
[----:B------:R-:W-:Y:S01]  /*14c60*/  IMAD.MOV.U32 R147, RZ, RZ, 0x2f800000 ;  /* 0x2f800000ff937424 */ /* 0x000fe200078e00ff */
[----:B------:R-:W-:Y:S01]  /*14c70*/  ISETP.NE.AND P2, PT, R98, 0x1, PT ;  /* 0x000000016200780c */ /* 0x000fe20003f45270 */
[----:B------:R-:W-:Y:S01]  /*14c80*/  BSSY.RECONVERGENT B1, `(.L_x_4362) ;  /* 0x000005e000017945 */ /* 0x000fe20003800200 */
[----:B------:R-:W-:Y:S01]  /*14c90*/  MOV R99, 0x2 ;  /* 0x0000000200637802 */ /* 0x000fe20000000f00 */
[----:B------:R-:W-:Y:S01]  /*14ca0*/  FFMA.FTZ R96, R96, R147, 1.1641532182693481445e-10 ;  /* 0x2f00000060607423 */ /* 0x000fe20000010093 */
[----:B------:R-:W-:Y:S01]  /*14cb0*/  IMAD.MOV.U32 R97, RZ, RZ, R124 ;  /* 0x000000ffff617224 */ /* 0x000fe200078e007c */
[----:B------:R-:W3:Y:S03]  /*14cc0*/  LDC R133, c[0x0][0x408] ;  /* 0x00010200ff857b82 */ /* 0x000ee60000000800 */
[----:B--2---:R-:W-:Y:S01]  /*14cd0*/  FSETP.LE.FTZ.AND P4, PT, R96, R105, PT ;  /* 0x000000696000720b */ /* 0x004fe20003f93000 */
[C---:B-----5:R-:W-:Y:S01]  /*14ce0*/  IMAD.U32 R96, R100.reuse, 0x10000, RZ ;  /* 0x0001000064607824 */ /* 0x060fe200078e00ff */
[----:B------:R-:W-:-:S02]  /*14cf0*/  PRMT R100, R100, 0x7632, R100 ;  /* 0x0000763264647816 */ /* 0x000fc40000000064 */
[----:B------:R-:W-:Y:S01]  /*14d00*/  P2R R107, PR, RZ, 0x10 ;  /* 0x00000010ff6b7803 */ /* 0x000fe20000000000 */
[----:B---3--:R-:W-:Y:S01]  /*14d10*/  FMUL.FTZ R3, R96, R133 ;  /* 0x0000008560037220 */ /* 0x008fe20000410000 */
        /* <DEDUP_REMOVED lines=9> */
.L_x_4364:
        /* <DEDUP_REMOVED lines=13> */
.L_x_4366:
[----:B------:R-:W-:Y:S05]  /*14e80*/  BSYNC.RECONVERGENT B2 ;  /* 0x0000000000027941 */ /* 0x000fea0003800200 */
.L_x_4365:
[----:B------:R-:W-:Y:S01]  /*14e90*/  IMAD.WIDE.U32 R4, R145, -0x326172a9, RZ ;  /* 0xcd9e8d5791047825 */ /* 0x000fe200078e00ff */
[----:B------:R-:W-:Y:S01]  /*14ea0*/  LOP3.LUT R96, R122, UR9, R99, 0x96, !PT ;  /* 0x000000097a607c12 */ /* 0x000fe2000f8e9663 */
[----:B------:R-:W-:Y:S02]  /*14eb0*/  UIADD3 UR4, UPT, UPT, UR8, -0x61c88647, URZ ;  /* 0x9e3779b908047890 */ /* 0x000fe4000fffe0ff */
[----:B------:R-:W-:Y:S01]  /*14ec0*/  UIADD3 UR5, UPT, UPT, UR9, -0x4498517b, URZ ;  /* 0xbb67ae8509057890 */ /* 0x000fe2000fffe0ff */
[----:B01----:R-:W-:Y:S01]  /*14ed0*/  LOP3.LUT R110, R143, UR8, R5, 0x96, !PT ;  /* 0x000000088f6e7c12 */ /* 0x003fe2000f8e9605 */
        /* <DEDUP_REMOVED lines=56> */
.L_x_4363:
[----:B------:R-:W-:Y:S05]  /*15260*/  BSYNC.RECONVERGENT B1 ;  /* 0x0000000000017941 */ /* 0x000fea0003800200 */
.L_x_4362:
[----:B------:R-:W-:Y:S01]  /*15270*/  I2FP.F32.U32 R96, R97 ;  /* 0x0000006100607245 */ /* 0x000fe20000201000 */
[----:B------:R-:W-:Y:S01]  /*15280*/  IMAD.U32 R98, R68, 0x10000, RZ ;  /* 0x0001000044627824 */ /* 0x000fe200078e00ff */
[----:B------:R-:W-:Y:S01]  /*15290*/  FSEL R3, R3, RZ, P4 ;  /* 0x000000ff03037208 */ /* 0x000fe20002000000 */
[----:B------:R-:W-:Y:S01]  /*152a0*/  BSSY.RECONVERGENT B1, `(.L_x_4367) ;  /* 0x000005f000017945 */ /* 0x000fe20003800200 */
[----:B01----:R-:W-:Y:S02]  /*152b0*/  HFMA2 R111, -RZ, RZ, 0, 1.1920928955078125e-07 ;  /* 0x00000002ff6f7431 */ /* 0x003fe400000001ff */
        /* <DEDUP_REMOVED lines=18> */
.L_x_4369:
        /* <DEDUP_REMOVED lines=13> */
.L_x_4371:
[----:B------:R-:W-:Y:S05]  /*154b0*/  BSYNC.RECONVERGENT B2 ;  /* 0x0000000000027941 */ /* 0x000fea0003800200 */
.L_x_4370:
        /* <DEDUP_REMOVED lines=61> */
.L_x_4368:
[----:B------:R-:W-:Y:S05]  /*15890*/  BSYNC.RECONVERGENT B1 ;  /* 0x0000000000017941 */ /* 0x000fea0003800200 */
.L_x_4367:
        /* <DEDUP_REMOVED lines=19> */
.L_x_4374:
        /* <DEDUP_REMOVED lines=13> */
.L_x_4376:
[----:B------:R-:W-:Y:S05]  /*15aa0*/  BSYNC.RECONVERGENT B2 ;  /* 0x0000000000027941 */ /* 0x000fea0003800200 */
.L_x_4375:
        /* <DEDUP_REMOVED lines=61> */
.L_x_4373:
[----:B------:R-:W-:Y:S05]  /*15e80*/  BSYNC.RECONVERGENT B1 ;  /* 0x0000000000017941 */ /* 0x000fea0003800200 */
.L_x_4372:
        /* <DEDUP_REMOVED lines=24> */
.L_x_4379:
        /* <DEDUP_REMOVED lines=13> */
.L_x_4381:
[----:B------:R-:W-:Y:S05]  /*160e0*/  BSYNC.RECONVERGENT B2 ;  /* 0x0000000000027941 */ /* 0x000fea0003800200 */
.L_x_4380:
        /* <DEDUP_REMOVED lines=61> */
.L_x_4378:
[----:B------:R-:W-:Y:S05]  /*164c0*/  BSYNC.RECONVERGENT B1 ;  /* 0x0000000000017941 */ /* 0x000fea0003800200 */
.L_x_4377:
[----:B------:R-:W-:Y:S01]  /*164d0*/  ISETP.NE.AND P2, PT, R128, 0x1, PT ;  /* 0x000000018000780c */ /* 0x000fe20003f45270 */
[C---:B------:R-:W-:Y:S01]  /*164e0*/  IMAD.U32 R100, R101.reuse, 0x10000, RZ ;  /* 0x0001000065647824 */ /* 0x040fe200078e00ff */
[----:B------:R-:W-:Y:S01]  /*164f0*/  I2FP.F32.U32 R98, R3 ;  /* 0x0000000300627245 */ /* 0x000fe20000201000 */
[----:B------:R-:W-:Y:S01]  /*16500*/  BSSY.RECONVERGENT B1, `(.L_x_4382) ;  /* 0x000005c000017945 */ /* 0x000fe20003800200 */
[----:B------:R-:W-:Y:S01]  /*16510*/  PRMT R3, R101, 0x7632, R3 ;  /* 0x0000763265037816 */ /* 0x000fe20000000003 */
[----:B------:R-:W-:Y:S02]  /*16520*/  HFMA2 R101, -RZ, RZ, 0, 1.1920928955078125e-07 ;  /* 0x00000002ff657431 */ /* 0x000fe400000001ff */
[----:B------:R-:W-:Y:S02]  /*16530*/  IMAD.MOV.U32 R99, RZ, RZ, R124 ;  /* 0x000000ffff637224 */ /* 0x000fe400078e007c */
[----:B------:R-:W-:Y:S01]  /*16540*/  FFMA.FTZ R98, R98, R147, 1.1641532182693481445e-10 ;  /* 0x2f00000062627423 */ /* 0x000fe20000010093 */
[----:B------:R-:W-:-:S04]  /*16550*/  FMUL.FTZ R123, R100, R133 ;  /* 0x00000085647b7220 */ /* 0x000fc80000410000 */
        /* <DEDUP_REMOVED lines=11> */
.L_x_4384:
        /* <DEDUP_REMOVED lines=13> */
.L_x_4386:
[----:B------:R-:W-:Y:S05]  /*166e0*/  BSYNC.RECONVERGENT B2 ;  /* 0x0000000000027941 */ /* 0x000fea0003800200 */
.L_x_4385:
        /* <DEDUP_REMOVED lines=61> */
.L_x_4383:
[----:B------:R-:W-:Y:S05]  /*16ac0*/  BSYNC.RECONVERGENT B1 ;  /* 0x0000000000017941 */ /* 0x000fea0003800200 */
.L_x_4382:
        /* <DEDUP_REMOVED lines=23> */
.L_x_4389:
        /* <DEDUP_REMOVED lines=13> */
.L_x_4391:
[----:B------:R-:W-:Y:S05]  /*16d10*/  BSYNC.RECONVERGENT B2 ;  /* 0x0000000000027941 */ /* 0x000fea0003800200 */
.L_x_4390:
        /* <DEDUP_REMOVED lines=61> */
.L_x_4388:
[----:B------:R-:W-:Y:S05]  /*170f0*/  BSYNC.RECONVERGENT B1 ;  /* 0x0000000000017941 */ /* 0x000fea0003800200 */
.L_x_4387:
        /* <DEDUP_REMOVED lines=19> */
.L_x_4394:
        /* <DEDUP_REMOVED lines=13> */
.L_x_4396:
[----:B------:R-:W-:Y:S05]  /*17300*/  BSYNC.RECONVERGENT B2 ;  /* 0x0000000000027941 */ /* 0x000fea0003800200 */
.L_x_4395:
        /* <DEDUP_REMOVED lines=61> */
.L_x_4393:
[----:B------:R-:W-:Y:S05]  /*176e0*/  BSYNC.RECONVERGENT B1 ;  /* 0x0000000000017941 */ /* 0x000fea0003800200 */
.L_x_4392:
        /* <DEDUP_REMOVED lines=24> */
.L_x_4399:
        /* <DEDUP_REMOVED lines=13> */
.L_x_4401:
[----:B------:R-:W-:Y:S05]  /*17940*/  BSYNC.RECONVERGENT B2 ;  /* 0x0000000000027941 */ /* 0x000fea0003800200 */
.L_x_4400:
        /* <DEDUP_REMOVED lines=61> */
.L_x_4398:
[----:B------:R-:W-:Y:S05]  /*17d20*/  BSYNC.RECONVERGENT B1 ;  /* 0x0000000000017941 */ /* 0x000fea0003800200 */
.L_x_4397:
        /* <DEDUP_REMOVED lines=19> */
.L_x_4404:
        /* <DEDUP_REMOVED lines=13> */
.L_x_4406:
[----:B------:R-:W-:Y:S05]  /*17f30*/  BSYNC.RECONVERGENT B2 ;  /* 0x0000000000027941 */ /* 0x000fea0003800200 */
.L_x_4405:
        /* <DEDUP_REMOVED lines=61> */
.L_x_4403:
[----:B------:R-:W-:Y:S05]  /*18310*/  BSYNC.RECONVERGENT B1 ;  /* 0x0000000000017941 */ /* 0x000fea0003800200 */
.L_x_4402:
        /* <DEDUP_REMOVED lines=23> */
.L_x_4409:
        /* <DEDUP_REMOVED lines=13> */
.L_x_4411:
[----:B------:R-:W-:Y:S05]  /*18560*/  BSYNC.RECONVERGENT B2 ;  /* 0x0000000000027941 */ /* 0x000fea0003800200 */
.L_x_4410:
        /* <DEDUP_REMOVED lines=61> */
.L_x_4408:
[----:B------:R-:W-:Y:S05]  /*18940*/  BSYNC.RECONVERGENT B1 ;  /* 0x0000000000017941 */ /* 0x000fea0003800200 */
.L_x_4407:
        /* <DEDUP_REMOVED lines=18> */
.L_x_4414:
        /* <DEDUP_REMOVED lines=13> */
.L_x_4416:
[----:B------:R-:W-:Y:S05]  /*18b40*/  BSYNC.RECONVERGENT B2 ;  /* 0x0000000000027941 */ /* 0x000fea0003800200 */
.L_x_4415:
        /* <DEDUP_REMOVED lines=61> */
.L_x_4413:
[----:B------:R-:W-:Y:S05]  /*18f20*/  BSYNC.RECONVERGENT B1 ;  /* 0x0000000000017941 */ /* 0x000fea0003800200 */
.L_x_4412:
        /* <DEDUP_REMOVED lines=24> */
.L_x_4419:
        /* <DEDUP_REMOVED lines=13> */
.L_x_4421:
[----:B------:R-:W-:Y:S05]  /*19180*/  BSYNC.RECONVERGENT B2 ;  /* 0x0000000000027941 */ /* 0x000fea0003800200 */
.L_x_4420:
        /* <DEDUP_REMOVED lines=61> */
.L_x_4418:
[----:B------:R-:W-:Y:S05]  /*19560*/  BSYNC.RECONVERGENT B1 ;  /* 0x0000000000017941 */ /* 0x000fea0003800200 */
.L_x_4417:
        /* <DEDUP_REMOVED lines=19> */
.L_x_4424:
        /* <DEDUP_REMOVED lines=13> */
.L_x_4426:
[----:B------:R-:W-:Y:S05]  /*19770*/  BSYNC.RECONVERGENT B2 ;  /* 0x0000000000027941 */ /* 0x000fea0003800200 */
.L_x_4425:
        /* <DEDUP_REMOVED lines=61> */
.L_x_4423:
[----:B------:R-:W-:Y:S05]  /*19b50*/  BSYNC.RECONVERGENT B1 ;  /* 0x0000000000017941 */ /* 0x000fea0003800200 */
.L_x_4422:
        /* <DEDUP_REMOVED lines=23> */
.L_x_4429:
        /* <DEDUP_REMOVED lines=13> */
.L_x_4431:
[----:B------:R-:W-:Y:S05]  /*19da0*/  BSYNC.RECONVERGENT B2 ;  /* 0x0000000000027941 */ /* 0x000fea0003800200 */
.L_x_4430:
        /* <DEDUP_REMOVED lines=61> */
.L_x_4428:
[----:B------:R-:W-:Y:S05]  /*1a180*/  BSYNC.RECONVERGENT B1 ;  /* 0x0000000000017941 */ /* 0x000fea0003800200 */
.L_x_4427:
        /* <DEDUP_REMOVED lines=18> */
.L_x_4434:
        /* <DEDUP_REMOVED lines=15> */
.L_x_4436:
[----:B------:R-:W-:Y:S05]  /*1a3a0*/  BSYNC.RECONVERGENT B2 ;  /* 0x0000000000027941 */ /* 0x000fea0003800200 */
.L_x_4435:
        /* <DEDUP_REMOVED lines=61> */
.L_x_4433:
[----:B------:R-:W-:Y:S05]  /*1a780*/  BSYNC.RECONVERGENT B1 ;  /* 0x0000000000017941 */ /* 0x000fea0003800200 */
.L_x_4432:
        /* <DEDUP_REMOVED lines=12> */
.L_x_4356:
        /* <DEDUP_REMOVED lines=16> */
.L_x_4440:
        /* <DEDUP_REMOVED lines=13> */
.L_x_4442:
[----:B------:R-:W-:Y:S05]  /*1aa20*/  BSYNC.RECONVERGENT B2 ;  /* 0x0000000000027941 */ /* 0x000fea0003800200 */
.L_x_4441:
        /* <DEDUP_REMOVED lines=60> */
.L_x_4439:
[----:B------:R-:W-:Y:S05]  /*1adf0*/  BSYNC.RECONVERGENT B1 ;  /* 0x0000000000017941 */ /* 0x000fea0003800200 */
.L_x_4438:
[----:B------:R-:W2:Y:S01]  /*1ae00*/  LDC R105, c[0x0][0x404] ;  /* 0x00010100ff697b82 */ /* 0x000ea20000000800 */
[----:B------:R-:W-:Y:S01]  /*1ae10*/  ISETP.NE.AND P2, PT, R97, 0x1, PT ;  /* 0x000000016100780c */ /* 0x000fe20003f45270 */
[----:B01----:R-:W-:Y:S01]  /*1ae20*/  IMAD.MOV.U32 R148, RZ, RZ, 0x2f800000 ;  /* 0x2f800000ff947424 */ /* 0x003fe200078e00ff */
[----:B------:R-:W-:Y:S01]  /*1ae30*/  I2FP.F32.U32 R3, R96 ;  /* 0x0000006000037245 */ /* 0x000fe20000201000 */
[----:B------:R-:W-:Y:S01]  /*1ae40*/  BSSY.RECONVERGENT B1, `(.L_x_4443) ;  /* 0x000005c000017945 */ /* 0x000fe20003800200 */
[C---:B-----5:R-:W-:Y:S01]  /*1ae50*/  IMAD.U32 R147, R100.reuse, 0x10000, RZ ;  /* 0x0001000064937824 */ /* 0x060fe200078e00ff */
[----:B------:R-:W-:Y:S02]  /*1ae60*/  PRMT R150, R100, 0x7632, R150 ;  /* 0x0000763264967816 */ /* 0x000fe40000000096 */
[----:B------:R-:W-:Y:S01]  /*1ae70*/  FFMA.FTZ R96, R3, R148, 1.1641532182693481445e-10 ;  /* 0x2f00000003607423 */ /* 0x000fe20000010094 */
[----:B------:R-:W-:Y:S01]  /*1ae80*/  MOV R98, 0x2 ;  /* 0x0000000200627802 */ /* 0x000fe20000000f00 */
[----:B------:R-:W-:-:S03]  /*1ae90*/  IMAD.MOV.U32 R3, RZ, RZ, R124 ;  /* 0x000000ffff037224 */ /* 0x000fc600078e007c */
[----:B--2---:R-:W-:-:S04]  /*1aea0*/  FSETP.LE.FTZ.AND P3, PT, R96, R105, PT ;  /* 0x000000696000720b */ /* 0x004fc80003f73000 */
        /* <DEDUP_REMOVED lines=10> */
.L_x_4445:
        /* <DEDUP_REMOVED lines=13> */
.L_x_4447:
[----:B------:R-:W-:Y:S05]  /*1b020*/  BSYNC.RECONVERGENT B2 ;  /* 0x0000000000027941 */ /* 0x000fea0003800200 */
.L_x_4446:
        /* <DEDUP_REMOVED lines=61> */
.L_x_4444:
[----:B------:R-:W-:Y:S05]  /*1b400*/  BSYNC.RECONVERGENT B1 ;  /* 0x0000000000017941 */ /* 0x000fea0003800200 */
.L_x_4443:
[----:B------:R-:W-:Y:S01]  /*1b410*/  ISETP.NE.AND P2, PT, R98, 0x1, PT ;  /* 0x000000016200780c */ /* 0x000fe20003f45270 */
[----:B------:R-:W-:Y:S01]  /*1b420*/  BSSY.RECONVERGENT B1, `(.L_x_4448) ;  /* 0x000005c000017945 */ /* 0x000fe20003800200 */
[----:B------:R-:W-:Y:S01]  /*1b430*/  I2FP.F32.U32 R3, R3 ;  /* 0x0000000300037245 */ /* 0x000fe20000201000 */
[----:B------:R-:W-:Y:S02]  /*1b440*/  HFMA2 R97, -RZ, RZ, 0, 1.1920928955078125e-07 ;  /* 0x00000002ff617431 */ /* 0x000fe400000001ff */
[----:B------:R-:W-:Y:S02]  /*1b450*/  IMAD.U32 R150, R150, 0x10000, RZ ;  /* 0x0001000096967824 */ /* 0x000fe400078e00ff */
[----:B------:R-:W-:Y:S01]  /*1b460*/  FFMA.FTZ R96, R3, R148, 1.1641532182693481445e-10 ;  /* 0x2f00000003607423 */ /* 0x000fe20000010094 */
[----:B------:R-:W-:-:S04]  /*1b470*/  IMAD.MOV.U32 R3, RZ, RZ, R124 ;  /* 0x000000ffff037224 */ /* 0x000fc800078e007c */
        /* <DEDUP_REMOVED lines=11> */
.L_x_4450:
        /* <DEDUP_REMOVED lines=13> */
.L_x_4452:
[----:B------:R-:W-:Y:S05]  /*1b600*/  BSYNC.RECONVERGENT B2 ;  /* 0x0000000000027941 */ /* 0x000fea0003800200 */
.L_x_4451:
        /* <DEDUP_REMOVED lines=61> */
.L_x_4449:
[----:B------:R-:W-:Y:S05]  /*1b9e0*/  BSYNC.RECONVERGENT B1 ;  /* 0x0000000000017941 */ /* 0x000fea0003800200 */
.L_x_4448:
[----:B------:R-:W-:Y:S01]  /*1b9f0*/  ISETP.NE.AND P2, PT, R97, 0x1, PT ;  /* 0x000000016100780c */ /* 0x000fe20003f45270 */
[----:B------:R-:W-:Y:S01]  /*1ba00*/  BSSY.RECONVERGENT B1, `(.L_x_4453) ;  /* 0x000005d000017945 */ /* 0x000fe20003800200 */
[----:B------:R-:W-:Y:S01]  /*1ba10*/  I2FP.F32.U32 R3, R3 ;  /* 0x0000000300037245 */ /* 0x000fe20000201000 */
[----:B------:R-:W-:Y:S02]  /*1ba20*/  HFMA2 R98, -RZ, RZ, 0, 1.1920928955078125e-07 ;  /* 0x00000002ff627431 */ /* 0x000fe400000001ff */
[C---:B------:R-:W-:Y:S01]  /*1ba30*/  IMAD.U32 R149, R101.reuse, 0x10000, RZ ;  /* 0x0001000065957824 */ /* 0x040fe200078e00ff */
[----:B------:R-:W-:Y:S01]  /*1ba40*/  PRMT R152, R101, 0x7632, R152 ;  /* 0x0000763265987816 */ /* 0x000fe20000000098 */
        /* <DEDUP_REMOVED lines=13> */
.L_x_4455:
        /* <DEDUP_REMOVED lines=13> */
.L_x_4457:
[----:B------:R-:W-:Y:S05]  /*1bbf0*/  BSYNC.RECONVERGENT B2 ;  /* 0x0000000000027941 */ /* 0x000fea0003800200 */
.L_x_4456:
        /* <DEDUP_REMOVED lines=61> */
.L_x_4454:
[----:B------:R-:W-:Y:S05]  /*1bfd0*/  BSYNC.RECONVERGENT B1 ;  /* 0x0000000000017941 */ /* 0x000fea0003800200 */
.L_x_4453:
        /* <DEDUP_REMOVED lines=18> */
.L_x_4460:
        /* <DEDUP_REMOVED lines=13> */
.L_x_4462:
[----:B------:R-:W-:Y:S05]  /*1c1d0*/  BSYNC.RECONVERGENT B2 ;  /* 0x0000000000027941 */ /* 0x000fea0003800200 */
.L_x_4461:
        /* <DEDUP_REMOVED lines=61> */
.L_x_4459:
[----:B------:R-:W-:Y:S05]  /*1c5b0*/  BSYNC.RECONVERGENT B1 ;  /* 0x0000000000017941 */ /* 0x000fea0003800200 */
.L_x_4458:
        /* <DEDUP_REMOVED lines=18> */
.L_x_4465:
        /* <DEDUP_REMOVED lines=13> */
.L_x_4467:
[----:B------:R-:W-:Y:S05]  /*1c7b0*/  BSYNC.RECONVERGENT B2 ;  /* 0x0000000000027941 */ /* 0x000fea0003800200 */
.L_x_4466:
        /* <DEDUP_REMOVED lines=61> */
.L_x_4464:
[----:B------:R-:W-:Y:S05]  /*1cb90*/  BSYNC.RECONVERGENT B1 ;  /* 0x0000000000017941 */ /* 0x000fea0003800200 */
.L_x_4463:
[----:B------:R-:W-:Y:S01]  /*1cba0*/  ISETP.NE.AND P4, PT, R98, 0x1, PT ;  /* 0x000000016200780c */ /* 0x000fe20003f85270 */
[----:B------:R-:W-:Y:S01]  /*1cbb0*/  BSSY.RECONVERGENT B1, `(.L_x_4468) ;  /* 0x000005b000017945 */ /* 0x000fe20003800200 */
[----:B------:R-:W-:Y:S01]  /*1cbc0*/  I2FP.F32.U32 R3, R3 ;  /* 0x0000000300037245 */ /* 0x000fe20000201000 */
[----:B------:R-:W-:Y:S02]  /*1cbd0*/  HFMA2 R99, -RZ, RZ, 0, 1.1920928955078125e-07 ;  /* 0x00000002ff637431 */ /* 0x000fe400000001ff */
[----:B------:R-:W-:Y:S02]  /*1cbe0*/  IMAD.U32 R102, R102, 0x10000, RZ ;  /* 0x0001000066667824 */ /* 0x000fe400078e00ff */
        /* <DEDUP_REMOVED lines=12> */
.L_x_4470:
        /* <DEDUP_REMOVED lines=13> */
.L_x_4472:
[----:B------:R-:W-:Y:S05]  /*1cd80*/  BSYNC.RECONVERGENT B2 ;  /* 0x0000000000027941 */ /* 0x000fea0003800200 */
.L_x_4471:
        /* <DEDUP_REMOVED lines=61> */
.L_x_4469:
[----:B------:R-:W-:Y:S05]  /*1d160*/  BSYNC.RECONVERGENT B1 ;  /* 0x0000000000017941 */ /* 0x000fea0003800200 */
.L_x_4468:
[----:B------:R-:W-:Y:S01]  /*1d170*/  ISETP.NE.AND P5, PT, R99, 0x1, PT ;  /* 0x000000016300780c */ /* 0x000fe20003fa5270 */
[----:B------:R-:W-:Y:S01]  /*1d180*/  BSSY.RECONVERGENT B1, `(.L_x_4473) ;  /* 0x000005c000017945 */ /* 0x000fe20003800200 */
[----:B------:R-:W-:Y:S01]  /*1d190*/  I2FP.F32.U32 R3, R3 ;  /* 0x0000000300037245 */ /* 0x000fe20000201000 */
[C---:B------:R-:W-:Y:S01]  /*1d1a0*/  IMAD.U32 R153, R103.reuse, 0x10000, RZ ;  /* 0x0001000067997824 */ /* 0x040fe200078e00ff */
[----:B------:R-:W-:Y:S01]  /*1d1b0*/  PRMT R103, R103, 0x7632, R103 ;  /* 0x0000763267677816 */ /* 0x000fe20000000067 */
[----:B------:R-:W-:Y:S02]  /*1d1c0*/  IMAD.MOV.U32 R97, RZ, RZ, R124 ;  /* 0x000000ffff617224 */ /* 0x000fe400078e007c */
[----:B------:R-:W-:Y:S01]  /*1d1d0*/  FFMA.FTZ R96, R3, R148, 1.1641532182693481445e-10 ;  /* 0x2f00000003607423 */ /* 0x000fe20000010094 */
[----:B------:R-:W-:-:S04]  /*1d1e0*/  HFMA2 R3, -RZ, RZ, 0, 1.1920928955078125e-07 ;  /* 0x00000002ff037431 */ /* 0x000fc800000001ff */
        /* <DEDUP_REMOVED lines=10> */
.L_x_4475:
        /* <DEDUP_REMOVED lines=13> */
.L_x_4477:
[----:B------:R-:W-:Y:S05]  /*1d360*/  BSYNC.RECONVERGENT B2 ;  /* 0x0000000000027941 */ /* 0x000fea0003800200 */
.L_x_4476:
        /* <DEDUP_REMOVED lines=61> */
.L_x_4474:
[----:B------:R-:W-:Y:S05]  /*1d740*/  BSYNC.RECONVERGENT B1 ;  /* 0x0000000000017941 */ /* 0x000fea0003800200 */
.L_x_4473:
[----:B------:R-:W-:Y:S01]  /*1d750*/  P2R R98, PR, RZ, 0x2 ;  /* 0x00000002ff627803 */ /* 0x000fe20000000000 */
[----:B------:R-:W-:Y:S01]  /*1d760*/  FMUL.FTZ R147, R147, UR17 ;  /* 0x0000001193937c20 */ /* 0x000fe20008410000 */
[----:B------:R-:W-:Y:S01]  /*1d770*/  I2FP.F32.U32 R97, R97 ;  /* 0x0000006100617245 */ /* 0x000fe20000201000 */
[----:B------:R-:W-:Y:S01]  /*1d780*/  FMUL.FTZ R150, R150, UR17 ;  /* 0x0000001196967c20 */ /* 0x000fe20008410000 */
[----:B------:R-:W-:Y:S01]  /*1d790*/  ISETP.NE.AND P1, PT, R107, RZ, PT ;  /* 0x000000ff6b00720c */ /* 0x000fe20003f25270 */
[----:B------:R-:W-:Y:S01]  /*1d7a0*/  FMUL.FTZ R152, R152, UR17 ;  /* 0x0000001198987c20 */ /* 0x000fe20008410000 */
[----:B------:R-:W-:Y:S01]  /*1d7b0*/  P2R R99, PR, RZ, 0x1 ;  /* 0x00000001ff637803 */ /* 0x000fe20000000000 */
[----:B------:R-:W-:Y:S01]  /*1d7c0*/  FFMA.FTZ R148, R97, R148, 1.1641532182693481445e-10 ;  /* 0x2f00000061947423 */ /* 0x000fe20000010094 */
        /* <DEDUP_REMOVED lines=29> */
.L_x_4437:
[----:B------:R-:W-:Y:S01]  /*1d9a0*/  SEL R149, RZ, 0x1000000, !P5 ;  /* 0x01000000ff957807 */ /* 0x000fe20006800000 */
[----:B------:R-:W0:Y:S01]  /*1d9b0*/  LDC.64 R150, c[0x0][0x3a8] ;  /* 0x0000ea00ff967b82 */ /* 0x000e220000000a00 */
[----:B------:R-:W-:Y:S02]  /*1d9c0*/  ISETP.NE.AND P6, PT, R110, RZ, PT ;  /* 0x000000ff6e00720c */ /* 0x000fe40003fc5270 */
[----:B------:R-:W-:Y:S02]  /*1d9d0*/  ISETP.NE.AND P5, PT, R111, RZ, PT ;  /* 0x000000ff6f00720c */ /* 0x000fe40003fa5270 */
[----:B------:R-:W-:Y:S02]  /*1d9e0*/  SEL R147, RZ, 0x10000, !P4 ;  /* 0x00010000ff937807 */ /* 0x000fe40006000000 */
        /* <DEDUP_REMOVED lines=15> */
[----:B------:R-:W-:Y:S01]  /*1dae0*/  MOV R123, R106 ;  /* 0x0000006a007b7202 */ /* 0x000fe20000000f00 */
[----:B-1----:R-:W-:Y:S02]  /*1daf0*/  IMAD.WIDE.U32 R110, R104, 0x8, R110 ;  /* 0x00000008686e7825 */ /* 0x002fe400078e006e */
[----:B------:R2:W-:Y:S04]  /*1db00*/  STG.E.128 desc[UR6][R150.64+0x10], R100 ;  /* 0x0000106496007986 */ /* 0x0005e8000c101d06 */
        /* <DEDUP_REMOVED lines=22> */
.L_x_4355:
[----:B------:R-:W-:Y:S05]  /*1dc70*/  BSYNC.RECONVERGENT B0 ;  /* 0x0000000000007941 */ /* 0x000fea0003800200 */
.L_x_4354:
[----:B------:R-:W-:Y:S01]  /*1dc80*/  FADD.FTZ R104, RZ, R80 ;  /* 0x00000050ff687221 */ /* 0x000fe20000010000 */
        /* <DEDUP_REMOVED lines=12> */
[----:B------:R-:W-:Y:S02]  /*1dd50*/  FSEL R105, R104, RZ, P0 ;  /* 0x000000ff68697208 */ /* 0x000fe40000000000 */
[----:B012---:R-:W-:-:S03]  /*1dd60*/  LOP3.LUT R149, R147, 0x1f, RZ, 0xc0, !PT ;  /* 0x0000001f93957812 */ /* 0x007fc600078ec0ff */
[----:B------:R-:W-:-:S04]  /*1dd70*/  FADD.FTZ R104, R88, R105 ;  /* 0x0000006958687221 */ /* 0x000fc80000010000 */
[----:B---3--:R-:W-:-:S04]  /*1dd80*/  FADD.FTZ R107, R89, R104 ;  /* 0x00000068596b7221 */ /* 0x008fc80000010000 */
        /* <DEDUP_REMOVED lines=95> */
.L_x_4479:
[----:B------:R-:W-:Y:S05]  /*1e380*/  BSYNC.RECONVERGENT B0 ;  /* 0x0000000000007941 */ /* 0x000fea0003800200 */
.L_x_4478:
        /* <DEDUP_REMOVED lines=12> */
.L_x_4481:
[----:B------:R-:W-:Y:S05]  /*1e450*/  BSYNC.RECONVERGENT B0 ;  /* 0x0000000000007941 */ /* 0x000fea0003800200 */
.L_x_4480:
        /* <DEDUP_REMOVED lines=31> */
[----:B------:R-:W-:-:S03]  /*1e650*/  FFMA.FTZ R151, R106, R149, R151 ;  /* 0x000000956a977223 */ /* 0x000fc60000010097 */
[----:B------:R-:W-:Y:S01]  /*1e660*/  FMUL.FTZ R106, R106, R105 ;  /* 0x000000696a6a7220 */ /* 0x000fe20000410000 */
[----:B---3--:R-:W-:Y:S01]  /*1e670*/  FMUL.FTZ R151, R150, R151 ;  /* 0x0000009796977220 */ /* 0x008fe20000410000 */
[----:B--2---:R-:W-:Y:S02]  /*1e680*/  FADD.FTZ R105, R111, R110 ;  /* 0x0000006e6f697221 */ /* 0x004fe40000010000 */
[----:B------:R-:W-:-:S03]  /*1e690*/  FMUL.FTZ R106, R106, R107 ;  /* 0x0000006b6a6a7220 */ /* 0x000fc60000410000 */
[----:B------:R-:W1:Y:S01]  /*1e6a0*/  SHFL.IDX PT, R151, R151, RZ, 0x1f ;  /* 0x00001fff97977589 */ /* 0x000e6200000e0000 */
[----:B------:R-:W-:Y:S02]  /*1e6b0*/  FFMA.FTZ R150, R150, R106, R105 ;  /* 0x0000006a96967223 */ /* 0x000fe40000010069 */
[----:B------:R-:W2:Y:S03]  /*1e6c0*/  @!P1 LDC.64 R106, c[0x0][0x3c0] ;  /* 0x0000f000ff6a9b82 */ /* 0x000ea60000000a00 */
[----:B------:R-:W0:Y:S05]  /*1e6d0*/  SHFL.IDX PT, R149, R150, RZ, 0x1f ;  /* 0x00001fff96957589 */ /* 0x000e2a00000e0000 */
[----:B------:R-:W3:Y:S01]  /*1e6e0*/  @!P1 LDC.64 R104, c[0x0][0x3c8] ;  /* 0x0000f200ff689b82 */ /* 0x000ee20000000a00 */
[----:B-1----:R-:W-:-:S05]  /*1e6f0*/  FMUL.FTZ R110, R151, R151 ;  /* 0x00000097976e7220 */ /* 0x002fca0000410000 */
[----:B------:R-:W-:Y:S01]  /*1e700*/  FSEL R111, R110, RZ, P2 ;  /* 0x000000ff6e6f7208 */ /* 0x000fe20001000000 */
[----:B0-----:R-:W-:Y:S01]  /*1e710*/  FFMA.FTZ R110, R149, UR20, R148 ;  /* 0x00000014956e7c23 */ /* 0x001fe20008010094 */
[----:B------:R-:W-:-:S03]  /*1e720*/  IMAD.U32 R149, RZ, RZ, UR16 ;  /* 0x00000010ff957e24 */ /* 0x000fc6000f8e00ff */
[----:B------:R-:W-:Y:S01]  /*1e730*/  FADD.FTZ R110, R110, R111 ;  /* 0x0000006f6e6e7221 */ /* 0x000fe20000010000 */
[----:B------:R-:W-:Y:S02]  /*1e740*/  IMAD.U32 R111, RZ, RZ, UR16 ;  /* 0x00000010ff6f7e24 */ /* 0x000fe4000f8e00ff */
[----:B---3--:R-:W-:Y:S01]  /*1e750*/  @!P1 IMAD.WIDE R104, R149, 0x4, R104 ;  /* 0x0000000495689825 */ /* 0x008fe200078e0268 */
[----:B------:R-:W0:Y:S01]  /*1e760*/  MUFU.RSQ R148, R110 ;  /* 0x0000006e00947308 */ /* 0x000e220000001400 */
[----:B------:R-:W-:Y:S02]  /*1e770*/  FSEL R149, R151, RZ, !P2 ;  /* 0x000000ff97957208 */ /* 0x000fe40005000000 */
[----:B--2---:R-:W-:-:S05]  /*1e780*/  @!P1 IMAD.WIDE R106, R111, 0x4, R106 ;  /* 0x000000046f6a9825 */ /* 0x004fca00078e026a */
[----:B------:R1:W-:Y:S04]  /*1e790*/  @!P1 STG.E desc[UR6][R106.64], R151 ;  /* 0x000000976a009986 */ /* 0x0003e8000c101906 */
[----:B0-----:R1:W-:Y:S01]  /*1e7a0*/  @!P1 STG.E desc[UR6][R104.64], R148 ;  /* 0x0000009468009986 */ /* 0x0013e2000c101906 */
[----:B------:R-:W-:Y:S05]  /*1e7b0*/  @!P0 BRA `(.L_x_4483) ;  /* 0x00000004003c8947 */ /* 0x000fea0003800000 */
[--C-:B------:R-:W-:Y:S01]  /*1e7c0*/  FADD.FTZ R157, R86, -R149.reuse ;  /* 0x80000095569d7221 */ /* 0x100fe20000010000 */
[----:B------:R-:W-:Y:S01]  /*1e7d0*/  SHF.L.U32 R158, R23, 0x10, RZ ;  /* 0x00000010179e7819 */ /* 0x000fe200000006ff */
[----:B-1----:R-:W-:Y:S02]  /*1e7e0*/  IMAD.U32 R104, R47, 0x10000, RZ ;  /* 0x000100002f687824 */ /* 0x002fe400078e00ff */
[--C-:B------:R-:W-:Y:S01]  /*1e7f0*/  FADD.FTZ R105, R84, -R149.reuse ;  /* 0x8000009554697221 */ /* 0x100fe20000010000 */
[C---:B------:R-:W-:Y:S01]  /*1e800*/  FMUL.FTZ R157, R148.reuse, R157 ;  /* 0x0000009d949d7220 */ /* 0x040fe20000410000 */
[--C-:B------:R-:W-:Y:S01]  /*1e810*/  FADD.FTZ R153, R87, -R149.reuse ;  /* 0x8000009557997221 */ /* 0x100fe20000010000 */
[----:B------:R-:W-:Y:S01]  /*1e820*/  FADD.FTZ R107, R85, -R149 ;  /* 0x80000095556b7221 */ /* 0x000fe20000010000 */
[----:B------:R-:W-:Y:S01]  /*1e830*/  FMUL.FTZ R152, R148, R105 ;  /* 0x0000006994987220 */ /* 0x000fe20000410000 */
[----:B------:R-:W-:Y:S01]  /*1e840*/  FFMA.FTZ R158, R157, R158, R104 ;  /* 0x0000009e9d9e7223 */ /* 0x000fe20000010068 */
[----:B------:R-:W-:Y:S01]  /*1e850*/  SHF.L.U32 R104, R15, 0x10, RZ ;  /* 0x000000100f687819 */ /* 0x000fe200000006ff */
[----:B------:R-:W-:-:S02]  /*1e860*/  IMAD.U32 R106, R16, 0x10000, RZ ;  /* 0x00010000106a7824 */ /* 0x000fc400078e00ff */
[----:B------:R-:W-:Y:S01]  /*1e870*/  FMUL.FTZ R153, R148, R153 ;  /* 0x0000009994997220 */ /* 0x000fe20000410000 */
[----:B------:R-:W-:Y:S01]  /*1e880*/  SHF.L.U32 R105, R112, 0x10, RZ ;  /* 0x0000001070697819 */ /* 0x000fe200000006ff */
[----:B------:R-:W-:Y:S01]  /*1e890*/  FMUL.FTZ R156, R148, R107 ;  /* 0x0000006b949c7220 */ /* 0x000fe20000410000 */
[----:B------:R-:W-:Y:S02]  /*1e8a0*/  IMAD.U32 R151, R19, 0x10000, RZ ;  /* 0x0001000013977824 */ /* 0x000fe400078e00ff */
[----:B------:R-:W-:Y:S01]  /*1e8b0*/  FFMA.FTZ R107, R153, R106, R104 ;  /* 0x0000006a996b7223 */ /* 0x000fe20000010068 */
[----:B------:R-:W-:Y:S02]  /*1e8c0*/  IMAD.U32 R159, R22, 0x10000, RZ ;  /* 0x00010000169f7824 */ /* 0x000fe400078e00ff */
[----:B------:R-:W-:Y:S01]  /*1e8d0*/  FADD.FTZ R155, R83, -R149 ;  /* 0x80000095539b7221 */ /* 0x000fe20000010000 */
[----:B------:R-:W-:Y:S02]  /*1e8e0*/  IMAD.U32 R111, R46, 0x10000, RZ ;  /* 0x000100002e6f7824 */ /* 0x000fe400078e00ff */
[----:B------:R-:W-:Y:S01]  /*1e8f0*/  FFMA.FTZ R106, R156, R105, R151 ;  /* 0x000000699c6a7223 */ /* 0x000fe20000010097 */
[----:B------:R-:W-:Y:S01]  /*1e900*/  FADD.FTZ R105, R82, -R149 ;  /* 0x8000009552697221 */ /* 0x000fe20000010000 */
[----:B------:R-:W-:-:S02]  /*1e910*/  IMAD.U32 R110, R117, 0x10000, RZ ;  /* 0x00010000756e7824 */ /* 0x000fc400078e00ff */
[----:B------:R-:W-:Y:S01]  /*1e920*/  FFMA.FTZ R159, R152, R159, R111 ;  /* 0x0000009f989f7223 */ /* 0x000fe2000001006f */
[----:B------:R-:W-:Y:S01]  /*1e930*/  SHF.L.U32 R111, R45, 0x10, RZ ;  /* 0x000000102d6f7819 */ /* 0x000fe200000006ff */
[C---:B------:R-:W-:Y:S01]  /*1e940*/  FMUL.FTZ R154, R148.reuse, R105 ;  /* 0x00000069949a7220 */ /* 0x040fe20000410000 */
[----:B------:R-:W-:Y:S02]  /*1e950*/  IMAD.U32 R105, R21, 0x10000, RZ ;  /* 0x0001000015697824 */ /* 0x000fe400078e00ff */
[----:B------:R-:W-:Y:S01]  /*1e960*/  FMUL.FTZ R155, R148, R155 ;  /* 0x0000009b949b7220 */ /* 0x000fe20000410000 */
[----:B------:R-:W-:Y:S02]  /*1e970*/  IMAD.U32 R150, R116, 0x10000, RZ ;  /* 0x0001000074967824 */ /* 0x000fe400078e00ff */
[----:B------:R-:W-:Y:S01]  /*1e980*/  FADD.FTZ R151, R80, -R149 ;  /* 0x8000009550977221 */ /* 0x000fe20000010000 */
[----:B------:R-:W-:Y:S01]  /*1e990*/  FFMA.FTZ R104, R154, R105, R111 ;  /* 0x000000699a687223 */ /* 0x000fe2000001006f */
[----:B------:R-:W-:Y:S01]  /*1e9a0*/  FADD.FTZ R161, R81, -R149 ;  /* 0x8000009551a17221 */ /* 0x000fe20000010000 */
[----:B------:R-:W-:Y:S01]  /*1e9b0*/  FFMA.FTZ R105, R155, R110, R150 ;  /* 0x0000006e9b697223 */ /* 0x000fe20000010096 */
[C---:B------:R-:W-:Y:S01]  /*1e9c0*/  FMUL.FTZ R150, R148.reuse, R151 ;  /* 0x0000009794967220 */ /* 0x040fe20000410000 */
[----:B------:R-:W0:Y:S01]  /*1e9d0*/  LDC.64 R110, c[0x0][0x428] ;  /* 0x00010a00ff6e7b82 */ /* 0x000e220000000a00 */
[----:B------:R-:W-:Y:S01]  /*1e9e0*/  FMUL.FTZ R151, R148, R161 ;  /* 0x000000a194977220 */ /* 0x000fe20000410000 */
[----:B------:R-:W-:Y:S01]  /*1e9f0*/  SHF.L.U32 R161, R20, 0x10, RZ ;  /* 0x0000001014a17819 */ /* 0x000fe200000006ff */
        /* <DEDUP_REMOVED lines=8> */
[----:B------:R-:W-:Y:S01]  /*1ea80*/  IMAD.U32 R158, R27, 0x10000, RZ ;  /* 0x000100001b9e7824 */ /* 0x000fe200078e00ff */
[----:B------:R-:W-:-:S02]  /*1ea90*/  SHF.L.U32 R159, R42, 0x10, RZ ;  /* 0x000000102a9f7819 */ /* 0x000fc400000006ff */
[----:B------:R-:W-:Y:S01]  /*1eaa0*/  F2FP.BF16.F32.PACK_AB R104, R161, R160 ;  /* 0x000000a0a168723e */ /* 0x000fe200000010ff */
[----:B------:R-:W-:-:S04]  /*1eab0*/  IMAD.U32 R160, R43, 0x10000, RZ ;  /* 0x000100002ba07824 */ /* 0x000fc800078e00ff */
[----:B------:R-:W-:Y:S01]  /*1eac0*/  FFMA.FTZ R157, R157, R158, R160 ;  /* 0x0000009e9d9d7223 */ /* 0x000fe200000100a0 */
[----:B------:R-:W-:Y:S01]  /*1ead0*/  SHF.L.U32 R158, R14, 0x10, RZ ;  /* 0x000000100e9e7819 */ /* 0x000fe200000006ff */
[----:B------:R-:W-:Y:S02]  /*1eae0*/  IMAD.U32 R160, R13, 0x10000, RZ ;  /* 0x000100000da07824 */ /* 0x000fe400078e00ff */
[----:B0-----:R-:W-:-:S04]  /*1eaf0*/  IMAD.WIDE.U32 R110, R125, 0x10, R110 ;  /* 0x000000107d6e7825 */ /* 0x001fc800078e006e */
[----:B------:R-:W-:Y:S01]  /*1eb00*/  FFMA.FTZ R158, R153, R158, R160 ;  /* 0x0000009e999e7223 */ /* 0x000fe200000100a0 */
[----:B------:R-:W-:Y:S01]  /*1eb10*/  IMAD.U32 R153, R26, 0x10000, RZ ;  /* 0x000100001a997824 */ /* 0x000fe200078e00ff */
[----:B------:R0:W-:Y:S03]  /*1eb20*/  STG.E.128 desc[UR6][R110.64], R104 ;  /* 0x000000686e007986 */ /* 0x0001e6000c101d06 */
[----:B------:R-:W-:Y:S01]  /*1eb30*/  FFMA.FTZ R152, R152, R153, R159 ;  /* 0x0000009998987223 */ /* 0x000fe2000001009f */
[----:B------:R-:W-:Y:S01]  /*1eb40*/  IMAD.U32 R153, R18, 0x10000, RZ ;  /* 0x0001000012997824 */ /* 0x000fe200078e00ff */
[----:B0-----:R-:W-:Y:S01]  /*1eb50*/  SHF.L.U32 R107, R25, 0x10, RZ ;  /* 0x00000010196b7819 */ /* 0x001fe200000006ff */
[----:B------:R-:W-:Y:S01]  /*1eb60*/  IMAD.U32 R111, R41, 0x10000, RZ ;  /* 0x00010000296f7824 */ /* 0x000fe200078e00ff */
[----:B------:R-:W-:Y:S01]  /*1eb70*/  SHF.L.U32 R106, R114, 0x10, RZ ;  /* 0x00000010726a7819 */ /* 0x000fe200000006ff */
[----:B------:R-:W-:-:S02]  /*1eb80*/  IMAD.U32 R105, R17, 0x10000, RZ ;  /* 0x0001000011697824 */ /* 0x000fc400078e00ff */
[----:B------:R-:W-:Y:S01]  /*1eb90*/  FFMA.FTZ R154, R154, R107, R111 ;  /* 0x0000006b9a9a7223 */ /* 0x000fe2000001006f */
[----:B------:R-:W-:Y:S01]  /*1eba0*/  IMAD.U32 R104, R115, 0x10000, RZ ;  /* 0x0001000073687824 */ /* 0x000fe200078e00ff */
[----:B------:R-:W0:Y:S01]  /*1ebb0*/  LDC.64 R110, c[0x0][0x430] ;  /* 0x00010c00ff6e7b82 */ /* 0x000e220000000a00 */
[----:B------:R-:W-:Y:S01]  /*1ebc0*/  FFMA.FTZ R105, R156, R153, R105 ;  /* 0x000000999c697223 */ /* 0x000fe20000010069 */
[----:B------:R-:W-:Y:S02]  /*1ebd0*/  IMAD.U32 R107, R24, 0x10000, RZ ;  /* 0x00010000186b7824 */ /* 0x000fe400078e00ff */
[----:B------:R-:W-:Y:S01]  /*1ebe0*/  FFMA.FTZ R155, R155, R104, R106 ;  /* 0x000000689b9b7223 */ /* 0x000fe2000001006a */
[----:B------:R-:W-:Y:S01]  /*1ebf0*/  IMAD.U32 R153, R40, 0x10000, RZ ;  /* 0x0001000028997824 */ /* 0x000fe200078e00ff */
[----:B------:R-:W-:-:S03]  /*1ec00*/  SHF.L.U32 R106, R119, 0x10, RZ ;  /* 0x00000010776a7819 */ /* 0x000fc600000006ff */
[----:B------:R-:W-:Y:S01]  /*1ec10*/  FFMA.FTZ R104, R150, R107, R153 ;  /* 0x0000006b96687223 */ /* 0x000fe20000010099 */
[----:B------:R-:W-:Y:S01]  /*1ec20*/  IMAD.U32 R150, R118, 0x10000, RZ ;  /* 0x0001000076967824 */ /* 0x000fe200078e00ff */
[----:B------:R-:W-:-:S03]  /*1ec30*/  F2FP.BF16.F32.PACK_AB R107, R158, R157 ;  /* 0x0000009d9e6b723e */ /* 0x000fc600000010ff */
[----:B------:R-:W-:Y:S01]  /*1ec40*/  FFMA.FTZ R151, R151, R106, R150 ;  /* 0x0000006a97977223 */ /* 0x000fe20000010096 */
[----:B------:R-:W-:Y:S02]  /*1ec50*/  F2FP.BF16.F32.PACK_AB R106, R105, R152 ;  /* 0x00000098696a723e */ /* 0x000fe400000010ff */
[----:B------:R-:W-:Y:S02]  /*1ec60*/  F2FP.BF16.F32.PACK_AB R105, R155, R154 ;  /* 0x0000009a9b69723e */ /* 0x000fe400000010ff */
[----:B------:R-:W-:Y:S01]  /*1ec70*/  F2FP.BF16.F32.PACK_AB R104, R151, R104 ;  /* 0x000000689768723e */ /* 0x000fe200000010ff */
[----:B0-----:R-:W-:-:S04]  /*1ec80*/  IMAD.WIDE.U32 R110, R125, 0x10, R110 ;  /* 0x000000107d6e7825 */ /* 0x001fc800078e006e */
[----:B------:R-:W-:Y:S01]  /*1ec90*/  VIADD R125, R125, 0x80 ;  /* 0x000000807d7d7836 */ /* 0x000fe20000000000 */
[----:B------:R0:W-:Y:S06]  /*1eca0*/  STG.E.128 desc[UR6][R110.64], R104 ;  /* 0x000000686e007986 */ /* 0x0001ec000c101d06 */
.L_x_4483:
[----:B------:R-:W-:Y:S05]  /*1ecb0*/  BSYNC.RECONVERGENT B0 ;  /* 0x0000000000007941 */ /* 0x000fea0003800200 */
.L_x_4482:
[----:B------:R-:W-:Y:S01]  /*1ecc0*/  ISETP.NE.AND P0, PT, R109, RZ, PT ;  /* 0x000000ff6d00720c */ /* 0x000fe20003f05270 */
[----:B------:R-:W-:-:S12]  /*1ecd0*/  BSSY.RECONVERGENT B0, `(.L_x_4484) ;  /* 0x000005e000007945 */ /* 0x000fd80003800200 */
[----:B------:R-:W-:Y:S05]  /*1ece0*/  @!P0 BRA `(.L_x_4485) ;  /* 0x0000000400708947 */ /* 0x000fea0003800000 */
[--C-:B01----:R-:W-:Y:S01]  /*1ecf0*/  FADD.FTZ R105, R95, -R149.reuse ;  /* 0x800000955f697221 */ /* 0x103fe20000010000 */
[----:B------:R-:W-:Y:S01]  /*1ed00*/  PRMT R104, R31, 0x7632, R104 ;  /* 0x000076321f687816 */ /* 0x000fe20000000068 */
[----:B------:R-:W-:Y:S01]  /*1ed10*/  FADD.FTZ R155, R93, -R149 ;  /* 0x800000955d9b7221 */ /* 0x000fe20000010000 */
[----:B------:R-:W-:Y:S01]  /*1ed20*/  PRMT R106, R30, 0x7632, R106 ;  /* 0x000076321e6a7816 */ /* 0x000fe2000000006a */
[----:B------:R-:W-:Y:S01]  /*1ed30*/  FMUL.FTZ R156, R148, R105 ;  /* 0x00000069949c7220 */ /* 0x000fe20000410000 */
[----:B------:R-:W-:Y:S01]  /*1ed40*/  PRMT R109, R50, 0x7632, R109 ;  /* 0x00007632326d7816 */ /* 0x000fe2000000006d */
[----:B------:R-:W-:Y:S01]  /*1ed50*/  FMUL.FTZ R155, R148, R155 ;  /* 0x0000009b949b7220 */ /* 0x000fe20000410000 */
[----:B------:R-:W-:Y:S01]  /*1ed60*/  SHF.L.U32 R105, R104, 0x10, RZ ;  /* 0x0000001068697819 */ /* 0x000fe200000006ff */
[----:B------:R-:W-:Y:S01]  /*1ed70*/  IMAD.U32 R106, R106, 0x10000, RZ ;  /* 0x000100006a6a7824 */ /* 0x000fe200078e00ff */
[----:B------:R-:W-:Y:S01]  /*1ed80*/  SHF.L.U32 R104, R109, 0x10, RZ ;  /* 0x000000106d687819 */ /* 0x000fe200000006ff */
[----:B------:R-:W-:Y:S01]  /*1ed90*/  FADD.FTZ R153, R91, -R149 ;  /* 0x800000955b997221 */ /* 0x000fe20000010000 */
[----:B------:R-:W-:Y:S01]  /*1eda0*/  PRMT R107, R51, 0x7632, R107 ;  /* 0x00007632336b7816 */ /* 0x000fe2000000006b */
[----:B------:R-:W-:Y:S01]  /*1edb0*/  FADD.FTZ R111, R92, -R149 ;  /* 0x800000955c6f7221 */ /* 0x000fe20000010000 */
[----:B------:R-:W-:Y:S01]  /*1edc0*/  PRMT R110, R49, 0x7632, R110 ;  /* 0x00007632316e7816 */ /* 0x000fe2000000006e */
[--C-:B------:R-:W-:Y:S01]  /*1edd0*/  FFMA.FTZ R106, R155, R106, R104.reuse ;  /* 0x0000006a9b6a7223 */ /* 0x100fe20000010068 */
[----:B------:R-:W-:Y:S01]  /*1ede0*/  PRMT R104, R29, 0x7632, R104 ;  /* 0x000076321d687816 */ /* 0x000fe20000000068 */
[----:B------:R-:W-:-:S02]  /*1edf0*/  IMAD.U32 R107, R107, 0x10000, RZ ;  /* 0x000100006b6b7824 */ /* 0x000fc400078e00ff */
[----:B------:R-:W-:Y:S01]  /*1ee00*/  FMUL.FTZ R153, R148, R153 ;  /* 0x0000009994997220 */ /* 0x000fe20000410000 */
[----:B------:R-:W-:Y:S02]  /*1ee10*/  IMAD.U32 R110, R110, 0x10000, RZ ;  /* 0x000100006e6e7824 */ /* 0x000fe400078e00ff */
[----:B------:R-:W-:Y:S01]  /*1ee20*/  FADD.FTZ R109, R90, -R149 ;  /* 0x800000955a6d7221 */ /* 0x000fe20000010000 */
[----:B------:R-:W-:Y:S02]  /*1ee30*/  IMAD.U32 R104, R104, 0x10000, RZ ;  /* 0x0001000068687824 */ /* 0x000fe400078e00ff */
[----:B------:R-:W-:Y:S01]  /*1ee40*/  FFMA.FTZ R158, R156, R105, R107 ;  /* 0x000000699c9e7223 */ /* 0x000fe2000001006b */
[----:B------:R-:W-:Y:S01]  /*1ee50*/  FMUL.FTZ R154, R148, R111 ;  /* 0x0000006f949a7220 */ /* 0x000fe20000410000 */
[----:B------:R-:W-:Y:S01]  /*1ee60*/  SHF.L.U32 R111, R50, 0x10, RZ ;  /* 0x00000010326f7819 */ /* 0x000fe200000006ff */
[----:B------:R-:W-:Y:S01]  /*1ee70*/  FFMA.FTZ R105, R153, R104, R110 ;  /* 0x0000006899697223 */ /* 0x000fe2000001006e */
[----:B------:R-:W-:-:S02]  /*1ee80*/  IMAD.U32 R110, R49, 0x10000, RZ ;  /* 0x00010000316e7824 */ /* 0x000fc400078e00ff */
[----:B------:R-:W-:Y:S01]  /*1ee90*/  FMUL.FTZ R109, R148, R109 ;  /* 0x0000006d946d7220 */ /* 0x000fe20000410000 */
[----:B------:R-:W-:Y:S02]  /*1eea0*/  IMAD.U32 R157, R30, 0x10000, RZ ;  /* 0x000100001e9d7824 */ /* 0x000fe400078e00ff */
[----:B------:R-:W-:Y:S01]  /*1eeb0*/  FADD.FTZ R151, R94, -R149 ;  /* 0x800000955e977221 */ /* 0x000fe20000010000 */
[----:B------:R-:W-:Y:S01]  /*1eec0*/  IMAD.U32 R104, R29, 0x10000, RZ ;  /* 0x000100001d687824 */ /* 0x000fe200078e00ff */
[----:B------:R-:W-:Y:S01]  /*1eed0*/  SHF.L.U32 R152, R51, 0x10, RZ ;  /* 0x0000001033987819 */ /* 0x000fe200000006ff */
[----:B------:R-:W-:Y:S01]  /*1eee0*/  FFMA.FTZ R157, R154, R157, R111 ;  /* 0x0000009d9a9d7223 */ /* 0x000fe2000001006f */
[----:B------:R-:W-:Y:S02]  /*1eef0*/  IMAD.U32 R150, R31, 0x10000, RZ ;  /* 0x000100001f967824 */ /* 0x000fe400078e00ff */
[----:B------:R-:W-:Y:S01]  /*1ef00*/  FFMA.FTZ R104, R109, R104, R110 ;  /* 0x000000686d687223 */ /* 0x000fe2000001006e */
[----:B------:R-:W-:Y:S01]  /*1ef10*/  FMUL.FTZ R151, R148, R151 ;  /* 0x0000009794977220 */ /* 0x000fe20000410000 */
[----:B------:R-:W0:Y:S01]  /*1ef20*/  LDC.64 R110, c[0x0][0x428] ;  /* 0x00010a00ff6e7b82 */ /* 0x000e220000000a00 */
[--C-:B------:R-:W-:Y:S01]  /*1ef30*/  FADD.FTZ R159, R88, -R149.reuse ;  /* 0x80000095589f7221 */ /* 0x100fe20000010000 */
[----:B------:R-:W-:Y:S01]  /*1ef40*/  FADD.FTZ R161, R89, -R149 ;  /* 0x8000009559a17221 */ /* 0x000fe20000010000 */
[----:B------:R-:W-:Y:S01]  /*1ef50*/  FFMA.FTZ R107, R151, R150, R152 ;  /* 0x00000096976b7223 */ /* 0x000fe20000010098 */
[----:B------:R-:W-:Y:S01]  /*1ef60*/  SHF.L.U32 R165, R11, 0x10, RZ ;  /* 0x000000100ba57819 */ /* 0x000fe200000006ff */
[C---:B------:R-:W-:Y:S01]  /*1ef70*/  FMUL.FTZ R150, R148.reuse, R159 ;  /* 0x0000009f94967220 */ /* 0x040fe20000410000 */
[----:B------:R-:W-:Y:S01]  /*1ef80*/  FMUL.FTZ R152, R148, R161 ;  /* 0x000000a194987220 */ /* 0x000fe20000410000 */
[----:B------:R-:W-:Y:S01]  /*1ef90*/  SHF.L.U32 R159, R28, 0x10, RZ ;  /* 0x000000101c9f7819 */ /* 0x000fe200000006ff */
[----:B------:R-:W-:Y:S01]  /*1efa0*/  IMAD.U32 R161, R48, 0x10000, RZ ;  /* 0x0001000030a17824 */ /* 0x000fe200078e00ff */
[----:B------:R-:W-:Y:S01]  /*1efb0*/  F2FP.BF16.F32.PACK_AB R105, R105, R104 ;  /* 0x000000686969723e */ /* 0x000fe200000010ff */
[----:B------:R-:W-:Y:S01]  /*1efc0*/  IMAD.U32 R163, R12, 0x10000, RZ ;  /* 0x000100000ca37824 */ /* 0x000fe200078e00ff */
[----:B------:R-:W-:Y:S01]  /*1efd0*/  F2FP.BF16.F32.PACK_AB R107, R158, R107 ;  /* 0x0000006b9e6b723e */ /* 0x000fe200000010ff */
[----:B------:R-:W-:Y:S01]  /*1efe0*/  FFMA.FTZ R159, R150, R159, R161 ;  /* 0x0000009f969f7223 */ /* 0x000fe200000100a1 */
[----:B------:R-:W-:Y:S01]  /*1eff0*/  F2FP.BF16.F32.PACK_AB R106, R106, R157 ;  /* 0x0000009d6a6a723e */ /* 0x000fe200000010ff */
[----:B------:R-:W-:Y:S01]  /*1f000*/  FFMA.FTZ R160, R152, R163, R165 ;  /* 0x000000a398a07223 */ /* 0x000fe200000100a5 */
[----:B------:R-:W-:-:S02]  /*1f010*/  PRMT R157, R35, 0x7632, R157 ;  /* 0x00007632239d7816 */ /* 0x000fc4000000009d */
[----:B------:R-:W-:Y:S02]  /*1f020*/  PRMT R158, R34, 0x7632, R158 ;  /* 0x00007632229e7816 */ /* 0x000fe4000000009e */
[----:B------:R-:W-:Y:S01]  /*1f030*/  F2FP.BF16.F32.PACK_AB R104, R160, R159 ;  /* 0x0000009fa068723e */ /* 0x000fe200000010ff */
[----:B------:R-:W-:Y:S01]  /*1f040*/  IMAD.U32 R157, R157, 0x10000, RZ ;  /* 0x000100009d9d7824 */ /* 0x000fe200078e00ff */
[----:B------:R-:W-:Y:S02]  /*1f050*/  PRMT R159, R39, 0x7632, R159 ;  /* 0x00007632279f7816 */ /* 0x000fe4000000009f */
[----:B------:R-:W-:Y:S01]  /*1f060*/  PRMT R160, R38, 0x7632, R160 ;  /* 0x0000763226a07816 */ /* 0x000fe200000000a0 */
[----:B0-----:R-:W-:Y:S01]  /*1f070*/  IMAD.WIDE.U32 R110, R125, 0x10, R110 ;  /* 0x000000107d6e7825 */ /* 0x001fe200078e006e */
[----:B------:R-:W-:-:S03]  /*1f080*/  SHF.L.U32 R158, R158, 0x10, RZ ;  /* 0x000000109e9e7819 */ /* 0x000fc600000006ff */
[----:B------:R-:W-:Y:S01]  /*1f090*/  IMAD.U32 R159, R159, 0x10000, RZ ;  /* 0x000100009f9f7824 */ /* 0x000fe200078e00ff */
[----:B------:R0:W-:Y:S01]  /*1f0a0*/  STG.E.128 desc[UR6][R110.64], R104 ;  /* 0x000000686e007986 */ /* 0x0001e2000c101d06 */
[----:B------:R-:W-:Y:S02]  /*1f0b0*/  IMAD.U32 R160, R160, 0x10000, RZ ;  /* 0x00010000a0a07824 */ /* 0x000fe400078e00ff */
[----:B------:R-:W-:Y:S02]  /*1f0c0*/  FFMA.FTZ R156, R156, R157, R159 ;  /* 0x0000009d9c9c7223 */ /* 0x000fe4000001009f */
[----:B------:R-:W-:Y:S01]  /*1f0d0*/  FFMA.FTZ R155, R155, R158, R160 ;  /* 0x0000009e9b9b7223 */ /* 0x000fe200000100a0 */
[----:B0-----:R-:W-:Y:S01]  /*1f0e0*/  PRMT R104, R33, 0x7632, R104 ;  /* 0x0000763221687816 */ /* 0x001fe20000000068 */
[----:B------:R-:W-:Y:S01]  /*1f0f0*/  IMAD.U32 R107, R10, 0x10000, RZ ;  /* 0x000100000a6b7824 */ /* 0x000fe200078e00ff */
[----:B------:R-:W-:Y:S01]  /*1f100*/  PRMT R106, R37, 0x7632, R106 ;  /* 0x00007632256a7816 */ /* 0x000fe2000000006a */
[----:B------:R-:W-:Y:S01]  /*1f110*/  IMAD.U32 R110, R39, 0x10000, RZ ;  /* 0x00010000276e7824 */ /* 0x000fe200078e00ff */
[----:B------:R-:W-:Y:S01]  /*1f120*/  PRMT R111, R36, 0x7632, R111 ;  /* 0x00007632246f7816 */ /* 0x000fe2000000006f */
[----:B------:R-:W-:Y:S01]  /*1f130*/  IMAD.U32 R104, R104, 0x10000, RZ ;  /* 0x0001000068687824 */ /* 0x000fe200078e00ff */
[----:B------:R-:W-:-:S03]  /*1f140*/  SHF.L.U32 R106, R106, 0x10, RZ ;  /* 0x000000106a6a7819 */ /* 0x000fc600000006ff */
[----:B------:R-:W-:Y:S02]  /*1f150*/  IMAD.U32 R111, R111, 0x10000, RZ ;  /* 0x000100006f6f7824 */ /* 0x000fe400078e00ff */
[----:B------:R-:W-:Y:S01]  /*1f160*/  FFMA.FTZ R105, R153, R104, R106 ;  /* 0x0000006899697223 */ /* 0x000fe2000001006a */
[----:B------:R-:W-:Y:S01]  /*1f170*/  SHF.L.U32 R106, R35, 0x10, RZ ;  /* 0x00000010236a7819 */ /* 0x000fe200000006ff */
[----:B------:R-:W-:Y:S01]  /*1f180*/  FFMA.FTZ R104, R152, R107, R111 ;  /* 0x0000006b98687223 */ /* 0x000fe2000001006f */
[----:B------:R-:W-:Y:S01]  /*1f190*/  SHF.L.U32 R111, R38, 0x10, RZ ;  /* 0x00000010266f7819 */ /* 0x000fe200000006ff */
[----:B------:R-:W-:Y:S02]  /*1f1a0*/  IMAD.U32 R107, R34, 0x10000, RZ ;  /* 0x00010000226b7824 */ /* 0x000fe400078e00ff */
[----:B------:R-:W-:Y:S01]  /*1f1b0*/  FFMA.FTZ R151, R151, R106, R110 ;  /* 0x0000006a97977223 */ /* 0x000fe2000001006e */
[----:B------:R-:W-:Y:S02]  /*1f1c0*/  IMAD.U32 R106, R33, 0x10000, RZ ;  /* 0x00010000216a7824 */ /* 0x000fe400078e00ff */
[----:B------:R-:W-:Y:S01]  /*1f1d0*/  FFMA.FTZ R154, R154, R107, R111 ;  /* 0x0000006b9a9a7223 */ /* 0x000fe2000001006f */
[----:B------:R-:W-:Y:S01]  /*1f1e0*/  IMAD.U32 R152, R37, 0x10000, RZ ;  /* 0x0001000025987824 */ /* 0x000fe200078e00ff */
[----:B------:R-:W0:Y:S01]  /*1f1f0*/  LDC.64 R110, c[0x0][0x430] ;  /* 0x00010c00ff6e7b82 */ /* 0x000e220000000a00 */
[----:B------:R-:W-:-:S02]  /*1f200*/  SHF.L.U32 R107, R32, 0x10, RZ ;  /* 0x00000010206b7819 */ /* 0x000fc400000006ff */
        /* <DEDUP_REMOVED lines=10> */
.L_x_4485:
[----:B------:R-:W-:Y:S05]  /*1f2b0*/  BSYNC.RECONVERGENT B0 ;  /* 0x0000000000007941 */ /* 0x000fea0003800200 */
.L_x_4484:
[----:B------:R-:W-:Y:S01]  /*1f2c0*/  ISETP.NE.AND P0, PT, R108, RZ, PT ;  /* 0x000000ff6c00720c */ /* 0x000fe20003f05270 */
[----:B------:R-:W-:-:S12]  /*1f2d0*/  BSSY.RECONVERGENT B0, `(.L_x_4486) ;  /* 0x0000053000007945 */ /* 0x000fd80003800200 */
[----:B------:R-:W-:Y:S05]  /*1f2e0*/  @!P0 BRA `(.L_x_4487) ;  /* 0x0000000400448947 */ /* 0x000fea0003800000 */
[--C-:B012---:R-:W-:Y:S01]  /*1f2f0*/  FADD.FTZ R105, R96, -R149.reuse ;  /* 0x8000009560697221 */ /* 0x107fe20000010000 */
[----:B------:R-:W-:Y:S01]  /*1f300*/  SHF.L.U32 R153, R64, 0x10, RZ ;  /* 0x0000001040997819 */ /* 0x000fe200000006ff */
[----:B------:R-:W-:Y:S01]  /*1f310*/  IMAD.U32 R108, R56, 0x10000, RZ ;  /* 0x00010000386c7824 */ /* 0x000fe200078e00ff */
[----:B------:R-:W-:Y:S01]  /*1f320*/  SHF.L.U32 R104, R52, 0x10, RZ ;  /* 0x0000001034687819 */ /* 0x000fe200000006ff */
[----:B------:R-:W-:Y:S01]  /*1f330*/  FMUL.FTZ R105, R148, R105 ;  /* 0x0000006994697220 */ /* 0x000fe20000410000 */
[----:B------:R-:W-:Y:S01]  /*1f340*/  PRMT R110, R52, 0x7632, R110 ;  /* 0x00007632346e7816 */ /* 0x000fe2000000006e */
[C---:B------:R-:W-:Y:S01]  /*1f350*/  IMAD.U32 R106, R60.reuse, 0x10000, RZ ;  /* 0x000100003c6a7824 */ /* 0x040fe200078e00ff */
[----:B------:R-:W-:Y:S01]  /*1f360*/  PRMT R150, R60, 0x7632, R150 ;  /* 0x000076323c967816 */ /* 0x000fe20000000096 */
[----:B------:R-:W-:Y:S01]  /*1f370*/  FADD.FTZ R107, R97, -R149 ;  /* 0x80000095616b7221 */ /* 0x000fe20000010000 */
[----:B------:R-:W-:Y:S01]  /*1f380*/  FFMA.FTZ R153, R105, R108, R153 ;  /* 0x0000006c69997223 */ /* 0x000fe20000010099 */
[----:B------:R-:W-:-:S02]  /*1f390*/  IMAD.U32 R110, R110, 0x10000, RZ ;  /* 0x000100006e6e7824 */ /* 0x000fc400078e00ff */
[----:B------:R-:W-:Y:S01]  /*1f3a0*/  FFMA.FTZ R104, R105, R104, R106 ;  /* 0x0000006869687223 */ /* 0x000fe2000001006a */
[----:B------:R-:W-:Y:S02]  /*1f3b0*/  IMAD.U32 R150, R150, 0x10000, RZ ;  /* 0x0001000096967824 */ /* 0x000fe400078e00ff */
[----:B------:R-:W-:Y:S01]  /*1f3c0*/  FMUL.FTZ R109, R148, R107 ;  /* 0x0000006b946d7220 */ /* 0x000fe20000410000 */
[----:B------:R-:W-:Y:S01]  /*1f3d0*/  PRMT R108, R56, 0x7632, R108 ;  /* 0x00007632386c7816 */ /* 0x000fe2000000006c */
[----:B------:R-:W-:Y:S01]  /*1f3e0*/  FADD.FTZ R105, R98, -R149 ;  /* 0x8000009562697221 */ /* 0x000fe20000010000 */
[----:B------:R-:W-:Y:S01]  /*1f3f0*/  SHF.L.U32 R106, R9, 0x10, RZ ;  /* 0x00000010096a7819 */ /* 0x000fe200000006ff */
[----:B------:R-:W-:Y:S01]  /*1f400*/  FFMA.FTZ R107, R109, R110, R150 ;  /* 0x0000006e6d6b7223 */ /* 0x000fe20000010096 */
[----:B------:R-:W-:Y:S01]  /*1f410*/  SHF.L.U32 R151, R61, 0x10, RZ ;  /* 0x000000103d977819 */ /* 0x000fe200000006ff */
[----:B------:R-:W-:Y:S02]  /*1f420*/  IMAD.U32 R108, R108, 0x10000, RZ ;  /* 0x000100006c6c7824 */ /* 0x000fe400078e00ff */
[----:B------:R-:W-:Y:S01]  /*1f430*/  FMUL.FTZ R110, R148, R105 ;  /* 0x00000069946e7220 */ /* 0x000fe20000410000 */
[----:B------:R-:W-:-:S02]  /*1f440*/  IMAD.U32 R111, R53, 0x10000, RZ ;  /* 0x00010000356f7824 */ /* 0x000fc400078e00ff */
[----:B------:R-:W-:Y:S01]  /*1f450*/  FADD.FTZ R155, R99, -R149 ;  /* 0x80000095639b7221 */ /* 0x000fe20000010000 */
[----:B------:R-:W-:Y:S01]  /*1f460*/  FFMA.FTZ R108, R109, R108, R106 ;  /* 0x0000006c6d6c7223 */ /* 0x000fe2000001006a */
[----:B------:R-:W-:Y:S02]  /*1f470*/  IMAD.U32 R109, R57, 0x10000, RZ ;  /* 0x00010000396d7824 */ /* 0x000fe400078e00ff */
[----:B------:R-:W-:Y:S01]  /*1f480*/  FFMA.FTZ R105, R110, R111, R151 ;  /* 0x0000006f6e697223 */ /* 0x000fe20000010097 */
[----:B------:R-:W-:Y:S01]  /*1f490*/  IMAD.U32 R111, R65, 0x10000, RZ ;  /* 0x00010000416f7824 */ /* 0x000fe200078e00ff */
[----:B------:R-:W-:Y:S01]  /*1f4a0*/  SHF.L.U32 R106, R8, 0x10, RZ ;  /* 0x00000010086a7819 */ /* 0x000fe200000006ff */
[----:B------:R-:W-:Y:S01]  /*1f4b0*/  FMUL.FTZ R155, R148, R155 ;  /* 0x0000009b949b7220 */ /* 0x000fe20000410000 */
[----:B------:R-:W-:Y:S02]  /*1f4c0*/  IMAD.U32 R150, R7, 0x10000, RZ ;  /* 0x0001000007967824 */ /* 0x000fe400078e00ff */
[----:B------:R-:W-:Y:S01]  /*1f4d0*/  FFMA.FTZ R109, R110, R109, R111 ;  /* 0x0000006d6e6d7223 */ /* 0x000fe2000001006f */
[----:B------:R-:W-:-:S02]  /*1f4e0*/  IMAD.U32 R152, R6, 0x10000, RZ ;  /* 0x0001000006987824 */ /* 0x000fc400078e00ff */
[----:B------:R-:W-:Y:S01]  /*1f4f0*/  FADD.FTZ R111, R100, -R149 ;  /* 0x80000095646f7221 */ /* 0x000fe20000010000 */
[C---:B------:R-:W-:Y:S01]  /*1f500*/  FFMA.FTZ R110, R155.reuse, R106, R150 ;  /* 0x0000006a9b6e7223 */ /* 0x040fe20000010096 */
[----:B------:R-:W-:Y:S01]  /*1f510*/  SHF.L.U32 R106, R134, 0x10, RZ ;  /* 0x00000010866a7819 */ /* 0x000fe200000006ff */
[----:B------:R-:W-:Y:S01]  /*1f520*/  IMAD.U32 R150, R62, 0x10000, RZ ;  /* 0x000100003e967824 */ /* 0x000fe200078e00ff */
[----:B------:R-:W-:Y:S01]  /*1f530*/  SHF.L.U32 R154, R58, 0x10, RZ ;  /* 0x000000103a9a7819 */ /* 0x000fe200000006ff */
[----:B------:R-:W-:Y:S01]  /*1f540*/  FMUL.FTZ R111, R148, R111 ;  /* 0x0000006f946f7220 */ /* 0x000fe20000410000 */
[----:B------:R-:W-:Y:S02]  /*1f550*/  IMAD.U32 R151, R66, 0x10000, RZ ;  /* 0x0001000042977824 */ /* 0x000fe400078e00ff */
[----:B------:R-:W-:Y:S01]  /*1f560*/  FFMA.FTZ R152, R155, R152, R106 ;  /* 0x000000989b987223 */ /* 0x000fe2000001006a */
[----:B------:R-:W-:Y:S01]  /*1f570*/  IMAD.U32 R106, R54, 0x10000, RZ ;  /* 0x00010000366a7824 */ /* 0x000fe200078e00ff */
[----:B------:R-:W-:Y:S01]  /*1f580*/  SHF.L.U32 R156, R136, 0x10, RZ ;  /* 0x00000010889c7819 */ /* 0x000fe200000006ff */
[----:B------:R-:W-:Y:S01]  /*1f590*/  FFMA.FTZ R154, R111, R154, R151 ;  /* 0x0000009a6f9a7223 */ /* 0x000fe20000010097 */
[----:B------:R-:W-:-:S02]  /*1f5a0*/  IMAD.U32 R158, R137, 0x10000, RZ ;  /* 0x00010000899e7824 */ /* 0x000fc400078e00ff */
[----:B------:R-:W-:Y:S01]  /*1f5b0*/  FFMA.FTZ R106, R111, R106, R150 ;  /* 0x0000006a6f6a7223 */ /* 0x000fe20000010096 */
[----:B------:R-:W-:Y:S01]  /*1f5c0*/  FADD.FTZ R111, R101, -R149 ;  /* 0x80000095656f7221 */ /* 0x000fe20000010000 */
[----:B------:R-:W-:Y:S01]  /*1f5d0*/  IMAD.U32 R150, R135, 0x10000, RZ ;  /* 0x0001000087967824 */ /* 0x000fe200078e00ff */
[----:B------:R-:W-:Y:S01]  /*1f5e0*/  SHF.L.U32 R157, R67, 0x10, RZ ;  /* 0x00000010439d7819 */ /* 0x000fe200000006ff */
[----:B------:R-:W-:Y:S02]  /*1f5f0*/  IMAD.U32 R151, R138, 0x10000, RZ ;  /* 0x000100008a977824 */ /* 0x000fe400078e00ff */
[----:B------:R-:W-:Y:S01]  /*1f600*/  FMUL.FTZ R155, R148, R111 ;  /* 0x0000006f949b7220 */ /* 0x000fe20000410000 */
[----:B------:R-:W-:Y:S01]  /*1f610*/  IMAD.U32 R159, R139, 0x10000, RZ ;  /* 0x000100008b9f7824 */ /* 0x000fe200078e00ff */
[----:B------:R-:W-:Y:S01]  /*1f620*/  F2FP.BF16.F32.PACK_AB R104, R107, R104 ;  /* 0x000000686b68723e */ /* 0x000fe200000010ff */
[----:B------:R-:W-:Y:S02]  /*1f630*/  IMAD.U32 R161, R140, 0x10000, RZ ;  /* 0x000100008ca17824 */ /* 0x000fe400078e00ff */
[C---:B------:R-:W-:Y:S01]  /*1f640*/  FFMA.FTZ R111, R155.reuse, R150, R156 ;  /* 0x000000969b6f7223 */ /* 0x040fe2000001009c */
[----:B------:R-:W-:Y:S01]  /*1f650*/  FFMA.FTZ R155, R155, R158, R151 ;  /* 0x0000009e9b9b7223 */ /* 0x000fe20000010097 */
[----:B------:R-:W-:Y:S01]  /*1f660*/  FADD.FTZ R151, R102, -R149 ;  /* 0x8000009566977221 */ /* 0x000fe20000010000 */
[----:B------:R-:W-:Y:S01]  /*1f670*/  SHF.L.U32 R156, R55, 0x10, RZ ;  /* 0x00000010379c7819 */ /* 0x000fe200000006ff */
[----:B------:R-:W-:-:S02]  /*1f680*/  IMAD.U32 R150, R63, 0x10000, RZ ;  /* 0x000100003f967824 */ /* 0x000fc400078e00ff */
[----:B------:R-:W-:Y:S01]  /*1f690*/  FADD.FTZ R149, R103, -R149 ;  /* 0x8000009567957221 */ /* 0x000fe20000010000 */
[----:B------:R-:W-:Y:S01]  /*1f6a0*/  FMUL.FTZ R151, R148, R151 ;  /* 0x0000009794977220 */ /* 0x000fe20000410000 */
[----:B------:R-:W-:Y:S01]  /*1f6b0*/  IMAD.U32 R158, R59, 0x10000, RZ ;  /* 0x000100003b9e7824 */ /* 0x000fe200078e00ff */
[----:B------:R-:W-:Y:S01]  /*1f6c0*/  F2FP.BF16.F32.PACK_AB R106, R111, R106 ;  /* 0x0000006a6f6a723e */ /* 0x000fe200000010ff */
[----:B------:R-:W-:Y:S02]  /*1f6d0*/  IMAD.U32 R160, R142, 0x10000, RZ ;  /* 0x000100008ea07824 */ /* 0x000fe400078e00ff */
[C---:B------:R-:W-:Y:S01]  /*1f6e0*/  FFMA.FTZ R156, R151.reuse, R156, R150 ;  /* 0x0000009c979c7223 */ /* 0x040fe20000010096 */
[----:B------:R-:W-:Y:S01]  /*1f6f0*/  FFMA.FTZ R157, R151, R158, R157 ;  /* 0x0000009e979d7223 */ /* 0x000fe2000001009d */
[----:B------:R-:W-:Y:S01]  /*1f700*/  FMUL.FTZ R158, R148, R149 ;  /* 0x00000095949e7220 */ /* 0x000fe20000410000 */
[----:B------:R-:W0:Y:S01]  /*1f710*/  LDC.64 R150, c[0x0][0x428] ;  /* 0x00010a00ff967b82 */ /* 0x000e220000000a00 */
[----:B------:R-:W-:-:S02]  /*1f720*/  F2FP.BF16.F32.PACK_AB R105, R110, R105 ;  /* 0x000000696e69723e */ /* 0x000fc400000010ff */
[C---:B------:R-:W-:Y:S01]  /*1f730*/  FFMA.FTZ R159, R158.reuse, R159, R161 ;  /* 0x0000009f9e9f7223 */ /* 0x040fe200000100a1 */
[----:B------:R-:W-:Y:S02]  /*1f740*/  SHF.L.U32 R161, R141, 0x10, RZ ;  /* 0x000000108da17819 */ /* 0x000fe400000006ff */
[----:B------:R-:W-:Y:S02]  /*1f750*/  F2FP.BF16.F32.PACK_AB R110, R155, R154 ;  /* 0x0000009a9b6e723e */ /* 0x000fe400000010ff */
[----:B------:R-:W1:Y:S01]  /*1f760*/  LDC.64 R148, c[0x0][0x430] ;  /* 0x00010c00ff947b82 */ /* 0x000e620000000a00 */
[----:B------:R-:W-:Y:S01]  /*1f770*/  FFMA.FTZ R160, R158, R161, R160 ;  /* 0x000000a19ea07223 */ /* 0x000fe200000100a0 */
[----:B------:R-:W-:Y:S02]  /*1f780*/  F2FP.BF16.F32.PACK_AB R107, R159, R156 ;  /* 0x0000009c9f6b723e */ /* 0x000fe400000010ff */
[----:B------:R-:W-:Y:S02]  /*1f790*/  F2FP.BF16.F32.PACK_AB R109, R152, R109 ;  /* 0x0000006d986d723e */ /* 0x000fe400000010ff */
[----:B------:R-:W-:-:S02]  /*1f7a0*/  F2FP.BF16.F32.PACK_AB R111, R160, R157 ;  /* 0x0000009da06f723e */ /* 0x000fc400000010ff */
[----:B------:R-:W-:Y:S01]  /*1f7b0*/  F2FP.BF16.F32.PACK_AB R108, R108, R153 ;  /* 0x000000996c6c723e */ /* 0x000fe200000010ff */
[----:B0-----:R-:W-:-:S05]  /*1f7c0*/  IMAD.WIDE.U32 R150, R125, 0x10, R150 ;  /* 0x000000107d967825 */ /* 0x001fca00078e0096 */
[----:B------:R3:W-:Y:S01]  /*1f7d0*/  STG.E.128 desc[UR6][R150.64], R104 ;  /* 0x0000006896007986 */ /* 0x0007e2000c101d06 */
[----:B-1----:R-:W-:-:S05]  /*1f7e0*/  IMAD.WIDE.U32 R148, R125, 0x10, R148 ;  /* 0x000000107d947825 */ /* 0x002fca00078e0094 */
[----:B------:R3:W-:Y:S02]  /*1f7f0*/  STG.E.128 desc[UR6][R148.64], R108 ;  /* 0x0000006c94007986 */ /* 0x0007e4000c101d06 */
.L_x_4487:
[----:B------:R-:W-:Y:S05]  /*1f800*/  BSYNC.RECONVERGENT B0 ;  /* 0x0000000000007941 */ /* 0x000fea0003800200 */
.L_x_4486:
[----:B------:R-:W-:Y:S02]  /*1f810*/  UIADD3 UR16, UPT, UPT, UR16, UR14, URZ ;  /* 0x0000000e10107290 */ /* 0x000fe4000fffe0ff */
[----:B------:R-:W-:Y:S02]  /*1f820*/  UPLOP3.LUT UP1, UPT, UPT, UPT, UP1, 0x40, 0x4 ;  /* 0x000000000004789c */ /* 0x000fe40003f2e810 */
[----:B------:R-:W-:-:S09]  /*1f830*/  UISETP.GE.AND UP0, UPT, UR16, UR15, UPT ;  /* 0x0000000f1000728c */ /* 0x000fd2000bf06270 */
[----:B------:R-:W-:Y:S05]  /*1f840*/  BRA.U !UP0, `(.L_x_4488) ;  /* 0xfffffe1d08907547 */ /* 0x000fea000b83ffff */
[----:B------:R-:W-:Y:S05]  /*1f850*/  EXIT ;  /* 0x000000000000794d */ /* 0x000fea0003800000 */
.L_x_4489:
        /* <DEDUP_REMOVED lines=10> */
.L_x_13592:


//--------------------- .text._ZN10layer_norm31ln_parallel_residual_fwd_kernelINS_13Kernel_traitsI13__nv_bfloat16S2_fS2_fjLj3072ELj1ELj1ELj4ELj16ENS_18Kernel_traits_baseILj3072ES2_S2_fS2_fjLj128EEEEELb1ELb0ELb1EEEvNS_9FwdParamsE --------------------------
	.section	.text._ZN10layer_norm31ln_parallel_residual_fwd_kernelINS_13Kernel_traitsI13__nv_bfloat16S2_fS2_fjLj3072ELj1ELj1ELj4ELj16ENS_18Kernel_traits_baseILj3072ES2_S2_fS2_fjLj128EEEEELb1ELb0ELb1EEEvNS_9FwdParamsE,"ax",@progbits
	.align	128
        .global         _ZN10layer_norm31ln_parallel_residual_fwd_kernelINS_13Kernel_traitsI13__nv_bfloat16S2_fS2_fjLj3072ELj1ELj1ELj4ELj16ENS_18Kernel_traits_baseILj3072ES2_S2_fS2_fjLj128EEEEELb1ELb0ELb1EEEvNS_9FwdParamsE
        .type           _ZN10layer_norm31ln_parallel_residual_fwd_kernelINS_13Kernel_traitsI13__nv_bfloat16S2_fS2_fjLj3072ELj1ELj1ELj4ELj16ENS_18Kernel_traits_baseILj3072ES2_S2_fS2_fjLj128EEEEELb1ELb0ELb1EEEvNS_9FwdParamsE,@function
        .size           _ZN10layer_norm31ln_parallel_residual_fwd_kernelINS_13Kernel_traitsI13__nv_bfloat16S2_fS2_fjLj3072ELj1ELj1ELj4ELj16ENS_18Kernel_traits_baseILj3072ES2_S2_fS2_fjLj128EEEEELb1ELb0ELb1EEEvNS_9FwdParamsE,(.L_x_13593 - _ZN10layer_norm31ln_parallel_residual_fwd_kernelINS_13Kernel_traitsI13__nv_bfloat16S2_fS2_fjLj3072ELj1ELj1ELj4ELj16ENS_18Kernel_traits_baseILj3072ES2_S2_fS2_fjLj128EEEEELb1ELb0ELb1EEEvNS_9FwdParamsE)
        .other          _ZN10layer_norm31ln_parallel_residual_fwd_kernelINS_13Kernel_traitsI13__nv_bfloat16S2_fS2_fjLj3072ELj1ELj1ELj4ELj16ENS_18Kernel_traits_baseILj3072ES2_S2_fS2_fjLj128EEEEELb1ELb0ELb1EEEvNS_9FwdParamsE,@"STO_CUDA_ENTRY STV_DEFAULT"
_ZN10layer_norm31ln_parallel_residual_fwd_kernelINS_13Kernel_traitsI13__nv_bfloat16S2_fS2_fjLj3072ELj1ELj1ELj4ELj16ENS_18Kernel_traits_baseILj3072ES2_S2_fS2_fjLj128EEEEELb1ELb0ELb1EEEvNS_9FwdParamsE:
.text._ZN10layer_norm31ln_parallel_residual_fwd_kernelINS_13Kernel_traitsI13__nv_bfloat16S2_fS2_fjLj3072ELj1ELj1ELj4ELj16ENS_18Kernel_traits_baseILj3072ES2_S2_fS2_fjLj128EEEEELb1ELb0ELb1EEEvNS_9FwdParamsE:
        /* <DEDUP_REMOVED lines=21> */
[----:B---3--:R-:W-:-:S04]  /*0150*/  @P0 IADD3 R14, P1, PT, R4, R7, RZ ;  /* 0x00000007040e0210 */ /* 0x008fc80007f3e0ff */
[----:B------:R-:W-:-:S04]  /*0160*/  @P0 IADD3.X R15, PT, PT, RZ, R5, RZ, P1, !PT ;  /* 0x00000005ff0f0210 */ /* 0x000fc80000ffe4ff */
[--C-:B------:R-:W-:Y:S01]  /*0170*/  SHF.R.U64 R130, R14, 0x2, R15.reuse ;  /* 0x000000020e827819 */ /* 0x100fe2000000120f */
[----:B------:R-:W-:Y:S01]  /*0180*/  UIADD3 UR6, UPT, UPT, UR8, -0x61c88647, URZ ;  /* 0x9e3779b908067890 */ /* 0x000fe2000fffe0ff */
[----:B------:R-:W-:Y:S01]  /*0190*/  SHF.R.U32.HI R129, RZ, 0x2, R15 ;  /* 0x00000002ff817819 */ /* 0x000fe2000001160f */
[----:B------:R-:W-:Y:S02]  /*01a0*/  UIADD3 UR7, UPT, UPT, UR9, -0x4498517b, URZ ;  /* 0xbb67ae8509077890 */ /* 0x000fe4000fffe0ff */
[----:B------:R-:W-:Y:S02]  /*01b0*/  UIADD3 UR12, UPT, UPT, UR8, 0x3c6ef372, URZ ;  /* 0x3c6ef372080c7890 */ /* 0x000fe4000fffe0ff */
[----:B------:R-:W-:Y:S02]  /*01c0*/  UIADD3 UR13, UPT, UPT, UR9, 0x76cf5d0a, URZ ;  /* 0x76cf5d0a090d7890 */ /* 0x000fe4000fffe0ff */
[----:B------:R-:W-:Y:S02]  /*01d0*/  UIADD3 UR14, UPT, UPT, UR8, -0x255992d5, URZ ;  /* 0xdaa66d2b080e7890 */ /* 0x000fe4000fffe0ff */
[----:B------:R-:W-:-:S02]  /*01e0*/  UIADD3 UR15, UPT, UPT, UR9, 0x32370b8f, URZ ;  /* 0x32370b8f090f7890 */ /* 0x000fc4000fffe0ff */
[----:B------:R-:W-:Y:S02]  /*01f0*/  UIADD3 UR16, UPT, UPT, UR9, -0x126145ec, URZ ;  /* 0xed9eba1409107890 */ /* 0x000fe4000fffe0ff */
[----:B------:R-:W-:Y:S02]  /*0200*/  UIADD3 UR17, UPT, UPT, UR8, -0x4ab325aa, URZ ;  /* 0xb54cda5608117890 */ /* 0x000fe4000fffe0ff */
[----:B------:R-:W-:Y:S02]  /*0210*/  UIADD3 UR19, UPT, UPT, UR9, 0x646e171e, URZ ;  /* 0x646e171e09137890 */ /* 0x000fe4000fffe0ff */
[----:B------:R-:W-:Y:S02]  /*0220*/  UIADD3 UR20, UPT, UPT, UR8, 0x5384540f, URZ ;  /* 0x5384540f08147890 */ /* 0x000fe4000fffe0ff */
[----:B------:R-:W-:Y:S02]  /*0230*/  UIADD3 UR21, UPT, UPT, UR9, 0x1fd5c5a3, URZ ;  /* 0x1fd5c5a309157890 */ /* 0x000fe4000fffe0ff */
[----:B------:R-:W-:-:S02]  /*0240*/  UIADD3 UR22, UPT, UPT, UR8, -0xe443238, URZ ;  /* 0xf1bbcdc808167890 */ /* 0x000fc4000fffe0ff */
        /* <DEDUP_REMOVED lines=10> */
[----:B------:R-:W-:Y:S01]  /*02f0*/  IMAD.MOV.U32 R128, RZ, RZ, RZ ;  /* 0x000000ffff807224 */ /* 0x000fe200078e00ff */
[----:B------:R-:W-:Y:S01]  /*0300*/  CS2R R2, SRZ ;  /* 0x0000000000027805 */ /* 0x000fe2000001ff00 */
        /* <DEDUP_REMOVED lines=20> */
.L_x_4491:
[----:B------:R-:W0:Y:S08]  /*0450*/  LDC.64 R2, c[0x0][0x3d0] ;  /* 0x0000f400ff027b82 */ /* 0x000e300000000a00 */
[----:B------:R-:W1:Y:S08]  /*0460*/  LDC.64 R6, c[0x0][0x3d8] ;  /* 0x0000f600ff067b82 */ /* 0x000e700000000a00 */
[----:B------:R-:W2:Y:S01]  /*0470*/  LDC.64 R10, c[0x0][0x440] ;  /* 0x00011000ff0a7b82 */ /* 0x000ea20000000a00 */
[----:B------:R-:W-:-:S02]  /*0480*/  HFMA2 R128, -RZ, RZ, 0, 0 ;  /* 0x00000000ff807431 */ /* 0x000fc400000001ff */
[----:B------:R-:W-:Y:S02]  /*0490*/  IMAD.MOV.U32 R0, RZ, RZ, RZ ;  /* 0x000000ffff007224 */ /* 0x000fe400078e00ff */
        /* <DEDUP_REMOVED lines=16> */
[----:B0-----:R-:W-:Y:S01]  /*05a0*/  CS2R R10, SRZ ;  /* 0x00000000000a7805 */ /* 0x001fe2000001ff00 */
[----:B------:R-:W-:Y:S06]  /*05b0*/  BRA `(.L_x_4492) ;  /* 0x0000000000d47947 */ /* 0x000fec0003800000 */
.L_x_4490:
        /* <DEDUP_REMOVED lines=14> */
[----:B------:R-:W5:Y:S04]  /*06a0*/  LDG.E.128 R76, desc[UR10][R6.64] ;  /* 0x0000000a064c7981 */ /* 0x000f68000c1e1d00 */
[----:B------:R-:W5:Y:S04]  /*06b0*/  LDG.E.128 R84, desc[UR10][R4.64+0x800] ;  /* 0x0008000a04547981 */ /* 0x000f68000c1e1d00 */
[----:B------:R-:W5:Y:S04]  /*06c0*/  LDG.E.128 R72, desc[UR10][R6.64+0x800] ;  /* 0x0008000a06487981 */ /* 0x000f68000c1e1d00 */
[----:B------:R-:W5:Y:S01]  /*06d0*/  LDG.E.128 R80, desc[UR10][R4.64+0x1000] ;  /* 0x0010000a04507981 */ /* 0x000f62000c1e1d00 */
[----:B0-----:R-:W-:-:S03]  /*06e0*/  @P0 IMAD.WIDE.U32 R8, R134, 0x10, R8 ;  /* 0x0000001086080825 */ /* 0x001fc600078e0008 */
[----:B------:R-:W5:Y:S04]  /*06f0*/  LDG.E.128 R68, desc[UR10][R6.64+0x1000] ;  /* 0x0010000a06447981 */ /* 0x000f68000c1e1d00 */
[----:B------:R-:W5:Y:S04]  /*0700*/  @P0 LDG.E.128 R56, desc[UR10][R8.64] ;  /* 0x0000000a08380981 */ /* 0x000f68000c1e1d00 */
[----:B------:R-:W5:Y:S04]  /*0710*/  @P0 LDG.E.128 R60, desc[UR10][R8.64+0x800] ;  /* 0x0008000a083c0981 */ /* 0x000f68000c1e1d00 */
[----:B------:R0:W5:Y:S01]  /*0720*/  @P0 LDG.E.128 R64, desc[UR10][R8.64+0x1000] ;  /* 0x0010000a08400981 */ /* 0x000162000c1e1d00 */
[----:B----4-:R-:W-:Y:S01]  /*0730*/  @P0 IMAD.MOV.U32 R11, RZ, RZ, R16 ;  /* 0x000000ffff0b0224 */ /* 0x010fe200078e0010 */
[----:B------:R-:W-:Y:S01]  /*0740*/  @P0 MOV R10, R17 ;  /* 0x00000011000a0202 */ /* 0x000fe20000000f00 */
[----:B0-----:R-:W-:Y:S01]  /*0750*/  @P0 IMAD.MOV.U32 R9, RZ, RZ, R18 ;  /* 0x000000ffff090224 */ /* 0x001fe200078e0012 */
[----:B------:R-:W-:Y:S01]  /*0760*/  @!P0 MOV R11, R16 ;  /* 0x00000010000b8202 */ /* 0x000fe20000000f00 */
[----:B------:R-:W-:Y:S01]  /*0770*/  @P0 IMAD.MOV.U32 R8, RZ, RZ, R19 ;  /* 0x000000ffff080224 */ /* 0x000fe200078e0013 */
[----:B--2---:R-:W-:Y:S01]  /*0780*/  @P0 MOV R5, R22 ;  /* 0x0000001600050202 */ /* 0x004fe20000000f00 */
[----:B------:R-:W-:Y:S01]  /*0790*/  @P0 IMAD.MOV.U32 R7, RZ, RZ, R20 ;  /* 0x000000ffff070224 */ /* 0x000fe200078e0014 */
[----:B------:R-:W-:Y:S01]  /*07a0*/  @!P0 MOV R8, R19 ;  /* 0x0000001300088202 */ /* 0x000fe20000000f00 */
[----:B------:R-:W-:Y:S01]  /*07b0*/  @P0 IMAD.MOV.U32 R6, RZ, RZ, R21 ;  /* 0x000000ffff060224 */ /* 0x000fe200078e0015 */
[----:B------:R-:W-:Y:S01]  /*07c0*/  @P0 MOV R3, R24 ;  /* 0x0000001800030202 */ /* 0x000fe20000000f00 */
[----:B------:R-:W-:Y:S01]  /*07d0*/  @P0 IMAD.MOV.U32 R4, RZ, RZ, R23 ;  /* 0x000000ffff040224 */ /* 0x000fe200078e0017 */
[----:B------:R-:W-:Y:S01]  /*07e0*/  @P0 MOV R128, R27 ;  /* 0x0000001b00800202 */ /* 0x000fe20000000f00 */
[----:B------:R-:W-:Y:S01]  /*07f0*/  @P0 IMAD.MOV.U32 R2, RZ, RZ, R25 ;  /* 0x000000ffff020224 */ /* 0x000fe200078e0019 */
[----:B------:R-:W-:Y:S01]  /*0800*/  @!P0 MOV R6, R21 ;  /* 0x0000001500068202 */ /* 0x000fe20000000f00 */
[----:B------:R-:W-:Y:S01]  /*0810*/  @P0 IMAD.MOV.U32 R0, RZ, RZ, R26 ;  /* 0x000000ffff000224 */ /* 0x000fe200078e001a */
[----:B------:R-:W-:Y:S01]  /*0820*/  @!P0 MOV R0, R26 ;  /* 0x0000001a00008202 */ /* 0x000fe20000000f00 */
[----:B------:R-:W-:-:S02]  /*0830*/  @!P0 IMAD.MOV.U32 R10, RZ, RZ, R17 ;  /* 0x000000ffff0a8224 */ /* 0x000fc400078e0011 */
[----:B------:R-:W-:Y:S02]  /*0840*/  @!P0 IMAD.MOV.U32 R9, RZ, RZ, R18 ;  /* 0x000000ffff098224 */ /* 0x000fe400078e0012 */
[----:B------:R-:W-:Y:S02]  /*0850*/  @!P0 IMAD.MOV.U32 R7, RZ, RZ, R20 ;  /* 0x000000ffff078224 */ /* 0x000fe400078e0014 */
[----:B------:R-:W-:Y:S02]  /*0860*/  @!P0 IMAD.MOV.U32 R5, RZ, RZ, R22 ;  /* 0x000000ffff058224 */ /* 0x000fe400078e0016 */
[----:B------:R-:W-:Y:S02]  /*0870*/  @!P0 IMAD.MOV.U32 R4, RZ, RZ, R23 ;  /* 0x000000ffff048224 */ /* 0x000fe400078e0017 */
[----:B------:R-:W-:Y:S02]  /*0880*/  @!P0 IMAD.MOV.U32 R3, RZ, RZ, R24 ;  /* 0x000000ffff038224 */ /* 0x000fe400078e0018 */
[----:B------:R-:W-:-:S02]  /*0890*/  @!P0 IMAD.MOV.U32 R2, RZ, RZ, R25 ;  /* 0x000000ffff028224 */ /* 0x000fc400078e0019 */
[----:B------:R-:W-:Y:S01]  /*08a0*/  @!P0 IMAD.MOV.U32 R128, RZ, RZ, R27 ;  /* 0x000000ffff808224 */ /* 0x000fe200078e001b */
[----:B------:R-:W-:Y:S02]  /*08b0*/  @!P0 CS2R R58, SRZ ;  /* 0x00000000003a8805 */ /* 0x000fe4000001ff00 */
[----:B------:R-:W-:Y:S02]  /*08c0*/  @!P0 CS2R R56, SRZ ;  /* 0x0000000000388805 */ /* 0x000fe4000001ff00 */
[----:B------:R-:W-:Y:S02]  /*08d0*/  @!P0 CS2R R62, SRZ ;  /* 0x00000000003e8805 */ /* 0x000fe4000001ff00 */
[----:B------:R-:W-:Y:S02]  /*08e0*/  @!P0 CS2R R60, SRZ ;  /* 0x00000000003c8805 */ /* 0x000fe4000001ff00 */
[----:B------:R-:W-:Y:S02]  /*08f0*/  @!P0 CS2R R66, SRZ ;  /* 0x0000000000428805 */ /* 0x000fe4000001ff00 */
[----:B------:R-:W-:-:S07]  /*0900*/  @!P0 CS2R R64, SRZ ;  /* 0x0000000000408805 */ /* 0x000fce000001ff00 */
.L_x_4492:
[----:B------:R-:W0:Y:S02]  /*0910*/  LDCU UR4, c[0x0][0x384] ;  /* 0x00007080ff0477ac */ /* 0x000e240008000800 */
[----:B0-----:R-:W-:-:S06]  /*0920*/  UISETP.GE.AND UP0, UPT, UR18, UR4, UPT ;  /* 0x000000041200728c */ /* 0x001fcc000bf06270 */
[----:B------:R-:W-:-:S13]  /*0930*/  PLOP3.LUT P0, PT, PT, PT, UP0, 0x80, 0x8 ;  /* 0x000000000008781c */ /* 0x000fda0003f0f008 */
[----:B------:R-:W-:Y:S05]  /*0940*/  @P0 EXIT ;  /* 0x000000000000094d */ /* 0x000fea0003800000 */
[----:B------:R-:W-:Y:S01]  /*0950*/  IMAD.HI.U32 R12, R131, -0x326172a9, RZ ;  /* 0xcd9e8d57830c7827 */ /* 0x000fe200078e00ff */
[----:B------:R-:W-:Y:S01]  /*0960*/  UIADD3 UR4, UPT, UPT, UR8, 0x78dde6e4, URZ ;  /* 0x78dde6e408047890 */ /* 0x000fe2000fffe0ff */
[----:B------:R-:W-:Y:S01]  /*0970*/  LOP3.LUT R133, R14, 0x3, RZ, 0xc0, !PT ;  /* 0x000000030e857812 */ /* 0x000fe200078ec0ff */
[----:B------:R-:W-:Y:S01]  /*0980*/  UIADD3 UR5, UPT, UPT, UR8, 0x1715609d, URZ ;  /* 0x1715609d08057890 */ /* 0x000fe2000fffe0ff */
[----:B------:R-:W-:Y:S01]  /*0990*/  IMAD.HI.U32 R13, R130, -0x2daee0ad, RZ ;  /* 0xd2511f53820d7827 */ /* 0x000fe200078e00ff */
[----:B------:R-:W-:Y:S01]  /*09a0*/  LOP3.LUT R12, R129, UR8, R12, 0x96, !PT ;  /* 0x00000008810c7c12 */ /* 0x000fe2000f8e960c */
[----:B------:R-:W-:Y:S01]  /*09b0*/  UPLOP3.LUT UP1, UPT, UPT, UPT, UPT, 0x40, 0x4 ;  /* 0x000000000004789c */ /* 0x000fe20003f2e870 */
[----:B------:R-:W-:Y:S01]  /*09c0*/  PRMT R14, R4, 0x7632, R14 ;  /* 0x00007632040e7816 */ /* 0x000fe2000000000e */
[----:B------:R-:W-:Y:S01]  /*09d0*/  IMAD R18, R130, -0x2daee0ad, RZ ;  /* 0xd2511f5382127824 */ /* 0x000fe200078e02ff */
[----:B------:R-:W-:Y:S01]  /*09e0*/  LOP3.LUT R13, R13, UR9, RZ, 0x3c, !PT ;  /* 0x000000090d0d7c12 */ /* 0x000fe2000f8e3cff */
[----:B------:R-:W-:Y:S01]  /*09f0*/  IMAD.HI.U32 R17, R12, -0x2daee0ad, RZ ;  /* 0xd2511f530c117827 */ /* 0x000fe200078e00ff */
[----:B-----5:R-:W-:-:S02]  /*0a00*/  PRMT R21, R73, 0x7632, R21 ;  /* 0x0000763249157816 */ /* 0x020fc40000000015 */
        /* <DEDUP_REMOVED lines=9> */
[----:B------:R-:W-:Y:S01]  /*0aa0*/  UIADD3 UR6, UPT, UPT, UR9, -0x56f99767, URZ ;  /* 0xa906689909067890 */ /* 0x000fe2000fffe0ff */
        /* <DEDUP_REMOVED lines=9> */
[----:B------:R-:W0:Y:S01]  /*0b40*/  LDCU.64 UR12, c[0x0][0x398] ;  /* 0x00007300ff0c77ac */ /* 0x000e220008000a00 */
        /* <DEDUP_REMOVED lines=16> */
[----:B0-----:R-:W-:Y:S01]  /*0c50*/  UISETP.NE.U32.AND UP0, UPT, UR12, URZ, UPT ;  /* 0x000000ff0c00728c */ /* 0x001fe2000bf05070 */
[----:B------:R-:W-:Y:S01]  /*0c60*/  PRMT R106, R9, 0x7632, R106 ;  /* 0x00007632096a7816 */ /* 0x000fe2000000006a */
[----:B------:R-:W-:Y:S01]  /*0c70*/  IMAD R18, R15, -0x326172a9, RZ ;  /* 0xcd9e8d570f127824 */ /* 0x000fe200078e02ff */
[----:B------:R-:W-:Y:S01]  /*0c80*/  LOP3.LUT R16, R19, UR16, R16, 0x96, !PT ;  /* 0x0000001013107c12 */ /* 0x000fe2000f8e9610 */
[----:B------:R-:W-:Y:S01]  /*0c90*/  IMAD R20, R13, -0x2daee0ad, RZ ;  /* 0xd2511f530d147824 */ /* 0x000fe200078e02ff */
[----:B------:R-:W-:Y:S01]  /*0ca0*/  PRMT R107, R90, 0x7632, R107 ;  /* 0x000076325a6b7816 */ /* 0x000fe2000000006b */
[----:B------:R-:W-:Y:S01]  /*0cb0*/  IMAD.HI.U32 R15, R12, -0x2daee0ad, RZ ;  /* 0xd2511f530c0f7827 */ /* 0x000fe200078e00ff */
[----:B------:R-:W-:Y:S01]  /*0cc0*/  PRMT R108, R57, 0x7632, R108 ;  /* 0x00007632396c7816 */ /* 0x000fe2000000006c */
[----:B------:R-:W-:Y:S01]  /*0cd0*/  UISETP.NE.AND.EX UP0, UPT, UR13, URZ, UPT, UP0 ;  /* 0x000000ff0d00728c */ /* 0x000fe2000bf05300 */
[----:B------:R-:W-:Y:S01]  /*0ce0*/  PRMT R109, R77, 0x7632, R109 ;  /* 0x000076324d6d7816 */ /* 0x000fe2000000006d */
[----:B------:R-:W-:Y:S01]  /*0cf0*/  IMAD.HI.U32 R13, R16, -0x326172a9, RZ ;  /* 0xcd9e8d57100d7827 */ /* 0x000fe200078e00ff */
[----:B------:R-:W-:Y:S01]  /*0d00*/  LOP3.LUT R15, R20, UR6, R15, 0x96, !PT ;  /* 0x00000006140f7c12 */ /* 0x000fe2000f8e960f */
[----:B------:R-:W0:Y:S01]  /*0d10*/  LDCU UR4, c[0x0][0x404] ;  /* 0x00008080ff0477ac */ /* 0x000e220008000800 */
        /* <DEDUP_REMOVED lines=11> */
[----:B------:R-:W3:Y:S01]  /*0dd0*/  LDCU.64 UR12, c[0x0][0x398] ;  /* 0x00007300ff0c77ac */ /* 0x000ee20008000a00 */
[----:B------:R-:W-:Y:S01]  /*0de0*/  PRMT R114, R11, 0x7632, R114 ;  /* 0x000076320b727816 */ /* 0x000fe20000000072 */
[----:B------:R-:W-:Y:S01]  /*0df0*/  IMAD R18, R15, -0x326172a9, RZ ;  /* 0xcd9e8d570f127824 */ /* 0x000fe200078e02ff */
[----:B------:R-:W-:Y:S01]  /*0e00*/  LOP3.LUT R16, R19, UR19, R16, 0x96, !PT ;  /* 0x0000001313107c12 */ /* 0x000fe2000f8e9610 */
[----:B------:R-:W-:Y:S01]  /*0e10*/  IMAD R20, R13, -0x2daee0ad, RZ ;  /* 0xd2511f530d147824 */ /* 0x000fe200078e02ff */
[----:B------:R-:W-:Y:S01]  /*0e20*/  PRMT R115, R88, 0x7632, R115 ;  /* 0x0000763258737816 */ /* 0x000fe20000000073 */
[----:B------:R-:W-:Y:S01]  /*0e30*/  IMAD.HI.U32 R15, R12, -0x2daee0ad, RZ ;  /* 0xd2511f530c0f7827 */ /* 0x000fe200078e00ff */
[----:B------:R-:W4:Y:S03]  /*0e40*/  LDCU UR19, c[0x0][0x388] ;  /* 0x00007100ff1377ac */ /* 0x000f260008000800 */
        /* <DEDUP_REMOVED lines=9> */
[----:B------:R-:W0:Y:S03]  /*0ee0*/  LDCU.U8 UR20, c[0x0][0x410] ;  /* 0x00008200ff1477ac */ /* 0x000e260008000000 */
[----:B------:R-:W-:Y:S01]  /*0ef0*/  IMAD.HI.U32 R16, R13, -0x2daee0ad, RZ ;  /* 0xd2511f530d107827 */ /* 0x000fe200078e00ff */
[----:B------:R-:W-:Y:S01]  /*0f00*/  LOP3.LUT R132, R17, UR22, R12, 0x96, !PT ;  /* 0x0000001611847c12 */ /* 0x000fe2000f8e960c */
[----:B------:R-:W0:Y:S01]  /*0f10*/  LDCU.64 UR16, c[0x0][0x380] ;  /* 0x00007000ff1077ac */ /* 0x000e220008000a00 */
[----:B------:R-:W-:Y:S01]  /*0f20*/  PRMT R17, R74, 0x7632, R17 ;  /* 0x000076324a117816 */ /* 0x000fe20000000011 */
[----:B------:R-:W-:Y:S01]  /*0f30*/  IMAD R13, R13, -0x2daee0ad, RZ ;  /* 0xd2511f530d0d7824 */ /* 0x000fe200078e02ff */
[----:B------:R-:W-:Y:S01]  /*0f40*/  LOP3.LUT R118, R19, UR23, R16, 0x96, !PT ;  /* 0x0000001713767c12 */ /* 0x000fe2000f8e9610 */
[----:B------:R-:W-:Y:S01]  /*0f50*/  IMAD R16, R15, -0x326172a9, RZ ;  /* 0xcd9e8d570f107824 */ /* 0x000fe200078e02ff */
[----:B------:R-:W-:Y:S01]  /*0f60*/  PRMT R19, R86, 0x7632, R19 ;  /* 0x0000763256137816 */ /* 0x000fe20000000013 */
[----:B------:R-:W-:-:S04]  /*0f70*/  IMAD.HI.U32 R12, R132, -0x2daee0ad, RZ ;  /* 0xd2511f53840c7827 */ /* 0x000fc800078e00ff */
[----:B------:R-:W-:Y:S01]  /*0f80*/  IMAD.HI.U32 R15, R118, -0x326172a9, RZ ;  /* 0xcd9e8d57760f7827 */ /* 0x000fe200078e00ff */
[----:B------:R-:W-:-:S03]  /*0f90*/  LOP3.LUT R12, R13, UR25, R12, 0x96, !PT ;  /* 0x000000190d0c7c12 */ /* 0x000fc6000f8e960c */
[----:B------:R-:W-:Y:S01]  /*0fa0*/  IMAD.MOV.U32 R116, RZ, RZ, RZ ;  /* 0x000000ffff747224 */ /* 0x000fe200078e00ff */
[--C-:B------:R-:W-:Y:S01]  /*0fb0*/  LOP3.LUT R13, R16, UR24, R15.reuse, 0x96, !PT ;  /* 0x00000018100d7c12 */ /* 0x100fe2000f8e960f */
[----:B------:R-:W-:Y:S01]  /*0fc0*/  IMAD R132, R132, -0x2daee0ad, RZ ;  /* 0xd2511f5384847824 */ /* 0x000fe200078e02ff */
[----:B------:R-:W-:Y:S01]  /*0fd0*/  PRMT R15, R87, 0x7632, R15 ;  /* 0x00007632570f7816 */ /* 0x000fe2000000000f */
[----:B------:R-:W-:Y:S01]  /*0fe0*/  IMAD R118, R118, -0x326172a9, RZ ;  /* 0xcd9e8d5776767824 */ /* 0x000fe200078e02ff */
[----:B01234-:R-:W-:-:S07]  /*0ff0*/  PRMT R16, R62, 0x7632, R16 ;  /* 0x000076323e107816 */ /* 0x01ffce0000000010 */
.L_x_4722:
[----:B------:R-:W-:Y:S01]  /*1000*/  ISETP.NE.U32.AND P0, PT, RZ, UR14, PT ;  /* 0x0000000eff007c0c */ /* 0x000fe2000bf05070 */
[----:B------:R-:W-:Y:S01]  /*1010*/  UIMAD UR6, UR18, UR19, URZ ;  /* 0x00000013120672a4 */ /* 0x000fe2000f8e02ff */
[----:B0-----:R-:W0:Y:S01]  /*1020*/  LDC.64 R92, c[0x0][0x390] ;  /* 0x0000e400ff5c7b82 */ /* 0x001e220000000a00 */
[----:B------:R-:W1:Y:S01]  /*1030*/  @UP0 LDCU.64 UR22, c[0x0][0x398] ;  /* 0x00007300ff1607ac */ /* 0x000e620008000a00 */
[----:B------:R-:W-:Y:S01]  /*1040*/  ISETP.NE.AND.EX P0, PT, RZ, UR15, PT, P0 ;  /* 0x0000000fff007c0c */ /* 0x000fe2000bf05300 */
[----:B------:R-:W-:Y:S01]  /*1050*/  IMAD.MOV.U32 R26, RZ, RZ, 0x10 ;  /* 0x00000010ff1a7424 */ /* 0x000fe200078e00ff */
[----:B------:R-:W-:Y:S01]  /*1060*/  PLOP3.LUT P1, PT, PT, PT, UP0, 0x80, 0x8 ;  /* 0x000000000008781c */ /* 0x000fe20003f2f008 */
[----:B------:R-:W-:Y:S01]  /*1070*/  USHF.R.S32.HI UR7, URZ, 0x1f, UR6 ;  /* 0x0000001fff077899 */ /* 0x000fe20008011406 */
[----:B------:R-:W-:-:S03]  /*1080*/  PLOP3.LUT P2, PT, PT, PT, UP0, 0x80, 0x8 ;  /* 0x000000000008781c */ /* 0x000fc60003f4f008 */
[----:B------:R-:W-:-:S06]  /*1090*/  ULEA.HI UR7, UR7, UR6, URZ, 0x3 ;  /* 0x0000000607077291 */ /* 0x000fcc000f8f18ff */
[----:B------:R-:W2:Y:S01]  /*10a0*/  @P0 LDC.64 R24, c[0x0][0x3a0] ;  /* 0x0000e800ff180b82 */ /* 0x000ea20000000a00 */
[----:B------:R-:W-:-:S04]  /*10b0*/  MOV R135, UR7 ;  /* 0x0000000700877c02 */ /* 0x000fc80008000f00 */
[----:B------:R-:W-:-:S05]  /*10c0*/  LEA.HI.SX32 R135, R135, R134, 0x1d ;  /* 0x0000008687877211 */ /* 0x000fca00078feaff */
[----:B-1----:R-:W-:-:S04]  /*10d0*/  @P1 IMAD.WIDE.U32 R26, R135, R26, UR22 ;  /* 0x00000016871a1e25 */ /* 0x002fc8000f8e001a */
[C---:B0-----:R-:W-:Y:S01]  /*10e0*/  IMAD.WIDE.U32 R28, R135.reuse, 0x10, R92 ;  /* 0x00000010871c7825 */ /* 0x041fe200078e005c */
[----:B------:R0:W5:Y:S03]  /*10f0*/  @P2 LDG.E.128 R52, desc[UR10][R26.64] ;  /* 0x0000000a1a342981 */ /* 0x000166000c1e1d00 */
[----:B--2---:R-:W-:-:S05]  /*1100*/  @P0 IMAD.WIDE.U32 R24, R135, 0x20, R24 ;  /* 0x0000002087180825 */ /* 0x004fca00078e0018 */
[----:B------:R0:W5:Y:S04]  /*1110*/  @P0 LDG.E.128 R48, desc[UR10][R24.64] ;  /* 0x0000000a18300981 */ /* 0x000168000c1e1d00 */
[----:B------:R0:W5:Y:S04]  /*1120*/  @P0 LDG.E.128 R44, desc[UR10][R24.64+0x10] ;  /* 0x0000100a182c0981 */ /* 0x000168000c1e1d00 */
[----:B------:R0:W5:Y:S01]  /*1130*/  LDG.E.128 R24, desc[UR10][R28.64] ;  /* 0x0000000a1c187981 */ /* 0x000162000c1e1d00 */
[----:B------:R-:W-:-:S04]  /*1140*/  UISETP.NE.U32.AND UP0, UPT, UR12, URZ, UPT ;  /* 0x000000ff0c00728c */ /* 0x000fc8000bf05070 */
[----:B------:R-:W-:Y:S01]  /*1150*/  UISETP.NE.AND.EX UP0, UPT, UR13, URZ, UPT, UP0 ;  /* 0x000000ff0d00728c */ /* 0x000fe2000bf05300 */
[----:B------:R-:W-:Y:S01]  /*1160*/  IMAD.MOV.U32 R134, RZ, RZ, 0x2f800000 ;  /* 0x2f800000ff867424 */ /* 0x000fe200078e00ff */
[----:B------:R-:W-:Y:S02]  /*1170*/  UIADD3 UR6, UPT, UPT, UR9, 0x646e171e, URZ ;  /* 0x646e171e09067890 */ /* 0x000fe4000fffe0ff */
[----:B------:R-:W-:Y:S02]  /*1180*/  UIADD3 UR7, UPT, UPT, UR8, 0x5384540f, URZ ;  /* 0x5384540f08077890 */ /* 0x000fe4000fffe0ff */
[----:B------:R-:W-:Y:S02]  /*1190*/  UIADD3 UR22, UPT, UPT, UR9, -0x126145ec, URZ ;  /* 0xed9eba1409167890 */ /* 0x000fe4000fffe0ff */
[----:B------:R-:W-:Y:S02]  /*11a0*/  UIADD3 UR23, UPT, UPT, UR8, -0x700cb87f, URZ ;  /* 0x8ff3478108177890 */ /* 0x000fe4000fffe0ff */
[----:B------:R-:W-:-:S02]  /*11b0*/  UIADD3 UR24, UPT, UPT, UR8, -0x61c88647, URZ ;  /* 0x9e3779b908187890 */ /* 0x000fc4000fffe0ff */
[----:B------:R-:W-:Y:S02]  /*11c0*/  UIADD3 UR25, UPT, UPT, UR9, -0x695add53, URZ ;  /* 0x96a522ad09197890 */ /* 0x000fe4000fffe0ff */
[----:B------:R-:W-:Y:S02]  /*11d0*/  UIADD3 UR26, UPT, UPT, UR9, 0x76cf5d0a, URZ ;  /* 0x76cf5d0a091a7890 */ /* 0x000fe4000fffe0ff */
[----:B------:R-:W-:Y:S02]  /*11e0*/  UIADD3 UR27, UPT, UPT, UR8, -0x4ab325aa, URZ ;  /* 0xb54cda56081b7890 */ /* 0x000fe4000fffe0ff */
[----:B------:R-:W-:Y:S02]  /*11f0*/  UIADD3 UR28, UPT, UPT, UR8, -0xe443238, URZ ;  /* 0xf1bbcdc8081c7890 */ /* 0x000fe4000fffe0ff */
[----:B------:R-:W-:Y:S02]  /*1200*/  UIADD3 UR29, UPT, UPT, UR9, 0x32370b8f, URZ ;  /* 0x32370b8f091d7890 */ /* 0x000fe4000fffe0ff */
[----:B------:R-:W-:Y:S01]  /*1210*/  UIADD3 UR30, UPT, UPT, UR8, -0x255992d5, URZ ;  /* 0xdaa66d2b081e7890 */ /* 0x000fe2000fffe0ff */
[----:B0-----:R-:W-:Y:S11]  /*1220*/  BRA.U UP0, `(.L_x_4493) ;  /* 0x0000002900607547 */ /* 0x001ff6000b800000 */
        /* <DEDUP_REMOVED lines=15> */
.L_x_4495:
        /* <DEDUP_REMOVED lines=12> */
.L_x_4496:
[----:B------:R-:W-:Y:S01]  /*13e0*/  IMAD.WIDE.U32 R12, R131, -0x326172a9, RZ ;  /* 0xcd9e8d57830c7825 */ /* 0x000fe200078e00ff */
[----:B------:R-:W-:Y:S01]  /*13f0*/  LOP3.LUT R28, R116, UR9, R31, 0x96, !PT ;  /* 0x00000009741c7c12 */ /* 0x000fe2000f8e961f */
[----:B------:R-:W-:Y:S02]  /*1400*/  UIADD3 UR31, UPT, UPT, UR9, -0x4498517b, URZ ;  /* 0xbb67ae85091f7890 */ /* 0x000fe4000fffe0ff */
[----:B------:R-:W-:Y:S01]  /*1410*/  UIADD3 UR32, UPT, UPT, UR9, -0x56f99767, URZ ;  /* 0xa906689909207890 */ /* 0x000fe2000fffe0ff */
        /* <DEDUP_REMOVED lines=19> */
[----:B------:R-:W-:Y:S01]  /*1550*/  UIADD3 UR31, UPT, UPT, UR8, 0x1715609d, URZ ;  /* 0x1715609d081f7890 */ /* 0x000fe2000fffe0ff */
        /* <DEDUP_REMOVED lines=25> */
.L_x_4494:
[----:B------:R-:W-:Y:S01]  /*16f0*/  ISETP.NE.AND P1, PT, R30, 0x1, PT ;  /* 0x000000011e00780c */ /* 0x000fe20003f25270 */
[C---:B-----5:R-:W-:Y:S01]  /*1700*/  IMAD.U32 R35, R24.reuse, 0x10000, RZ ;  /* 0x0001000018237824 */ /* 0x060fe200078e00ff */
[----:B------:R-:W-:Y:S01]  /*1710*/  I2FP.F32.U32 R29, R28 ;  /* 0x0000001c001d7245 */ /* 0x000fe20000201000 */
[----:B------:R-:W-:Y:S01]  /*1720*/  IMAD.MOV.U32 R28, RZ, RZ, 0x2 ;  /* 0x00000002ff1c7424 */ /* 0x000fe200078e00ff */
[----:B------:R-:W-:-:S03]  /*1730*/  PRMT R24, R24, 0x7632, R24 ;  /* 0x0000763218187816 */ /* 0x000fc60000000018 */
[----:B------:R-:W-:-:S05]  /*1740*/  FFMA.FTZ R29, R29, R134, 1.1641532182693481445e-10 ;  /* 0x2f0000001d1d7423 */ /* 0x000fca0000010086 */
[----:B------:R-:W-:Y:S02]  /*1750*/  FSETP.LE.FTZ.AND P2, PT, R29, UR4, PT ;  /* 0x000000041d007c0b */ /* 0x000fe4000bf53000 */
[----:B------:R-:W-:Y:S02]  /*1760*/  MOV R29, R118 ;  /* 0x00000076001d7202 */ /* 0x000fe40000000f00 */
        /* <DEDUP_REMOVED lines=10> */
.L_x_4498:
        /* <DEDUP_REMOVED lines=12> */
.L_x_4499:
        /* <DEDUP_REMOVED lines=50> */
.L_x_4497:
[----:B------:R-:W-:Y:S01]  /*1bf0*/  ISETP.NE.AND P1, PT, R28, 0x1, PT ;  /* 0x000000011c00780c */ /* 0x000fe20003f25270 */
[----:B------:R-:W-:Y:S01]  /*1c00*/  IMAD.U32 R37, R24, 0x10000, RZ ;  /* 0x0001000018257824 */ /* 0x000fe200078e00ff */
[----:B------:R-:W-:Y:S01]  /*1c10*/  I2FP.F32.U32 R29, R29 ;  /* 0x0000001d001d7245 */ /* 0x000fe20000201000 */
[----:B------:R-:W-:Y:S01]  /*1c20*/  IMAD.MOV.U32 R30, RZ, RZ, 0x2 ;  /* 0x00000002ff1e7424 */ /* 0x000fe200078e00ff */
[----:B------:R-:W-:-:S03]  /*1c30*/  MOV R24, R118 ;  /* 0x0000007600187202 */ /* 0x000fc60000000f00 */
[----:B------:R-:W-:-:S05]  /*1c40*/  FFMA.FTZ R29, R29, R134, 1.1641532182693481445e-10 ;  /* 0x2f0000001d1d7423 */ /* 0x000fca0000010086 */
[----:B------:R-:W-:-:S04]  /*1c50*/  FSETP.LE.FTZ.AND P2, PT, R29, UR4, PT ;  /* 0x000000041d007c0b */ /* 0x000fc8000bf53000 */
        /* <DEDUP_REMOVED lines=10> */
.L_x_4501:
        /* <DEDUP_REMOVED lines=12> */
.L_x_4502:
[----:B------:R-:W-:Y:S01]  /*1dc0*/  IMAD.WIDE.U32 R12, R131, -0x326172a9, RZ ;  /* 0xcd9e8d57830c7825 */ /* 0x000fe200078e00ff */
[----:B------:R-:W-:Y:S01]  /*1dd0*/  LOP3.LUT R28, R116, UR9, R39, 0x96, !PT ;  /* 0x00000009741c7c12 */ /* 0x000fe2000f8e9627 */
[----:B------:R-:W-:Y:S02]  /*1de0*/  UIADD3 UR31, UPT, UPT, UR9, -0x4498517b, URZ ;  /* 0xbb67ae85091f7890 */ /* 0x000fe4000fffe0ff */
[----:B------:R-:W-:Y:S01]  /*1df0*/  UIADD3 UR32, UPT, UPT, UR9, -0x56f99767, URZ ;  /* 0xa906689909207890 */ /* 0x000fe2000fffe0ff */
[----:B------:R-:W-:Y:S01]  /*1e00*/  LOP3.LUT R30, R129, UR8, R13, 0x96, !PT ;  /* 0x00000008811e7c12 */ /* 0x000fe2000f8e960d */
[----:B------:R-:W-:-:S04]  /*1e10*/  IMAD.WIDE.U32 R28, R28, -0x326172a9, RZ ;  /* 0xcd9e8d571c1c7825 */ /* 0x000fc800078e00ff */
[----:B------:R-:W-:Y:S01]  /*1e20*/  IMAD.WIDE.U32 R30, R30, -0x2daee0ad, RZ ;  /* 0xd2511f531e1e7825 */ /* 0x000fe200078e00ff */
[----:B------:R-:W-:-:S03]  /*1e30*/  LOP3.LUT R39, R12, UR24, R29, 0x96, !PT ;  /* 0x000000180c277c12 */ /* 0x000fc6000f8e961d */
[----:B------:R-:W-:Y:S01]  /*1e40*/  IMAD.MOV.U32 R24, RZ, RZ, R140 ;  /* 0x000000ffff187224 */ /* 0x000fe200078e008c */
        /* <DEDUP_REMOVED lines=40> */
[----:B------:R-:W-:-:S07]  /*20d0*/  LOP3.LUT R12, R12, UR25, R29, 0x96, !PT ;  /* 0x000000190c0c7c12 */ /* 0x000fce000f8e961d */
.L_x_4500:
[----:B------:R-:W-:Y:S01]  /*20e0*/  ISETP.NE.AND P1, PT, R30, 0x1, PT ;  /* 0x000000011e00780c */ /* 0x000fe20003f25270 */
[C---:B------:R-:W-:Y:S01]  /*20f0*/  IMAD.U32 R36, R25.reuse, 0x10000, RZ ;  /* 0x0001000019247824 */ /* 0x040fe200078e00ff */
[----:B------:R-:W-:Y:S01]  /*2100*/  I2FP.F32.U32 R29, R24 ;  /* 0x00000018001d7245 */ /* 0x000fe20000201000 */
[----:B------:R-:W-:Y:S01]  /*2110*/  IMAD.MOV.U32 R24, RZ, RZ, 0x2 ;  /* 0x00000002ff187424 */ /* 0x000fe200078e00ff */
[----:B------:R-:W-:Y:S02]  /*2120*/  PRMT R38, R25, 0x7632, R38 ;  /* 0x0000763219267816 */ /* 0x000fe40000000026 */
[----:B------:R-:W-:Y:S01]  /*2130*/  MOV R25, R118 ;  /* 0x0000007600197202 */ /* 0x000fe20000000f00 */
        /* <DEDUP_REMOVED lines=12> */
.L_x_4504:
        /* <DEDUP_REMOVED lines=12> */
.L_x_4505:
        /* <DEDUP_REMOVED lines=50> */
.L_x_4503:
[----:B------:R-:W-:Y:S01]  /*25e0*/  ISETP.NE.AND P2, PT, R24, 0x1, PT ;  /* 0x000000011800780c */ /* 0x000fe20003f45270 */
[----:B------:R-:W-:Y:S01]  /*25f0*/  IMAD.U32 R38, R38, 0x10000, RZ ;  /* 0x0001000026267824 */ /* 0x000fe200078e00ff */
[----:B------:R-:W-:Y:S01]  /*2600*/  I2FP.F32.U32 R25, R25 ;  /* 0x0000001900197245 */ /* 0x000fe20000201000 */
[----:B------:R-:W-:-:S04]  /*2610*/  IMAD.MOV.U32 R28, RZ, RZ, 0x2 ;  /* 0x00000002ff1c7424 */ /* 0x000fc800078e00ff */
[----:B------:R-:W-:-:S05]  /*2620*/  FFMA.FTZ R25, R25, R134, 1.1641532182693481445e-10 ;  /* 0x2f00000019197423 */ /* 0x000fca0000010086 */
[----:B------:R-:W-:Y:S02]  /*2630*/  FSETP.LE.FTZ.AND P1, PT, R25, UR4, PT ;  /* 0x0000000419007c0b */ /* 0x000fe4000bf33000 */
[----:B------:R-:W-:Y:S01]  /*2640*/  MOV R25, R118 ;  /* 0x0000007600197202 */ /* 0x000fe20000000f00 */
        /* <DEDUP_REMOVED lines=9> */
.L_x_4507:
        /* <DEDUP_REMOVED lines=12> */
.L_x_4508:
        /* <DEDUP_REMOVED lines=50> */
.L_x_4506:
[----:B------:R-:W-:Y:S01]  /*2ac0*/  ISETP.NE.AND P3, PT, R28, 0x1, PT ;  /* 0x000000011c00780c */ /* 0x000fe20003f65270 */
[C---:B------:R-:W-:Y:S01]  /*2ad0*/  IMAD.U32 R39, R26.reuse, 0x10000, RZ ;  /* 0x000100001a277824 */ /* 0x040fe200078e00ff */
[----:B------:R-:W-:Y:S01]  /*2ae0*/  I2FP.F32.U32 R25, R25 ;  /* 0x0000001900197245 */ /* 0x000fe20000201000 */
[----:B------:R-:W-:Y:S01]  /*2af0*/  IMAD.MOV.U32 R24, RZ, RZ, 0x2 ;  /* 0x00000002ff187424 */ /* 0x000fe200078e00ff */
[----:B------:R-:W-:-:S03]  /*2b00*/  PRMT R26, R26, 0x7632, R26 ;  /* 0x000076321a1a7816 */ /* 0x000fc6000000001a */
        /* <DEDUP_REMOVED lines=12> */
.L_x_4510:
        /* <DEDUP_REMOVED lines=12> */
.L_x_4511:
        /* <DEDUP_REMOVED lines=50> */
.L_x_4509:
        /* <DEDUP_REMOVED lines=16> */
.L_x_4513:
        /* <DEDUP_REMOVED lines=12> */
.L_x_4514:
        /* <DEDUP_REMOVED lines=50> */
.L_x_4512:
[----:B------:R-:W-:Y:S01]  /*3490*/  ISETP.NE.AND P5, PT, R29, 0x1, PT ;  /* 0x000000011d00780c */ /* 0x000fe20003fa5270 */
[C---:B------:R-:W-:Y:S01]  /*34a0*/  IMAD.U32 R40, R27.reuse, 0x10000, RZ ;  /* 0x000100001b287824 */ /* 0x040fe200078e00ff */
[----:B------:R-:W-:Y:S01]  /*34b0*/  I2FP.F32.U32 R25, R25 ;  /* 0x0000001900197245 */ /* 0x000fe20000201000 */
[----:B------:R-:W-:Y:S01]  /*34c0*/  IMAD.MOV.U32 R132, RZ, RZ, 0x2 ;  /* 0x00000002ff847424 */ /* 0x000fe200078e00ff */
[----:B------:R-:W-:Y:S02]  /*34d0*/  PRMT R27, R27, 0x7632, R27 ;  /* 0x000076321b1b7816 */ /* 0x000fe4000000001b */
[----:B------:R-:W-:Y:S01]  /*34e0*/  MOV R28, R118 ;  /* 0x00000076001c7202 */ /* 0x000fe20000000f00 */
[----:B------:R-:W-:-:S05]  /*34f0*/  FFMA.FTZ R25, R25, R134, 1.1641532182693481445e-10 ;  /* 0x2f00000019197423 */ /* 0x000fca0000010086 */
[----:B------:R-:W-:Y:S01]  /*3500*/  FSETP.LE.FTZ.AND P4, PT, R25, UR4, PT ;  /* 0x0000000419007c0b */ /* 0x000fe2000bf93000 */
        /* <DEDUP_REMOVED lines=9> */
.L_x_4516:
        /* <DEDUP_REMOVED lines=12> */
.L_x_4517:
        /* <DEDUP_REMOVED lines=49> */
[----:B------:R-:W-:-:S07]  /*3970*/  IMAD.MOV.U32 R140, RZ, RZ, R24 ;  /* 0x000000ffff8c7224 */ /* 0x000fce00078e0018 */
.L_x_4515:
[----:B------:R-:W-:Y:S01]  /*3980*/  FMUL.FTZ R40, R40, UR5 ;  /* 0x0000000528287c20 */ /* 0x000fe20008410000 */
[----:B------:R-:W-:Y:S01]  /*3990*/  FMUL.FTZ R39, R39, UR5 ;  /* 0x0000000527277c20 */ /* 0x000fe20008410000 */
[----:B------:R-:W-:Y:S01]  /*39a0*/  FMUL.FTZ R38, R38, UR5 ;  /* 0x0000000526267c20 */ /* 0x000fe20008410000 */
[----:B------:R-:W-:Y:S01]  /*39b0*/  P2R R24, PR, RZ, 0x1 ;  /* 0x00000001ff187803 */ /* 0x000fe20000000000 */
[----:B------:R-:W-:Y:S01]  /*39c0*/  FMUL.FTZ R36, R36, UR5 ;  /* 0x0000000524247c20 */ /* 0x000fe20008410000 */
[----:B------:R-:W-:Y:S01]  /*39d0*/  I2FP.F32.U32 R25, R28 ;  /* 0x0000001c00197245 */ /* 0x000fe20000201000 */
[----:B------:R-:W-:Y:S01]  /*39e0*/  FMUL.FTZ R35, R35, UR5 ;  /* 0x0000000523237c20 */ /* 0x000fe20008410000 */
[----:B------:R-:W-:Y:S01]  /*39f0*/  ISETP.NE.AND P0, PT, R34, RZ, PT ;  /* 0x000000ff2200720c */ /* 0x000fe20003f05270 */
[----:B------:R-:W-:Y:S01]  /*3a00*/  IMAD.U32 R27, R27, 0x10000, RZ ;  /* 0x000100001b1b7824 */ /* 0x000fe200078e00ff */
[----:B------:R-:W-:Y:S01]  /*3a10*/  FSEL R42, R40, RZ, P4 ;  /* 0x000000ff282a7208 */ /* 0x000fe20002000000 */
[----:B------:R-:W-:Y:S01]  /*3a20*/  FFMA.FTZ R25, R25, R134, 1.1641532182693481445e-10 ;  /* 0x2f00000019197423 */ /* 0x000fe20000010086 */
[----:B------:R-:W-:Y:S01]  /*3a30*/  FSEL R40, R39, RZ, P2 ;  /* 0x000000ff27287208 */ /* 0x000fe20001000000 */
[----:B------:R-:W-:Y:S01]  /*3a40*/  FMUL.FTZ R26, R26, UR5 ;  /* 0x000000051a1a7c20 */ /* 0x000fe20008410000 */
[----:B------:R-:W-:Y:S01]  /*3a50*/  FSEL R39, R38, RZ, P1 ;  /* 0x000000ff26277208 */ /* 0x000fe20000800000 */
[----:B------:R-:W-:Y:S01]  /*3a60*/  FMUL.FTZ R37, R37, UR5 ;  /* 0x0000000525257c20 */ /* 0x000fe20008410000 */
[----:B------:R-:W-:Y:S01]  /*3a70*/  ISETP.NE.AND P5, PT, R33, RZ, PT ;  /* 0x000000ff2100720c */ /* 0x000fe20003fa5270 */
[----:B------:R-:W-:Y:S01]  /*3a80*/  FMUL.FTZ R27, R27, UR5 ;  /* 0x000000051b1b7c20 */ /* 0x000fe20008410000 */
[----:B------:R-:W-:-:S02]  /*3a90*/  FSEL R38, R36, RZ, P0 ;  /* 0x000000ff24267208 */ /* 0x000fc40000000000 */
[----:B------:R-:W-:Y:S02]  /*3aa0*/  ISETP.NE.AND P0, PT, R24, RZ, PT ;  /* 0x000000ff1800720c */ /* 0x000fe40003f05270 */
[----:B------:R-:W-:Y:S02]  /*3ab0*/  FSEL R36, R35, RZ, P5 ;  /* 0x000000ff23247208 */ /* 0x000fe40002800000 */
[----:B------:R-:W-:Y:S02]  /*3ac0*/  ISETP.NE.AND P6, PT, R32, RZ, PT ;  /* 0x000000ff2000720c */ /* 0x000fe40003fc5270 */
[----:B------:R-:W-:Y:S02]  /*3ad0*/  FSETP.GTU.FTZ.AND P5, PT, R25, UR4, PT ;  /* 0x0000000419007c0b */ /* 0x000fe4000bfbc000 */
[----:B------:R-:W-:Y:S02]  /*3ae0*/  FSEL R41, R26, RZ, P3 ;  /* 0x000000ff1a297208 */ /* 0x000fe40001800000 */
[----:B------:R-:W-:-:S02]  /*3af0*/  FSEL R37, R37, RZ, P6 ;  /* 0x000000ff25257208 */ /* 0x000fc40003000000 */
[----:B------:R-:W-:Y:S01]  /*3b00*/  FSEL R43, R27, RZ, !P5 ;  /* 0x000000ff1b2b7208 */ /* 0x000fe20006800000 */
[----:B------:R-:W-:Y:S01]  /*3b10*/  @P0 FADD.FTZ R36, R48, R36 ;  /* 0x0000002430240221 */ /* 0x000fe20000010000 */
[----:B------:R-:W-:Y:S01]  /*3b20*/  PLOP3.LUT P5, PT, P5, PT, PT, 0x8, 0x80 ;  /* 0x000000000080781c */ /* 0x000fe20002fae170 */
[----:B------:R-:W-:Y:S01]  /*3b30*/  @P0 FADD.FTZ R37, R49, R37 ;  /* 0x0000002531250221 */ /* 0x000fe20000010000 */
[----:B------:R-:W-:Y:S01]  /*3b40*/  @P0 FADD.FTZ R38, R50, R38 ;  /* 0x0000002632260221 */ /* 0x000fe20000010000 */
[----:B------:R-:W-:Y:S01]  /*3b50*/  @P0 FADD.FTZ R39, R51, R39 ;  /* 0x0000002733270221 */ /* 0x000fe20000010000 */
[----:B------:R-:W-:Y:S01]  /*3b60*/  @P0 FADD.FTZ R40, R44, R40 ;  /* 0x000000282c280221 */ /* 0x000fe20000010000 */
[----:B------:R-:W-:Y:S01]  /*3b70*/  @P0 FADD.FTZ R41, R45, R41 ;  /* 0x000000292d290221 */ /* 0x000fe20000010000 */
[----:B------:R-:W-:Y:S01]  /*3b80*/  @P0 FADD.FTZ R42, R46, R42 ;  /* 0x0000002a2e2a0221 */ /* 0x000fe20000010000 */
[----:B------:R-:W-:Y:S01]  /*3b90*/  @P0 FADD.FTZ R43, R47, R43 ;  /* 0x0000002b2f2b0221 */ /* 0x000fe20000010000 */
[----:B------:R-:W-:Y:S06]  /*3ba0*/  BRA `(.L_x_4518) ;  /* 0x0000004800e87947 */ /* 0x000fec0003800000 */
.L_x_4493:
[----:B------:R-:W-:Y:S01]  /*3bb0*/  ISETP.NE.AND P1, PT, R133, 0x1, PT ;  /* 0x000000018500780c */ /* 0x000fe20003f25270 */
[----:B------:R-:W-:Y:S01]  /*3bc0*/  UIADD3 UR31, UPT, UPT, UR9, -0x24c28bd8, URZ ;  /* 0xdb3d7428091f7890 */ /* 0x000fe2000fffe0ff */
[----:B------:R-:W-:Y:S01]  /*3bd0*/  IMAD.MOV.U32 R30, RZ, RZ, 0x2 ;  /* 0x00000002ff1e7424 */ /* 0x000fe200078e00ff */
[----:B------:R-:W-:Y:S01]  /*3be0*/  UIADD3 UR32, UPT, UPT, UR9, 0x1fd5c5a3, URZ ;  /* 0x1fd5c5a309207890 */ /* 0x000fe2000fffe0ff */
[----:B------:R-:W-:Y:S01]  /*3bf0*/  MOV R28, R118 ;  /* 0x00000076001c7202 */ /* 0x000fe20000000f00 */
[----:B------:R-:W-:Y:S01]  /*3c00*/  UIADD3 UR33, UPT, UPT, UR9, -0x4498517b, URZ ;  /* 0xbb67ae8509217890 */ /* 0x000fe2000fffe0ff */
[----:B------:R-:W-:Y:S01]  /*3c10*/  IMAD.MOV.U32 R140, RZ, RZ, R132 ;  /* 0x000000ffff8c7224 */ /* 0x000fe200078e0084 */
[----:B------:R-:W-:Y:S02]  /*3c20*/  UIADD3 UR34, UPT, UPT, UR8, 0x3c6ef372, URZ ;  /* 0x3c6ef37208227890 */ /* 0x000fe4000fffe0ff */
[----:B------:R-:W-:Y:S02]  /*3c30*/  UIADD3 UR35, UPT, UPT, UR9, -0x56f99767, URZ ;  /* 0xa906689909237890 */ /* 0x000fe4000fffe0ff */
[----:B------:R-:W-:-:S02]  /*3c40*/  UIADD3 UR36, UPT, UPT, UR8, 0x78dde6e4, URZ ;  /* 0x78dde6e408247890 */ /* 0x000fc4000fffe0ff */
[----:B------:R-:W-:Y:S01]  /*3c50*/  UIADD3 UR37, UPT, UPT, UR8, 0x1715609d, URZ ;  /* 0x1715609d08257890 */ /* 0x000fe2000fffe0ff */
[----:B------:R-:W-:Y:S11]  /*3c60*/  @!P1 BRA `(.L_x_4519) ;  /* 0x0000000000fc9947 */ /* 0x000ff60003800000 */
        /* <DEDUP_REMOVED lines=10> */
.L_x_4520:
        /* <DEDUP_REMOVED lines=12> */
.L_x_4521:
        /* <DEDUP_REMOVED lines=39> */
[----:B------:R-:W-:Y:S01]  /*4040*/  IMAD.MOV.U32 R30, RZ, RZ, RZ ;  /* 0x000000ffff1e7224 */ /* 0x000fe200078e00ff */
[----:B------:R-:W-:-:S07]  /*4050*/  LOP3.LUT R12, R12, UR25, R141, 0x96, !PT ;  /* 0x000000190c0c7c12 */ /* 0x000fce000f8e968d */
.L_x_4519:
[----:B------:R-:W-:Y:S01]  /*4060*/  ISETP.NE.AND P1, PT, R30, 0x1, PT ;  /* 0x000000011e00780c */ /* 0x000fe20003f25270 */
[C---:B-----5:R-:W-:Y:S01]  /*4070*/  IMAD.U32 R32, R24.reuse, 0x10000, RZ ;  /* 0x0001000018207824 */ /* 0x060fe200078e00ff */
[----:B------:R-:W-:Y:S01]  /*4080*/  I2FP.F32.U32 R29, R28 ;  /* 0x0000001c001d7245 */ /* 0x000fe20000201000 */
[----:B------:R-:W-:Y:S01]  /*4090*/  HFMA2 R31, -RZ, RZ, 0, 1.1920928955078125e-07 ;  /* 0x00000002ff1f7431 */ /* 0x000fe200000001ff */
[----:B------:R-:W-:Y:S01]  /*40a0*/  PRMT R24, R24, 0x7632, R24 ;  /* 0x0000763218187816 */ /* 0x000fe20000000018 */
[----:B------:R-:W-:Y:S02]  /*40b0*/  FMUL.FTZ R32, R32, UR5 ;  /* 0x0000000520207c20 */ /* 0x000fe40008410000 */
[----:B------:R-:W-:-:S05]  /*40c0*/  FFMA.FTZ R29, R29, R134, 1.1641532182693481445e-10 ;  /* 0x2f0000001d1d7423 */ /* 0x000fca0000010086 */
[----:B------:R-:W-:Y:S01]  /*40d0*/  FSETP.LE.FTZ.AND P3, PT, R29, UR4, PT ;  /* 0x000000041d007c0b */ /* 0x000fe2000bf73000 */
        /* <DEDUP_REMOVED lines=11> */
.L_x_4523:
        /* <DEDUP_REMOVED lines=12> */
.L_x_4524:
        /* <DEDUP_REMOVED lines=42> */
.L_x_4522:
[----:B------:R-:W-:Y:S01]  /*44f0*/  I2FP.F32.U32 R29, R29 ;  /* 0x0000001d001d7245 */ /* 0x000fe20000201000 */
[----:B------:R-:W-:Y:S01]  /*4500*/  IMAD.U32 R28, R52, 0x10000, RZ ;  /* 0x00010000341c7824 */ /* 0x000fe200078e00ff */
[----:B------:R-:W-:-:S03]  /*4510*/  ISETP.NE.AND P2, PT, R31, 0x1, PT ;  /* 0x000000011f00780c */ /* 0x000fc60003f45270 */
[----:B------:R-:W-:Y:S01]  /*4520*/  FFMA.FTZ R29, R29, R134, 1.1641532182693481445e-10 ;  /* 0x2f0000001d1d7423 */ /* 0x000fe20000010086 */
[----:B------:R-:W-:-:S04]  /*4530*/  FMUL.FTZ R28, R28, UR5 ;  /* 0x000000051c1c7c20 */ /* 0x000fc80008410000 */
[----:B------:R-:W-:Y:S02]  /*4540*/  FSETP.GTU.FTZ.AND P1, PT, R29, UR4, PT ;  /* 0x000000041d007c0b */ /* 0x000fe4000bf3c000 */
[----:B------:R-:W-:Y:S02]  /*4550*/  FSEL R29, R32, RZ, P3 ;  /* 0x000000ff201d7208 */ /* 0x000fe40001800000 */
[----:B------:R-:W-:Y:S02]  /*4560*/  FSEL R28, R28, RZ, !P1 ;  /* 0x000000ff1c1c7208 */ /* 0x000fe40004800000 */
[----:B------:R-:W-:-:S03]  /*4570*/  SEL R117, RZ, 0x1, P1 ;  /* 0x00000001ff757807 */ /* 0x000fc60000800000 */
[----:B------:R-:W-:Y:S01]  /*4580*/  FADD.FTZ R36, R28, R29 ;  /* 0x0000001d1c247221 */ /* 0x000fe20000010000 */
[----:B------:R-:W-:Y:S01]  /*4590*/  IMAD.MOV.U32 R28, RZ, RZ, 0x2 ;  /* 0x00000002ff1c7424 */ /* 0x000fe200078e00ff */
[----:B------:R-:W-:Y:S02]  /*45a0*/  MOV R29, R118 ;  /* 0x00000076001d7202 */ /* 0x000fe40000000f00 */
[----:B------:R-:W-:Y:S01]  /*45b0*/  @P0 FADD.FTZ R36, R48, R36 ;  /* 0x0000002430240221 */ /* 0x000fe20000010000 */
        /* <DEDUP_REMOVED lines=9> */
.L_x_4526:
        /* <DEDUP_REMOVED lines=12> */
.L_x_4527:
        /* <DEDUP_REMOVED lines=42> */
.L_x_4525:
[----:B------:R-:W-:Y:S01]  /*49b0*/  ISETP.NE.AND P1, PT, R28, 0x1, PT ;  /* 0x000000011c00780c */ /* 0x000fe20003f25270 */
[----:B------:R-:W-:Y:S01]  /*49c0*/  IMAD.MOV.U32 R30, RZ, RZ, 0x2 ;  /* 0x00000002ff1e7424 */ /* 0x000fe200078e00ff */
[----:B------:R-:W-:Y:S02]  /*49d0*/  I2FP.F32.U32 R29, R29 ;  /* 0x0000001d001d7245 */ /* 0x000fe40000201000 */
[----:B------:R-:W-:-:S03]  /*49e0*/  SHF.L.U32 R24, R24, 0x10, RZ ;  /* 0x0000001018187819 */ /* 0x000fc600000006ff */
[----:B------:R-:W-:Y:S02]  /*49f0*/  FFMA.FTZ R29, R29, R134, 1.1641532182693481445e-10 ;  /* 0x2f0000001d1d7423 */ /* 0x000fe40000010086 */
[----:B------:R-:W-:-:S03]  /*4a00*/  FMUL.FTZ R24, R24, UR5 ;  /* 0x0000000518187c20 */ /* 0x000fc60008410000 */
[----:B------:R-:W-:Y:S01]  /*4a10*/  FSETP.LE.FTZ.AND P3, PT, R29, UR4, PT ;  /* 0x000000041d007c0b */ /* 0x000fe2000bf73000 */
[----:B------:R-:W-:-:S03]  /*4a20*/  IMAD.MOV.U32 R29, RZ, RZ, R118 ;  /* 0x000000ffff1d7224 */ /* 0x000fc600078e0076 */
        /* <DEDUP_REMOVED lines=10> */
.L_x_4529:
        /* <DEDUP_REMOVED lines=12> */
.L_x_4530:
        /* <DEDUP_REMOVED lines=42> */
.L_x_4528:
[----:B------:R-:W-:Y:S02]  /*4e30*/  I2FP.F32.U32 R29, R29 ;  /* 0x0000001d001d7245 */ /* 0x000fe40000201000 */
[----:B------:R-:W-:Y:S02]  /*4e40*/  PRMT R28, R52, 0x7632, R28 ;  /* 0x00007632341c7816 */ /* 0x000fe4000000001c */
[----:B------:R-:W-:Y:S01]  /*4e50*/  ISETP.NE.AND P2, PT, R30, 0x1, PT ;  /* 0x000000011e00780c */ /* 0x000fe20003f45270 */
[----:B------:R-:W-:Y:S01]  /*4e60*/  FFMA.FTZ R29, R29, R134, 1.1641532182693481445e-10 ;  /* 0x2f0000001d1d7423 */ /* 0x000fe20000010086 */
[----:B------:R-:W-:Y:S01]  /*4e70*/  FSEL R37, R24, RZ, P3 ;  /* 0x000000ff18257208 */ /* 0x000fe20001800000 */
[----:B------:R-:W-:Y:S02]  /*4e80*/  IMAD.U32 R28, R28, 0x10000, RZ ;  /* 0x000100001c1c7824 */ /* 0x000fe400078e00ff */
[----:B------:R-:W-:Y:S01]  /*4e90*/  IMAD.MOV.U32 R24, RZ, RZ, R118 ;  /* 0x000000ffff187224 */ /* 0x000fe200078e0076 */
[----:B------:R-:W-:Y:S01]  /*4ea0*/  FSETP.GTU.FTZ.AND P1, PT, R29, UR4, PT ;  /* 0x000000041d007c0b */ /* 0x000fe2000bf3c000 */
[----:B------:R-:W-:-:S03]  /*4eb0*/  FMUL.FTZ R28, R28, UR5 ;  /* 0x000000051c1c7c20 */ /* 0x000fc60008410000 */
[----:B------:R-:W-:Y:S02]  /*4ec0*/  SEL R119, RZ, 0x1, P1 ;  /* 0x00000001ff777807 */ /* 0x000fe40000800000 */
[----:B------:R-:W-:-:S05]  /*4ed0*/  FSEL R28, R28, RZ, !P1 ;  /* 0x000000ff1c1c7208 */ /* 0x000fca0004800000 */
[----:B------:R-:W-:Y:S01]  /*4ee0*/  FADD.FTZ R37, R28, R37 ;  /* 0x000000251c257221 */ /* 0x000fe20000010000 */
[----:B------:R-:W-:-:S03]  /*4ef0*/  HFMA2 R28, -RZ, RZ, 0, 1.1920928955078125e-07 ;  /* 0x00000002ff1c7431 */ /* 0x000fc600000001ff */
        /* <DEDUP_REMOVED lines=10> */
.L_x_4532:
        /* <DEDUP_REMOVED lines=12> */
.L_x_4533:
        /* <DEDUP_REMOVED lines=43> */
.L_x_4531:
[----:B------:R-:W-:Y:S01]  /*5310*/  ISETP.NE.AND P1, PT, R28, 0x1, PT ;  /* 0x000000011c00780c */ /* 0x000fe20003f25270 */
[C---:B------:R-:W-:Y:S01]  /*5320*/  IMAD.U32 R38, R25.reuse, 0x10000, RZ ;  /* 0x0001000019267824 */ /* 0x040fe200078e00ff */
[----:B------:R-:W-:Y:S02]  /*5330*/  I2FP.F32.U32 R29, R24 ;  /* 0x00000018001d7245 */ /* 0x000fe40000201000 */
[----:B------:R-:W-:Y:S01]  /*5340*/  PRMT R35, R25, 0x7632, R35 ;  /* 0x0000763219237816 */ /* 0x000fe20000000023 */
[----:B------:R-:W-:Y:S01]  /*5350*/  FMUL.FTZ R38, R38, UR5 ;  /* 0x0000000526267c20 */ /* 0x000fe20008410000 */
[----:B------:R-:W-:Y:S02]  /*5360*/  IMAD.MOV.U32 R25, RZ, RZ, R118 ;  /* 0x000000ffff197224 */ /* 0x000fe400078e0076 */
[----:B------:R-:W-:-:S05]  /*5370*/  FFMA.FTZ R29, R29, R134, 1.1641532182693481445e-10 ;  /* 0x2f0000001d1d7423 */ /* 0x000fca0000010086 */
[----:B------:R-:W-:Y:S02]  /*5380*/  FSETP.LE.FTZ.AND P3, PT, R29, UR4, PT ;  /* 0x000000041d007c0b */ /* 0x000fe4000bf73000 */
[----:B------:R-:W-:Y:S02]  /*5390*/  MOV R29, 0x2 ;  /* 0x00000002001d7802 */ /* 0x000fe40000000f00 */
        /* <DEDUP_REMOVED lines=10> */
.L_x_4535:
        /* <DEDUP_REMOVED lines=12> */
.L_x_4536:
        /* <DEDUP_REMOVED lines=43> */
.L_x_4534:
        /* <DEDUP_REMOVED lines=22> */
.L_x_4538:
        /* <DEDUP_REMOVED lines=12> */
.L_x_4539:
        /* <DEDUP_REMOVED lines=43> */
.L_x_4537:
[----:B------:R-:W-:Y:S01]  /*5c80*/  ISETP.NE.AND P2, PT, R24, 0x1, PT ;  /* 0x000000011800780c */ /* 0x000fe20003f45270 */
[----:B------:R-:W-:Y:S01]  /*5c90*/  IMAD.U32 R35, R35, 0x10000, RZ ;  /* 0x0001000023237824 */ /* 0x000fe200078e00ff */
[----:B------:R-:W-:Y:S02]  /*5ca0*/  I2FP.F32.U32 R25, R25 ;  /* 0x0000001900197245 */ /* 0x000fe40000201000 */
[----:B------:R-:W-:Y:S01]  /*5cb0*/  MOV R28, 0x2 ;  /* 0x00000002001c7802 */ /* 0x000fe20000000f00 */
[----:B------:R-:W-:Y:S02]  /*5cc0*/  FMUL.FTZ R35, R35, UR5 ;  /* 0x0000000523237c20 */ /* 0x000fe40008410000 */
[----:B------:R-:W-:-:S05]  /*5cd0*/  FFMA.FTZ R25, R25, R134, 1.1641532182693481445e-10 ;  /* 0x2f00000019197423 */ /* 0x000fca0000010086 */
[----:B------:R-:W-:Y:S01]  /*5ce0*/  FSETP.LE.FTZ.AND P1, PT, R25, UR4, PT ;  /* 0x0000000419007c0b */ /* 0x000fe2000bf33000 */
[----:B------:R-:W-:Y:S01]  /*5cf0*/  IMAD.MOV.U32 R25, RZ, RZ, R118 ;  /* 0x000000ffff197224 */ /* 0x000fe200078e0076 */
[----:B------:R-:W-:Y:S11]  /*5d00*/  @!P2 BRA `(.L_x_4540) ;  /* 0x0000000000fca947 */ /* 0x000ff60003800000 */
        /* <DEDUP_REMOVED lines=8> */
.L_x_4541:
        /* <DEDUP_REMOVED lines=12> */
.L_x_4542:
        /* <DEDUP_REMOVED lines=43> */
.L_x_4540:
[----:B------:R-:W-:Y:S02]  /*6100*/  I2FP.F32.U32 R25, R25 ;  /* 0x0000001900197245 */ /* 0x000fe40000201000 */
[----:B------:R-:W-:Y:S02]  /*6110*/  PRMT R24, R53, 0x7632, R24 ;  /* 0x0000763235187816 */ /* 0x000fe40000000018 */
[----:B------:R-:W-:Y:S01]  /*6120*/  ISETP.NE.AND P3, PT, R28, 0x1, PT ;  /* 0x000000011c00780c */ /* 0x000fe20003f65270 */
[----:B------:R-:W-:Y:S01]  /*6130*/  FFMA.FTZ R25, R25, R134, 1.1641532182693481445e-10 ;  /* 0x2f00000019197423 */ /* 0x000fe20000010086 */
[----:B------:R-:W-:Y:S01]  /*6140*/  FSEL R35, R35, RZ, P1 ;  /* 0x000000ff23237208 */ /* 0x000fe20000800000 */
[----:B------:R-:W-:-:S03]  /*6150*/  IMAD.U32 R24, R24, 0x10000, RZ ;  /* 0x0001000018187824 */ /* 0x000fc600078e00ff */
[----:B------:R-:W-:Y:S01]  /*6160*/  FSETP.GTU.FTZ.AND P2, PT, R25, UR4, PT ;  /* 0x0000000419007c0b */ /* 0x000fe2000bf5c000 */
[----:B------:R-:W-:Y:S01]  /*6170*/  FMUL.FTZ R24, R24, UR5 ;  /* 0x0000000518187c20 */ /* 0x000fe20008410000 */
[----:B------:R-:W-:Y:S02]  /*6180*/  IMAD.MOV.U32 R25, RZ, RZ, R118 ;  /* 0x000000ffff197224 */ /* 0x000fe400078e0076 */
        /* <DEDUP_REMOVED lines=14> */
.L_x_4544:
        /* <DEDUP_REMOVED lines=12> */
.L_x_4545:
        /* <DEDUP_REMOVED lines=43> */
.L_x_4543:
[----:B------:R-:W-:Y:S01]  /*65e0*/  ISETP.NE.AND P3, PT, R24, 0x1, PT ;  /* 0x000000011800780c */ /* 0x000fe20003f65270 */
[C---:B------:R-:W-:Y:S01]  /*65f0*/  IMAD.U32 R35, R26.reuse, 0x10000, RZ ;  /* 0x000100001a237824 */ /* 0x040fe200078e00ff */
[----:B------:R-:W-:Y:S02]  /*6600*/  I2FP.F32.U32 R25, R25 ;  /* 0x0000001900197245 */ /* 0x000fe40000201000 */
[----:B------:R-:W-:Y:S01]  /*6610*/  PRMT R26, R26, 0x7632, R26 ;  /* 0x000076321a1a7816 */ /* 0x000fe2000000001a */
[----:B------:R-:W-:Y:S01]  /*6620*/  FMUL.FTZ R35, R35, UR5 ;  /* 0x0000000523237c20 */ /* 0x000fe20008410000 */
[----:B------:R-:W-:Y:S01]  /*6630*/  MOV R28, 0x2 ;  /* 0x00000002001c7802 */ /* 0x000fe20000000f00 */
        /* <DEDUP_REMOVED lines=12> */
.L_x_4547:
        /* <DEDUP_REMOVED lines=12> */
.L_x_4548:
        /* <DEDUP_REMOVED lines=43> */
.L_x_4546:
[----:B------:R-:W-:Y:S01]  /*6a70*/  I2FP.F32.U32 R25, R25 ;  /* 0x0000001900197245 */ /* 0x000fe20000201000 */
[----:B------:R-:W-:Y:S01]  /*6a80*/  IMAD.U32 R24, R54, 0x10000, RZ ;  /* 0x0001000036187824 */ /* 0x000fe200078e00ff */
[----:B------:R-:W-:-:S03]  /*6a90*/  FSEL R35, R35, RZ, P2 ;  /* 0x000000ff23237208 */ /* 0x000fc60001000000 */
[----:B------:R-:W-:Y:S01]  /*6aa0*/  FFMA.FTZ R25, R25, R134, 1.1641532182693481445e-10 ;  /* 0x2f00000019197423 */ /* 0x000fe20000010086 */
[----:B------:R-:W-:-:S04]  /*6ab0*/  FMUL.FTZ R24, R24, UR5 ;  /* 0x0000000518187c20 */ /* 0x000fc80008410000 */
[----:B------:R-:W-:Y:S01]  /*6ac0*/  FSETP.GTU.FTZ.AND P3, PT, R25, UR4, PT ;  /* 0x0000000419007c0b */ /* 0x000fe2000bf7c000 */
[----:B------:R-:W-:-:S03]  /*6ad0*/  IMAD.MOV.U32 R25, RZ, RZ, R118 ;  /* 0x000000ffff197224 */ /* 0x000fc600078e0076 */
[----:B------:R-:W-:Y:S02]  /*6ae0*/  FSEL R24, R24, RZ, !P3 ;  /* 0x000000ff18187208 */ /* 0x000fe40005800000 */
[----:B------:R-:W-:Y:S02]  /*6af0*/  SEL R124, RZ, 0x1, P3 ;  /* 0x00000001ff7c7807 */ /* 0x000fe40001800000 */
[----:B------:R-:W-:Y:S01]  /*6b00*/  ISETP.NE.AND P3, PT, R28, 0x1, PT ;  /* 0x000000011c00780c */ /* 0x000fe20003f65270 */
[----:B------:R-:W-:Y:S01]  /*6b10*/  FADD.FTZ R40, R24, R35 ;  /* 0x0000002318287221 */ /* 0x000fe20000010000 */
[----:B------:R-:W-:-:S03]  /*6b20*/  HFMA2 R24, -RZ, RZ, 0, 1.1920928955078125e-07 ;  /* 0x00000002ff187431 */ /* 0x000fc600000001ff */
        /* <DEDUP_REMOVED lines=10> */
.L_x_4550:
        /* <DEDUP_REMOVED lines=12> */
.L_x_4551:
        /* <DEDUP_REMOVED lines=43> */
.L_x_4549:
        /* <DEDUP_REMOVED lines=17> */
.L_x_4553:
        /* <DEDUP_REMOVED lines=12> */
.L_x_4554:
        /* <DEDUP_REMOVED lines=43> */
.L_x_4552:
[----:B------:R-:W-:Y:S02]  /*73c0*/  I2FP.F32.U32 R25, R25 ;  /* 0x0000001900197245 */ /* 0x000fe40000201000 */
[----:B------:R-:W-:Y:S02]  /*73d0*/  PRMT R24, R54, 0x7632, R24 ;  /* 0x0000763236187816 */ /* 0x000fe40000000018 */
[----:B------:R-:W-:Y:S01]  /*73e0*/  FSEL R41, R26, RZ, P3 ;  /* 0x000000ff1a297208 */ /* 0x000fe20001800000 */
[----:B------:R-:W-:Y:S02]  /*73f0*/  FFMA.FTZ R25, R25, R134, 1.1641532182693481445e-10 ;  /* 0x2f00000019197423 */ /* 0x000fe40000010086 */
[----:B------:R-:W-:-:S03]  /*7400*/  IMAD.U32 R24, R24, 0x10000, RZ ;  /* 0x0001000018187824 */ /* 0x000fc600078e00ff */
[----:B------:R-:W-:Y:S01]  /*7410*/  FSETP.GTU.FTZ.AND P4, PT, R25, UR4, PT ;  /* 0x0000000419007c0b */ /* 0x000fe2000bf9c000 */
[----:B------:R-:W-:Y:S01]  /*7420*/  FMUL.FTZ R24, R24, UR5 ;  /* 0x0000000518187c20 */ /* 0x000fe20008410000 */
[----:B------:R-:W-:Y:S02]  /*7430*/  IMAD.MOV.U32 R25, RZ, RZ, R118 ;  /* 0x000000ffff197224 */ /* 0x000fe400078e0076 */
[----:B------:R-:W-:Y:S02]  /*7440*/  SEL R125, RZ, 0x1, P4 ;  /* 0x00000001ff7d7807 */ /* 0x000fe40002000000 */
[----:B------:R-:W-:Y:S02]  /*7450*/  FSEL R24, R24, RZ, !P4 ;  /* 0x000000ff18187208 */ /* 0x000fe40006000000 */
[----:B------:R-:W-:-:S03]  /*7460*/  ISETP.NE.AND P4, PT, R28, 0x1, PT ;  /* 0x000000011c00780c */ /* 0x000fc60003f85270 */
[----:B------:R-:W-:Y:S01]  /*7470*/  FADD.FTZ R41, R24, R41 ;  /* 0x0000002918297221 */ /* 0x000fe20000010000 */
[----:B------:R-:W-:-:S03]  /*7480*/  HFMA2 R24, -RZ, RZ, 0, 1.1920928955078125e-07 ;  /* 0x00000002ff187431 */ /* 0x000fc600000001ff */
        /* <DEDUP_REMOVED lines=10> */
.L_x_4556:
        /* <DEDUP_REMOVED lines=12> */
.L_x_4557:
        /* <DEDUP_REMOVED lines=43> */
.L_x_4555:
[----:B------:R-:W-:Y:S01]  /*78a0*/  ISETP.NE.AND P5, PT, R24, 0x1, PT ;  /* 0x000000011800780c */ /* 0x000fe20003fa5270 */
[C---:B------:R-:W-:Y:S01]  /*78b0*/  IMAD.U32 R31, R27.reuse, 0x10000, RZ ;  /* 0x000100001b1f7824 */ /* 0x040fe200078e00ff */
[----:B------:R-:W-:Y:S01]  /*78c0*/  I2FP.F32.U32 R25, R25 ;  /* 0x0000001900197245 */ /* 0x000fe20000201000 */
[----:B------:R-:W-:Y:S01]  /*78d0*/  IMAD.MOV.U32 R26, RZ, RZ, R118 ;  /* 0x000000ffff1a7224 */ /* 0x000fe200078e0076 */
[----:B------:R-:W-:Y:S01]  /*78e0*/  PRMT R30, R27, 0x7632, R30 ;  /* 0x000076321b1e7816 */ /* 0x000fe2000000001e */
[----:B------:R-:W-:Y:S01]  /*78f0*/  FMUL.FTZ R31, R31, UR5 ;  /* 0x000000051f1f7c20 */ /* 0x000fe20008410000 */
[----:B------:R-:W-:Y:S01]  /*7900*/  MOV R27, 0x2 ;  /* 0x00000002001b7802 */ /* 0x000fe20000000f00 */
[----:B------:R-:W-:-:S05]  /*7910*/  FFMA.FTZ R25, R25, R134, 1.1641532182693481445e-10 ;  /* 0x2f00000019197423 */ /* 0x000fca0000010086 */
[----:B------:R-:W-:Y:S01]  /*7920*/  FSETP.LE.FTZ.AND P4, PT, R25, UR4, PT ;  /* 0x0000000419007c0b */ /* 0x000fe2000bf93000 */
        /* <DEDUP_REMOVED lines=9> */
.L_x_4559:
        /* <DEDUP_REMOVED lines=12> */
.L_x_4560:
        /* <DEDUP_REMOVED lines=43> */
.L_x_4558:
        /* <DEDUP_REMOVED lines=22> */
.L_x_4562:
        /* <DEDUP_REMOVED lines=12> */
.L_x_4563:
        /* <DEDUP_REMOVED lines=43> */
.L_x_4561:
[----:B------:R-:W-:Y:S01]  /*8200*/  ISETP.NE.AND P6, PT, R24, 0x1, PT ;  /* 0x000000011800780c */ /* 0x000fe20003fc5270 */
[----:B------:R-:W-:Y:S01]  /*8210*/  IMAD.U32 R30, R30, 0x10000, RZ ;  /* 0x000100001e1e7824 */ /* 0x000fe200078e00ff */
[----:B------:R-:W-:Y:S01]  /*8220*/  I2FP.F32.U32 R25, R25 ;  /* 0x0000001900197245 */ /* 0x000fe20000201000 */
[----:B------:R-:W-:Y:S01]  /*8230*/  IMAD.MOV.U32 R26, RZ, RZ, R118 ;  /* 0x000000ffff1a7224 */ /* 0x000fe200078e0076 */
[----:B------:R-:W-:Y:S01]  /*8240*/  MOV R132, 0x2 ;  /* 0x0000000200847802 */ /* 0x000fe20000000f00 */
[----:B------:R-:W-:Y:S02]  /*8250*/  FMUL.FTZ R30, R30, UR5 ;  /* 0x000000051e1e7c20 */ /* 0x000fe40008410000 */
        /* <DEDUP_REMOVED lines=11> */
.L_x_4565:
        /* <DEDUP_REMOVED lines=14> */
.L_x_4566:
        /* <DEDUP_REMOVED lines=43> */
.L_x_4564:
[----:B------:R-:W-:Y:S02]  /*86a0*/  I2FP.F32.U32 R25, R26 ;  /* 0x0000001a00197245 */ /* 0x000fe40000201000 */
[----:B------:R-:W-:Y:S02]  /*86b0*/  PRMT R24, R55, 0x7632, R24 ;  /* 0x0000763237187816 */ /* 0x000fe40000000018 */
[----:B------:R-:W-:Y:S01]  /*86c0*/  FSEL R43, R30, RZ, P5 ;  /* 0x000000ff1e2b7208 */ /* 0x000fe20002800000 */
[----:B------:R-:W-:Y:S02]  /*86d0*/  FFMA.FTZ R25, R25, R134, 1.1641532182693481445e-10 ;  /* 0x2f00000019197423 */ /* 0x000fe40000010086 */
[----:B------:R-:W-:-:S03]  /*86e0*/  IMAD.U32 R24, R24, 0x10000, RZ ;  /* 0x0001000018187824 */ /* 0x000fc600078e00ff */
[----:B------:R-:W-:Y:S01]  /*86f0*/  FSETP.GTU.FTZ.AND P6, PT, R25, UR4, PT ;  /* 0x0000000419007c0b */ /* 0x000fe2000bfdc000 */
[----:B------:R-:W-:-:S03]  /*8700*/  FMUL.FTZ R24, R24, UR5 ;  /* 0x0000000518187c20 */ /* 0x000fc60008410000 */
[----:B------:R-:W-:Y:S02]  /*8710*/  SEL R127, RZ, 0x1, P6 ;  /* 0x00000001ff7f7807 */ /* 0x000fe40003000000 */
[----:B------:R-:W-:-:S05]  /*8720*/  FSEL R24, R24, RZ, !P6 ;  /* 0x000000ff18187208 */ /* 0x000fca0007000000 */
[----:B------:R-:W-:-:S04]  /*8730*/  FADD.FTZ R43, R24, R43 ;  /* 0x0000002b182b7221 */ /* 0x000fc80000010000 */
[----:B------:R-:W-:-:S07]  /*8740*/  @P0 FADD.FTZ R43, R47, R43 ;  /* 0x0000002b2f2b0221 */ /* 0x000fce0000010000 */
.L_x_4518:
[----:B------:R-:W0:Y:S01]  /*8750*/  LDC.64 R138, c[0x0][0x3a8] ;  /* 0x0000ea00ff8a7b82 */ /* 0x000e220000000a00 */
[----:B------:R-:W-:Y:S01]  /*8760*/  SEL R31, RZ, 0x1000000, !P5 ;  /* 0x01000000ff1f7807 */ /* 0x000fe20006800000 */
[----:B------:R-:W-:Y:S01]  /*8770*/  UISETP.NE.U32.AND UP0, UPT, UR12, URZ, UPT ;  /* 0x000000ff0c00728c */ /* 0x000fe2000bf05070 */
[----:B------:R-:W-:Y:S01]  /*8780*/  SEL R29, RZ, 0x10000, !P4 ;  /* 0x00010000ff1d7807 */ /* 0x000fe20006000000 */
[----:B------:R-:W-:Y:S01]  /*8790*/  IMAD.MOV.U32 R35, RZ, RZ, 0x10 ;  /* 0x00000010ff237424 */ /* 0x000fe200078e00ff */
[----:B------:R-:W-:Y:S01]  /*87a0*/  ISETP.NE.AND P5, PT, R32, RZ, PT ;  /* 0x000000ff2000720c */ /* 0x000fe20003fa5270 */
[----:B------:R-:W-:Y:S01]  /*87b0*/  UISETP.NE.AND.EX UP0, UPT, UR13, URZ, UPT, UP0 ;  /* 0x000000ff0d00728c */ /* 0x000fe2000bf05300 */
[----:B------:R-:W-:Y:S01]  /*87c0*/  ISETP.NE.AND P4, PT, R34, RZ, PT ;  /* 0x000000ff2200720c */ /* 0x000fe20003f85270 */
[----:B------:R-:W1:Y:S01]  /*87d0*/  LDC.64 R120, c[0x0][0x3b0] ;  /* 0x0000ec00ff787b82 */ /* 0x000e620000000a00 */
[----:B------:R-:W-:Y:S02]  /*87e0*/  SEL R30, RZ, 0x100, !P3 ;  /* 0x00000100ff1e7807 */ /* 0x000fe40005800000 */
[----:B------:R-:W-:-:S02]  /*87f0*/  SEL R28, RZ, 0x1000000, !P1 ;  /* 0x01000000ff1c7807 */ /* 0x000fc40004800000 */
[----:B------:R-:W-:Y:S02]  /*8800*/  SEL R25, RZ, 0x10000, !P4 ;  /* 0x00010000ff197807 */ /* 0x000fe40006000000 */
[----:B------:R-:W-:Y:S01]  /*8810*/  SEL R24, RZ, 0x100, !P5 ;  /* 0x00000100ff187807 */ /* 0x000fe20006800000 */
[----:B------:R-:W2:Y:S01]  /*8820*/  @P0 LDC.64 R26, c[0x0][0x3a0] ;  /* 0x0000e800ff1a0b82 */ /* 0x000ea20000000a00 */
[----:B------:R-:W-:Y:S01]  /*8830*/  ISETP.NE.AND P6, PT, R33, RZ, PT ;  /* 0x000000ff2100720c */ /* 0x000fe20003fc5270 */
[----:B------:R-:W3:Y:S01]  /*8840*/  @UP0 LDCU.64 UR32, c[0x0][0x398] ;  /* 0x00007300ff2007ac */ /* 0x000ee20008000a00 */
[----:B------:R-:W-:Y:S02]  /*8850*/  LOP3.LUT R30, R30, R31, R29, 0xfe, !PT ;  /* 0x0000001f1e1e7212 */ /* 0x000fe400078efe1d */
[----:B------:R-:W-:Y:S02]  /*8860*/  LOP3.LUT R24, R24, R28, R25, 0xfe, !PT ;  /* 0x0000001c18187212 */ /* 0x000fe400078efe19 */
[----:B------:R-:W-:Y:S01]  /*8870*/  SEL R25, RZ, 0x1, !P2 ;  /* 0x00000001ff197807 */ /* 0x000fe20005000000 */
[----:B0-----:R-:W-:Y:S01]  /*8880*/  IMAD.WIDE.U32 R28, R135, 0x20, R138 ;  /* 0x00000020871c7825 */ /* 0x001fe200078e008a */
[----:B------:R-:W-:-:S02]  /*8890*/  SEL R31, RZ, 0x1, !P6 ;  /* 0x00000001ff1f7807 */ /* 0x000fc40007000000 */
[----:B------:R-:W-:Y:S02]  /*88a0*/  LOP3.LUT R25, R30, R25, RZ, 0xfc, !PT ;  /* 0x000000191e197212 */ /* 0x000fe400078efcff */
[----:B------:R-:W-:Y:S01]  /*88b0*/  LOP3.LUT R24, R24, R31, RZ, 0xfc, !PT ;  /* 0x0000001f18187212 */ /* 0x000fe200078efcff */
[----:B------:R-:W-:Y:S01]  /*88c0*/  STG.E.128 desc[UR10][R28.64], R36 ;  /* 0x000000241c007986 */ /* 0x000fe2000c101d0a */
[----:B------:R-:W-:Y:S01]  /*88d0*/  PLOP3.LUT P1, PT, PT, PT, UP0, 0x80, 0x8 ;  /* 0x000000000008781c */ /* 0x000fe20003f2f008 */
[C---:B-1----:R-:W-:Y:S01]  /*88e0*/  IMAD.WIDE.U32 R32, R135.reuse, 0x8, R120 ;  /* 0x0000000887207825 */ /* 0x042fe200078e0078 */
[----:B------:R-:W-:Y:S01]  /*88f0*/  IADD3 R136, PT, PT, R135, 0x80, RZ ;  /* 0x0000008087887810 */ /* 0x000fe20007ffe0ff */
[----:B------:R3:W-:Y:S01]  /*8900*/  STG.E.128 desc[UR10][R28.64+0x10], R40 ;  /* 0x000010281c007986 */ /* 0x0007e2000c101d0a */
[----:B------:R-:W-:-:S03]  /*8910*/  PLOP3.LUT P2, PT, PT, PT, UP0, 0x80, 0x8 ;  /* 0x000000000008781c */ /* 0x000fc60003f4f008 */
[----:B------:R0:W-:Y:S01]  /*8920*/  STG.E.64 desc[UR10][R32.64], R24 ;  /* 0x0000001820007986 */ /* 0x0001e2000c101b0a */
[----:B------:R-:W-:-:S04]  /*8930*/  IMAD.WIDE.U32 R30, R136, 0x10, R92 ;  /* 0x00000010881e7825 */ /* 0x000fc800078e005c */
[----:B--2---:R-:W-:-:S04]  /*8940*/  @P0 IMAD.WIDE.U32 R26, R136, 0x20, R26 ;  /* 0x00000020881a0825 */ /* 0x004fc800078e001a */
[----:B---3--:R-:W-:Y:S01]  /*8950*/  @P1 IMAD.WIDE.U32 R28, R136, R35, UR32 ;  /* 0x00000020881c1e25 */ /* 0x008fe2000f8e0023 */
[----:B0-----:R-:W-:Y:S06]  /*8960*/  BRA.U !UP0, `(.L_x_4567) ;  /* 0x0000000108507547 */ /* 0x001fec000b800000 */
[----:B------:R-:W-:Y:S01]  /*8970*/  IMAD.U32 R33, R126, 0x10000, RZ ;  /* 0x000100007e217824 */ /* 0x000fe200078e00ff */
        /* <DEDUP_REMOVED lines=19> */
.L_x_4567:
[----:B------:R1:W5:Y:S04]  /*8ab0*/  @P0 LDG.E.128 R48, desc[UR10][R26.64] ;  /* 0x0000000a1a300981 */ /* 0x000368000c1e1d00 */
[----:B------:R1:W5:Y:S04]  /*8ac0*/  @P0 LDG.E.128 R44, desc[UR10][R26.64+0x10] ;  /* 0x0000100a1a2c0981 */ /* 0x000368000c1e1d00 */
[----:B------:R1:W5:Y:S04]  /*8ad0*/  @P2 LDG.E.128 R52, desc[UR10][R28.64] ;  /* 0x0000000a1c342981 */ /* 0x000368000c1e1d00 */
[----:B0-----:R1:W5:Y:S01]  /*8ae0*/  LDG.E.128 R24, desc[UR10][R30.64] ;  /* 0x0000000a1e187981 */ /* 0x001362000c1e1d00 */
[----:B------:R-:W-:Y:S05]  /*8af0*/  BRA.U !UP0, `(.L_x_4568) ;  /* 0x0000005108947547 */ /* 0x000fea000b800000 */
        /* <DEDUP_REMOVED lines=15> */
.L_x_4570:
        /* <DEDUP_REMOVED lines=12> */
.L_x_4571:
        /* <DEDUP_REMOVED lines=49> */
.L_x_4569:
[----:B------:R-:W-:Y:S01]  /*8fc0*/  ISETP.NE.AND P1, PT, R30, 0x1, PT ;  /* 0x000000011e00780c */ /* 0x000fe20003f25270 */
[C---:B-----5:R-:W-:Y:S01]  /*8fd0*/  IMAD.U32 R34, R24.reuse, 0x10000, RZ ;  /* 0x0001000018227824 */ /* 0x060fe200078e00ff */
[----:B------:R-:W-:Y:S01]  /*8fe0*/  I2FP.F32.U32 R29, R28 ;  /* 0x0000001c001d7245 */ /* 0x000fe20000201000 */
[----:B------:R-:W-:Y:S01]  /*8ff0*/  IMAD.MOV.U32 R31, RZ, RZ, 0x2 ;  /* 0x00000002ff1f7424 */ /* 0x000fe200078e00ff */
[----:B------:R-:W-:Y:S01]  /*9000*/  PRMT R24, R24, 0x7632, R24 ;  /* 0x0000763218187816 */ /* 0x000fe20000000018 */
[----:B------:R-:W-:Y:S02]  /*9010*/  FMUL.FTZ R34, R34, UR5 ;  /* 0x0000000522227c20 */ /* 0x000fe40008410000 */
        /* <DEDUP_REMOVED lines=13> */
.L_x_4573:
        /* <DEDUP_REMOVED lines=12> */
.L_x_4574:
        /* <DEDUP_REMOVED lines=49> */
.L_x_4572:
[----:B------:R-:W-:Y:S02]  /*94c0*/  I2FP.F32.U32 R29, R29 ;  /* 0x0000001d001d7245 */ /* 0x000fe40000201000 */
[----:B------:R-:W-:Y:S02]  /*94d0*/  SHF.L.U32 R28, R52, 0x10, RZ ;  /* 0x00000010341c7819 */ /* 0x000fe400000006ff */
[----:B------:R-:W-:Y:S01]  /*94e0*/  ISETP.NE.AND P2, PT, R31, 0x1, PT ;  /* 0x000000011f00780c */ /* 0x000fe20003f45270 */
[----:B------:R-:W-:Y:S02]  /*94f0*/  FFMA.FTZ R29, R29, R134, 1.1641532182693481445e-10 ;  /* 0x2f0000001d1d7423 */ /* 0x000fe40000010086 */
[----:B------:R-:W-:-:S03]  /*9500*/  FMUL.FTZ R28, R28, UR5 ;  /* 0x000000051c1c7c20 */ /* 0x000fc60008410000 */
[----:B------:R-:W-:Y:S02]  /*9510*/  FSETP.GTU.FTZ.AND P1, PT, R29, UR4, PT ;  /* 0x000000041d007c0b */ /* 0x000fe4000bf3c000 */
[----:B------:R-:W-:Y:S02]  /*9520*/  FSEL R29, R34, RZ, P3 ;  /* 0x000000ff221d7208 */ /* 0x000fe40001800000 */
[----:B------:R-:W-:Y:S01]  /*9530*/  FSEL R32, R28, RZ, !P1 ;  /* 0x000000ff1c207208 */ /* 0x000fe20004800000 */
[----:B------:R-:W-:Y:S01]  /*9540*/  IMAD.MOV.U32 R28, RZ, RZ, 0x2 ;  /* 0x00000002ff1c7424 */ /* 0x000fe200078e00ff */
        /* <DEDUP_REMOVED lines=13> */
.L_x_4576:
        /* <DEDUP_REMOVED lines=12> */
.L_x_4577:
        /* <DEDUP_REMOVED lines=49> */
.L_x_4575:
[----:B------:R-:W-:Y:S01]  /*99f0*/  ISETP.NE.AND P1, PT, R28, 0x1, PT ;  /* 0x000000011c00780c */ /* 0x000fe20003f25270 */
[----:B------:R-:W-:Y:S01]  /*9a00*/  IMAD.U32 R24, R24, 0x10000, RZ ;  /* 0x0001000018187824 */ /* 0x000fe200078e00ff */
[----:B------:R-:W-:Y:S01]  /*9a10*/  I2FP.F32.U32 R29, R29 ;  /* 0x0000001d001d7245 */ /* 0x000fe20000201000 */
[----:B------:R-:W-:Y:S02]  /*9a20*/  HFMA2 R30, -RZ, RZ, 0, 1.1920928955078125e-07 ;  /* 0x00000002ff1e7431 */ /* 0x000fe400000001ff */
        /* <DEDUP_REMOVED lines=14> */
.L_x_4579:
        /* <DEDUP_REMOVED lines=12> */
.L_x_4580:
        /* <DEDUP_REMOVED lines=49> */
.L_x_4578:
[----:B------:R-:W-:Y:S02]  /*9ee0*/  I2FP.F32.U32 R29, R29 ;  /* 0x0000001d001d7245 */ /* 0x000fe40000201000 */
[----:B------:R-:W-:Y:S02]  /*9ef0*/  PRMT R28, R52, 0x7632, R28 ;  /* 0x00007632341c7816 */ /* 0x000fe4000000001c */
[----:B------:R-:W-:Y:S01]  /*9f00*/  ISETP.NE.AND P2, PT, R30, 0x1, PT ;  /* 0x000000011e00780c */ /* 0x000fe20003f45270 */
[----:B------:R-:W-:Y:S01]  /*9f10*/  FFMA.FTZ R29, R29, R134, 1.1641532182693481445e-10 ;  /* 0x2f0000001d1d7423 */ /* 0x000fe20000010086 */
[----:B------:R-:W-:Y:S01]  /*9f20*/  FSEL R33, R24, RZ, P3 ;  /* 0x000000ff18217208 */ /* 0x000fe20001800000 */
[----:B------:R-:W-:Y:S01]  /*9f30*/  IMAD.U32 R28, R28, 0x10000, RZ ;  /* 0x000100001c1c7824 */ /* 0x000fe200078e00ff */
[----:B------:R-:W-:Y:S02]  /*9f40*/  MOV R24, R118 ;  /* 0x0000007600187202 */ /* 0x000fe40000000f00 */
[----:B------:R-:W-:Y:S01]  /*9f50*/  FSETP.GTU.FTZ.AND P1, PT, R29, UR4, PT ;  /* 0x000000041d007c0b */ /* 0x000fe2000bf3c000 */
[----:B------:R-:W-:-:S03]  /*9f60*/  FMUL.FTZ R28, R28, UR5 ;  /* 0x000000051c1c7c20 */ /* 0x000fc60008410000 */
[----:B------:R-:W-:Y:S02]  /*9f70*/  SEL R119, RZ, 0x1, P1 ;  /* 0x00000001ff777807 */ /* 0x000fe40000800000 */
[----:B------:R-:W-:-:S05]  /*9f80*/  FSEL R28, R28, RZ, !P1 ;  /* 0x000000ff1c1c7208 */ /* 0x000fca0004800000 */
[----:B------:R-:W-:Y:S01]  /*9f90*/  FADD.FTZ R33, R28, R33 ;  /* 0x000000211c217221 */ /* 0x000fe20000010000 */
[----:B------:R-:W-:-:S03]  /*9fa0*/  IMAD.MOV.U32 R28, RZ, RZ, 0x2 ;  /* 0x00000002ff1c7424 */ /* 0x000fc600078e00ff */
        /* <DEDUP_REMOVED lines=10> */
.L_x_4582:
        /* <DEDUP_REMOVED lines=12> */
.L_x_4583:
        /* <DEDUP_REMOVED lines=50> */
.L_x_4581:
[----:B------:R-:W-:Y:S01]  /*a430*/  ISETP.NE.AND P1, PT, R28, 0x1, PT ;  /* 0x000000011c00780c */ /* 0x000fe20003f25270 */
[C---:B------:R-:W-:Y:S01]  /*a440*/  IMAD.U32 R34, R25.reuse, 0x10000, RZ ;  /* 0x0001000019227824 */ /* 0x040fe200078e00ff */
[----:B------:R-:W-:Y:S02]  /*a450*/  I2FP.F32.U32 R29, R24 ;  /* 0x00000018001d7245 */ /* 0x000fe40000201000 */
[----:B------:R-:W-:Y:S01]  /*a460*/  PRMT R35, R25, 0x7632, R35 ;  /* 0x0000763219237816 */ /* 0x000fe20000000023 */
[----:B------:R-:W-:Y:S01]  /*a470*/  FMUL.FTZ R34, R34, UR5 ;  /* 0x0000000522227c20 */ /* 0x000fe20008410000 */
[----:B------:R-:W-:Y:S01]  /*a480*/  MOV R25, R118 ;  /* 0x0000007600197202 */ /* 0x000fe20000000f00 */
[----:B------:R-:W-:-:S05]  /*a490*/  FFMA.FTZ R29, R29, R134, 1.1641532182693481445e-10 ;  /* 0x2f0000001d1d7423 */ /* 0x000fca0000010086 */
[----:B------:R-:W-:Y:S01]  /*a4a0*/  FSETP.LE.FTZ.AND P3, PT, R29, UR4, PT ;  /* 0x000000041d007c0b */ /* 0x000fe2000bf73000 */
[----:B------:R-:W-:-:S03]  /*a4b0*/  IMAD.MOV.U32 R29, RZ, RZ, 0x2 ;  /* 0x00000002ff1d7424 */ /* 0x000fc600078e00ff */
        /* <DEDUP_REMOVED lines=10> */
.L_x_4585:
        /* <DEDUP_REMOVED lines=12> */
.L_x_4586:
        /* <DEDUP_REMOVED lines=50> */
.L_x_4584:
[----:B------:R-:W-:Y:S01]  /*a940*/  I2FP.F32.U32 R25, R25 ;  /* 0x0000001900197245 */ /* 0x000fe20000201000 */
[----:B------:R-:W-:Y:S01]  /*a950*/  IMAD.U32 R24, R53, 0x10000, RZ ;  /* 0x0001000035187824 */ /* 0x000fe200078e00ff */
[----:B------:R-:W-:-:S03]  /*a960*/  ISETP.NE.AND P2, PT, R29, 0x1, PT ;  /* 0x000000011d00780c */ /* 0x000fc60003f45270 */
[----:B------:R-:W-:Y:S01]  /*a970*/  FFMA.FTZ R25, R25, R134, 1.1641532182693481445e-10 ;  /* 0x2f00000019197423 */ /* 0x000fe20000010086 */
[----:B------:R-:W-:-:S04]  /*a980*/  FMUL.FTZ R24, R24, UR5 ;  /* 0x0000000518187c20 */ /* 0x000fc80008410000 */
[----:B------:R-:W-:Y:S02]  /*a990*/  FSETP.GTU.FTZ.AND P1, PT, R25, UR4, PT ;  /* 0x0000000419007c0b */ /* 0x000fe4000bf3c000 */
[----:B------:R-:W-:Y:S02]  /*a9a0*/  FSEL R25, R34, RZ, P3 ;  /* 0x000000ff22197208 */ /* 0x000fe40001800000 */
[----:B------:R-:W-:Y:S01]  /*a9b0*/  FSEL R34, R24, RZ, !P1 ;  /* 0x000000ff18227208 */ /* 0x000fe20004800000 */
[----:B------:R-:W-:Y:S01]  /*a9c0*/  IMAD.MOV.U32 R24, RZ, RZ, 0x2 ;  /* 0x00000002ff187424 */ /* 0x000fe200078e00ff */
[----:B------:R-:W-:-:S03]  /*a9d0*/  SEL R122, RZ, 0x1, P1 ;  /* 0x00000001ff7a7807 */ /* 0x000fc60000800000 */
[----:B------:R-:W-:Y:S01]  /*a9e0*/  FADD.FTZ R34, R34, R25 ;  /* 0x0000001922227221 */ /* 0x000fe20000010000 */
[----:B------:R-:W-:-:S03]  /*a9f0*/  MOV R25, R118 ;  /* 0x0000007600197202 */ /* 0x000fc60000000f00 */
        /* <DEDUP_REMOVED lines=10> */
.L_x_4588:
        /* <DEDUP_REMOVED lines=12> */
.L_x_4589:
        /* <DEDUP_REMOVED lines=50> */
.L_x_4587:
[----:B------:R-:W-:Y:S01]  /*ae80*/  ISETP.NE.AND P2, PT, R24, 0x1, PT ;  /* 0x000000011800780c */ /* 0x000fe20003f45270 */
[----:B------:R-:W-:Y:S01]  /*ae90*/  IMAD.U32 R35, R35, 0x10000, RZ ;  /* 0x0001000023237824 */ /* 0x000fe200078e00ff */
[----:B------:R-:W-:Y:S01]  /*aea0*/  I2FP.F32.U32 R25, R25 ;  /* 0x0000001900197245 */ /* 0x000fe20000201000 */
[----:B------:R-:W-:Y:S02]  /*aeb0*/  IMAD.MOV.U32 R28, RZ, RZ, 0x2 ;  /* 0x00000002ff1c7424 */ /* 0x000fe400078e00ff */
[----:B------:R-:W-:Y:S02]  /*aec0*/  FMUL.FTZ R35, R35, UR5 ;  /* 0x0000000523237c20 */ /* 0x000fe40008410000 */
        /* <DEDUP_REMOVED lines=12> */
.L_x_4591:
        /* <DEDUP_REMOVED lines=12> */
.L_x_4592:
        /* <DEDUP_REMOVED lines=50> */
.L_x_4590:
        /* <DEDUP_REMOVED lines=8> */
[----:B------:R-:W-:Y:S02]  /*b3f0*/  MOV R25, R118 ;  /* 0x0000007600197202 */ /* 0x000fe40000000f00 */
        /* <DEDUP_REMOVED lines=14> */
.L_x_4594:
        /* <DEDUP_REMOVED lines=12> */
.L_x_4595:
        /* <DEDUP_REMOVED lines=50> */
.L_x_4593:
[----:B------:R-:W-:Y:S01]  /*b8c0*/  ISETP.NE.AND P3, PT, R24, 0x1, PT ;  /* 0x000000011800780c */ /* 0x000fe20003f65270 */
[C---:B------:R-:W-:Y:S01]  /*b8d0*/  IMAD.U32 R124, R26.reuse, 0x10000, RZ ;  /* 0x000100001a7c7824 */ /* 0x040fe200078e00ff */
[----:B------:R-:W-:Y:S01]  /*b8e0*/  I2FP.F32.U32 R25, R25 ;  /* 0x0000001900197245 */ /* 0x000fe20000201000 */
[----:B------:R-:W-:Y:S01]  /*b8f0*/  IMAD.MOV.U32 R29, RZ, RZ, 0x2 ;  /* 0x00000002ff1d7424 */ /* 0x000fe200078e00ff */
[----:B------:R-:W-:Y:S01]  /*b900*/  PRMT R26, R26, 0x7632, R26 ;  /* 0x000076321a1a7816 */ /* 0x000fe2000000001a */
        /* <DEDUP_REMOVED lines=13> */
.L_x_4597:
        /* <DEDUP_REMOVED lines=12> */
.L_x_4598:
        /* <DEDUP_REMOVED lines=50> */
.L_x_4596:
[----:B------:R-:W-:Y:S01]  /*bdc0*/  I2FP.F32.U32 R25, R25 ;  /* 0x0000001900197245 */ /* 0x000fe20000201000 */
[----:B------:R-:W-:-:S04]  /*bdd0*/  IMAD.U32 R24, R54, 0x10000, RZ ;  /* 0x0001000036187824 */ /* 0x000fc800078e00ff */
[----:B------:R-:W-:Y:S01]  /*bde0*/  FFMA.FTZ R25, R25, R134, 1.1641532182693481445e-10 ;  /* 0x2f00000019197423 */ /* 0x000fe20000010086 */
[----:B------:R-:W-:-:S04]  /*bdf0*/  FMUL.FTZ R24, R24, UR5 ;  /* 0x0000000518187c20 */ /* 0x000fc80008410000 */
[----:B------:R-:W-:Y:S02]  /*be00*/  FSETP.GTU.FTZ.AND P3, PT, R25, UR4, PT ;  /* 0x0000000419007c0b */ /* 0x000fe4000bf7c000 */
[----:B------:R-:W-:Y:S02]  /*be10*/  FSEL R25, R124, RZ, P2 ;  /* 0x000000ff7c197208 */ /* 0x000fe40001000000 */
[----:B------:R-:W-:Y:S01]  /*be20*/  FSEL R28, R24, RZ, !P3 ;  /* 0x000000ff181c7208 */ /* 0x000fe20005800000 */
[----:B------:R-:W-:Y:S01]  /*be30*/  IMAD.MOV.U32 R24, RZ, RZ, 0x2 ;  /* 0x00000002ff187424 */ /* 0x000fe200078e00ff */
[----:B------:R-:W-:Y:S02]  /*be40*/  SEL R124, RZ, 0x1, P3 ;  /* 0x00000001ff7c7807 */ /* 0x000fe40001800000 */
[----:B------:R-:W-:Y:S01]  /*be50*/  ISETP.NE.AND P3, PT, R29, 0x1, PT ;  /* 0x000000011d00780c */ /* 0x000fe20003f65270 */
[----:B------:R-:W-:Y:S01]  /*be60*/  FADD.FTZ R28, R28, R25 ;  /* 0x000000191c1c7221 */ /* 0x000fe20000010000 */
[----:B------:R-:W-:-:S03]  /*be70*/  MOV R25, R118 ;  /* 0x0000007600197202 */ /* 0x000fc60000000f00 */
[----:B------:R-:W-:-:S08]  /*be80*/  @P0 FADD.FTZ R28, R44, R28 ;  /* 0x0000001c2c1c0221 */ /* 0x000fd00000010000 */
        /* <DEDUP_REMOVED lines=9> */
.L_x_4600:
        /* <DEDUP_REMOVED lines=12> */
.L_x_4601:
        /* <DEDUP_REMOVED lines=50> */
.L_x_4599:
        /* <DEDUP_REMOVED lines=17> */
.L_x_4603:
        /* <DEDUP_REMOVED lines=12> */
.L_x_4604:
        /* <DEDUP_REMOVED lines=50> */
.L_x_4602:
[----:B------:R-:W-:Y:S02]  /*c7f0*/  I2FP.F32.U32 R25, R25 ;  /* 0x0000001900197245 */ /* 0x000fe40000201000 */
[----:B------:R-:W-:Y:S02]  /*c800*/  PRMT R24, R54, 0x7632, R24 ;  /* 0x0000763236187816 */ /* 0x000fe40000000018 */
[----:B------:R-:W-:Y:S01]  /*c810*/  FSEL R29, R26, RZ, P3 ;  /* 0x000000ff1a1d7208 */ /* 0x000fe20001800000 */
[----:B------:R-:W-:Y:S02]  /*c820*/  FFMA.FTZ R25, R25, R134, 1.1641532182693481445e-10 ;  /* 0x2f00000019197423 */ /* 0x000fe40000010086 */
[----:B------:R-:W-:-:S03]  /*c830*/  IMAD.U32 R24, R24, 0x10000, RZ ;  /* 0x0001000018187824 */ /* 0x000fc600078e00ff */
[----:B------:R-:W-:Y:S01]  /*c840*/  FSETP.GTU.FTZ.AND P4, PT, R25, UR4, PT ;  /* 0x0000000419007c0b */ /* 0x000fe2000bf9c000 */
[----:B------:R-:W-:Y:S01]  /*c850*/  FMUL.FTZ R24, R24, UR5 ;  /* 0x0000000518187c20 */ /* 0x000fe20008410000 */
[----:B------:R-:W-:Y:S02]  /*c860*/  MOV R25, R118 ;  /* 0x0000007600197202 */ /* 0x000fe40000000f00 */
[----:B------:R-:W-:Y:S02]  /*c870*/  SEL R125, RZ, 0x1, P4 ;  /* 0x00000001ff7d7807 */ /* 0x000fe40002000000 */
[----:B------:R-:W-:Y:S02]  /*c880*/  FSEL R24, R24, RZ, !P4 ;  /* 0x000000ff18187208 */ /* 0x000fe40006000000 */
[----:B------:R-:W-:-:S03]  /*c890*/  ISETP.NE.AND P4, PT, R30, 0x1, PT ;  /* 0x000000011e00780c */ /* 0x000fc60003f85270 */
[----:B------:R-:W-:Y:S01]  /*c8a0*/  FADD.FTZ R29, R24, R29 ;  /* 0x0000001d181d7221 */ /* 0x000fe20000010000 */
[----:B------:R-:W-:-:S03]  /*c8b0*/  IMAD.MOV.U32 R24, RZ, RZ, 0x2 ;  /* 0x00000002ff187424 */ /* 0x000fc600078e00ff */
[----:B------:R-:W-:-:S06]  /*c8c0*/  @P0 FADD.FTZ R29, R45, R29 ;  /* 0x0000001d2d1d0221 */ /* 0x000fcc0000010000 */
        /* <DEDUP_REMOVED lines=9> */
.L_x_4606:
        /* <DEDUP_REMOVED lines=12> */
.L_x_4607:
        /* <DEDUP_REMOVED lines=50> */
.L_x_4605:
[----:B------:R-:W-:Y:S01]  /*cd40*/  ISETP.NE.AND P5, PT, R24, 0x1, PT ;  /* 0x000000011800780c */ /* 0x000fe20003fa5270 */
[C---:B------:R-:W-:Y:S01]  /*cd50*/  IMAD.U32 R30, R27.reuse, 0x10000, RZ ;  /* 0x000100001b1e7824 */ /* 0x040fe200078e00ff */
[----:B------:R-:W-:Y:S02]  /*cd60*/  I2FP.F32.U32 R25, R25 ;  /* 0x0000001900197245 */ /* 0x000fe40000201000 */
[----:B------:R-:W-:Y:S01]  /*cd70*/  PRMT R31, R27, 0x7632, R31 ;  /* 0x000076321b1f7816 */ /* 0x000fe2000000001f */
[----:B------:R-:W-:Y:S01]  /*cd80*/  FMUL.FTZ R30, R30, UR5 ;  /* 0x000000051e1e7c20 */ /* 0x000fe20008410000 */
[----:B------:R-:W-:Y:S02]  /*cd90*/  IMAD.MOV.U32 R27, RZ, RZ, 0x2 ;  /* 0x00000002ff1b7424 */ /* 0x000fe400078e00ff */
[----:B------:R-:W-:Y:S01]  /*cda0*/  FFMA.FTZ R25, R25, R134, 1.1641532182693481445e-10 ;  /* 0x2f00000019197423 */ /* 0x000fe20000010086 */
[----:B------:R-:W-:-:S04]  /*cdb0*/  MOV R26, R118 ;  /* 0x00000076001a7202 */ /* 0x000fc80000000f00 */
        /* <DEDUP_REMOVED lines=10> */
.L_x_4609:
        /* <DEDUP_REMOVED lines=12> */
.L_x_4610:
        /* <DEDUP_REMOVED lines=46> */
[----:B------:R-:W-:Y:S01]  /*d200*/  MOV R118, R26 ;  /* 0x0000001a00767202 */ /* 0x000fe20000000f00 */
[----:B------:R-:W-:Y:S01]  /*d210*/  IMAD.MOV.U32 R26, RZ, RZ, R133 ;  /* 0x000000ffff1a7224 */ /* 0x000fe200078e0085 */
[----:B------:R-:W-:Y:S01]  /*d220*/  LOP3.LUT R12, R12, UR25, R25, 0x96, !PT ;  /* 0x000000190c0c7c12 */ /* 0x000fe2000f8e9619 */
[----:B------:R-:W-:-:S07]  /*d230*/  IMAD.MOV.U32 R133, RZ, RZ, R24 ;  /* 0x000000ffff857224 */ /* 0x000fce00078e0018 */
.L_x_4608:
[----:B------:R-:W-:Y:S01]  /*d240*/  I2FP.F32.U32 R25, R26 ;  /* 0x0000001a00197245 */ /* 0x000fe20000201000 */
[----:B------:R-:W-:-:S04]  /*d250*/  IMAD.U32 R24, R55, 0x10000, RZ ;  /* 0x0001000037187824 */ /* 0x000fc800078e00ff */
[----:B------:R-:W-:Y:S01]  /*d260*/  FFMA.FTZ R25, R25, R134, 1.1641532182693481445e-10 ;  /* 0x2f00000019197423 */ /* 0x000fe20000010086 */
[----:B------:R-:W-:-:S04]  /*d270*/  FMUL.FTZ R24, R24, UR5 ;  /* 0x0000000518187c20 */ /* 0x000fc80008410000 */
[----:B------:R-:W-:Y:S02]  /*d280*/  FSETP.GTU.FTZ.AND P5, PT, R25, UR4, PT ;  /* 0x0000000419007c0b */ /* 0x000fe4000bfbc000 */
[----:B------:R-:W-:Y:S02]  /*d290*/  FSEL R25, R30, RZ, P4 ;  /* 0x000000ff1e197208 */ /* 0x000fe40002000000 */
[----:B------:R-:W-:Y:S02]  /*d2a0*/  FSEL R24, R24, RZ, !P5 ;  /* 0x000000ff18187208 */ /* 0x000fe40006800000 */
[----:B------:R-:W-:Y:S02]  /*d2b0*/  SEL R126, RZ, 0x1, P5 ;  /* 0x00000001ff7e7807 */ /* 0x000fe40002800000 */
[----:B------:R-:W-:Y:S01]  /*d2c0*/  ISETP.NE.AND P5, PT, R27, 0x1, PT ;  /* 0x000000011b00780c */ /* 0x000fe20003fa5270 */
[----:B------:R-:W-:Y:S01]  /*d2d0*/  FADD.FTZ R30, R24, R25 ;  /* 0x00000019181e7221 */ /* 0x000fe20000010000 */
[----:B------:R-:W-:Y:S01]  /*d2e0*/  IMAD.MOV.U32 R24, RZ, RZ, 0x2 ;  /* 0x00000002ff187424 */ /* 0x000fe200078e00ff */
[----:B------:R-:W-:-:S02]  /*d2f0*/  MOV R25, R118 ;  /* 0x0000007600197202 */ /* 0x000fc40000000f00 */
        /* <DEDUP_REMOVED lines=10> */
.L_x_4612:
        /* <DEDUP_REMOVED lines=12> */
.L_x_4613:
        /* <DEDUP_REMOVED lines=50> */
.L_x_4611:
[----:B------:R-:W-:Y:S01]  /*d780*/  ISETP.NE.AND P6, PT, R24, 0x1, PT ;  /* 0x000000011800780c */ /* 0x000fe20003fc5270 */
[----:B------:R-:W-:Y:S01]  /*d790*/  IMAD.U32 R31, R31, 0x10000, RZ ;  /* 0x000100001f1f7824 */ /* 0x000fe200078e00ff */
[----:B------:R-:W-:Y:S01]  /*d7a0*/  I2FP.F32.U32 R25, R25 ;  /* 0x0000001900197245 */ /* 0x000fe20000201000 */
[----:B------:R-:W-:Y:S01]  /*d7b0*/  IMAD.MOV.U32 R146, RZ, RZ, 0x2 ;  /* 0x00000002ff927424 */ /* 0x000fe200078e00ff */
[----:B------:R-:W-:Y:S01]  /*d7c0*/  MOV R26, R118 ;  /* 0x00000076001a7202 */ /* 0x000fe20000000f00 */
        /* <DEDUP_REMOVED lines=12> */
.L_x_4615:
        /* <DEDUP_REMOVED lines=14> */
.L_x_4616:
        /* <DEDUP_REMOVED lines=50> */
.L_x_4614:
        /* <DEDUP_REMOVED lines=10> */
[----:B------:R-:W-:Y:S01]  /*dd30*/  @P0 FADD.FTZ R31, R47, R31 ;  /* 0x0000001f2f1f0221 */ /* 0x000fe20000010000 */
[----:B------:R-:W-:Y:S06]  /*dd40*/  BRA `(.L_x_4617) ;  /* 0x0000002800607947 */ /* 0x000fec0003800000 */
.L_x_4568:
        /* <DEDUP_REMOVED lines=15> */
.L_x_4619:
        /* <DEDUP_REMOVED lines=12> */
.L_x_4620:
        /* <DEDUP_REMOVED lines=50> */
.L_x_4618:
        /* <DEDUP_REMOVED lines=18> */
.L_x_4622:
        /* <DEDUP_REMOVED lines=12> */
.L_x_4623:
        /* <DEDUP_REMOVED lines=50> */
.L_x_4621:
        /* <DEDUP_REMOVED lines=17> */
.L_x_4625:
        /* <DEDUP_REMOVED lines=12> */
.L_x_4626:
        /* <DEDUP_REMOVED lines=50> */
.L_x_4624:
        /* <DEDUP_REMOVED lines=18> */
.L_x_4628:
        /* <DEDUP_REMOVED lines=12> */
.L_x_4629:
        /* <DEDUP_REMOVED lines=50> */
.L_x_4627:
        /* <DEDUP_REMOVED lines=16> */
.L_x_4631:
        /* <DEDUP_REMOVED lines=12> */
.L_x_4632:
        /* <DEDUP_REMOVED lines=50> */
.L_x_4630:
        /* <DEDUP_REMOVED lines=17> */
.L_x_4634:
        /* <DEDUP_REMOVED lines=12> */
.L_x_4635:
        /* <DEDUP_REMOVED lines=50> */
.L_x_4633:
        /* <DEDUP_REMOVED lines=16> */
.L_x_4637:
        /* <DEDUP_REMOVED lines=12> */
.L_x_4638:
        /* <DEDUP_REMOVED lines=50> */
.L_x_4636:
        /* <DEDUP_REMOVED lines=17> */
.L_x_4640:
        /* <DEDUP_REMOVED lines=12> */
.L_x_4641:
        /* <DEDUP_REMOVED lines=50> */
.L_x_4639:
[----:B------:R-:W-:Y:S01]  /*104b0*/  FMUL.FTZ R24, R33, UR5 ;  /* 0x0000000521187c20 */ /* 0x000fe20008410000 */
[----:B------:R-:W-:Y:S01]  /*104c0*/  FMUL.FTZ R33, R32, UR5 ;  /* 0x0000000520217c20 */ /* 0x000fe20008410000 */
[----:B------:R-:W-:Y:S01]  /*104d0*/  P2R R27, PR, RZ, 0x1 ;  /* 0x00000001ff1b7803 */ /* 0x000fe20000000000 */
[----:B------:R-:W-:Y:S01]  /*104e0*/  FMUL.FTZ R32, R30, UR5 ;  /* 0x000000051e207c20 */ /* 0x000fe20008410000 */
[----:B------:R-:W-:Y:S01]  /*104f0*/  I2FP.F32.U32 R25, R26 ;  /* 0x0000001a00197245 */ /* 0x000fe20000201000 */
[----:B------:R-:W-:Y:S01]  /*10500*/  FMUL.FTZ R34, R34, UR5 ;  /* 0x0000000522227c20 */ /* 0x000fe20008410000 */
[----:B------:R-:W-:Y:S01]  /*10510*/  ISETP.NE.AND P0, PT, R95, RZ, PT ;  /* 0x000000ff5f00720c */ /* 0x000fe20003f05270 */
[----:B------:R-:W-:Y:S01]  /*10520*/  FMUL.FTZ R31, R31, UR5 ;  /* 0x000000051f1f7c20 */ /* 0x000fe20008410000 */
[----:B------:R-:W-:Y:S01]  /*10530*/  ISETP.NE.AND P5, PT, R132, RZ, PT ;  /* 0x000000ff8400720c */ /* 0x000fe20003fa5270 */
[----:B------:R-:W-:Y:S02]  /*10540*/  IMAD.U32 R140, R140, 0x10000, RZ ;  /* 0x000100008c8c7824 */ /* 0x000fe400078e00ff */
[----:B------:R-:W-:Y:S01]  /*10550*/  FFMA.FTZ R25, R25, R134, 1.1641532182693481445e-10 ;  /* 0x2f00000019197423 */ /* 0x000fe20000010086 */
[----:B------:R-:W-:Y:S01]  /*10560*/  FSEL R32, R32, RZ, P0 ;  /* 0x000000ff20207208 */ /* 0x000fe20000000000 */
[----:B------:R-:W-:Y:S01]  /*10570*/  FMUL.FTZ R35, R35, UR5 ;  /* 0x0000000523237c20 */ /* 0x000fe20008410000 */
[----:B------:R-:W-:Y:S01]  /*10580*/  ISETP.NE.AND P0, PT, R27, RZ, PT ;  /* 0x000000ff1b00720c */ /* 0x000fe20003f05270 */
[----:B------:R-:W-:Y:S01]  /*10590*/  FMUL.FTZ R137, R137, UR5 ;  /* 0x0000000589897c20 */ /* 0x000fe20008410000 */
[----:B------:R-:W-:Y:S01]  /*105a0*/  FSEL R28, R34, RZ, P2 ;  /* 0x000000ff221c7208 */ /* 0x000fe20001000000 */
[----:B------:R-:W-:Y:S01]  /*105b0*/  FMUL.FTZ R140, R140, UR5 ;  /* 0x000000058c8c7c20 */ /* 0x000fe20008410000 */
[----:B------:R-:W-:-:S02]  /*105c0*/  FSEL R34, R31, RZ, P5 ;  /* 0x000000ff1f227208 */ /* 0x000fc40002800000 */
[----:B------:R-:W-:Y:S02]  /*105d0*/  ISETP.NE.AND P6, PT, R94, RZ, PT ;  /* 0x000000ff5e00720c */ /* 0x000fe40003fc5270 */
[----:B------:R-:W-:Y:S02]  /*105e0*/  FSETP.GTU.FTZ.AND P5, PT, R25, UR4, PT ;  /* 0x0000000419007c0b */ /* 0x000fe4000bfbc000 */
[----:B------:R-:W-:Y:S02]  /*105f0*/  FSEL R29, R35, RZ, P3 ;  /* 0x000000ff231d7208 */ /* 0x000fe40001800000 */
        /* <DEDUP_REMOVED lines=8> */
[----:B------:R-:W-:Y:S01]  /*10680*/  PLOP3.LUT P5, PT, P5, PT, PT, 0x8, 0x80 ;  /* 0x000000000080781c */ /* 0x000fe20002fae170 */
[----:B------:R-:W-:Y:S01]  /*10690*/  @P0 FADD.FTZ R35, R51, R35 ;  /* 0x0000002333230221 */ /* 0x000fe20000010000 */
[----:B------:R-:W-:Y:S01]  /*106a0*/  @P0 FADD.FTZ R29, R45, R29 ;  /* 0x0000001d2d1d0221 */ /* 0x000fe20000010000 */
[----:B------:R-:W-:Y:S01]  /*106b0*/  @P0 FADD.FTZ R30, R46, R30 ;  /* 0x0000001e2e1e0221 */ /* 0x000fe20000010000 */
[----:B------:R-:W-:-:S09]  /*106c0*/  @P0 FADD.FTZ R31, R47, R31 ;  /* 0x0000001f2f1f0221 */ /* 0x000fd20000010000 */
.L_x_4617:
[----:B------:R-:W-:Y:S01]  /*106d0*/  SEL R24, RZ, 0x1000000, !P5 ;  /* 0x01000000ff187807 */ /* 0x000fe20006800000 */
[----:B------:R-:W0:Y:S01]  /*106e0*/  @P0 LDC.64 R140, c[0x0][0x3a0] ;  /* 0x0000e800ff8c0b82 */ /* 0x000e220000000a00 */
[----:B------:R-:W-:Y:S01]  /*106f0*/  SEL R25, RZ, 0x10000, !P4 ;  /* 0x00010000ff197807 */ /* 0x000fe20006000000 */
[----:B------:R-:W1:Y:S01]  /*10700*/  @UP0 LDCU.64 UR32, c[0x0][0x398] ;  /* 0x00007300ff2007ac */ /* 0x000e620008000a00 */
[----:B------:R-:W-:Y:S01]  /*10710*/  ISETP.NE.AND P5, PT, R94, RZ, PT ;  /* 0x000000ff5e00720c */ /* 0x000fe20003fa5270 */
[----:B------:R-:W-:Y:S01]  /*10720*/  VIADD R137, R135, 0x100 ;  /* 0x0000010087897836 */ /* 0x000fe20000000000 */
[----:B------:R-:W-:Y:S02]  /*10730*/  ISETP.NE.AND P4, PT, R132, RZ, PT ;  /* 0x000000ff8400720c */ /* 0x000fe40003f85270 */
[----:B------:R-:W-:Y:S01]  /*10740*/  SEL R132, RZ, 0x100, !P3 ;  /* 0x00000100ff847807 */ /* 0x000fe20005800000 */
[----:B------:R-:W-:Y:S01]  /*10750*/  IMAD.WIDE.U32 R144, R137, 0x10, R92 ;  /* 0x0000001089907825 */ /* 0x000fe200078e005c */
[----:B------:R-:W-:-:S02]  /*10760*/  SEL R94, RZ, 0x1000000, !P1 ;  /* 0x01000000ff5e7807 */ /* 0x000fc40004800000 */
[----:B------:R-:W-:Y:S02]  /*10770*/  SEL R27, RZ, 0x10000, !P4 ;  /* 0x00010000ff1b7807 */ /* 0x000fe40006000000 */
[----:B------:R-:W-:Y:S02]  /*10780*/  SEL R26, RZ, 0x100, !P5 ;  /* 0x00000100ff1a7807 */ /* 0x000fe40006800000 */
[----:B------:R-:W-:Y:S02]  /*10790*/  ISETP.NE.AND P6, PT, R95, RZ, PT ;  /* 0x000000ff5f00720c */ /* 0x000fe40003fc5270 */
[----:B------:R-:W-:Y:S01]  /*107a0*/  LOP3.LUT R132, R132, R24, R25, 0xfe, !PT ;  /* 0x0000001884847212 */ /* 0x000fe200078efe19 */
[----:B------:R-:W-:Y:S01]  /*107b0*/  IMAD.WIDE.U32 R24, R136, 0x20, R138 ;  /* 0x0000002088187825 */ /* 0x000fe200078e008a */
[----:B------:R-:W-:Y:S02]  /*107c0*/  LOP3.LUT R26, R26, R94, R27, 0xfe, !PT ;  /* 0x0000005e1a1a7212 */ /* 0x000fe400078efe1b */
[----:B------:R-:W-:-:S02]  /*107d0*/  SEL R27, RZ, 0x1, !P6 ;  /* 0x00000001ff1b7807 */ /* 0x000fc40007000000 */
[----:B------:R-:W-:Y:S01]  /*107e0*/  SEL R95, RZ, 0x1, !P2 ;  /* 0x00000001ff5f7807 */ /* 0x000fe20005000000 */
[----:B------:R-:W-:Y:S01]  /*107f0*/  STG.E.128 desc[UR10][R24.64], R32 ;  /* 0x0000002018007986 */ /* 0x000fe2000c101d0a */
[----:B------:R-:W-:Y:S01]  /*10800*/  PLOP3.LUT P3, PT, PT, PT, UP0, 0x80, 0x8 ;  /* 0x000000000008781c */ /* 0x000fe20003f6f008 */
[----:B0-----:R-:W-:Y:S01]  /*10810*/  @P0 IMAD.WIDE.U32 R140, R137, 0x20, R140 ;  /* 0x00000020898c0825 */ /* 0x001fe200078e008c */
[----:B------:R-:W-:Y:S01]  /*10820*/  MOV R142, 0x10 ;  /* 0x00000010008e7802 */ /* 0x000fe20000000f00 */
[----:B------:R0:W-:Y:S01]  /*10830*/  STG.E.128 desc[UR10][R24.64+0x10], R28 ;  /* 0x0000101c18007986 */ /* 0x0001e2000c101d0a */
[----:B------:R-:W-:-:S09]  /*10840*/  PLOP3.LUT P1, PT, PT, PT, UP0, 0x80, 0x8 ;  /* 0x000000000008781c */ /* 0x000fd20003f2f008 */
[----:B-1----:R-:W-:Y:S01]  /*10850*/  @P3 IMAD.WIDE.U32 R142, R137, R142, UR32 ;  /* 0x00000020898e3e25 */ /* 0x002fe2000f8e008e */
[----:B0-----:R-:W-:-:S03]  /*10860*/  LOP3.LUT R24, R26, R27, RZ, 0xfc, !PT ;  /* 0x0000001b1a187212 */ /* 0x001fc600078efcff */
[----:B------:R-:W-:Y:S01]  /*10870*/  IMAD.WIDE.U32 R26, R136, 0x8, R120 ;  /* 0x00000008881a7825 */ /* 0x000fe200078e0078 */
[----:B------:R-:W-:-:S05]  /*10880*/  LOP3.LUT R25, R132, R95, RZ, 0xfc, !PT ;  /* 0x0000005f84197212 */ /* 0x000fca00078efcff */
[----:B------:R0:W-:Y:S01]  /*10890*/  STG.E.64 desc[UR10][R26.64], R24 ;  /* 0x000000181a007986 */ /* 0x0001e2000c101b0a */
[----:B------:R-:W-:Y:S05]  /*108a0*/  BRA.U !UP0, `(.L_x_4642) ;  /* 0x0000000108507547 */ /* 0x000fea000b800000 */
        /* <DEDUP_REMOVED lines=20> */
.L_x_4642:
[----:B------:R2:W5:Y:S04]  /*109f0*/  @P1 LDG.E.128 R52, desc[UR10][R142.64] ;  /* 0x0000000a8e341981 */ /* 0x000568000c1e1d00 */
[----:B------:R2:W5:Y:S04]  /*10a00*/  @P0 LDG.E.128 R48, desc[UR10][R140.64] ;  /* 0x0000000a8c300981 */ /* 0x000568000c1e1d00 */
[----:B------:R2:W5:Y:S04]  /*10a10*/  @P0 LDG.E.128 R44, desc[UR10][R140.64+0x10] ;  /* 0x0000100a8c2c0981 */ /* 0x000568000c1e1d00 */
[----:B------:R2:W5:Y:S01]  /*10a20*/  LDG.E.128 R92, desc[UR10][R144.64] ;  /* 0x0000000a905c7981 */ /* 0x000562000c1e1d00 */
[----:B------:R-:W-:Y:S05]  /*10a30*/  BRA.U !UP0, `(.L_x_4643) ;  /* 0x0000005108947547 */ /* 0x000fea000b800000 */
[----:B------:R-:W-:Y:S01]  /*10a40*/  ISETP.NE.AND P1, PT, R146, 0x1, PT ;  /* 0x000000019200780c */ /* 0x000fe20003f25270 */
[----:B01----:R-:W-:Y:S01]  /*10a50*/  IMAD.MOV.U32 R26, RZ, RZ, 0x2 ;  /* 0x00000002ff1a7424 */ /* 0x003fe200078e00ff */
        /* <DEDUP_REMOVED lines=13> */
.L_x_4645:
        /* <DEDUP_REMOVED lines=12> */
.L_x_4646:
        /* <DEDUP_REMOVED lines=49> */
.L_x_4644:
[----:B------:R-:W-:Y:S01]  /*10f00*/  ISETP.NE.AND P1, PT, R26, 0x1, PT ;  /* 0x000000011a00780c */ /* 0x000fe20003f25270 */
[----:B------:R-:W-:Y:S01]  /*10f10*/  IMAD.MOV.U32 R27, RZ, RZ, 0x2 ;  /* 0x00000002ff1b7424 */ /* 0x000fe200078e00ff */
[----:B------:R-:W-:Y:S02]  /*10f20*/  I2FP.F32.U32 R25, R24 ;  /* 0x0000001800197245 */ /* 0x000fe40000201000 */
[C---:B-----5:R-:W-:Y:S02]  /*10f30*/  SHF.L.U32 R117, R92.reuse, 0x10, RZ ;  /* 0x000000105c757819 */ /* 0x060fe400000006ff */
[----:B------:R-:W-:Y:S01]  /*10f40*/  PRMT R92, R92, 0x7632, R92 ;  /* 0x000076325c5c7816 */ /* 0x000fe2000000005c */
[----:B------:R-:W-:Y:S02]  /*10f50*/  FFMA.FTZ R25, R25, R134, 1.1641532182693481445e-10 ;  /* 0x2f00000019197423 */ /* 0x000fe40000010086 */
[----:B------:R-:W-:-:S03]  /*10f60*/  FMUL.FTZ R117, R117, UR5 ;  /* 0x0000000575757c20 */ /* 0x000fc60008410000 */
[----:B------:R-:W-:Y:S01]  /*10f70*/  FSETP.LE.FTZ.AND P3, PT, R25, UR4, PT ;  /* 0x0000000419007c0b */ /* 0x000fe2000bf73000 */
[----:B------:R-:W-:-:S03]  /*10f80*/  IMAD.MOV.U32 R25, RZ, RZ, R118 ;  /* 0x000000ffff197224 */ /* 0x000fc600078e0076 */
[----:B--2---:R-:W-:Y:S01]  /*10f90*/  P2R R141, PR, RZ, 0x8 ;  /* 0x00000008ff8d7803 */ /* 0x004fe20000000000 */
        /* <DEDUP_REMOVED lines=9> */
.L_x_4648:
        /* <DEDUP_REMOVED lines=12> */
.L_x_4649:
        /* <DEDUP_REMOVED lines=49> */
.L_x_4647:
[----:B------:R-:W-:Y:S01]  /*11400*/  I2FP.F32.U32 R25, R25 ;  /* 0x0000001900197245 */ /* 0x000fe20000201000 */
[----:B------:R-:W-:Y:S01]  /*11410*/  IMAD.U32 R24, R52, 0x10000, RZ ;  /* 0x0001000034187824 */ /* 0x000fe200078e00ff */
[----:B------:R-:W-:Y:S01]  /*11420*/  ISETP.NE.AND P2, PT, R27, 0x1, PT ;  /* 0x000000011b00780c */ /* 0x000fe20003f45270 */
[----:B------:R-:W-:Y:S02]  /*11430*/  HFMA2 R26, -RZ, RZ, 0, 1.1920928955078125e-07 ;  /* 0x00000002ff1a7431 */ /* 0x000fe400000001ff */
[----:B------:R-:W-:Y:S01]  /*11440*/  FFMA.FTZ R25, R25, R134, 1.1641532182693481445e-10 ;  /* 0x2f00000019197423 */ /* 0x000fe20000010086 */
[----:B------:R-:W-:-:S04]  /*11450*/  FMUL.FTZ R24, R24, UR5 ;  /* 0x0000000518187c20 */ /* 0x000fc80008410000 */
[----:B------:R-:W-:Y:S02]  /*11460*/  FSETP.GTU.FTZ.AND P1, PT, R25, UR4, PT ;  /* 0x0000000419007c0b */ /* 0x000fe4000bf3c000 */
[----:B------:R-:W-:Y:S02]  /*11470*/  FSEL R25, R117, RZ, P3 ;  /* 0x000000ff75197208 */ /* 0x000fe40001800000 */
        /* <DEDUP_REMOVED lines=14> */
.L_x_4651:
        /* <DEDUP_REMOVED lines=12> */
.L_x_4652:
        /* <DEDUP_REMOVED lines=49> */
.L_x_4650:
[----:B------:R-:W-:Y:S02]  /*11930*/  I2FP.F32.U32 R25, R25 ;  /* 0x0000001900197245 */ /* 0x000fe40000201000 */
[----:B------:R-:W-:Y:S02]  /*11940*/  ISETP.NE.AND P1, PT, R26, 0x1, PT ;  /* 0x000000011a00780c */ /* 0x000fe40003f25270 */
[----:B------:R-:W-:Y:S01]  /*11950*/  MOV R27, R118 ;  /* 0x00000076001b7202 */ /* 0x000fe20000000f00 */
[----:B------:R-:W-:-:S05]  /*11960*/  FFMA.FTZ R25, R25, R134, 1.1641532182693481445e-10 ;  /* 0x2f00000019197423 */ /* 0x000fca0000010086 */
[----:B------:R-:W-:Y:S01]  /*11970*/  FSETP.LE.FTZ.AND P3, PT, R25, UR4, PT ;  /* 0x0000000419007c0b */ /* 0x000fe2000bf73000 */
[----:B------:R-:W-:Y:S02]  /*11980*/  IMAD.U32 R25, R92, 0x10000, RZ ;  /* 0x000100005c197824 */ /* 0x000fe400078e00ff */
[----:B------:R-:W-:Y:S01]  /*11990*/  IMAD.MOV.U32 R92, RZ, RZ, 0x2 ;  /* 0x00000002ff5c7424 */ /* 0x000fe200078e00ff */
[----:B------:R-:W-:Y:S01]  /*119a0*/  P2R R140, PR, RZ, 0x8 ;  /* 0x00000008ff8c7803 */ /* 0x000fe20000000000 */
[----:B------:R-:W-:Y:S01]  /*119b0*/  FMUL.FTZ R25, R25, UR5 ;  /* 0x0000000519197c20 */ /* 0x000fe20008410000 */
        /* <DEDUP_REMOVED lines=9> */
.L_x_4654:
        /* <DEDUP_REMOVED lines=12> */
.L_x_4655:
        /* <DEDUP_REMOVED lines=49> */
.L_x_4653:
[----:B------:R-:W-:Y:S01]  /*11e20*/  I2FP.F32.U32 R27, R27 ;  /* 0x0000001b001b7245 */ /* 0x000fe20000201000 */
[----:B------:R-:W-:Y:S01]  /*11e30*/  IMAD.MOV.U32 R122, RZ, RZ, 0x2 ;  /* 0x00000002ff7a7424 */ /* 0x000fe200078e00ff */
[----:B------:R-:W-:Y:S02]  /*11e40*/  PRMT R26, R52, 0x7632, R26 ;  /* 0x00007632341a7816 */ /* 0x000fe4000000001a */
[----:B------:R-:W-:Y:S01]  /*11e50*/  ISETP.NE.AND P2, PT, R92, 0x1, PT ;  /* 0x000000015c00780c */ /* 0x000fe20003f45270 */
[----:B------:R-:W-:Y:S01]  /*11e60*/  FFMA.FTZ R27, R27, R134, 1.1641532182693481445e-10 ;  /* 0x2f0000001b1b7423 */ /* 0x000fe20000010086 */
[----:B------:R-:W-:Y:S02]  /*11e70*/  SHF.L.U32 R26, R26, 0x10, RZ ;  /* 0x000000101a1a7819 */ /* 0x000fe400000006ff */
[----:B------:R-:W-:Y:S02]  /*11e80*/  FSEL R25, R25, RZ, P3 ;  /* 0x000000ff19197208 */ /* 0x000fe40001800000 */
[----:B------:R-:W-:Y:S01]  /*11e90*/  FSETP.GTU.FTZ.AND P1, PT, R27, UR4, PT ;  /* 0x000000041b007c0b */ /* 0x000fe2000bf3c000 */
[----:B------:R-:W-:Y:S01]  /*11ea0*/  FMUL.FTZ R26, R26, UR5 ;  /* 0x000000051a1a7c20 */ /* 0x000fe20008410000 */
[----:B------:R-:W-:-:S02]  /*11eb0*/  IMAD.MOV.U32 R27, RZ, RZ, R118 ;  /* 0x000000ffff1b7224 */ /* 0x000fc400078e0076 */
[----:B------:R-:W-:Y:S02]  /*11ec0*/  SEL R119, RZ, 0x1, P1 ;  /* 0x00000001ff777807 */ /* 0x000fe40000800000 */
[----:B------:R-:W-:-:S05]  /*11ed0*/  FSEL R26, R26, RZ, !P1 ;  /* 0x000000ff1a1a7208 */ /* 0x000fca0004800000 */
[----:B------:R-:W-:-:S04]  /*11ee0*/  FADD.FTZ R25, R26, R25 ;  /* 0x000000191a197221 */ /* 0x000fc80000010000 */
        /* <DEDUP_REMOVED lines=10> */
.L_x_4657:
        /* <DEDUP_REMOVED lines=12> */
.L_x_4658:
        /* <DEDUP_REMOVED lines=50> */
.L_x_4656:
[----:B------:R-:W-:Y:S01]  /*12370*/  ISETP.NE.AND P1, PT, R122, 0x1, PT ;  /* 0x000000017a00780c */ /* 0x000fe20003f25270 */
[----:B------:R-:W-:Y:S01]  /*12380*/  IMAD.MOV.U32 R123, RZ, RZ, 0x2 ;  /* 0x00000002ff7b7424 */ /* 0x000fe200078e00ff */
[----:B------:R-:W-:Y:S02]  /*12390*/  I2FP.F32.U32 R27, R27 ;  /* 0x0000001b001b7245 */ /* 0x000fe40000201000 */
[----:B------:R-:W-:-:S03]  /*123a0*/  SHF.L.U32 R26, R93, 0x10, RZ ;  /* 0x000000105d1a7819 */ /* 0x000fc600000006ff */
[----:B------:R-:W-:Y:S02]  /*123b0*/  FFMA.FTZ R27, R27, R134, 1.1641532182693481445e-10 ;  /* 0x2f0000001b1b7423 */ /* 0x000fe40000010086 */
[----:B------:R-:W-:-:S03]  /*123c0*/  FMUL.FTZ R26, R26, UR5 ;  /* 0x000000051a1a7c20 */ /* 0x000fc60008410000 */
[----:B------:R-:W-:Y:S02]  /*123d0*/  FSETP.LE.FTZ.AND P3, PT, R27, UR4, PT ;  /* 0x000000041b007c0b */ /* 0x000fe4000bf73000 */
[----:B------:R-:W-:Y:S01]  /*123e0*/  PRMT R27, R93, 0x7632, R27 ;  /* 0x000076325d1b7816 */ /* 0x000fe2000000001b */
[----:B------:R-:W-:Y:S01]  /*123f0*/  IMAD.MOV.U32 R93, RZ, RZ, R118 ;  /* 0x000000ffff5d7224 */ /* 0x000fe200078e0076 */
        /* <DEDUP_REMOVED lines=10> */
.L_x_4660:
        /* <DEDUP_REMOVED lines=12> */
.L_x_4661:
        /* <DEDUP_REMOVED lines=50> */
.L_x_4659:
        /* <DEDUP_REMOVED lines=22> */
.L_x_4663:
        /* <DEDUP_REMOVED lines=12> */
.L_x_4664:
        /* <DEDUP_REMOVED lines=50> */
.L_x_4662:
[----:B------:R-:W-:Y:S01]  /*12dc0*/  ISETP.NE.AND P2, PT, R92, 0x1, PT ;  /* 0x000000015c00780c */ /* 0x000fe20003f45270 */
[----:B------:R-:W-:Y:S01]  /*12dd0*/  IMAD.MOV.U32 R124, RZ, RZ, 0x2 ;  /* 0x00000002ff7c7424 */ /* 0x000fe200078e00ff */
[----:B------:R-:W-:Y:S02]  /*12de0*/  I2FP.F32.U32 R93, R93 ;  /* 0x0000005d005d7245 */ /* 0x000fe40000201000 */
[----:B------:R-:W-:-:S03]  /*12df0*/  SHF.L.U32 R27, R27, 0x10, RZ ;  /* 0x000000101b1b7819 */ /* 0x000fc600000006ff */
[----:B------:R-:W-:Y:S02]  /*12e00*/  FFMA.FTZ R93, R93, R134, 1.1641532182693481445e-10 ;  /* 0x2f0000005d5d7423 */ /* 0x000fe40000010086 */
[----:B------:R-:W-:-:S03]  /*12e10*/  FMUL.FTZ R27, R27, UR5 ;  /* 0x000000051b1b7c20 */ /* 0x000fc60008410000 */
[----:B------:R-:W-:Y:S01]  /*12e20*/  FSETP.LE.FTZ.AND P1, PT, R93, UR4, PT ;  /* 0x000000045d007c0b */ /* 0x000fe2000bf33000 */
[----:B------:R-:W-:Y:S01]  /*12e30*/  IMAD.MOV.U32 R93, RZ, RZ, R118 ;  /* 0x000000ffff5d7224 */ /* 0x000fe200078e0076 */
[----:B------:R-:W-:Y:S11]  /*12e40*/  @!P2 BRA `(.L_x_4665) ;  /* 0x000000040018a947 */ /* 0x000ff60003800000 */
        /* <DEDUP_REMOVED lines=8> */
.L_x_4666:
        /* <DEDUP_REMOVED lines=12> */
.L_x_4667:
        /* <DEDUP_REMOVED lines=50> */
.L_x_4665:
[----:B------:R-:W-:Y:S02]  /*132b0*/  I2FP.F32.U32 R93, R93 ;  /* 0x0000005d005d7245 */ /* 0x000fe40000201000 */
        /* <DEDUP_REMOVED lines=22> */
.L_x_4669:
        /* <DEDUP_REMOVED lines=12> */
.L_x_4670:
        /* <DEDUP_REMOVED lines=50> */
.L_x_4668:
[----:B------:R-:W-:Y:S01]  /*13800*/  ISETP.NE.AND P3, PT, R92, 0x1, PT ;  /* 0x000000015c00780c */ /* 0x000fe20003f65270 */
[----:B------:R-:W-:Y:S01]  /*13810*/  IMAD.MOV.U32 R125, RZ, RZ, 0x2 ;  /* 0x00000002ff7d7424 */ /* 0x000fe200078e00ff */
[----:B------:R-:W-:Y:S02]  /*13820*/  I2FP.F32.U32 R93, R93 ;  /* 0x0000005d005d7245 */ /* 0x000fe40000201000 */
[C---:B------:R-:W-:Y:S02]  /*13830*/  SHF.L.U32 R133, R94.reuse, 0x10, RZ ;  /* 0x000000105e857819 */ /* 0x040fe400000006ff */
[----:B------:R-:W-:Y:S01]  /*13840*/  PRMT R94, R94, 0x7632, R94 ;  /* 0x000076325e5e7816 */ /* 0x000fe2000000005e */
        /* <DEDUP_REMOVED lines=13> */
.L_x_4672:
        /* <DEDUP_REMOVED lines=12> */
.L_x_4673:
        /* <DEDUP_REMOVED lines=50> */
.L_x_4671:
[----:B------:R-:W-:Y:S01]  /*13d00*/  I2FP.F32.U32 R93, R93 ;  /* 0x0000005d005d7245 */ /* 0x000fe20000201000 */
[----:B------:R-:W-:Y:S01]  /*13d10*/  IMAD.MOV.U32 R126, RZ, RZ, 0x2 ;  /* 0x00000002ff7e7424 */ /* 0x000fe200078e00ff */
[----:B------:R-:W-:Y:S02]  /*13d20*/  SHF.L.U32 R92, R54, 0x10, RZ ;  /* 0x00000010365c7819 */ /* 0x000fe400000006ff */
[----:B------:R-:W-:Y:S01]  /*13d30*/  FSEL R133, R133, RZ, P2 ;  /* 0x000000ff85857208 */ /* 0x000fe20001000000 */
        /* <DEDUP_REMOVED lines=18> */
.L_x_4675:
        /* <DEDUP_REMOVED lines=12> */
.L_x_4676:
        /* <DEDUP_REMOVED lines=50> */
.L_x_4674:
[----:B------:R-:W-:Y:S01]  /*14240*/  ISETP.NE.AND P4, PT, R126, 0x1, PT ;  /* 0x000000017e00780c */ /* 0x000fe20003f85270 */
[----:B------:R-:W-:Y:S01]  /*14250*/  IMAD.MOV.U32 R127, RZ, RZ, 0x2 ;  /* 0x00000002ff7f7424 */ /* 0x000fe200078e00ff */
[----:B------:R-:W-:Y:S01]  /*14260*/  I2FP.F32.U32 R93, R93 ;  /* 0x0000005d005d7245 */ /* 0x000fe20000201000 */
[----:B------:R-:W-:Y:S01]  /*14270*/  IMAD.MOV.U32 R125, RZ, RZ, R118 ;  /* 0x000000ffff7d7224 */ /* 0x000fe200078e0076 */
[----:B------:R-:W-:-:S03]  /*14280*/  SHF.L.U32 R94, R94, 0x10, RZ ;  /* 0x000000105e5e7819 */ /* 0x000fc600000006ff */
[----:B------:R-:W-:-:S05]  /*14290*/  FFMA.FTZ R93, R93, R134, 1.1641532182693481445e-10 ;  /* 0x2f0000005d5d7423 */ /* 0x000fca0000010086 */
[----:B------:R-:W-:Y:S01]  /*142a0*/  FSETP.LE.FTZ.AND P3, PT, R93, UR4, PT ;  /* 0x000000045d007c0b */ /* 0x000fe2000bf73000 */
[----:B------:R-:W-:Y:S01]  /*142b0*/  FMUL.FTZ R93, R94, UR5 ;  /* 0x000000055e5d7c20 */ /* 0x000fe20008410000 */
        /* <DEDUP_REMOVED lines=9> */
.L_x_4678:
        /* <DEDUP_REMOVED lines=12> */
.L_x_4679:
        /* <DEDUP_REMOVED lines=50> */
.L_x_4677:
[----:B------:R-:W-:Y:S01]  /*14730*/  I2FP.F32.U32 R125, R125 ;  /* 0x0000007d007d7245 */ /* 0x000fe20000201000 */
[----:B------:R-:W-:Y:S01]  /*14740*/  IMAD.MOV.U32 R126, RZ, RZ, 0x2 ;  /* 0x00000002ff7e7424 */ /* 0x000fe200078e00ff */
[----:B------:R-:W-:Y:S02]  /*14750*/  PRMT R94, R54, 0x7632, R94 ;  /* 0x00007632365e7816 */ /* 0x000fe4000000005e */
[----:B------:R-:W-:Y:S01]  /*14760*/  FSEL R93, R93, RZ, P3 ;  /* 0x000000ff5d5d7208 */ /* 0x000fe20001800000 */
[----:B------:R-:W-:Y:S01]  /*14770*/  FFMA.FTZ R125, R125, R134, 1.1641532182693481445e-10 ;  /* 0x2f0000007d7d7423 */ /* 0x000fe20000010086 */
[----:B------:R-:W-:-:S04]  /*14780*/  SHF.L.U32 R94, R94, 0x10, RZ ;  /* 0x000000105e5e7819 */ /* 0x000fc800000006ff */
[----:B------:R-:W-:Y:S01]  /*14790*/  FSETP.GTU.FTZ.AND P4, PT, R125, UR4, PT ;  /* 0x000000047d007c0b */ /* 0x000fe2000bf9c000 */
[----:B------:R-:W-:-:S03]  /*147a0*/  FMUL.FTZ R94, R94, UR5 ;  /* 0x000000055e5e7c20 */ /* 0x000fc60008410000 */
        /* <DEDUP_REMOVED lines=15> */
.L_x_4681:
        /* <DEDUP_REMOVED lines=12> */
.L_x_4682:
        /* <DEDUP_REMOVED lines=50> */
.L_x_4680:
[----:B------:R-:W-:Y:S01]  /*14c80*/  ISETP.NE.AND P5, PT, R126, 0x1, PT ;  /* 0x000000017e00780c */ /* 0x000fe20003fa5270 */
[----:B------:R-:W-:Y:S01]  /*14c90*/  IMAD.MOV.U32 R143, RZ, RZ, 0x2 ;  /* 0x00000002ff8f7424 */ /* 0x000fe200078e00ff */
[----:B------:R-:W-:Y:S01]  /*14ca0*/  I2FP.F32.U32 R127, R94 ;  /* 0x0000005e007f7245 */ /* 0x000fe20000201000 */
[----:B------:R-:W-:Y:S01]  /*14cb0*/  IMAD.MOV.U32 R133, RZ, RZ, R118 ;  /* 0x000000ffff857224 */ /* 0x000fe200078e0076 */
[C---:B------:R-:W-:Y:S02]  /*14cc0*/  SHF.L.U32 R94, R95.reuse, 0x10, RZ ;  /* 0x000000105f5e7819 */ /* 0x040fe400000006ff */
[----:B------:R-:W-:Y:S01]  /*14cd0*/  PRMT R95, R95, 0x7632, R95 ;  /* 0x000076325f5f7816 */ /* 0x000fe2000000005f */
[----:B------:R-:W-:Y:S02]  /*14ce0*/  FFMA.FTZ R127, R127, R134, 1.1641532182693481445e-10 ;  /* 0x2f0000007f7f7423 */ /* 0x000fe40000010086 */
[----:B------:R-:W-:-:S03]  /*14cf0*/  FMUL.FTZ R94, R94, UR5 ;  /* 0x000000055e5e7c20 */ /* 0x000fc60008410000 */
[----:B------:R-:W-:Y:S01]  /*14d00*/  FSETP.LE.FTZ.AND P4, PT, R127, UR4, PT ;  /* 0x000000047f007c0b */ /* 0x000fe2000bf93000 */
        /* <DEDUP_REMOVED lines=9> */
.L_x_4684:
        /* <DEDUP_REMOVED lines=12> */
.L_x_4685:
        /* <DEDUP_REMOVED lines=50> */
.L_x_4683:
[----:B------:R-:W-:Y:S01]  /*15180*/  I2FP.F32.U32 R127, R133 ;  /* 0x00000085007f7245 */ /* 0x000fe20000201000 */
[----:B------:R-:W-:Y:S01]  /*15190*/  IMAD.MOV.U32 R144, RZ, RZ, 0x2 ;  /* 0x00000002ff907424 */ /* 0x000fe200078e00ff */
[----:B------:R-:W-:Y:S02]  /*151a0*/  SHF.L.U32 R126, R55, 0x10, RZ ;  /* 0x00000010377e7819 */ /* 0x000fe400000006ff */
[----:B------:R-:W-:Y:S01]  /*151b0*/  FSEL R94, R94, RZ, P4 ;  /* 0x000000ff5e5e7208 */ /* 0x000fe20002000000 */
        /* <DEDUP_REMOVED lines=18> */
.L_x_4687:
        /* <DEDUP_REMOVED lines=12> */
.L_x_4688:
        /* <DEDUP_REMOVED lines=50> */
.L_x_4686:
[----:B------:R-:W-:Y:S01]  /*156c0*/  ISETP.NE.AND P6, PT, R144, 0x1, PT ;  /* 0x000000019000780c */ /* 0x000fe20003fc5270 */
[----:B------:R-:W-:Y:S01]  /*156d0*/  IMAD.MOV.U32 R133, RZ, RZ, 0x2 ;  /* 0x00000002ff857424 */ /* 0x000fe200078e00ff */
[----:B------:R-:W-:Y:S01]  /*156e0*/  I2FP.F32.U32 R127, R127 ;  /* 0x0000007f007f7245 */ /* 0x000fe20000201000 */
[----:B------:R-:W-:Y:S01]  /*156f0*/  IMAD.MOV.U32 R143, RZ, RZ, R118 ;  /* 0x000000ffff8f7224 */ /* 0x000fe200078e0076 */
[----:B------:R-:W-:-:S03]  /*15700*/  SHF.L.U32 R95, R95, 0x10, RZ ;  /* 0x000000105f5f7819 */ /* 0x000fc600000006ff */
        /* <DEDUP_REMOVED lines=12> */
.L_x_4690:
        /* <DEDUP_REMOVED lines=14> */
.L_x_4691:
        /* <DEDUP_REMOVED lines=22> */
[----:B------:R-:W-:Y:S01]  /*15a10*/  LOP3.LUT R145, R146, UR22, R149, 0x96, !PT ;  /* 0x0000001692917c12 */ /* 0x000fe2000f8e9695 */
[----:B------:R-:W-:-:S03]  /*15a20*/  UIADD3 UR22, UPT, UPT, UR8, 0x1715609d, URZ ;  /* 0x1715609d08167890 */ /* 0x000fc6000fffe0ff */
        /* <DEDUP_REMOVED lines=26> */
.L_x_4689:
[----:B------:R-:W-:Y:S02]  /*15bd0*/  I2FP.F32.U32 R127, R143 ;  /* 0x0000008f007f7245 */ /* 0x000fe40000201000 */
[----:B------:R-:W-:-:S03]  /*15be0*/  PRMT R143, R55, 0x7632, R143 ;  /* 0x00007632378f7816 */ /* 0x000fc6000000008f */
[----:B------:R-:W-:Y:S01]  /*15bf0*/  FFMA.FTZ R127, R127, R134, 1.1641532182693481445e-10 ;  /* 0x2f0000007f7f7423 */ /* 0x000fe20000010086 */
[----:B------:R-:W-:Y:S02]  /*15c00*/  SHF.L.U32 R143, R143, 0x10, RZ ;  /* 0x000000108f8f7819 */ /* 0x000fe400000006ff */
[----:B------:R-:W-:Y:S02]  /*15c10*/  FSEL R134, R95, RZ, P5 ;  /* 0x000000ff5f867208 */ /* 0x000fe40002800000 */
[----:B------:R-:W-:Y:S01]  /*15c20*/  FSETP.GTU.FTZ.AND P6, PT, R127, UR4, PT ;  /* 0x000000047f007c0b */ /* 0x000fe2000bfdc000 */
[----:B------:R-:W-:-:S03]  /*15c30*/  FMUL.FTZ R143, R143, UR5 ;  /* 0x000000058f8f7c20 */ /* 0x000fc60008410000 */
[----:B------:R-:W-:Y:S02]  /*15c40*/  SEL R127, RZ, 0x1, P6 ;  /* 0x00000001ff7f7807 */ /* 0x000fe40003000000 */
[----:B------:R-:W-:-:S05]  /*15c50*/  FSEL R143, R143, RZ, !P6 ;  /* 0x000000ff8f8f7208 */ /* 0x000fca0007000000 */
[----:B------:R-:W-:-:S04]  /*15c60*/  FADD.FTZ R95, R143, R134 ;  /* 0x000000868f5f7221 */ /* 0x000fc80000010000 */
[----:B------:R-:W-:Y:S01]  /*15c70*/  @P0 FADD.FTZ R95, R47, R95 ;  /* 0x0000005f2f5f0221 */ /* 0x000fe20000010000 */
[----:B------:R-:W-:Y:S06]  /*15c80*/  BRA `(.L_x_4692) ;  /* 0x0000002800607947 */ /* 0x000fec0003800000 */
.L_x_4643:
        /* <DEDUP_REMOVED lines=15> */
.L_x_4694:
[----:B------:R-:W-:-:S04]  /*15d80*/  VIADD R130, R130, 0x1 ;  /* 0x0000000182827836 */ /* 0x000fc80000000000 */
[C---:B--2---:R-:W-:Y:S01]  /*15d90*/  IMAD.WIDE.U32 R140, R130.reuse, -0x2daee0ad, RZ ;  /* 0xd2511f53828c7825 */ /* 0x044fe200078e00ff */
        /* <DEDUP_REMOVED lines=10> */
.L_x_4695:
        /* <DEDUP_REMOVED lines=48> */
[----:B------:R-:W-:Y:S01]  /*16140*/  LOP3.LUT R12, R12, UR25, R25, 0x96, !PT ;  /* 0x000000190c0c7c12 */ /* 0x000fe2000f8e9619 */
[----:B------:R-:W-:-:S07]  /*16150*/  IMAD.MOV.U32 R26, RZ, RZ, RZ ;  /* 0x000000ffff1a7224 */ /* 0x000fce00078e00ff */
.L_x_4693:
[----:B------:R-:W-:Y:S02]  /*16160*/  ISETP.NE.AND P1, PT, R26, 0x1, PT ;  /* 0x000000011a00780c */ /* 0x000fe40003f25270 */
[----:B------:R-:W-:Y:S01]  /*16170*/  I2FP.F32.U32 R25, R24 ;  /* 0x0000001800197245 */ /* 0x000fe20000201000 */
[----:B------:R-:W-:Y:S01]  /*16180*/  IMAD.MOV.U32 R24, RZ, RZ, 0x2 ;  /* 0x00000002ff187424 */ /* 0x000fe200078e00ff */
[C---:B--2--5:R-:W-:Y:S02]  /*16190*/  SHF.L.U32 R143, R92.reuse, 0x10, RZ ;  /* 0x000000105c8f7819 */ /* 0x064fe400000006ff */
[----:B------:R-:W-:Y:S01]  /*161a0*/  PRMT R92, R92, 0x7632, R92 ;  /* 0x000076325c5c7816 */ /* 0x000fe2000000005c */
        /* <DEDUP_REMOVED lines=13> */
.L_x_4697:
        /* <DEDUP_REMOVED lines=12> */
.L_x_4698:
        /* <DEDUP_REMOVED lines=50> */
.L_x_4696:
[----:B------:R-:W-:Y:S01]  /*16660*/  ISETP.NE.AND P1, PT, R24, 0x1, PT ;  /* 0x000000011800780c */ /* 0x000fe20003f25270 */
[----:B------:R-:W-:Y:S01]  /*16670*/  IMAD.MOV.U32 R26, RZ, RZ, 0x2 ;  /* 0x00000002ff1a7424 */ /* 0x000fe200078e00ff */
[----:B------:R-:W-:Y:S02]  /*16680*/  I2FP.F32.U32 R25, R25 ;  /* 0x0000001900197245 */ /* 0x000fe40000201000 */
[----:B------:R-:W-:-:S03]  /*16690*/  SHF.L.U32 R145, R92, 0x10, RZ ;  /* 0x000000105c917819 */ /* 0x000fc600000006ff */
        /* <DEDUP_REMOVED lines=13> */
.L_x_4700:
        /* <DEDUP_REMOVED lines=12> */
.L_x_4701:
        /* <DEDUP_REMOVED lines=50> */
.L_x_4699:
[----:B------:R-:W-:Y:S01]  /*16b50*/  ISETP.NE.AND P1, PT, R26, 0x1, PT ;  /* 0x000000011a00780c */ /* 0x000fe20003f25270 */
[----:B------:R-:W-:Y:S01]  /*16b60*/  IMAD.MOV.U32 R24, RZ, RZ, 0x2 ;  /* 0x00000002ff187424 */ /* 0x000fe200078e00ff */
[----:B------:R-:W-:Y:S02]  /*16b70*/  I2FP.F32.U32 R25, R25 ;  /* 0x0000001900197245 */ /* 0x000fe40000201000 */
[C---:B------:R-:W-:Y:S02]  /*16b80*/  SHF.L.U32 R144, R93.reuse, 0x10, RZ ;  /* 0x000000105d907819 */ /* 0x040fe400000006ff */
        /* <DEDUP_REMOVED lines=14> */
.L_x_4703:
        /* <DEDUP_REMOVED lines=12> */
.L_x_4704:
        /* <DEDUP_REMOVED lines=50> */
.L_x_4702:
[----:B------:R-:W-:Y:S01]  /*17050*/  ISETP.NE.AND P2, PT, R24, 0x1, PT ;  /* 0x000000011800780c */ /* 0x000fe20003f45270 */
[----:B------:R-:W-:Y:S01]  /*17060*/  IMAD.MOV.U32 R26, RZ, RZ, 0x2 ;  /* 0x00000002ff1a7424 */ /* 0x000fe200078e00ff */
[----:B------:R-:W-:Y:S02]  /*17070*/  I2FP.F32.U32 R25, R25 ;  /* 0x0000001900197245 */ /* 0x000fe40000201000 */
[----:B------:R-:W-:-:S03]  /*17080*/  SHF.L.U32 R146, R146, 0x10, RZ ;  /* 0x0000001092927819 */ /* 0x000fc600000006ff */
[----:B------:R-:W-:-:S05]  /*17090*/  FFMA.FTZ R25, R25, R134, 1.1641532182693481445e-10 ;  /* 0x2f00000019197423 */ /* 0x000fca0000010086 */
        /* <DEDUP_REMOVED lines=11> */
.L_x_4706:
        /* <DEDUP_REMOVED lines=12> */
.L_x_4707:
        /* <DEDUP_REMOVED lines=50> */
.L_x_4705:
[----:B------:R-:W-:Y:S01]  /*17530*/  ISETP.NE.AND P3, PT, R26, 0x1, PT ;  /* 0x000000011a00780c */ /* 0x000fe20003f65270 */
[----:B------:R-:W-:Y:S01]  /*17540*/  IMAD.MOV.U32 R24, RZ, RZ, 0x2 ;  /* 0x00000002ff187424 */ /* 0x000fe200078e00ff */
[----:B------:R-:W-:Y:S02]  /*17550*/  I2FP.F32.U32 R25, R25 ;  /* 0x0000001900197245 */ /* 0x000fe40000201000 */
[C---:B------:R-:W-:Y:S02]  /*17560*/  SHF.L.U32 R147, R94.reuse, 0x10, RZ ;  /* 0x000000105e937819 */ /* 0x040fe400000006ff */
[----:B------:R-:W-:Y:S01]  /*17570*/  PRMT R94, R94, 0x7632, R94 ;  /* 0x000076325e5e7816 */ /* 0x000fe2000000005e */
        /* <DEDUP_REMOVED lines=12> */
.L_x_4709:
        /* <DEDUP_REMOVED lines=12> */
.L_x_4710:
        /* <DEDUP_REMOVED lines=50> */
.L_x_4708:
        /* <DEDUP_REMOVED lines=16> */
.L_x_4712:
        /* <DEDUP_REMOVED lines=12> */
.L_x_4713:
        /* <DEDUP_REMOVED lines=50> */
.L_x_4711:
[----:B------:R-:W-:Y:S01]  /*17f00*/  ISETP.NE.AND P5, PT, R27, 0x1, PT ;  /* 0x000000011b00780c */ /* 0x000fe20003fa5270 */
[----:B------:R-:W-:Y:S01]  /*17f10*/  IMAD.MOV.U32 R133, RZ, RZ, 0x2 ;  /* 0x00000002ff857424 */ /* 0x000fe200078e00ff */
[----:B------:R-:W-:Y:S01]  /*17f20*/  I2FP.F32.U32 R25, R25 ;  /* 0x0000001900197245 */ /* 0x000fe20000201000 */
[----:B------:R-:W-:Y:S01]  /*17f30*/  IMAD.MOV.U32 R26, RZ, RZ, R118 ;  /* 0x000000ffff1a7224 */ /* 0x000fe200078e0076 */
[C---:B------:R-:W-:Y:S02]  /*17f40*/  SHF.L.U32 R148, R95.reuse, 0x10, RZ ;  /* 0x000000105f947819 */ /* 0x040fe400000006ff */
[----:B------:R-:W-:Y:S01]  /*17f50*/  PRMT R95, R95, 0x7632, R95 ;  /* 0x000076325f5f7816 */ /* 0x000fe2000000005f */
[----:B------:R-:W-:-:S05]  /*17f60*/  FFMA.FTZ R25, R25, R134, 1.1641532182693481445e-10 ;  /* 0x2f00000019197423 */ /* 0x000fca0000010086 */
        /* <DEDUP_REMOVED lines=10> */
.L_x_4715:
        /* <DEDUP_REMOVED lines=12> */
.L_x_4716:
        /* <DEDUP_REMOVED lines=50> */
.L_x_4714:
[----:B------:R-:W-:Y:S01]  /*183f0*/  P2R R27, PR, RZ, 0x1 ;  /* 0x00000001ff1b7803 */ /* 0x000fe20000000000 */
[----:B------:R-:W-:Y:S01]  /*18400*/  FMUL.FTZ R143, R143, UR5 ;  /* 0x000000058f8f7c20 */ /* 0x000fe20008410000 */
[----:B------:R-:W-:Y:S01]  /*18410*/  I2FP.F32.U32 R25, R26 ;  /* 0x0000001a00197245 */ /* 0x000fe20000201000 */
[----:B------:R-:W-:Y:S01]  /*18420*/  FMUL.FTZ R144, R144, UR5 ;  /* 0x0000000590907c20 */ /* 0x000fe20008410000 */
[----:B------:R-:W-:Y:S01]  /*18430*/  ISETP.NE.AND P0, PT, R141, RZ, PT ;  /* 0x000000ff8d00720c */ /* 0x000fe20003f05270 */
[----:B------:R-:W-:Y:S01]  /*18440*/  FMUL.FTZ R148, R148, UR5 ;  /* 0x0000000594947c20 */ /* 0x000fe20008410000 */
[----:B------:R-:W-:Y:S01]  /*18450*/  SHF.L.U32 R95, R95, 0x10, RZ ;  /* 0x000000105f5f7819 */ /* 0x000fe200000006ff */
[----:B------:R-:W-:Y:S01]  /*18460*/  FFMA.FTZ R134, R25, R134, 1.1641532182693481445e-10 ;  /* 0x2f00000019867423 */ /* 0x000fe20000010086 */
[----:B------:R-:W-:Y:S01]  /*18470*/  ISETP.NE.AND P5, PT, R142, RZ, PT ;  /* 0x000000ff8e00720c */ /* 0x000fe20003fa5270 */
[----:B------:R-:W-:Y:S01]  /*18480*/  FMUL.FTZ R93, R94, UR5 ;  /* 0x000000055e5d7c20 */ /* 0x000fe20008410000 */
[----:B------:R-:W-:Y:S01]  /*18490*/  FSEL R24, R143, RZ, P0 ;  /* 0x000000ff8f187208 */ /* 0x000fe20000000000 */
[----:B------:R-:W-:Y:S01]  /*184a0*/  FMUL.FTZ R147, R147, UR5 ;  /* 0x0000000593937c20 */ /* 0x000fe20008410000 */
[----:B------:R-:W-:Y:S01]  /*184b0*/  ISETP.NE.AND P0, PT, R27, RZ, PT ;  /* 0x000000ff1b00720c */ /* 0x000fe20003f05270 */
[----:B------:R-:W-:Y:S01]  /*184c0*/  FMUL.FTZ R146, R146, UR5 ;  /* 0x0000000592927c20 */ /* 0x000fe20008410000 */
[----:B------:R-:W-:Y:S01]  /*184d0*/  FMUL.FTZ R145, R145, UR5 ;  /* 0x0000000591917c20 */ /* 0x000fe20008410000 */
        /* <DEDUP_REMOVED lines=19> */
.L_x_4692:
[----:B------:R-:W-:Y:S01]  /*18610*/  FADD.FTZ R134, RZ, R36 ;  /* 0x00000024ff867221 */ /* 0x000fe20000010000 */
[----:B------:R-:W-:Y:S01]  /*18620*/  ISETP.NE.AND P0, PT, R141, RZ, PT ;  /* 0x000000ff8d00720c */ /* 0x000fe20003f05270 */
[----:B------:R-:W-:Y:S01]  /*18630*/  IMAD.WIDE.U32 R120, R137, 0x8, R120 ;  /* 0x0000000889787825 */ /* 0x000fe200078e0078 */
[----:B------:R-:W-:-:S03]  /*18640*/  SEL R145, RZ, 0x1000000, !P5 ;  /* 0x01000000ff917807 */ /* 0x000fc60006800000 */
[----:B------:R-:W-:Y:S01]  /*18650*/  FADD.FTZ R141, R134, R37 ;  /* 0x00000025868d7221 */ /* 0x000fe20000010000 */
[----:B------:R-:W-:Y:S02]  /*18660*/  ISETP.NE.AND P6, PT, R140, RZ, PT ;  /* 0x000000ff8c00720c */ /* 0x000fe40003fc5270 */
[----:B------:R-:W-:Y:S01]  /*18670*/  ISETP.NE.AND P5, PT, R142, RZ, PT ;  /* 0x000000ff8e00720c */ /* 0x000fe20003fa5270 */
[----:B------:R-:W-:Y:S01]  /*18680*/  FADD.FTZ R134, R141, R38 ;  /* 0x000000268d867221 */ /* 0x000fe20000010000 */
[----:B------:R-:W-:Y:S02]  /*18690*/  SEL R144, RZ, 0x10000, !P4 ;  /* 0x00010000ff907807 */ /* 0x000fe40006000000 */
[----:B------:R-:W-:Y:S01]  /*186a0*/  SEL R147, RZ, 0x100, !P3 ;  /* 0x00000100ff937807 */ /* 0x000fe20005800000 */
[----:B------:R-:W-:Y:S01]  /*186b0*/  FADD.FTZ R141, R134, R39 ;  /* 0x00000027868d7221 */ /* 0x000fe20000010000 */
[----:B------:R-:W-:Y:S02]  /*186c0*/  SEL R140, RZ, 0x1000000, !P1 ;  /* 0x01000000ff8c7807 */ /* 0x000fe40004800000 */
[----:B------:R-:W-:Y:S01]  /*186d0*/  SEL R143, RZ, 0x10000, !P5 ;  /* 0x00010000ff8f7807 */ /* 0x000fe20006800000 */
[----:B------:R-:W-:Y:S01]  /*186e0*/  FADD.FTZ R134, R141, R40 ;  /* 0x000000288d867221 */ /* 0x000fe20000010000 */
[----:B------:R-:W-:-:S02]  /*186f0*/  SEL R142, RZ, 0x100, !P6 ;  /* 0x00000100ff8e7807 */ /* 0x000fc40007000000 */
[----:B------:R-:W-:Y:S01]  /*18700*/  LOP3.LUT R147, R147, R145, R144, 0xfe, !PT ;  /* 0x0000009193937212 */ /* 0x000fe200078efe90 */
        /* <DEDUP_REMOVED lines=19> */
[----:B------:R-:W-:Y:S01]  /*18840*/  IMAD.WIDE.U32 R140, R137, 0x20, R138 ;  /* 0x00000020898c7825 */ /* 0x000fe200078e008a */
[----:B------:R-:W-:Y:S02]  /*18850*/  LOP3.LUT R139, R147, R144, RZ, 0xfc, !PT ;  /* 0x00000090938b7212 */ /* 0x000fe400078efcff */
[----:B------:R-:W-:Y:S01]  /*18860*/  LOP3.LUT R138, R142, R145, RZ, 0xfc, !PT ;  /* 0x000000918e8a7212 */ /* 0x000fe200078efcff */
[----:B------:R-:W-:Y:S01]  /*18870*/  FADD.FTZ R143, R134, R93 ;  /* 0x0000005d868f7221 */ /* 0x000fe20000010000 */
[----:B------:R0:W-:Y:S03]  /*18880*/  STG.E.128 desc[UR10][R140.64], R24 ;  /* 0x000000188c007986 */ /* 0x0001e6000c101d0a */
[----:B------:R-:W-:Y:S01]  /*18890*/  FADD.FTZ R134, R143, R94 ;  /* 0x0000005e8f867221 */ /* 0x000fe20000010000 */
[----:B------:R0:W-:Y:S03]  /*188a0*/  STG.E.128 desc[UR10][R140.64+0x10], R92 ;  /* 0x0000105c8c007986 */ /* 0x0001e6000c101d0a */
[----:B------:R-:W-:Y:S01]  /*188b0*/  FADD.FTZ R134, R134, R95 ;  /* 0x0000005f86867221 */ /* 0x000fe20000010000 */
        /* <DEDUP_REMOVED lines=22> */
.L_x_4717:
        /* <DEDUP_REMOVED lines=63> */
[----:B0-----:R-:W-:Y:S02]  /*18e10*/  FADD.FTZ R140, R139, R134 ;  /* 0x000000868b8c7221 */ /* 0x001fe40000010000 */
[----:B------:R-:W0:Y:S03]  /*18e20*/  S2R R134, SR_TID.X ;  /* 0x0000000000867919 */ /* 0x000e260000002100 */
        /* <DEDUP_REMOVED lines=15> */
.L_x_4719:
[----:B------:R-:W-:Y:S05]  /*18f20*/  BSYNC.RECONVERGENT B0 ;  /* 0x0000000000007941 */ /* 0x000fea0003800200 */
.L_x_4718:
[----:B------:R-:W-:Y:S01]  /*18f30*/  BAR.SYNC.DEFER_BLOCKING 0x0 ;  /* 0x0000000000007b1d */ /* 0x000fe20000010000 */
[----:B------:R-:W-:Y:S01]  /*18f40*/  ISETP.GT.U32.AND P0, PT, R138, 0x3, PT ;  /* 0x000000038a00780c */ /* 0x000fe20003f04070 */
[----:B0-----:R-:W-:Y:S01]  /*18f50*/  IMAD.MOV.U32 R139, RZ, RZ, RZ ;  /* 0x000000ffff8b7224 */ /* 0x001fe200078e00ff */
[----:B------:R-:W-:-:S03]  /*18f60*/  CS2R R120, SRZ ;  /* 0x0000000000787805 */ /* 0x000fc6000001ff00 */
[----:B------:R-:W-:Y:S08]  /*18f70*/  BSSY.RECONVERGENT B0, `(.L_x_4720) ;  /* 0x000000a000007945 */ /* 0x000ff00003800200 */
[----:B------:R-:W-:Y:S05]  /*18f80*/  @P0 BRA `(.L_x_4721) ;  /* 0x0000000000200947 */ /* 0x000fea0003800000 */
[----:B------:R-:W0:Y:S01]  /*18f90*/  S2UR UR7, SR_CgaCtaId ;  /* 0x00000000000779c3 */ /* 0x000e220000008800 */
[----:B------:R-:W-:Y:S01]  /*18fa0*/  UMOV UR6, 0x400 ;  /* 0x0000040000067882 */ /* 0x000fe20000000000 */
[----:B------:R-:W-:Y:S01]  /*18fb0*/  SHF.L.U32 R120, R134, 0x3, RZ ;  /* 0x0000000386787819 */ /* 0x000fe200000006ff */
[----:B------:R-:W-:-:S03]  /*18fc0*/  IMAD.MOV.U32 R139, RZ, RZ, 0x300 ;  /* 0x00000300ff8b7424 */ /* 0x000fc600078e00ff */
[----:B------:R-:W-:Y:S01]  /*18fd0*/  LOP3.LUT R120, R120, 0xf8, RZ, 0xc0, !PT ;  /* 0x000000f878787812 */ /* 0x000fe200078ec0ff */
[----:B0-----:R-:W-:-:S04]  /*18fe0*/  ULEA UR6, UR7, UR6, 0x18 ;  /* 0x0000000607067291 */ /* 0x001fc8000f8ec0ff */
[----:B------:R-:W-:-:S09]  /*18ff0*/  @UP1 UIADD3 UR6, UPT, UPT, UR6, 0x20, URZ ;  /* 0x0000002006061890 */ /* 0x000fd2000fffe0ff */
[----:B------:R-:W0:Y:S03]  /*19000*/  LDS.64 R120, [R120+UR6] ;  /* 0x0000000678787984 */ /* 0x000e260008000a00 */
.L_x_4721:
[----:B------:R-:W-:Y:S05]  /*19010*/  BSYNC.RECONVERGENT B0 ;  /* 0x0000000000007941 */ /* 0x000fea0003800200 */
.L_x_4720:
[----:B------:R-:W1:Y:S01]  /*19020*/  SHFL.DOWN PT, R140, R139, 0x2, 0x1f ;  /* 0x08401f008b8c7f89 */ /* 0x000e6200000e0000 */
[----:B------:R-:W-:Y:S01]  /*19030*/  ISETP.NE.AND P0, PT, R134, RZ, PT ;  /* 0x000000ff8600720c */ /* 0x000fe20003f05270 */
[----:B------:R-:W-:Y:S01]  /*19040*/  IMAD.U32 R150, R10, 0x10000, RZ ;  /* 0x000100000a967824 */ /* 0x000fe200078e00ff */
[----:B------:R-:W-:Y:S01]  /*19050*/  ISETP.NE.AND P1, PT, RZ, UR20, PT ;  /* 0x00000014ff007c0c */ /* 0x000fe2000bf25270 */
[----:B0-----:R-:W0:Y:S01]  /*19060*/  SHFL.DOWN PT, R141, R120, 0x2, 0x1f ;  /* 0x08401f00788d7f89 */ /* 0x001e2200000e0000 */
[----:B------:R-:W-:Y:S01]  /*19070*/  IMAD.U32 R152, R111, 0x10000, RZ ;  /* 0x000100006f987824 */ /* 0x000fe200078e00ff */
[----:B------:R-:W-:Y:S01]  /*19080*/  PRMT R154, R68, 0x7632, R154 ;  /* 0x00007632449a7816 */ /* 0x000fe2000000009a */
[----:B------:R-:W2:Y:S01]  /*19090*/  LDC.64 R164, c[0x0][0x430] ;  /* 0x00010c00ffa47b82 */ /* 0x000ea20000000a00 */
[----:B------:R-:W3:Y:S01]  /*190a0*/  SHFL.DOWN PT, R142, R121, 0x2, 0x1f ;  /* 0x08401f00798e7f89 */ /* 0x000ee200000e0000 */
[----:B------:R-:W-:Y:S01]  /*190b0*/  SHF.L.U32 R155, R72, 0x10, RZ ;  /* 0x00000010489b7819 */ /* 0x000fe200000006ff */
[----:B------:R-:W-:Y:S01]  /*190c0*/  UPLOP3.LUT UP1, UPT, UPT, UPT, UP1, 0x40, 0x4 ;  /* 0x000000000004789c */ /* 0x000fe20003f2e810 */
[----:B------:R-:W-:-:S02]  /*190d0*/  SHF.L.U32 R154, R154, 0x10, RZ ;  /* 0x000000109a9a7819 */ /* 0x000fc400000006ff */
[----:B------:R-:W-:Y:S02]  /*190e0*/  PRMT R156, R70, 0x7632, R156 ;  /* 0x00007632469c7816 */ /* 0x000fe4000000009c */
[----:B------:R-:W-:-:S03]  /*190f0*/  SHF.L.U32 R157, R66, 0x10, RZ ;  /* 0x00000010429d7819 */ /* 0x000fc600000006ff */
        /* <DEDUP_REMOVED lines=9> */
[----:B---3--:R-:W-:Y:S01]  /*19190*/  FADD.FTZ R121, R142, R121 ;  /* 0x000000798e797221 */ /* 0x008fe20000010000 */
[----:B------:R-:W-:Y:S01]  /*191a0*/  FFMA.FTZ R145, R140, R120, R145 ;  /* 0x000000788c917223 */ /* 0x000fe20000010091 */
[----:B------:R-:W-:Y:S01]  /*191b0*/  FMUL.FTZ R141, R141, R141 ;  /* 0x0000008d8d8d7220 */ /* 0x000fe20000410000 */
[----:B------:R-:W3:Y:S01]  /*191c0*/  LDC R142, c[0x0][0x448] ;  /* 0x00011200ff8e7b82 */ /* 0x000ee20000000800 */
[----:B--2---:R-:W-:-:S04]  /*191d0*/  IMAD.WIDE.U32 R160, R135, 0x10, R164 ;  /* 0x0000001087a07825 */ /* 0x004fc800078e00a4 */
[----:B------:R-:W-:Y:S01]  /*191e0*/  FMUL.FTZ R141, R141, R140 ;  /* 0x0000008c8d8d7220 */ /* 0x000fe20000410000 */
[----:B------:R-:W-:-:S04]  /*191f0*/  IMAD.WIDE.U32 R162, R136, 0x10, R164 ;  /* 0x0000001088a27825 */ /* 0x000fc800078e00a4 */
[----:B------:R-:W-:Y:S01]  /*19200*/  FMUL.FTZ R141, R141, R146 ;  /* 0x000000928d8d7220 */ /* 0x000fe20000410000 */
[----:B------:R-:W-:Y:S02]  /*19210*/  IMAD.U32 R146, R89, 0x10000, RZ ;  /* 0x0001000059927824 */ /* 0x000fe400078e00ff */
[C---:B0-----:R-:W-:Y:S01]  /*19220*/  FMUL.FTZ R145, R144.reuse, R145 ;  /* 0x0000009190917220 */ /* 0x041fe20000410000 */
[----:B------:R-:W-:Y:S01]  /*19230*/  FFMA.FTZ R121, R144, R141, R121 ;  /* 0x0000008d90797223 */ /* 0x000fe20000010079 */
[----:B------:R-:W-:Y:S01]  /*19240*/  IMAD.U32 R144, R113, 0x10000, RZ ;  /* 0x0001000071907824 */ /* 0x000fe200078e00ff */
[-C--:B-1----:R-:W-:Y:S02]  /*19250*/  IADD3 R143, PT, PT, R143, R148.reuse, RZ ;  /* 0x000000948f8f7210 */ /* 0x082fe40007ffe0ff */
        /* <DEDUP_REMOVED lines=8> */
[C---:B------:R-:W-:Y:S01]  /*192e0*/  FFMA.FTZ R120, R138.reuse, R145, R141 ;  /* 0x000000918a787223 */ /* 0x040fe2000001008d */
[----:B-1----:R-:W-:Y:S02]  /*192f0*/  FADD.FTZ R140, R121, R140 ;  /* 0x0000008c798c7221 */ /* 0x002fe40000010000 */
[----:B------:R-:W-:Y:S01]  /*19300*/  FMUL.FTZ R139, R138, R139 ;  /* 0x0000008b8a8b7220 */ /* 0x000fe20000410000 */
[----:B--2---:R-:W-:Y:S02]  /*19310*/  FMUL.FTZ R138, R143, R120 ;  /* 0x000000788f8a7220 */ /* 0x004fe40000410000 */
[----:B------:R-:W0:Y:S01]  /*19320*/  @!P0 LDC.64 R120, c[0x0][0x3c0] ;  /* 0x0000f000ff788b82 */ /* 0x000e220000000a00 */
[----:B------:R-:W-:Y:S01]  /*19330*/  FMUL.FTZ R139, R139, R148 ;  /* 0x000000948b8b7220 */ /* 0x000fe20000410000 */
[----:B------:R-:W-:Y:S01]  /*19340*/  IMAD.U32 R148, R88, 0x10000, RZ ;  /* 0x0001000058947824 */ /* 0x000fe200078e00ff */
[----:B------:R1:W2:Y:S02]  /*19350*/  SHFL.IDX PT, R147, R138, RZ, 0x1f ;  /* 0x00001fff8a937589 */ /* 0x0002a400000e0000 */
[----:B------:R-:W-:-:S06]  /*19360*/  FFMA.FTZ R139, R143, R139, R140 ;  /* 0x0000008b8f8b7223 */ /* 0x000fcc000001008c */
[----:B------:R-:W3:Y:S01]  /*19370*/  SHFL.IDX PT, R139, R139, RZ, 0x1f ;  /* 0x00001fff8b8b7589 */ /* 0x000ee200000e0000 */
[----:B-1----:R-:W-:Y:S02]  /*19380*/  IMAD.U32 R138, R114, 0x10000, RZ ;  /* 0x00010000728a7824 */ /* 0x002fe400078e00ff */
[C---:B--2---:R-:W-:Y:S01]  /*19390*/  FMUL.FTZ R140, R147.reuse, R147 ;  /* 0x00000093938c7220 */ /* 0x044fe20000410000 */
[----:B------:R-:W-:-:S04]  /*193a0*/  FSEL R143, R147, RZ, !P1 ;  /* 0x000000ff938f7208 */ /* 0x000fc80004800000 */
[----:B------:R-:W-:Y:S01]  /*193b0*/  FSEL R141, R140, RZ, P1 ;  /* 0x000000ff8c8d7208 */ /* 0x000fe20000800000 */
[C---:B------:R-:W-:Y:S01]  /*193c0*/  FADD.FTZ R37, -R143.reuse, R37 ;  /* 0x000000258f257221 */ /* 0x040fe20000010100 */
[----:B------:R-:W-:Y:S01]  /*193d0*/  FADD.FTZ R145, -R143, R38 ;  /* 0x000000268f917221 */ /* 0x000fe20000010100 */
[----:B---3--:R-:W-:Y:S01]  /*193e0*/  FFMA.FTZ R140, R139, UR21, R142 ;  /* 0x000000158b8c7c23 */ /* 0x008fe2000801008e */
[----:B------:R-:W-:Y:S01]  /*193f0*/  FADD.FTZ R139, -R143, R36 ;  /* 0x000000248f8b7221 */ /* 0x000fe20000010100 */
[----:B------:R-:W-:Y:S01]  /*19400*/  SHF.L.U32 R36, R11, 0x10, RZ ;  /* 0x000000100b247819 */ /* 0x000fe200000006ff */
[----:B------:R-:W-:Y:S01]  /*19410*/  FADD.FTZ R39, -R143, R39 ;  /* 0x000000278f277221 */ /* 0x000fe20000010100 */
[----:B------:R-:W-:Y:S01]  /*19420*/  FADD.FTZ R140, R140, R141 ;  /* 0x0000008d8c8c7221 */ /* 0x000fe20000010000 */
[----:B------:R-:W-:Y:S01]  /*19430*/  IMAD.U32 R141, RZ, RZ, UR18 ;  /* 0x00000012ff8d7e24 */ /* 0x000fe2000f8e00ff */
[----:B------:R-:W-:Y:S01]  /*19440*/  SHF.L.U32 R38, R115, 0x10, RZ ;  /* 0x0000001073267819 */ /* 0x000fe200000006ff */
[----:B------:R-:W-:Y:S01]  /*19450*/  FADD.FTZ R41, -R143, R41 ;  /* 0x000000298f297221 */ /* 0x000fe20000010100 */
[----:B------:R1:W2:Y:S01]  /*19460*/  MUFU.RSQ R142, R140 ;  /* 0x0000008c008e7308 */ /* 0x0002a20000001400 */
[----:B0-----:R-:W-:Y:S01]  /*19470*/  @!P0 IMAD.WIDE R120, R141, 0x4, R120 ;  /* 0x000000048d788825 */ /* 0x001fe200078e0278 */
[----:B------:R-:W-:-:S03]  /*19480*/  SHF.L.U32 R141, R112, 0x10, RZ ;  /* 0x00000010708d7819 */ /* 0x000fc600000006ff */
[C---:B------:R-:W-:Y:S01]  /*19490*/  FADD.FTZ R27, -R143.reuse, R27 ;  /* 0x0000001b8f1b7221 */ /* 0x040fe20000010100 */
[C---:B------:R-:W-:Y:S01]  /*194a0*/  FADD.FTZ R43, -R143.reuse, R43 ;  /* 0x0000002b8f2b7221 */ /* 0x040fe20000010100 */
[C---:B------:R-:W-:Y:S01]  /*194b0*/  FADD.FTZ R33, -R143.reuse, R33 ;  /* 0x000000218f217221 */ /* 0x040fe20000010100 */
[----:B------:R0:W-:Y:S01]  /*194c0*/  @!P0 STG.E desc[UR10][R120.64], R147 ;  /* 0x0000009378008986 */ /* 0x0001e2000c10190a */
[C---:B------:R-:W-:Y:S01]  /*194d0*/  FADD.FTZ R93, -R143.reuse, R93 ;  /* 0x0000005d8f5d7221 */ /* 0x040fe20000010100 */
[C---:B------:R-:W-:Y:S01]  /*194e0*/  FADD.FTZ R95, -R143.reuse, R95 ;  /* 0x0000005f8f5f7221 */ /* 0x040fe20000010100 */
[----:B-1----:R-:W-:Y:S02]  /*194f0*/  IMAD.U32 R140, R76, 0x10000, RZ ;  /* 0x000100004c8c7824 */ /* 0x002fe400078e00ff */
[C---:B------:R-:W-:Y:S01]  /*19500*/  FADD.FTZ R29, -R143.reuse, R29 ;  /* 0x0000001d8f1d7221 */ /* 0x040fe20000010100 */
[C---:B------:R-:W-:Y:S01]  /*19510*/  FADD.FTZ R31, -R143.reuse, R31 ;  /* 0x0000001f8f1f7221 */ /* 0x040fe20000010100 */
[----:B------:R-:W-:Y:S01]  /*19520*/  FADD.FTZ R159, -R143, R94 ;  /* 0x0000005e8f9f7221 */ /* 0x000fe20000010100 */
[----:B------:R-:W-:-:S02]  /*19530*/  IMAD.U32 R94, R70, 0x10000, RZ ;  /* 0x00010000465e7824 */ /* 0x000fc400078e00ff */
[C---:B--2---:R-:W-:Y:S01]  /*19540*/  FMUL.FTZ R139, R142.reuse, R139 ;  /* 0x0000008b8e8b7220 */ /* 0x044fe20000410000 */
[C---:B------:R-:W-:Y:S01]  /*19550*/  FMUL.FTZ R37, R142.reuse, R37 ;  /* 0x000000258e257220 */ /* 0x040fe20000410000 */
[----:B0-----:R-:W-:Y:S01]  /*19560*/  FADD.FTZ R121, -R143, R40 ;  /* 0x000000288f797221 */ /* 0x001fe20000010100 */
[----:B------:R-:W-:Y:S01]  /*19570*/  FMUL.FTZ R145, R142, R145 ;  /* 0x000000918e917220 */ /* 0x000fe20000410000 */
[----:B------:R-:W-:Y:S01]  /*19580*/  FFMA.FTZ R148, R139, R148, R36 ;  /* 0x000000948b947223 */ /* 0x000fe20000010024 */
[----:B------:R-:W-:Y:S02]  /*19590*/  IMAD.U32 R36, R56, 0x10000, RZ ;  /* 0x0001000038247824 */ /* 0x000fe400078e00ff */
[C---:B------:R-:W-:Y:S01]  /*195a0*/  FFMA.FTZ R149, R37.reuse, R38, R138 ;  /* 0x0000002625957223 */ /* 0x040fe2000001008a */
[----:B------:R-:W-:Y:S01]  /*195b0*/  FFMA.FTZ R141, R37, R144, R141 ;  /* 0x00000090258d7223 */ /* 0x000fe2000001008d */
[----:B------:R-:W-:Y:S02]  /*195c0*/  IMAD.U32 R38, R57, 0x10000, RZ ;  /* 0x0001000039267824 */ /* 0x000fe400078e00ff */
[----:B------:R-:W-:Y:S01]  /*195d0*/  FFMA.FTZ R140, R139, R140, R36 ;  /* 0x0000008c8b8c7223 */ /* 0x000fe20000010024 */
[----:B------:R-:W-:Y:S01]  /*195e0*/  SHF.L.U32 R36, R77, 0x10, RZ ;  /* 0x000000104d247819 */ /* 0x000fe200000006ff */
[----:B------:R-:W-:Y:S01]  /*195f0*/  IMAD.U32 R144, R109, 0x10000, RZ ;  /* 0x000100006d907824 */ /* 0x000fe200078e00ff */
[----:B------:R-:W-:Y:S01]  /*19600*/  SHF.L.U32 R120, R110, 0x10, RZ ;  /* 0x000000106e787819 */ /* 0x000fe200000006ff */
[----:B------:R-:W-:Y:S01]  /*19610*/  IMAD.U32 R37, R108, 0x10000, RZ ;  /* 0x000100006c257824 */ /* 0x000fe200078e00ff */
[----:B------:R-:W-:Y:S01]  /*19620*/  SHF.L.U32 R138, R90, 0x10, RZ ;  /* 0x000000105a8a7819 */ /* 0x000fe200000006ff */
[----:B------:R-:W-:-:S02]  /*19630*/  IMAD.U32 R40, R9, 0x10000, RZ ;  /* 0x0001000009287824 */ /* 0x000fc400078e00ff */
[C---:B------:R-:W-:Y:S01]  /*19640*/  FMUL.FTZ R39, R142.reuse, R39 ;  /* 0x000000278e277220 */ /* 0x040fe20000410000 */
[----:B------:R-:W-:Y:S01]  /*19650*/  FMUL.FTZ R121, R142, R121 ;  /* 0x000000798e797220 */ /* 0x000fe20000410000 */
[C---:B------:R-:W-:Y:S01]  /*19660*/  FFMA.FTZ R151, R145.reuse, R146, R150 ;  /* 0x0000009291977223 */ /* 0x040fe20000010096 */
[----:B------:R-:W-:Y:S01]  /*19670*/  FFMA.FTZ R145, R145, R36, R38 ;  /* 0x0000002491917223 */ /* 0x000fe20000010026 */
[C---:B------:R-:W-:Y:S01]  /*19680*/  FFMA.FTZ R152, R39.reuse, R152, R120 ;  /* 0x0000009827987223 */ /* 0x040fe20000010078 */
[----:B------:R-:W-:Y:S01]  /*19690*/  FFMA.FTZ R144, R39, R144, R37 ;  /* 0x0000009027907223 */ /* 0x000fe20000010025 */
[----:B------:R-:W-:Y:S01]  /*196a0*/  FFMA.FTZ R38, R121, R138, R40 ;  /* 0x0000008a79267223 */ /* 0x000fe20000010028 */
[----:B------:R-:W-:Y:S01]  /*196b0*/  PRMT R138, R80, 0x7632, R138 ;  /* 0x00007632508a7816 */ /* 0x000fe2000000008a */
[----:B------:R-:W-:Y:S01]  /*196c0*/  FADD.FTZ R37, -R143, R25 ;  /* 0x000000198f257221 */ /* 0x000fe20000010100 */
        /* <DEDUP_REMOVED lines=12> */
[--C-:B------:R-:W-:Y:S01]  /*19790*/  FFMA.FTZ R153, R41, R36, R40.reuse ;  /* 0x0000002429997223 */ /* 0x100fe20000010028 */
[----:B------:R-:W-:Y:S01]  /*197a0*/  IMAD.U32 R39, R39, 0x10000, RZ ;  /* 0x0001000027277824 */ /* 0x000fe200078e00ff */
[----:B------:R-:W-:Y:S01]  /*197b0*/  PRMT R40, R81, 0x7632, R40 ;  /* 0x0000763251287816 */ /* 0x000fe20000000028 */
[----:B------:R-:W-:Y:S01]  /*197c0*/  FFMA.FTZ R138, R37, R138, R150 ;  /* 0x0000008a258a7223 */ /* 0x000fe20000010096 */
[----:B------:R-:W-:-:S02]  /*197d0*/  IMAD.U32 R146, R78, 0x10000, RZ ;  /* 0x000100004e927824 */ /* 0x000fc400078e00ff */
[----:B------:R-:W-:Y:S01]  /*197e0*/  FFMA.FTZ R120, R37, R154, R39 ;  /* 0x0000009a25787223 */ /* 0x000fe20000010027 */
[----:B------:R-:W-:Y:S01]  /*197f0*/  PRMT R150, R2, 0x7632, R150 ;  /* 0x0000763202967816 */ /* 0x000fe20000000096 */
[----:B------:R-:W0:Y:S01]  /*19800*/  @!P0 LDC.64 R36, c[0x0][0x3c8] ;  /* 0x0000f200ff248b82 */ /* 0x000e220000000a00 */
[----:B------:R-:W-:Y:S01]  /*19810*/  FFMA.FTZ R146, R121, R146, R139 ;  /* 0x0000009279927223 */ /* 0x000fe2000001008b */
[----:B------:R-:W-:Y:S01]  /*19820*/  PRMT R154, R69, 0x7632, R154 ;  /* 0x00007632459a7816 */ /* 0x000fe2000000009a */
[----:B------:R-:W-:Y:S01]  /*19830*/  FMUL.FTZ R121, R142, R27 ;  /* 0x0000001b8e797220 */ /* 0x000fe20000410000 */
[----:B------:R-:W-:Y:S01]  /*19840*/  PRMT R39, R65, 0x7632, R39 ;  /* 0x0000763241277816 */ /* 0x000fe20000000027 */
[----:B------:R-:W-:Y:S01]  /*19850*/  IMAD.U32 R150, R150, 0x10000, RZ ;  /* 0x0001000096967824 */ /* 0x000fe200078e00ff */
[----:B------:R-:W-:Y:S01]  /*19860*/  SHF.L.U32 R40, R40, 0x10, RZ ;  /* 0x0000001028287819 */ /* 0x000fe200000006ff */
[----:B------:R-:W-:Y:S01]  /*19870*/  FADD.FTZ R27, -R143, R42 ;  /* 0x0000002a8f1b7221 */ /* 0x000fe20000010100 */
[----:B------:R-:W-:Y:S01]  /*19880*/  SHF.L.U32 R39, R39, 0x10, RZ ;  /* 0x0000001027277819 */ /* 0x000fe200000006ff */
[----:B------:R-:W-:-:S02]  /*19890*/  IMAD.U32 R154, R154, 0x10000, RZ ;  /* 0x000100009a9a7824 */ /* 0x000fc400078e00ff */
[C---:B------:R-:W-:Y:S01]  /*198a0*/  FMUL.FTZ R43, R142.reuse, R43 ;  /* 0x0000002b8e2b7220 */ /* 0x040fe20000410000 */
[----:B------:R-:W-:Y:S01]  /*198b0*/  FFMA.FTZ R139, R121, R40, R150 ;  /* 0x00000028798b7223 */ /* 0x000fe20000010096 */
[----:B------:R-:W-:Y:S02]  /*198c0*/  IMAD.U32 R40, R91, 0x10000, RZ ;  /* 0x000100005b287824 */ /* 0x000fe400078e00ff */
[----:B------:R-:W-:Y:S01]  /*198d0*/  FMUL.FTZ R27, R142, R27 ;  /* 0x0000001b8e1b7220 */ /* 0x000fe20000410000 */
[----:B------:R-:W-:Y:S01]  /*198e0*/  IMAD.U32 R42, R8, 0x10000, RZ ;  /* 0x00010000082a7824 */ /* 0x000fe200078e00ff */
[----:B------:R-:W-:Y:S01]  /*198f0*/  SHF.L.U32 R150, R79, 0x10, RZ ;  /* 0x000000104f967819 */ /* 0x000fe200000006ff */
[----:B------:R-:W-:Y:S02]  /*19900*/  IMAD.U32 R41, R59, 0x10000, RZ ;  /* 0x000100003b297824 */ /* 0x000fe400078e00ff */
[----:B------:R-:W-:Y:S01]  /*19910*/  FFMA.FTZ R121, R121, R154, R39 ;  /* 0x0000009a79797223 */ /* 0x000fe20000010027 */
[----:B------:R-:W-:Y:S01]  /*19920*/  FFMA.FTZ R39, R27, R40, R42 ;  /* 0x000000281b277223 */ /* 0x000fe2000001002a */
[----:B------:R-:W-:Y:S01]  /*19930*/  SHF.L.U32 R40, R103, 0x10, RZ ;  /* 0x0000001067287819 */ /* 0x000fe200000006ff */
[----:B------:R-:W-:Y:S01]  /*19940*/  FFMA.FTZ R27, R27, R150, R41 ;  /* 0x000000961b1b7223 */ /* 0x000fe20000010029 */
[----:B------:R-:W-:Y:S01]  /*19950*/  IMAD.U32 R41, RZ, RZ, UR18 ;  /* 0x00000012ff297e24 */ /* 0x000fe2000f8e00ff */
[----:B------:R-:W-:Y:S01]  /*19960*/  F2FP.BF16.F32.PACK_AB R38, R153, R38 ;  /* 0x000000269926723e */ /* 0x000fe200000010ff */
[----:B------:R-:W-:Y:S01]  /*19970*/  IMAD.U32 R150, R101, 0x10000, RZ ;  /* 0x0001000065967824 */ /* 0x000fe200078e00ff */
[----:B------:R-:W-:Y:S01]  /*19980*/  PRMT R153, R66, 0x7632, R153 ;  /* 0x0000763242997816 */ /* 0x000fe20000000099 */
[----:B0-----:R-:W-:Y:S01]  /*19990*/  @!P0 IMAD.WIDE R36, R41, 0x4, R36 ;  /* 0x0000000429248825 */ /* 0x001fe200078e0224 */
[----:B------:R-:W-:-:S03]  /*199a0*/  SHF.L.U32 R41, R100, 0x10, RZ ;  /* 0x0000001064297819 */ /* 0x000fc600000006ff */
[C---:B------:R-:W-:Y:S01]  /*199b0*/  FMUL.FTZ R93, R142.reuse, R93 ;  /* 0x0000005d8e5d7220 */ /* 0x040fe20000410000 */
[----:B------:R-:W-:Y:S01]  /*199c0*/  FMUL.FTZ R29, R142, R29 ;  /* 0x0000001d8e1d7220 */ /* 0x000fe20000410000 */
[----:B------:R-:W-:Y:S01]  /*199d0*/  IMAD.U32 R42, R102, 0x10000, RZ ;  /* 0x00010000662a7824 */ /* 0x000fe200078e00ff */
[----:B------:R0:W-:Y:S01]  /*199e0*/  @!P0 STG.E desc[UR10][R36.64], R142 ;  /* 0x0000008e24008986 */ /* 0x0001e2000c10190a */
[----:B------:R-:W-:Y:S01]  /*199f0*/  FFMA.FTZ R150, R43, R150, R41 ;  /* 0x000000962b967223 */ /* 0x000fe20000010029 */
[----:B------:R-:W-:Y:S01]  /*19a00*/  FADD.FTZ R41, -R143, R32 ;  /* 0x000000208f297221 */ /* 0x000fe20000010100 */
[----:B------:R-:W-:Y:S01]  /*19a10*/  FFMA.FTZ R42, R43, R40, R42 ;  /* 0x000000282b2a7223 */ /* 0x000fe2000001002a */
[----:B------:R-:W-:Y:S02]  /*19a20*/  IMAD.U32 R147, R84, 0x10000, RZ ;  /* 0x0001000054937824 */ /* 0x000fe400078e00ff */
[C---:B------:R-:W-:Y:S01]  /*19a30*/  FMUL.FTZ R31, R142.reuse, R31 ;  /* 0x0000001f8e1f7220 */ /* 0x040fe20000410000 */
[----:B------:R-:W-:Y:S01]  /*19a40*/  FMUL.FTZ R32, R142, R41 ;  /* 0x000000298e207220 */ /* 0x000fe20000410000 */
[----:B------:R-:W-:Y:S01]  /*19a50*/  IMAD.U32 R43, R7, 0x10000, RZ ;  /* 0x00010000072b7824 */ /* 0x000fe200078e00ff */
[----:B------:R-:W1:Y:S01]  /*19a60*/  LDC.64 R40, c[0x0][0x428] ;  /* 0x00010a00ff287b82 */ /* 0x000e620000000a00 */
[----:B------:R-:W-:Y:S01]  /*19a70*/  F2FP.BF16.F32.PACK_AB R39, R42, R39 ;  /* 0x000000272a27723e */ /* 0x000fe200000010ff */
[----:B------:R-:W-:Y:S01]  /*19a80*/  FMUL.FTZ R42, R142, R33 ;  /* 0x000000218e2a7220 */ /* 0x000fe20000410000 */
[----:B------:R-:W-:Y:S01]  /*19a90*/  IMAD.U32 R33, R99, 0x10000, RZ ;  /* 0x0001000063217824 */ /* 0x000fe200078e00ff */
[----:B0-----:R-:W-:Y:S01]  /*19aa0*/  SHF.L.U32 R37, R98, 0x10, RZ ;  /* 0x0000001062257819 */ /* 0x001fe200000006ff */
[----:B------:R-:W-:Y:S01]  /*19ab0*/  FFMA.FTZ R147, R32, R147, R43 ;  /* 0x0000009320937223 */ /* 0x000fe2000001002b */
[----:B------:R-:W-:Y:S01]  /*19ac0*/  F2FP.BF16.F32.PACK_AB R36, R149, R148 ;  /* 0x000000949524723e */ /* 0x000fe200000010ff */
[----:B------:R-:W-:Y:S01]  /*19ad0*/  IMAD.U32 R43, R97, 0x10000, RZ ;  /* 0x00010000612b7824 */ /* 0x000fe200078e00ff */
[----:B------:R-:W-:Y:S01]  /*19ae0*/  F2FP.BF16.F32.PACK_AB R27, R150, R27 ;  /* 0x0000001b961b723e */ /* 0x000fe200000010ff */
[----:B------:R-:W-:Y:S01]  /*19af0*/  FFMA.FTZ R33, R42, R33, R37 ;  /* 0x000000212a217223 */ /* 0x000fe20000010025 */
[----:B------:R-:W-:Y:S01]  /*19b00*/  F2FP.BF16.F32.PACK_AB R37, R152, R151 ;  /* 0x000000979825723e */ /* 0x000fe200000010ff */
[----:B------:R-:W-:Y:S01]  /*19b10*/  IMAD.U32 R151, R96, 0x10000, RZ ;  /* 0x0001000060977824 */ /* 0x000fe200078e00ff */
[----:B------:R-:W-:Y:S01]  /*19b20*/  PRMT R152, R82, 0x7632, R152 ;  /* 0x0000763252987816 */ /* 0x000fe20000000098 */
[----:B------:R-:W-:Y:S01]  /*19b30*/  IMAD.U32 R154, R60, 0x10000, RZ ;  /* 0x000100003c9a7824 */ /* 0x000fe200078e00ff */
[----:B------:R-:W-:Y:S01]  /*19b40*/  UIADD3 UR18, UPT, UPT, UR18, UR16, URZ ;  /* 0x0000001012127290 */ /* 0x000fe2000fffe0ff */
[----:B------:R-:W-:Y:S01]  /*19b50*/  FFMA.FTZ R42, R42, R43, R151 ;  /* 0x0000002b2a2a7223 */ /* 0x000fe20000010097 */
[----:B------:R-:W-:Y:S01]  /*19b60*/  PRMT R43, R128, 0x7632, R43 ;  /* 0x00007632802b7816 */ /* 0x000fe2000000002b */
[--C-:B------:R-:W-:Y:S01]  /*19b70*/  FFMA.FTZ R32, R32, R155, R154.reuse ;  /* 0x0000009b20207223 */ /* 0x100fe2000001009a */
[----:B------:R-:W-:Y:S01]  /*19b80*/  PRMT R151, R83, 0x7632, R151 ;  /* 0x0000763253977816 */ /* 0x000fe20000000097 */
[----:B------:R-:W-:Y:S01]  /*19b90*/  UISETP.GE.AND UP2, UPT, UR18, UR17, UPT ;  /* 0x000000111200728c */ /* 0x000fe2000bf46270 */
[----:B------:R-:W-:-:S02]  /*19ba0*/  PRMT R154, R0, 0x7632, R154 ;  /* 0x00007632009a7816 */ /* 0x000fc4000000009a */
[----:B------:R-:W-:Y:S01]  /*19bb0*/  SHF.L.U32 R152, R152, 0x10, RZ ;  /* 0x0000001098987819 */ /* 0x000fe200000006ff */
[----:B-1----:R-:W-:Y:S01]  /*19bc0*/  IMAD.WIDE.U32 R148, R135, 0x10, R40 ;  /* 0x0000001087947825 */ /* 0x002fe200078e0028 */
[----:B------:R-:W-:-:S03]  /*19bd0*/  F2FP.BF16.F32.PACK_AB R32, R42, R32 ;  /* 0x000000202a20723e */ /* 0x000fc600000010ff */
[----:B------:R-:W-:Y:S01]  /*19be0*/  IMAD.U32 R154, R154, 0x10000, RZ ;  /* 0x000100009a9a7824 */ /* 0x000fe200078e00ff */
[----:B------:R0:W-:Y:S02]  /*19bf0*/  STG.E.128 desc[UR10][R148.64], R36 ;  /* 0x0000002494007986 */ /* 0x0001e4000c101d0a */
[----:B0-----:R-:W-:Y:S01]  /*19c00*/  SHF.L.U32 R37, R153, 0x10, RZ ;  /* 0x0000001099257819 */ /* 0x001fe200000006ff */
[----:B------:R-:W-:Y:S02]  /*19c10*/  IMAD.U32 R148, R43, 0x10000, RZ ;  /* 0x000100002b947824 */ /* 0x000fe400078e00ff */
[----:B------:R-:W-:Y:S01]  /*19c20*/  FMUL.FTZ R43, R142, R95 ;  /* 0x0000005f8e2b7220 */ /* 0x000fe20000410000 */
[----:B------:R-:W-:Y:S02]  /*19c30*/  IMAD.U32 R36, R151, 0x10000, RZ ;  /* 0x0001000097247824 */ /* 0x000fe400078e00ff */
[C---:B------:R-:W-:Y:S01]  /*19c40*/  FFMA.FTZ R38, R93.reuse, R152, R154 ;  /* 0x000000985d267223 */ /* 0x040fe2000001009a */
[----:B------:R-:W-:Y:S01]  /*19c50*/  FFMA.FTZ R95, R93, R156, R37 ;  /* 0x0000009c5d5f7223 */ /* 0x000fe20000010025 */
[----:B------:R-:W-:Y:S01]  /*19c60*/  FADD.FTZ R37, -R143, R34 ;  /* 0x000000228f257221 */ /* 0x000fe20000010100 */
[--C-:B------:R-:W-:Y:S01]  /*19c70*/  FFMA.FTZ R39, R43, R36, R148.reuse ;  /* 0x000000242b277223 */ /* 0x100fe20000010094 */
[----:B------:R-:W-:Y:S01]  /*19c80*/  SHF.L.U32 R36, R85, 0x10, RZ ;  /* 0x0000001055247819 */ /* 0x000fe200000006ff */
[----:B------:R-:W-:Y:S01]  /*19c90*/  FADD.FTZ R93, -R143, R35 ;  /* 0x000000238f5d7221 */ /* 0x000fe20000010100 */
[----:B------:R-:W-:Y:S01]  /*19ca0*/  SHF.L.U32 R34, R6, 0x10, RZ ;  /* 0x0000001006227819 */ /* 0x000fe200000006ff */
[C---:B------:R-:W-:Y:S01]  /*19cb0*/  FMUL.FTZ R37, R142.reuse, R37 ;  /* 0x000000258e257220 */ /* 0x040fe20000410000 */
[----:B------:R-:W-:Y:S01]  /*19cc0*/  PRMT R148, R71, 0x7632, R148 ;  /* 0x0000763247947816 */ /* 0x000fe20000000094 */
[----:B------:R-:W-:Y:S01]  /*19cd0*/  FMUL.FTZ R93, R142, R93 ;  /* 0x0000005d8e5d7220 */ /* 0x000fe20000410000 */
[----:B------:R-:W-:Y:S01]  /*19ce0*/  PRMT R152, R67, 0x7632, R152 ;  /* 0x0000763243987816 */ /* 0x000fe20000000098 */
[----:B------:R-:W-:Y:S01]  /*19cf0*/  FFMA.FTZ R35, R37, R36, R34 ;  /* 0x0000002425237223 */ /* 0x000fe20000010022 */
[----:B------:R-:W-:-:S02]  /*19d00*/  IMAD.U32 R34, R73, 0x10000, RZ ;  /* 0x0001000049227824 */ /* 0x000fc400078e00ff */
[----:B------:R-:W-:Y:S01]  /*19d10*/  FADD.FTZ R149, -R143, R28 ;  /* 0x0000001c8f957221 */ /* 0x000fe20000010100 */
[----:B------:R-:W-:Y:S01]  /*19d20*/  IMAD.U32 R148, R148, 0x10000, RZ ;  /* 0x0001000094947824 */ /* 0x000fe200078e00ff */
[----:B------:R-:W-:Y:S01]  /*19d30*/  PRMT R156, R75, 0x7632, R156 ;  /* 0x000076324b9c7816 */ /* 0x000fe2000000009c */
[----:B------:R-:W-:Y:S02]  /*19d40*/  IMAD.U32 R152, R152, 0x10000, RZ ;  /* 0x0001000098987824 */ /* 0x000fe400078e00ff */
[----:B------:R-:W-:Y:S01]  /*19d50*/  FMUL.FTZ R149, R142, R149 ;  /* 0x000000958e957220 */ /* 0x000fe20000410000 */
[----:B------:R-:W-:Y:S02]  /*19d60*/  IMAD.U32 R36, R61, 0x10000, RZ ;  /* 0x000100003d247824 */ /* 0x000fe400078e00ff */
[----:B------:R-:W-:Y:S01]  /*19d70*/  FFMA.FTZ R43, R43, R148, R152 ;  /* 0x000000942b2b7223 */ /* 0x000fe20000010098 */
[----:B------:R-:W-:Y:S01]  /*19d80*/  SHF.L.U32 R148, R23, 0x10, RZ ;  /* 0x0000001017947819 */ /* 0x000fe200000006ff */
[----:B------:R-:W-:Y:S01]  /*19d90*/  FFMA.FTZ R37, R37, R34, R36 ;  /* 0x0000002225257223 */ /* 0x000fe20000010024 */
[----:B------:R-:W-:Y:S01]  /*19da0*/  SHF.L.U32 R36, R20, 0x10, RZ ;  /* 0x0000001014247819 */ /* 0x000fe200000006ff */
[----:B------:R-:W-:-:S02]  /*19db0*/  IMAD.U32 R152, R22, 0x10000, RZ ;  /* 0x0001000016987824 */ /* 0x000fc400078e00ff */
[----:B------:R-:W-:Y:S02]  /*19dc0*/  IMAD.U32 R34, R21, 0x10000, RZ ;  /* 0x0001000015227824 */ /* 0x000fe400078e00ff */
[C---:B------:R-:W-:Y:S01]  /*19dd0*/  FFMA.FTZ R28, R93.reuse, R148, R152 ;  /* 0x000000945d1c7223 */ /* 0x040fe20000010098 */
[----:B------:R-:W-:Y:S02]  /*19de0*/  IMAD.U32 R148, R86, 0x10000, RZ ;  /* 0x0001000056947824 */ /* 0x000fe400078e00ff */
[----:B------:R-:W-:Y:S01]  /*19df0*/  FFMA.FTZ R151, R93, R34, R36 ;  /* 0x000000225d977223 */ /* 0x000fe20000010024 */
[----:B------:R-:W-:Y:S01]  /*19e00*/  IMAD.U32 R152, R5, 0x10000, RZ ;  /* 0x0001000005987824 */ /* 0x000fe200078e00ff */
[----:B------:R-:W-:Y:S01]  /*19e10*/  SHF.L.U32 R34, R74, 0x10, RZ ;  /* 0x000000104a227819 */ /* 0x000fe200000006ff */
[----:B------:R-:W-:Y:S02]  /*19e20*/  IMAD.U32 R36, R62, 0x10000, RZ ;  /* 0x000100003e247824 */ /* 0x000fe400078e00ff */
[----:B------:R-:W-:Y:S01]  /*19e30*/  FADD.FTZ R93, -R143, R30 ;  /* 0x0000001e8f5d7221 */ /* 0x000fe20000010100 */
[C---:B------:R-:W-:Y:S01]  /*19e40*/  FFMA.FTZ R155, R149.reuse, R148, R152 ;  /* 0x00000094959b7223 */ /* 0x040fe20000010098 */
[----:B------:R-:W-:Y:S01]  /*19e50*/  SHF.L.U32 R148, R18, 0x10, RZ ;  /* 0x0000001012947819 */ /* 0x000fe200000006ff */
[----:B------:R-:W-:Y:S01]  /*19e60*/  FFMA.FTZ R34, R149, R34, R36 ;  /* 0x0000002295227223 */ /* 0x000fe20000010024 */
[----:B------:R-:W-:-:S02]  /*19e70*/  IMAD.U32 R36, R19, 0x10000, RZ ;  /* 0x0001000013247824 */ /* 0x000fc400078e00ff */
[----:B------:R-:W-:Y:S01]  /*19e80*/  FMUL.FTZ R93, R142, R93 ;  /* 0x0000005d8e5d7220 */ /* 0x000fe20000410000 */
[----:B------:R-:W-:Y:S01]  /*19e90*/  IMAD.U32 R152, R17, 0x10000, RZ ;  /* 0x0001000011987824 */ /* 0x000fe200078e00ff */
[----:B------:R-:W-:Y:S01]  /*19ea0*/  SHF.L.U32 R149, R63, 0x10, RZ ;  /* 0x000000103f957819 */ /* 0x000fe200000006ff */
[----:B------:R-:W-:Y:S01]  /*19eb0*/  FFMA.FTZ R30, R29, R36, R148 ;  /* 0x000000241d1e7223 */ /* 0x000fe20000010094 */
[----:B------:R-:W-:Y:S01]  /*19ec0*/  IMAD.U32 R153, R16, 0x10000, RZ ;  /* 0x0001000010997824 */ /* 0x000fe200078e00ff */
[----:B------:R-:W-:Y:S01]  /*19ed0*/  SHF.L.U32 R36, R87, 0x10, RZ ;  /* 0x0000001057247819 */ /* 0x000fe200000006ff */
[----:B------:R-:W-:Y:S02]  /*19ee0*/  IMAD.U32 R148, R4, 0x10000, RZ ;  /* 0x0001000004947824 */ /* 0x000fe400078e00ff */
[----:B------:R-:W-:Y:S01]  /*19ef0*/  FFMA.FTZ R153, R29, R152, R153 ;  /* 0x000000981d997223 */ /* 0x000fe20000010099 */
[----:B------:R-:W-:Y:S02]  /*19f00*/  IMAD.U32 R156, R156, 0x10000, RZ ;  /* 0x000100009c9c7824 */ /* 0x000fe400078e00ff */
[----:B------:R-:W-:Y:S01]  /*19f10*/  FFMA.FTZ R29, R93, R36, R148 ;  /* 0x000000245d1d7223 */ /* 0x000fe20000010094 */
[----:B------:R-:W-:Y:S01]  /*19f20*/  PRMT R36, R63, 0x7632, R36 ;  /* 0x000076323f247816 */ /* 0x000fe20000000024 */
[----:B------:R-:W-:Y:S01]  /*19f30*/  IMAD.U32 R154, R75, 0x10000, RZ ;  /* 0x000100004b9a7824 */ /* 0x000fe200078e00ff */
[----:B------:R-:W-:Y:S01]  /*19f40*/  SHF.L.U32 R152, R81, 0x10, RZ ;  /* 0x0000001051987819 */ /* 0x000fe200000006ff */
[----:B------:R-:W-:Y:S01]  /*19f50*/  IMAD.U32 R148, R68, 0x10000, RZ ;  /* 0x0001000044947824 */ /* 0x000fe200078e00ff */
[----:B------:R-:W-:Y:S01]  /*19f60*/  F2FP.BF16.F32.PACK_AB R30, R30, R155 ;  /* 0x0000009b1e1e723e */ /* 0x000fe200000010ff */
[----:B------:R-:W-:-:S02]  /*19f70*/  IMAD.U32 R36, R36, 0x10000, RZ ;  /* 0x0001000024247824 */ /* 0x000fc400078e00ff */
[----:B------:R-:W-:Y:S01]  /*19f80*/  FFMA.FTZ R154, R93, R154, R149 ;  /* 0x0000009a5d9a7223 */ /* 0x000fe20000010095 */
[----:B------:R-:W-:Y:S01]  /*19f90*/  IMAD.U32 R93, R14, 0x10000, RZ ;  /* 0x000100000e5d7824 */ /* 0x000fe200078e00ff */
[----:B------:R-:W-:Y:S01]  /*19fa0*/  F2FP.BF16.F32.PACK_AB R34, R153, R34 ;  /* 0x000000229922723e */ /* 0x000fe200000010ff */
[----:B------:R-:W-:Y:S01]  /*19fb0*/  FFMA.FTZ R156, R31, R156, R36 ;  /* 0x0000009c1f9c7223 */ /* 0x000fe20000010024 */
[----:B------:R-:W-:Y:S01]  /*19fc0*/  SHF.L.U32 R36, R15, 0x10, RZ ;  /* 0x000000100f247819 */ /* 0x000fe200000006ff */
[----:B------:R-:W-:-:S04]  /*19fd0*/  IMAD.U32 R149, R64, 0x10000, RZ ;  /* 0x0001000040957824 */ /* 0x000fc800078e00ff */
[----:B------:R-:W-:Y:S01]  /*19fe0*/  FFMA.FTZ R31, R31, R36, R93 ;  /* 0x000000241f1f7223 */ /* 0x000fe2000001005d */
[----:B------:R-:W-:Y:S01]  /*19ff0*/  FADD.FTZ R93, -R143, R24 ;  /* 0x000000188f5d7221 */ /* 0x000fe20000010100 */
[----:B------:R-:W-:Y:S01]  /*1a000*/  SHF.L.U32 R24, R3, 0x10, RZ ;  /* 0x0000001003187819 */ /* 0x000fe200000006ff */
[----:B------:R-:W-:Y:S02]  /*1a010*/  IMAD.U32 R36, R80, 0x10000, RZ ;  /* 0x0001000050247824 */ /* 0x000fe400078e00ff */
[----:B------:R-:W-:Y:S01]  /*1a020*/  FMUL.FTZ R93, R142, R93 ;  /* 0x0000005d8e5d7220 */ /* 0x000fe20000410000 */
[----:B------:R-:W-:Y:S02]  /*1a030*/  F2FP.BF16.F32.PACK_AB R31, R31, R29 ;  /* 0x0000001d1f1f723e */ /* 0x000fe400000010ff */
        /* <DEDUP_REMOVED lines=9> */
[----:B------:R-:W-:-:S02]  /*1a0d0*/  F2FP.BF16.F32.PACK_AB R35, R156, R154 ;  /* 0x0000009a9c23723e */ /* 0x000fc400000010ff */
[C---:B------:R-:W-:Y:S01]  /*1a0e0*/  FFMA.FTZ R152, R93.reuse, R152, R24 ;  /* 0x000000985d987223 */ /* 0x040fe20000010018 */
[----:B------:R-:W-:Y:S01]  /*1a0f0*/  FFMA.FTZ R149, R93, R26, R149 ;  /* 0x0000001a5d957223 */ /* 0x000fe20000010095 */
[----:B------:R-:W-:Y:S01]  /*1a100*/  FADD.FTZ R93, -R143, R92 ;  /* 0x0000005c8f5d7221 */ /* 0x000fe20000010100 */
[----:B------:R-:W-:Y:S01]  /*1a110*/  SHF.L.U32 R26, R0, 0x10, RZ ;  /* 0x00000010001a7819 */ /* 0x000fe200000006ff */
[----:B------:R-:W-:Y:S01]  /*1a120*/  IMAD.U32 R24, R82, 0x10000, RZ ;  /* 0x0001000052187824 */ /* 0x000fe200078e00ff */
[----:B------:R-:W-:Y:S01]  /*1a130*/  F2FP.BF16.F32.PACK_AB R33, R151, R37 ;  /* 0x000000259721723e */ /* 0x000fe200000010ff */
[C---:B------:R-:W-:Y:S01]  /*1a140*/  FMUL.FTZ R93, R142.reuse, R93 ;  /* 0x0000005d8e5d7220 */ /* 0x040fe20000410000 */
[----:B------:R-:W-:Y:S01]  /*1a150*/  FMUL.FTZ R142, R142, R159 ;  /* 0x0000009f8e8e7220 */ /* 0x000fe20000410000 */
[----:B------:R-:W-:Y:S01]  /*1a160*/  IMAD.U32 R159, R71, 0x10000, RZ ;  /* 0x00010000479f7824 */ /* 0x000fe200078e00ff */
[----:B------:R-:W-:Y:S01]  /*1a170*/  F2FP.BF16.F32.PACK_AB R37, R139, R152 ;  /* 0x000000988b25723e */ /* 0x000fe200000010ff */
[C---:B------:R-:W-:Y:S01]  /*1a180*/  FFMA.FTZ R143, R93.reuse, R24, R26 ;  /* 0x000000185d8f7223 */ /* 0x040fe2000001001a */
[----:B------:R-:W-:Y:S01]  /*1a190*/  FFMA.FTZ R94, R93, R94, R157 ;  /* 0x0000005e5d5e7223 */ /* 0x000fe2000001009d */
[----:B------:R-:W-:Y:S01]  /*1a1a0*/  SHF.L.U32 R93, R128, 0x10, RZ ;  /* 0x00000010805d7819 */ /* 0x000fe200000006ff */
[----:B------:R-:W-:Y:S01]  /*1a1b0*/  IMAD.U32 R157, R83, 0x10000, RZ ;  /* 0x00010000539d7824 */ /* 0x000fe200078e00ff */
[----:B------:R-:W-:-:S02]  /*1a1c0*/  SHF.L.U32 R24, R67, 0x10, RZ ;  /* 0x0000001043187819 */ /* 0x000fc400000006ff */
[----:B------:R-:W-:Y:S01]  /*1a1d0*/  F2FP.BF16.F32.PACK_AB R26, R25, R146 ;  /* 0x00000092191a723e */ /* 0x000fe200000010ff */
[----:B------:R-:W-:Y:S01]  /*1a1e0*/  FFMA.FTZ R157, R142, R157, R93 ;  /* 0x0000009d8e9d7223 */ /* 0x000fe2000001005d */
[----:B------:R-:W-:Y:S01]  /*1a1f0*/  F2FP.BF16.F32.PACK_AB R25, R144, R145 ;  /* 0x000000919019723e */ /* 0x000fe200000010ff */
[----:B------:R-:W-:Y:S01]  /*1a200*/  FFMA.FTZ R142, R142, R159, R24 ;  /* 0x0000009f8e8e7223 */ /* 0x000fe20000010018 */
[----:B------:R-:W-:Y:S01]  /*1a210*/  F2FP.BF16.F32.PACK_AB R24, R141, R140 ;  /* 0x0000008c8d18723e */ /* 0x000fe200000010ff */
[--C-:B------:R-:W-:Y:S01]  /*1a220*/  IMAD.WIDE.U32 R92, R136, 0x10, R40.reuse ;  /* 0x00000010885c7825 */ /* 0x100fe200078e0028 */
[----:B------:R-:W-:Y:S02]  /*1a230*/  F2FP.BF16.F32.PACK_AB R39, R39, R157 ;  /* 0x0000009d2727723e */ /* 0x000fe400000010ff */
[----:B------:R-:W-:Y:S01]  /*1a240*/  F2FP.BF16.F32.PACK_AB R38, R38, R143 ;  /* 0x0000008f2626723e */ /* 0x000fe200000010ff */
[----:B------:R-:W-:Y:S01]  /*1a250*/  IMAD.WIDE.U32 R158, R137, 0x10, R40 ;  /* 0x00000010899e7825 */ /* 0x000fe200078e0028 */
[----:B------:R-:W-:Y:S01]  /*1a260*/  F2FP.BF16.F32.PACK_AB R36, R138, R36 ;  /* 0x000000248a24723e */ /* 0x000fe200000010ff */
[----:B------:R0:W-:Y:S01]  /*1a270*/  STG.E.128 desc[UR10][R160.64], R24 ;  /* 0x00000018a0007986 */ /* 0x0001e2000c101d0a */
[----:B------:R-:W-:Y:S01]  /*1a280*/  F2FP.BF16.F32.PACK_AB R43, R43, R142 ;  /* 0x0000008e2b2b723e */ /* 0x000fe200000010ff */
[----:B------:R-:W-:Y:S01]  /*1a290*/  IMAD.WIDE.U32 R136, R137, 0x10, R164 ;  /* 0x0000001089887825 */ /* 0x000fe200078e00a4 */
[----:B------:R-:W-:Y:S01]  /*1a2a0*/  F2FP.BF16.F32.PACK_AB R42, R95, R94 ;  /* 0x0000005e5f2a723e */ /* 0x000fe200000010ff */
[----:B------:R0:W-:Y:S01]  /*1a2b0*/  STG.E.128 desc[UR10][R92.64], R28 ;  /* 0x0000001c5c007986 */ /* 0x0001e2000c101d0a */
[----:B------:R-:W-:-:S02]  /*1a2c0*/  F2FP.BF16.F32.PACK_AB R41, R121, R149 ;  /* 0x000000957929723e */ /* 0x000fc400000010ff */
[----:B------:R-:W-:Y:S01]  /*1a2d0*/  F2FP.BF16.F32.PACK_AB R40, R120, R148 ;  /* 0x000000947828723e */ /* 0x000fe200000010ff */
[----:B------:R0:W-:Y:S04]  /*1a2e0*/  STG.E.128 desc[UR10][R162.64], R32 ;  /* 0x00000020a2007986 */ /* 0x0001e8000c101d0a */
[----:B------:R0:W-:Y:S04]  /*1a2f0*/  STG.E.128 desc[UR10][R158.64], R36 ;  /* 0x000000249e007986 */ /* 0x0001e8000c101d0a */
[----:B------:R0:W-:Y:S01]  /*1a300*/  STG.E.128 desc[UR10][R136.64], R40 ;  /* 0x0000002888007986 */ /* 0x0001e2000c101d0a */
[----:B------:R-:W-:Y:S05]  /*1a310*/  BRA.U !UP2, `(.L_x_4722) ;  /* 0xfffffe6d0a387547 */ /* 0x000fea000b83ffff */
[----:B------:R-:W-:Y:S05]  /*1a320*/  EXIT ;  /* 0x000000000000794d */ /* 0x000fea0003800000 */
.L_x_4723:
        /* <DEDUP_REMOVED lines=13> */
.L_x_13593:


//--------------------- .text._ZN10layer_norm31ln_parallel_residual_fwd_kernelINS_13Kernel_traitsI13__nv_bfloat16S2_fS2_fjLj3072ELj1ELj1ELj4ELj16ENS_18Kernel_traits_baseILj3072ES2_S2_fS2_fjLj128EEEEELb1ELb1ELb0EEEvNS_9FwdParamsE --------------------------
	.section	.text._ZN10layer_norm31ln_parallel_residual_fwd_kernelINS_13Kernel_traitsI13__nv_bfloat16S2_fS2_fjLj3072ELj1ELj1ELj4ELj16ENS_18Kernel_traits_baseILj3072ES2_S2_fS2_fjLj128EEEEELb1ELb1ELb0EEEvNS_9FwdParamsE,"ax",@progbits
	.align	128
        .global         _ZN10layer_norm31ln_parallel_residual_fwd_kernelINS_13Kernel_traitsI13__nv_bfloat16S2_fS2_fjLj3072ELj1ELj1ELj4ELj16ENS_18Kernel_traits_baseILj3072ES2_S2_fS2_fjLj128EEEEELb1ELb1ELb0EEEvNS_9FwdParamsE
        .type           _ZN10layer_norm31ln_parallel_residual_fwd_kernelINS_13Kernel_traitsI13__nv_bfloat16S2_fS2_fjLj3072ELj1ELj1ELj4ELj16ENS_18Kernel_traits_baseILj3072ES2_S2_fS2_fjLj128EEEEELb1ELb1ELb0EEEvNS_9FwdParamsE,@function
        .size           _ZN10layer_norm31ln_parallel_residual_fwd_kernelINS_13Kernel_traitsI13__nv_bfloat16S2_fS2_fjLj3072ELj1ELj1ELj4ELj16ENS_18Kernel_traits_baseILj3072ES2_S2_fS2_fjLj128EEEEELb1ELb1ELb0EEEvNS_9FwdParamsE,(.L_x_13594 - _ZN10layer_norm31ln_parallel_residual_fwd_kernelINS_13Kernel_traitsI13__nv_bfloat16S2_fS2_fjLj3072ELj1ELj1ELj4ELj16ENS_18Kernel_traits_baseILj3072ES2_S2_fS2_fjLj128EEEEELb1ELb1ELb0EEEvNS_9FwdParamsE)
        .other          _ZN10layer_norm31ln_parallel_residual_fwd_kernelINS_13Kernel_traitsI13__nv_bfloat16S2_fS2_fjLj3072ELj1ELj1ELj4ELj16ENS_18Kernel_traits_baseILj3072ES2_S2_fS2_fjLj128EEEEELb1ELb1ELb0EEEvNS_9FwdParamsE,@"STO_CUDA_ENTRY STV_DEFAULT"
_ZN10layer_norm31ln_parallel_residual_fwd_kernelINS_13Kernel_traitsI13__nv_bfloat16S2_fS2_fjLj3072ELj1ELj1ELj4ELj16ENS_18Kernel_traits_baseILj3072ES2_S2_fS2_fjLj128EEEEELb1ELb1ELb0EEEvNS_9FwdParamsE:
.text._ZN10layer_norm31ln_parallel_residual_fwd_kernelINS_13Kernel_traitsI13__nv_bfloat16S2_fS2_fjLj3072ELj1ELj1ELj4ELj16ENS_18Kernel_traits_baseILj3072ES2_S2_fS2_fjLj128EEEEELb1ELb1ELb0EEEvNS_9FwdParamsE:
        /* <DEDUP_REMOVED lines=20> */
[----:B------:R-:W0:Y:S02]  /*0140*/  LDC R109, c[0x0][0x360] ;  /* 0x0000d800ff6d7b82 */ /* 0x000e240000000800 */
[----:B0-----:R-:W-:Y:S01]  /*0150*/  IMAD R109, R109, UR6, R0 ;  /* 0x000000066d6d7c24 */ /* 0x001fe2000f8e0200 */
[----:B--2---:R-:W-:Y:S02]  /*0160*/  @P0 R2UR UR8, R2 ;  /* 0x00000000020802ca */ /* 0x004fe400000e0000 */
[----:B------:R-:W-:Y:S02]  /*0170*/  @P0 R2UR UR9, R3 ;  /* 0x00000000030902ca */ /* 0x000fe400000e0000 */
[----:B------:R-:W-:Y:S02]  /*0180*/  LOP3.LUT R3, R0, 0x60, RZ, 0xc0, !PT ;  /* 0x0000006000037812 */ /* 0x000fe400078ec0ff */
[----:B-----5:R-:W-:Y:S02]  /*0190*/  SHF.R.S32.HI R2, RZ, 0x1f, R11 ;  /* 0x0000001fff027819 */ /* 0x020fe4000001140b */
[----:B---3--:R-:W-:-:S02]  /*01a0*/  @P0 IADD3 R6, P1, PT, R4, R9, RZ ;  /* 0x0000000904060210 */ /* 0x008fc40007f3e0ff */
[----:B------:R-:W-:Y:S02]  /*01b0*/  LOP3.LUT R111, R3, 0x1f, R0, 0xf8, !PT ;  /* 0x0000001f036f7812 */ /* 0x000fe400078ef800 */
[----:B------:R-:W-:Y:S01]  /*01c0*/  LEA.HI R2, R2, R11, RZ, 0x3 ;  /* 0x0000000b02027211 */ /* 0x000fe200078f18ff */
[----:B------:R-:W-:Y:S01]  /*01d0*/  @P0 IMAD.X R7, RZ, RZ, R5, P1 ;  /* 0x000000ffff070224 */ /* 0x000fe200008e0605 */
[----:B------:R-:W-:Y:S01]  /*01e0*/  LOP3.LUT R5, R111, 0x7f, RZ, 0x3c, !PT ;  /* 0x0000007f6f057812 */ /* 0x000fe200078e3cff */
[----:B------:R-:W-:Y:S01]  /*01f0*/  UIADD3 UR17, UPT, UPT, UR8, -0x61c88647, URZ ;  /* 0x9e3779b908117890 */ /* 0x000fe2000fffe0ff */
[----:B------:R-:W-:Y:S01]  /*0200*/  SHF.R.S32.HI R2, RZ, 0x3, R2 ;  /* 0x00000003ff027819 */ /* 0x000fe20000011402 */
[----:B------:R-:W-:Y:S01]  /*0210*/  UIADD3 UR20, UPT, UPT, UR9, -0x4498517b, URZ ;  /* 0xbb67ae8509147890 */ /* 0x000fe2000fffe0ff */
[--C-:B------:R-:W-:Y:S01]  /*0220*/  SHF.R.U64 R108, R6, 0x2, R7.reuse ;  /* 0x00000002066c7819 */ /* 0x100fe20000001207 */
[----:B------:R-:W-:Y:S01]  /*0230*/  UIADD3 UR21, UPT, UPT, UR8, 0x3c6ef372, URZ ;  /* 0x3c6ef37208157890 */ /* 0x000fe2000fffe0ff */
[----:B------:R-:W-:Y:S01]  /*0240*/  IADD3 R110, PT, PT, R2, R5, RZ ;  /* 0x00000005026e7210 */ /* 0x000fe20007ffe0ff */
[----:B------:R-:W-:Y:S01]  /*0250*/  UIADD3 UR22, UPT, UPT, UR9, 0x76cf5d0a, URZ ;  /* 0x76cf5d0a09167890 */ /* 0x000fe2000fffe0ff */
[----:B------:R-:W-:Y:S01]  /*0260*/  SHF.R.U32.HI R107, RZ, 0x2, R7 ;  /* 0x00000002ff6b7819 */ /* 0x000fe20000011607 */
[----:B------:R-:W-:-:S02]  /*0270*/  UIADD3 UR23, UPT, UPT, UR8, -0x255992d5, URZ ;  /* 0xdaa66d2b08177890 */ /* 0x000fc4000fffe0ff */
[----:B------:R-:W-:Y:S02]  /*0280*/  UIADD3 UR24, UPT, UPT, UR9, 0x32370b8f, URZ ;  /* 0x32370b8f09187890 */ /* 0x000fe4000fffe0ff */
[----:B------:R-:W-:Y:S02]  /*0290*/  UIADD3 UR25, UPT, UPT, UR8, 0x78dde6e4, URZ ;  /* 0x78dde6e408197890 */ /* 0x000fe4000fffe0ff */
[----:B------:R-:W-:Y:S02]  /*02a0*/  UIADD3 UR26, UPT, UPT, UR9, -0x126145ec, URZ ;  /* 0xed9eba14091a7890 */ /* 0x000fe4000fffe0ff */
[----:B------:R-:W-:Y:S02]  /*02b0*/  UIADD3 UR27, UPT, UPT, UR8, 0x1715609d, URZ ;  /* 0x1715609d081b7890 */ /* 0x000fe4000fffe0ff */
[----:B------:R-:W-:Y:S02]  /*02c0*/  UIADD3 UR28, UPT, UPT, UR9, -0x56f99767, URZ ;  /* 0xa9066899091c7890 */ /* 0x000fe4000fffe0ff */
[----:B------:R-:W-:-:S02]  /*02d0*/  UIADD3 UR29, UPT, UPT, UR8, -0x4ab325aa, URZ ;  /* 0xb54cda56081d7890 */ /* 0x000fc4000fffe0ff */
[----:B------:R-:W-:Y:S02]  /*02e0*/  UIADD3 UR30, UPT, UPT, UR9, 0x646e171e, URZ ;  /* 0x646e171e091e7890 */ /* 0x000fe4000fffe0ff */
[----:B------:R-:W-:Y:S02]  /*02f0*/  UIADD3 UR31, UPT, UPT, UR8, 0x5384540f, URZ ;  /* 0x5384540f081f7890 */ /* 0x000fe4000fffe0ff */
[----:B------:R-:W-:Y:S02]  /*0300*/  UIADD3 UR32, UPT, UPT, UR9, 0x1fd5c5a3, URZ ;  /* 0x1fd5c5a309207890 */ /* 0x000fe4000fffe0ff */
[----:B------:R-:W-:Y:S02]  /*0310*/  UIADD3 UR33, UPT, UPT, UR8, -0xe443238, URZ ;  /* 0xf1bbcdc808217890 */ /* 0x000fe4000fffe0ff */
[----:B------:R-:W-:Y:S02]  /*0320*/  UIADD3 UR34, UPT, UPT, UR9, -0x24c28bd8, URZ ;  /* 0xdb3d742809227890 */ /* 0x000fe4000fffe0ff */
[----:B------:R-:W-:-:S02]  /*0330*/  UIADD3 UR35, UPT, UPT, UR8, -0x700cb87f, URZ ;  /* 0x8ff3478108237890 */ /* 0x000fc4000fffe0ff */
        /* <DEDUP_REMOVED lines=28> */
.L_x_4725:
        /* <DEDUP_REMOVED lines=23> */
.L_x_4726:
[----:B------:R-:W-:Y:S05]  /*0670*/  BSYNC.RECONVERGENT B0 ;  /* 0x0000000000007941 */ /* 0x000fea0003800200 */
.L_x_4724:
[----:B------:R-:W0:Y:S02]  /*0680*/  LDCU UR4, c[0x0][0x384] ;  /* 0x00007080ff0477ac */ /* 0x000e240008000800 */
[----:B0-----:R-:W-:-:S06]  /*0690*/  UISETP.GE.AND UP0, UPT, UR6, UR4, UPT ;  /* 0x000000040600728c */ /* 0x001fcc000bf06270 */
[----:B------:R-:W-:-:S13]  /*06a0*/  PLOP3.LUT P1, PT, PT, PT, UP0, 0x80, 0x8 ;  /* 0x000000000008781c */ /* 0x000fda0003f2f008 */
[----:B------:R-:W-:Y:S05]  /*06b0*/  @P1 EXIT ;  /* 0x000000000000194d */ /* 0x000fea0003800000 */
[----:B------:R-:W-:Y:S01]  /*06c0*/  IMAD.HI.U32 R4, R109, -0x326172a9, RZ ;  /* 0xcd9e8d576d047827 */ /* 0x000fe200078e00ff */
[----:B------:R-:W-:Y:S01]  /*06d0*/  LOP3.LUT R12, R2, 0x7f, RZ, 0xc0, !PT ;  /* 0x0000007f020c7812 */ /* 0x000fe200078ec0ff */
[----:B------:R-:W0:Y:S02]  /*06e0*/  LDCU.U8 UR4, c[0x0][0x410] ;  /* 0x00008200ff0477ac */ /* 0x000e240008000000 */
[----:B------:R-:W-:Y:S02]  /*06f0*/  HFMA2 R90, -RZ, RZ, 0, 0 ;  /* 0x00000000ff5a7431 */ /* 0x000fe400000001ff */
        /* <DEDUP_REMOVED lines=25> */
[----:B------:R-:W-:Y:S01]  /*0890*/  LOP3.LUT R5, R8, UR21, R5, 0x96, !PT ;  /* 0x0000001508057c12 */ /* 0x000fe2000f8e9605 */
[----:B------:R-:W4:Y:S01]  /*08a0*/  LDCU.64 UR12, c[0x0][0x398] ;  /* 0x00007300ff0c77ac */ /* 0x000f220008000a00 */
        /* <DEDUP_REMOVED lines=9> */
[C---:B------:R-:W-:Y:S01]  /*0940*/  IMAD.HI.U32 R7, R4.reuse, -0x326172a9, RZ ;  /* 0xcd9e8d5704077827 */ /* 0x040fe200078e00ff */
[----:B------:R-:W-:Y:S01]  /*0950*/  LOP3.LUT R10, R11, UR24, R10, 0x96, !PT ;  /* 0x000000180b0a7c12 */ /* 0x000fe2000f8e960a */
        /* <DEDUP_REMOVED lines=27> */
[----:B------:R-:W-:Y:S01]  /*0b10*/  IMAD.SHL.U32 R2, R2, 0x2, RZ ;  /* 0x0000000202027824 */ /* 0x000fe200078e00ff */
[----:B------:R-:W-:Y:S01]  /*0b20*/  LOP3.LUT R4, R9, UR30, R4, 0x96, !PT ;  /* 0x0000001e09047c12 */ /* 0x000fe2000f8e9604 */
[----:B------:R-:W-:Y:S02]  /*0b30*/  IMAD R10, R7, -0x2daee0ad, RZ ;  /* 0xd2511f53070a7824 */ /* 0x000fe400078e02ff */
[----:B------:R-:W-:Y:S01]  /*0b40*/  IMAD.HI.U32 R9, R5, -0x2daee0ad, RZ ;  /* 0xd2511f5305097827 */ /* 0x000fe200078e00ff */
[----:B------:R-:W-:-:S03]  /*0b50*/  LOP3.LUT R2, R2, 0xffffff00, RZ, 0xc0, !PT ;  /* 0xffffff0002027812 */ /* 0x000fc600078ec0ff */
[----:B------:R-:W-:Y:S01]  /*0b60*/  IMAD R8, R8, -0x326172a9, RZ ;  /* 0xcd9e8d5708087824 */ /* 0x000fe200078e02ff */
[----:B------:R-:W-:Y:S01]  /*0b70*/  LOP3.LUT R9, R10, UR32, R9, 0x96, !PT ;  /* 0x000000200a097c12 */ /* 0x000fe2000f8e9609 */
[----:B------:R-:W-:-:S04]  /*0b80*/  IMAD.HI.U32 R7, R4, -0x326172a9, RZ ;  /* 0xcd9e8d5704077827 */ /* 0x000fc800078e00ff */
[----:B------:R-:W-:Y:S01]  /*0b90*/  IMAD R40, R3, 0x8, R2 ;  /* 0x0000000803287824 */ /* 0x000fe200078e0202 */
[----:B------:R-:W-:Y:S01]  /*0ba0*/  LOP3.LUT R7, R8, UR31, R7, 0x96, !PT ;  /* 0x0000001f08077c12 */ /* 0x000fe2000f8e9607 */
[----:B------:R-:W-:Y:S01]  /*0bb0*/  IMAD R11, R4, -0x326172a9, RZ ;  /* 0xcd9e8d57040b7824 */ /* 0x000fe200078e02ff */
[----:B------:R-:W-:Y:S01]  /*0bc0*/  LOP3.LUT R3, R6, 0x3, RZ, 0xc0, !PT ;  /* 0x0000000306037812 */ /* 0x000fe200078ec0ff */
[----:B------:R-:W-:Y:S01]  /*0bd0*/  IMAD R10, R112, -0x20, R12 ;  /* 0xffffffe0700a7824 */ /* 0x000fe200078e020c */
[----:B------:R-:W-:Y:S01]  /*0be0*/  I2FP.F32.U32 R40, R40 ;  /* 0x0000002800287245 */ /* 0x000fe20000201000 */
[----:B------:R-:W-:Y:S01]  /*0bf0*/  IMAD.HI.U32 R4, R9, -0x326172a9, RZ ;  /* 0xcd9e8d5709047827 */ /* 0x000fe200078e00ff */
[----:B------:R-:W-:Y:S02]  /*0c00*/  PRMT R6, R33, 0x7632, R6 ;  /* 0x0000763221067816 */ /* 0x000fe40000000006 */
[----:B------:R-:W-:Y:S01]  /*0c10*/  VIMNMX R10, PT, PT, RZ, R10, !PT ;  /* 0x0000000aff0a7248 */ /* 0x000fe20007fe0100 */
[----:B------:R-:W-:Y:S01]  /*0c20*/  IMAD R8, R5, -0x2daee0ad, RZ ;  /* 0xd2511f5305087824 */ /* 0x000fe200078e02ff */
[----:B------:R-:W-:Y:S01]  /*0c30*/  LOP3.LUT R91, R11, UR33, R4, 0x96, !PT ;  /* 0x000000210b5b7c12 */ /* 0x000fe2000f8e9604 */
[----:B------:R-:W-:Y:S01]  /*0c40*/  IMAD.HI.U32 R5, R7, -0x2daee0ad, RZ ;  /* 0xd2511f5307057827 */ /* 0x000fe200078e00ff */
[----:B------:R0:W0:Y:S01]  /*0c50*/  MUFU.RCP R82, R40 ;  /* 0x0000002800527308 */ /* 0x0000220000001000 */
[----:B------:R-:W-:-:S02]  /*0c60*/  PRMT R11, R30, 0x7632, R11 ;  /* 0x000076321e0b7816 */ /* 0x000fc4000000000b */
[----:B------:R-:W-:Y:S01]  /*0c70*/  IMAD R7, R7, -0x2daee0ad, RZ ;  /* 0xd2511f5307077824 */ /* 0x000fe200078e02ff */
[----:B------:R-:W-:Y:S01]  /*0c80*/  LOP3.LUT R92, R8, UR34, R5, 0x96, !PT ;  /* 0x00000022085c7c12 */ /* 0x000fe2000f8e9605 */
[----:B------:R-:W-:Y:S01]  /*0c90*/  IMAD.HI.U32 R4, R91, -0x2daee0ad, RZ ;  /* 0xd2511f535b047827 */ /* 0x000fe200078e00ff */
[----:B------:R-:W-:Y:S02]  /*0ca0*/  VIMNMX R5, PT, PT, R10, 0x20, PT ;  /* 0x000000200a057848 */ /* 0x000fe40003fe0100 */
[----:B------:R-:W-:Y:S01]  /*0cb0*/  PRMT R10, R27, 0x7632, R10 ;  /* 0x000076321b0a7816 */ /* 0x000fe2000000000a */
[----:B------:R-:W-:Y:S01]  /*0cc0*/  IMAD R9, R9, -0x326172a9, RZ ;  /* 0xcd9e8d5709097824 */ /* 0x000fe200078e02ff */
[----:B------:R-:W-:Y:S01]  /*0cd0*/  PRMT R12, R26, 0x7632, R12 ;  /* 0x000076321a0c7816 */ /* 0x000fe2000000000c */
[----:B------:R-:W-:-:S04]  /*0ce0*/  IMAD.HI.U32 R8, R92, -0x326172a9, RZ ;  /* 0xcd9e8d575c087827 */ /* 0x000fc800078e00ff */
[----:B------:R-:W-:Y:S01]  /*0cf0*/  IMAD R2, R5, 0x8, R2 ;  /* 0x0000000805027824 */ /* 0x000fe200078e0202 */
[----:B------:R-:W-:Y:S01]  /*0d00*/  LOP3.LUT R5, R7, UR36, R4, 0x96, !PT ;  /* 0x0000002407057c12 */ /* 0x000fe2000f8e9604 */
[----:B------:R-:W-:Y:S01]  /*0d10*/  IMAD R91, R91, -0x2daee0ad, RZ ;  /* 0xd2511f535b5b7824 */ /* 0x000fe200078e02ff */
[--C-:B------:R-:W-:Y:S01]  /*0d20*/  LOP3.LUT R4, R9, UR35, R8.reuse, 0x96, !PT ;  /* 0x0000002309047c12 */ /* 0x100fe2000f8e9608 */
[----:B------:R-:W-:Y:S01]  /*0d30*/  IMAD R92, R92, -0x326172a9, RZ ;  /* 0xcd9e8d575c5c7824 */ /* 0x000fe200078e02ff */
[----:B------:R-:W-:Y:S02]  /*0d40*/  PRMT R7, R36, 0x7632, R7 ;  /* 0x0000763224077816 */ /* 0x000fe40000000007 */
[----:B------:R-:W-:Y:S02]  /*0d50*/  PRMT R8, R32, 0x7632, R8 ;  /* 0x0000763220087816 */ /* 0x000fe40000000008 */
[----:B01234-:R-:W-:-:S07]  /*0d60*/  PRMT R9, R31, 0x7632, R9 ;  /* 0x000076321f097816 */ /* 0x01ffce0000000009 */
.L_x_5107:
[----:B------:R-:W-:Y:S01]  /*0d70*/  UIMAD UR4, UR6, UR37, URZ ;  /* 0x00000025060472a4 */ /* 0x000fe2000f8e02ff */
[----:B------:R-:W-:Y:S03]  /*0d80*/  BSSY.RECONVERGENT B0, `(.L_x_4727) ;  /* 0x00007c7000007945 */ /* 0x000fe60003800200 */
[----:B------:R-:W-:-:S04]  /*0d90*/  USHF.R.S32.HI UR5, URZ, 0x1f, UR4 ;  /* 0x0000001fff057899 */ /* 0x000fc80008011404 */
[----:B------:R-:W-:-:S06]  /*0da0*/  ULEA.HI UR5, UR5, UR4, URZ, 0x3 ;  /* 0x0000000405057291 */ /* 0x000fcc000f8f18ff */
[----:B0123--:R-:W-:-:S05]  /*0db0*/  IMAD.U32 R76, RZ, RZ, UR5 ;  /* 0x00000005ff4c7e24 */ /* 0x00ffca000f8e00ff */
        /* <DEDUP_REMOVED lines=13> */
[----:B------:R-:W3:Y:S01]  /*0e90*/  @P0 LDG.E.128 R40, desc[UR10][R76.64] ;  /* 0x0000000a4c280981 */ /* 0x000ee2000c1e1d00 */
[----:B--2---:R-:W-:-:S05]  /*0ea0*/  @P1 IMAD.WIDE.U32 R114, R93, 0x20, R52 ;  /* 0x000000205d721825 */ /* 0x004fca00078e0034 */
[----:B------:R0:W5:Y:S04]  /*0eb0*/  @P1 LDG.E.128 R44, desc[UR10][R114.64] ;  /* 0x0000000a722c1981 */ /* 0x000168000c1e1d00 */
[----:B------:R0:W5:Y:S01]  /*0ec0*/  @P1 LDG.E.128 R48, desc[UR10][R114.64+0x10] ;  /* 0x0000100a72301981 */ /* 0x000162000c1e1d00 */
[----:B------:R-:W-:-:S04]  /*0ed0*/  UISETP.NE.U32.AND UP0, UPT, UR12, URZ, UPT ;  /* 0x000000ff0c00728c */ /* 0x000fc8000bf05070 */
[----:B------:R-:W-:Y:S01]  /*0ee0*/  UISETP.NE.AND.EX UP0, UPT, UR13, URZ, UPT, UP0 ;  /* 0x000000ff0d00728c */ /* 0x000fe2000bf05300 */
[----:B---3--:R-:W-:Y:S02]  /*0ef0*/  PRMT R79, R43, 0x7632, R79 ;  /* 0x000076322b4f7816 */ /* 0x008fe4000000004f */
[----:B------:R-:W-:Y:S02]  /*0f00*/  PRMT R122, R42, 0x7632, R122 ;  /* 0x000076322a7a7816 */ /* 0x000fe4000000007a */
[----:B------:R-:W-:Y:S02]  /*0f10*/  PRMT R55, R41, 0x7632, R55 ;  /* 0x0000763229377816 */ /* 0x000fe40000000037 */
[----:B------:R-:W-:Y:S02]  /*0f20*/  PRMT R53, R40, 0x7632, R53 ;  /* 0x0000763228357816 */ /* 0x000fe40000000035 */
        /* <DEDUP_REMOVED lines=17> */
.L_x_4732:
        /* <DEDUP_REMOVED lines=13> */
.L_x_4734:
[----:B------:R-:W-:Y:S05]  /*1110*/  BSYNC.RECONVERGENT B2 ;  /* 0x0000000000027941 */ /* 0x000fea0003800200 */
.L_x_4733:
        /* <DEDUP_REMOVED lines=42> */
.L_x_4731:
[----:B------:R-:W-:Y:S05]  /*13c0*/  BSYNC.RECONVERGENT B1 ;  /* 0x0000000000017941 */ /* 0x000fea0003800200 */
.L_x_4730:
[----:B------:R-:W0:Y:S01]  /*13d0*/  LDC R79, c[0x0][0x404] ;  /* 0x00010100ff4f7b82 */ /* 0x000e220000000800 */
[----:B------:R-:W-:Y:S01]  /*13e0*/  ISETP.NE.AND P2, PT, R53, 0x1, PT ;  /* 0x000000013500780c */ /* 0x000fe20003f45270 */
[----:B------:R-:W-:Y:S01]  /*13f0*/  IMAD.MOV.U32 R115, RZ, RZ, 0x2f800000 ;  /* 0x2f800000ff737424 */ /* 0x000fe200078e00ff */
[----:B------:R-:W-:Y:S01]  /*1400*/  I2FP.F32.U32 R52, R52 ;  /* 0x0000003400347245 */ /* 0x000fe20000201000 */
[----:B------:R-:W-:Y:S01]  /*1410*/  BSSY.RECONVERGENT B1, `(.L_x_4735) ;  /* 0x000004a000017945 */ /* 0x000fe20003800200 */
[----:B------:R-:W-:Y:S02]  /*1420*/  HFMA2 R54, -RZ, RZ, 0, 1.1920928955078125e-07 ;  /* 0x00000002ff367431 */ /* 0x000fe400000001ff */
[C---:B-----5:R-:W-:Y:S01]  /*1430*/  IMAD.U32 R114, R56.reuse, 0x10000, RZ ;  /* 0x0001000038727824 */ /* 0x060fe200078e00ff */
        /* <DEDUP_REMOVED lines=14> */
.L_x_4737:
        /* <DEDUP_REMOVED lines=13> */
.L_x_4739:
[----:B------:R-:W-:Y:S05]  /*15f0*/  BSYNC.RECONVERGENT B2 ;  /* 0x0000000000027941 */ /* 0x000fea0003800200 */
.L_x_4738:
        /* <DEDUP_REMOVED lines=43> */
.L_x_4736:
[----:B------:R-:W-:Y:S05]  /*18b0*/  BSYNC.RECONVERGENT B1 ;  /* 0x0000000000017941 */ /* 0x000fea0003800200 */
.L_x_4735:
[----:B------:R-:W-:Y:S01]  /*18c0*/  ISETP.NE.AND P2, PT, R54, 0x1, PT ;  /* 0x000000013600780c */ /* 0x000fe20003f45270 */
[----:B------:R-:W-:Y:S01]  /*18d0*/  BSSY.RECONVERGENT B1, `(.L_x_4740) ;  /* 0x000004a000017945 */ /* 0x000fe20003800200 */
[----:B------:R-:W-:Y:S01]  /*18e0*/  I2FP.F32.U32 R52, R3 ;  /* 0x0000000300347245 */ /* 0x000fe20000201000 */
[----:B------:R-:W-:Y:S02]  /*18f0*/  IMAD.U32 R117, R56, 0x10000, RZ ;  /* 0x0001000038757824 */ /* 0x000fe400078e00ff */
[----:B------:R-:W-:Y:S02]  /*1900*/  IMAD.MOV.U32 R53, RZ, RZ, 0x2 ;  /* 0x00000002ff357424 */ /* 0x000fe400078e00ff */
        /* <DEDUP_REMOVED lines=13> */
.L_x_4742:
        /* <DEDUP_REMOVED lines=13> */
.L_x_4744:
[----:B------:R-:W-:Y:S05]  /*1ab0*/  BSYNC.RECONVERGENT B2 ;  /* 0x0000000000027941 */ /* 0x000fea0003800200 */
.L_x_4743:
        /* <DEDUP_REMOVED lines=43> */
.L_x_4741:
[----:B------:R-:W-:Y:S05]  /*1d70*/  BSYNC.RECONVERGENT B1 ;  /* 0x0000000000017941 */ /* 0x000fea0003800200 */
.L_x_4740:
        /* <DEDUP_REMOVED lines=19> */
.L_x_4747:
        /* <DEDUP_REMOVED lines=13> */
.L_x_4749:
[----:B------:R-:W-:Y:S05]  /*1f80*/  BSYNC.RECONVERGENT B2 ;  /* 0x0000000000027941 */ /* 0x000fea0003800200 */
.L_x_4748:
        /* <DEDUP_REMOVED lines=43> */
.L_x_4746:
[----:B------:R-:W-:Y:S05]  /*2240*/  BSYNC.RECONVERGENT B1 ;  /* 0x0000000000017941 */ /* 0x000fea0003800200 */
.L_x_4745:
        /* <DEDUP_REMOVED lines=18> */
.L_x_4752:
        /* <DEDUP_REMOVED lines=13> */
.L_x_4754:
[----:B------:R-:W-:Y:S05]  /*2440*/  BSYNC.RECONVERGENT B2 ;  /* 0x0000000000027941 */ /* 0x000fea0003800200 */
.L_x_4753:
        /* <DEDUP_REMOVED lines=43> */
.L_x_4751:
[----:B------:R-:W-:Y:S05]  /*2700*/  BSYNC.RECONVERGENT B1 ;  /* 0x0000000000017941 */ /* 0x000fea0003800200 */
.L_x_4750:
        /* <DEDUP_REMOVED lines=18> */
.L_x_4757:
        /* <DEDUP_REMOVED lines=13> */
.L_x_4759:
[----:B------:R-:W-:Y:S05]  /*2900*/  BSYNC.RECONVERGENT B2 ;  /* 0x0000000000027941 */ /* 0x000fea0003800200 */
.L_x_4758:
        /* <DEDUP_REMOVED lines=43> */
.L_x_4756:
[----:B------:R-:W-:Y:S05]  /*2bc0*/  BSYNC.RECONVERGENT B1 ;  /* 0x0000000000017941 */ /* 0x000fea0003800200 */
.L_x_4755:
[----:B------:R-:W-:Y:S01]  /*2bd0*/  ISETP.NE.AND P4, PT, R54, 0x1, PT ;  /* 0x000000013600780c */ /* 0x000fe20003f85270 */
[----:B------:R-:W-:Y:S01]  /*2be0*/  BSSY.RECONVERGENT B1, `(.L_x_4760) ;  /* 0x0000049000017945 */ /* 0x000fe20003800200 */
[----:B------:R-:W-:Y:S01]  /*2bf0*/  I2FP.F32.U32 R52, R3 ;  /* 0x0000000300347245 */ /* 0x000fe20000201000 */
[----:B------:R-:W-:Y:S02]  /*2c00*/  IMAD.U32 R58, R58, 0x10000, RZ ;  /* 0x000100003a3a7824 */ /* 0x000fe400078e00ff */
[----:B------:R-:W-:Y:S02]  /*2c10*/  IMAD.MOV.U32 R55, RZ, RZ, 0x2 ;  /* 0x00000002ff377424 */ /* 0x000fe400078e00ff */
[----:B------:R-:W-:Y:S01]  /*2c20*/  FFMA.FTZ R52, R52, R115, 1.1641532182693481445e-10 ;  /* 0x2f00000034347423 */ /* 0x000fe20000010073 */
[----:B------:R-:W-:-:S04]  /*2c30*/  IMAD.MOV.U32 R3, RZ, RZ, R92 ;  /* 0x000000ffff037224 */ /* 0x000fc800078e005c */
[----:B------:R-:W-:Y:S01]  /*2c40*/  FSETP.LE.FTZ.AND P3, PT, R52, R79, PT ;  /* 0x0000004f3400720b */ /* 0x000fe20003f73000 */
        /* <DEDUP_REMOVED lines=9> */
.L_x_4762:
        /* <DEDUP_REMOVED lines=13> */
.L_x_4764:
[----:B------:R-:W-:Y:S05]  /*2db0*/  BSYNC.RECONVERGENT B2 ;  /* 0x0000000000027941 */ /* 0x000fea0003800200 */
.L_x_4763:
        /* <DEDUP_REMOVED lines=43> */
.L_x_4761:
[----:B------:R-:W-:Y:S05]  /*3070*/  BSYNC.RECONVERGENT B1 ;  /* 0x0000000000017941 */ /* 0x000fea0003800200 */
.L_x_4760:
        /* <DEDUP_REMOVED lines=18> */
.L_x_4767:
        /* <DEDUP_REMOVED lines=13> */
.L_x_4769:
[----:B------:R-:W-:Y:S05]  /*3270*/  BSYNC.RECONVERGENT B2 ;  /* 0x0000000000027941 */ /* 0x000fea0003800200 */
.L_x_4768:
        /* <DEDUP_REMOVED lines=43> */
.L_x_4766:
[----:B------:R-:W-:Y:S05]  /*3530*/  BSYNC.RECONVERGENT B1 ;  /* 0x0000000000017941 */ /* 0x000fea0003800200 */
.L_x_4765:
[----:B------:R-:W-:Y:S01]  /*3540*/  FMUL.FTZ R52, R120, UR7 ;  /* 0x0000000778347c20 */ /* 0x000fe20008410000 */
[----:B------:R-:W-:Y:S01]  /*3550*/  P2R R55, PR, RZ, 0x2 ;  /* 0x00000002ff377803 */ /* 0x000fe20000000000 */
[----:B------:R-:W-:Y:S01]  /*3560*/  FMUL.FTZ R114, R114, UR7 ;  /* 0x0000000772727c20 */ /* 0x000fe20008410000 */
[----:B------:R-:W-:Y:S01]  /*3570*/  I2FP.F32.U32 R56, R53 ;  /* 0x0000003500387245 */ /* 0x000fe20000201000 */
[----:B------:R-:W-:Y:S01]  /*3580*/  FMUL.FTZ R57, R58, UR7 ;  /* 0x000000073a397c20 */ /* 0x000fe20008410000 */
[----:B------:R-:W-:Y:S01]  /*3590*/  ISETP.NE.AND P1, PT, R78, RZ, PT ;  /* 0x000000ff4e00720c */ /* 0x000fe20003f25270 */
[----:B------:R-:W-:Y:S01]  /*35a0*/  FMUL.FTZ R118, R118, UR7 ;  /* 0x0000000776767c20 */ /* 0x000fe20008410000 */
[----:B------:R-:W-:Y:S01]  /*35b0*/  FSEL R58, R52, RZ, P4 ;  /* 0x000000ff343a7208 */ /* 0x000fe20002000000 */
[----:B------:R-:W-:Y:S01]  /*35c0*/  FFMA.FTZ R120, R56, R115, 1.1641532182693481445e-10 ;  /* 0x2f00000038787423 */ /* 0x000fe20000010073 */
[----:B------:R-:W-:Y:S01]  /*35d0*/  ISETP.NE.AND P5, PT, R113, RZ, PT ;  /* 0x000000ff7100720c */ /* 0x000fe20003fa5270 */
[----:B------:R-:W-:Y:S01]  /*35e0*/  IMAD.U32 R59, R59, 0x10000, RZ ;  /* 0x000100003b3b7824 */ /* 0x000fe200078e00ff */
[----:B------:R-:W-:Y:S01]  /*35f0*/  FSEL R52, R114, RZ, P1 ;  /* 0x000000ff72347208 */ /* 0x000fe20000800000 */
[----:B------:R-:W-:Y:S01]  /*3600*/  FMUL.FTZ R117, R117, UR7 ;  /* 0x0000000775757c20 */ /* 0x000fe20008410000 */
[----:B------:R-:W-:Y:S01]  /*3610*/  ISETP.NE.AND P1, PT, R55, RZ, PT ;  /* 0x000000ff3700720c */ /* 0x000fe20003f25270 */
[----:B------:R-:W-:Y:S01]  /*3620*/  FMUL.FTZ R119, R119, UR7 ;  /* 0x0000000777777c20 */ /* 0x000fe20008410000 */
[----:B------:R-:W-:Y:S01]  /*3630*/  P2R R54, PR, RZ, 0x1 ;  /* 0x00000001ff367803 */ /* 0x000fe20000000000 */
        /* <DEDUP_REMOVED lines=8> */
[----:B------:R-:W-:Y:S01]  /*36c0*/  ISETP.NE.AND P0, PT, R54, RZ, PT ;  /* 0x000000ff3600720c */ /* 0x000fe20003f05270 */
        /* <DEDUP_REMOVED lines=10> */
[----:B------:R-:W-:-:S02]  /*3770*/  @P1 FADD.FTZ R56, R48, R56 ;  /* 0x0000003830381221 */ /* 0x000fc40000010000 */
[----:B------:R-:W-:Y:S01]  /*3780*/  @P1 FADD.FTZ R59, R51, R59 ;  /* 0x0000003b333b1221 */ /* 0x000fe20000010000 */
[----:B------:R-:W-:Y:S09]  /*3790*/  BRA `(.L_x_4770) ;  /* 0x0000004c00dc7947 */ /* 0x000ff20003800000 */
.L_x_4729:
        /* <DEDUP_REMOVED lines=16> */
.L_x_4773:
        /* <DEDUP_REMOVED lines=13> */
.L_x_4775:
[----:B------:R-:W-:Y:S05]  /*3970*/  BSYNC.RECONVERGENT B2 ;  /* 0x0000000000027941 */ /* 0x000fea0003800200 */
.L_x_4774:
        /* <DEDUP_REMOVED lines=42> */
.L_x_4772:
[----:B------:R-:W-:Y:S05]  /*3c20*/  BSYNC.RECONVERGENT B1 ;  /* 0x0000000000017941 */ /* 0x000fea0003800200 */
.L_x_4771:
[----:B------:R-:W0:Y:S01]  /*3c30*/  LDC R101, c[0x0][0x404] ;  /* 0x00010100ff657b82 */ /* 0x000e220000000800 */
[----:B------:R-:W-:Y:S01]  /*3c40*/  ISETP.NE.AND P2, PT, R54, 0x1, PT ;  /* 0x000000013600780c */ /* 0x000fe20003f45270 */
[----:B------:R-:W-:Y:S01]  /*3c50*/  IMAD.MOV.U32 R121, RZ, RZ, 0x2f800000 ;  /* 0x2f800000ff797424 */ /* 0x000fe200078e00ff */
[----:B------:R-:W-:Y:S01]  /*3c60*/  I2FP.F32.U32 R52, R52 ;  /* 0x0000003400347245 */ /* 0x000fe20000201000 */
[C---:B-----5:R-:W-:Y:S01]  /*3c70*/  IMAD.U32 R3, R56.reuse, 0x10000, RZ ;  /* 0x0001000038037824 */ /* 0x060fe200078e00ff */
[----:B------:R-:W-:Y:S01]  /*3c80*/  BSSY.RECONVERGENT B1, `(.L_x_4776) ;  /* 0x000004b000017945 */ /* 0x000fe20003800200 */
[----:B------:R-:W-:Y:S01]  /*3c90*/  PRMT R56, R56, 0x7632, R56 ;  /* 0x0000763238387816 */ /* 0x000fe20000000038 */
[----:B------:R-:W-:Y:S01]  /*3ca0*/  IMAD.MOV.U32 R91, RZ, RZ, 0x2 ;  /* 0x00000002ff5b7424 */ /* 0x000fe200078e00ff */
[----:B------:R-:W1:Y:S01]  /*3cb0*/  LDC R120, c[0x0][0x408] ;  /* 0x00010200ff787b82 */ /* 0x000e620000000800 */
[----:B------:R-:W-:-:S05]  /*3cc0*/  FFMA.FTZ R52, R52, R121, 1.1641532182693481445e-10 ;  /* 0x2f00000034347423 */ /* 0x000fca0000010079 */
[----:B0-----:R-:W-:Y:S02]  /*3cd0*/  FSETP.LE.FTZ.AND P4, PT, R52, R101, PT ;  /* 0x000000653400720b */ /* 0x001fe40003f93000 */
[----:B------:R-:W-:Y:S02]  /*3ce0*/  MOV R52, R92 ;  /* 0x0000005c00347202 */ /* 0x000fe40000000f00 */
[----:B------:R-:W-:Y:S01]  /*3cf0*/  P2R R78, PR, RZ, 0x10 ;  /* 0x00000010ff4e7803 */ /* 0x000fe20000000000 */
[----:B-1----:R-:W-:Y:S01]  /*3d00*/  FMUL.FTZ R3, R120, R3 ;  /* 0x0000000378037220 */ /* 0x002fe20000410000 */
[----:B------:R-:W-:Y:S07]  /*3d10*/  @!P2 BRA `(.L_x_4777) ;  /* 0x000000040004a947 */ /* 0x000fee0003800000 */
        /* <DEDUP_REMOVED lines=8> */
.L_x_4778:
        /* <DEDUP_REMOVED lines=13> */
.L_x_4780:
[----:B------:R-:W-:Y:S05]  /*3e70*/  BSYNC.RECONVERGENT B2 ;  /* 0x0000000000027941 */ /* 0x000fea0003800200 */
.L_x_4779:
        /* <DEDUP_REMOVED lines=43> */
.L_x_4777:
[----:B------:R-:W-:Y:S05]  /*4130*/  BSYNC.RECONVERGENT B1 ;  /* 0x0000000000017941 */ /* 0x000fea0003800200 */
.L_x_4776:
[----:B------:R-:W-:Y:S01]  /*4140*/  I2FP.F32.U32 R52, R52 ;  /* 0x0000003400347245 */ /* 0x000fe20000201000 */
[----:B------:R-:W-:Y:S01]  /*4150*/  BSSY.RECONVERGENT B1, `(.L_x_4781) ;  /* 0x000004f000017945 */ /* 0x000fe20003800200 */
[----:B------:R-:W-:Y:S01]  /*4160*/  SHF.L.U32 R77, R40, 0x10, RZ ;  /* 0x00000010284d7819 */ /* 0x000fe200000006ff */
[----:B------:R-:W-:Y:S01]  /*4170*/  IMAD.MOV.U32 R95, RZ, RZ, 0x2 ;  /* 0x00000002ff5f7424 */ /* 0x000fe200078e00ff */
[----:B------:R-:W-:Y:S01]  /*4180*/  ISETP.NE.AND P3, PT, R91, 0x1, PT ;  /* 0x000000015b00780c */ /* 0x000fe20003f65270 */
[----:B------:R-:W-:Y:S02]  /*4190*/  FFMA.FTZ R52, R52, R121, 1.1641532182693481445e-10 ;  /* 0x2f00000034347423 */ /* 0x000fe40000010079 */
[----:B------:R-:W-:-:S03]  /*41a0*/  FMUL.FTZ R77, R77, R120 ;  /* 0x000000784d4d7220 */ /* 0x000fc60000410000 */
[----:B------:R-:W-:Y:S02]  /*41b0*/  FSETP.GTU.FTZ.AND P2, PT, R52, R101, PT ;  /* 0x000000653400720b */ /* 0x000fe40003f5c000 */
[----:B------:R-:W-:Y:S01]  /*41c0*/  FSEL R52, R3, RZ, P4 ;  /* 0x000000ff03347208 */ /* 0x000fe20002000000 */
[----:B------:R-:W-:Y:S01]  /*41d0*/  IMAD.MOV.U32 R3, RZ, RZ, R92 ;  /* 0x000000ffff037224 */ /* 0x000fe200078e005c */
[----:B------:R-:W-:Y:S02]  /*41e0*/  FSEL R77, R77, RZ, !P2 ;  /* 0x000000ff4d4d7208 */ /* 0x000fe40005000000 */
[----:B------:R-:W-:-:S03]  /*41f0*/  SEL R94, RZ, 0x1, P2 ;  /* 0x00000001ff5e7807 */ /* 0x000fc60001000000 */
[----:B------:R-:W-:-:S04]  /*4200*/  FADD.FTZ R52, R77, R52 ;  /* 0x000000344d347221 */ /* 0x000fc80000010000 */
        /* <DEDUP_REMOVED lines=10> */
.L_x_4783:
        /* <DEDUP_REMOVED lines=13> */
.L_x_4785:
[----:B------:R-:W-:Y:S05]  /*4380*/  BSYNC.RECONVERGENT B2 ;  /* 0x0000000000027941 */ /* 0x000fea0003800200 */
.L_x_4784:
        /* <DEDUP_REMOVED lines=43> */
.L_x_4782:
[----:B------:R-:W-:Y:S05]  /*4640*/  BSYNC.RECONVERGENT B1 ;  /* 0x0000000000017941 */ /* 0x000fea0003800200 */
.L_x_4781:
[----:B------:R-:W-:Y:S01]  /*4650*/  ISETP.NE.AND P2, PT, R95, 0x1, PT ;  /* 0x000000015f00780c */ /* 0x000fe20003f45270 */
[----:B------:R-:W-:Y:S01]  /*4660*/  BSSY.RECONVERGENT B1, `(.L_x_4786) ;  /* 0x000004b000017945 */ /* 0x000fe20003800200 */
[----:B------:R-:W-:Y:S01]  /*4670*/  I2FP.F32.U32 R54, R3 ;  /* 0x0000000300367245 */ /* 0x000fe20000201000 */
[----:B------:R-:W-:Y:S02]  /*4680*/  IMAD.U32 R3, R56, 0x10000, RZ ;  /* 0x0001000038037824 */ /* 0x000fe400078e00ff */
[----:B------:R-:W-:Y:S02]  /*4690*/  IMAD.MOV.U32 R56, RZ, RZ, 0x2 ;  /* 0x00000002ff387424 */ /* 0x000fe400078e00ff */
[----:B------:R-:W-:Y:S01]  /*46a0*/  FFMA.FTZ R54, R54, R121, 1.1641532182693481445e-10 ;  /* 0x2f00000036367423 */ /* 0x000fe20000010079 */
[----:B------:R-:W-:-:S04]  /*46b0*/  FMUL.FTZ R3, R3, R120 ;  /* 0x0000007803037220 */ /* 0x000fc80000410000 */
[----:B------:R-:W-:Y:S02]  /*46c0*/  FSETP.LE.FTZ.AND P4, PT, R54, R101, PT ;  /* 0x000000653600720b */ /* 0x000fe40003f93000 */
[----:B------:R-:W-:Y:S02]  /*46d0*/  MOV R54, R92 ;  /* 0x0000005c00367202 */ /* 0x000fe40000000f00 */
        /* <DEDUP_REMOVED lines=10> */
.L_x_4788:
        /* <DEDUP_REMOVED lines=13> */
.L_x_4790:
[----:B------:R-:W-:Y:S05]  /*4850*/  BSYNC.RECONVERGENT B2 ;  /* 0x0000000000027941 */ /* 0x000fea0003800200 */
.L_x_4789:
        /* <DEDUP_REMOVED lines=43> */
.L_x_4787:
[----:B------:R-:W-:Y:S05]  /*4b10*/  BSYNC.RECONVERGENT B1 ;  /* 0x0000000000017941 */ /* 0x000fea0003800200 */
.L_x_4786:
        /* <DEDUP_REMOVED lines=23> */
.L_x_4793:
        /* <DEDUP_REMOVED lines=13> */
.L_x_4795:
[----:B------:R-:W-:Y:S05]  /*4d60*/  BSYNC.RECONVERGENT B2 ;  /* 0x0000000000027941 */ /* 0x000fea0003800200 */
.L_x_4794:
        /* <DEDUP_REMOVED lines=43> */
.L_x_4792:
[----:B------:R-:W-:Y:S05]  /*5020*/  BSYNC.RECONVERGENT B1 ;  /* 0x0000000000017941 */ /* 0x000fea0003800200 */
.L_x_4791:
[----:B------:R-:W-:Y:S01]  /*5030*/  ISETP.NE.AND P2, PT, R96, 0x1, PT ;  /* 0x000000016000780c */ /* 0x000fe20003f45270 */
[----:B------:R-:W-:Y:S01]  /*5040*/  BSSY.RECONVERGENT B1, `(.L_x_4796) ;  /* 0x000004c000017945 */ /* 0x000fe20003800200 */
[----:B------:R-:W-:Y:S01]  /*5050*/  I2FP.F32.U32 R54, R3 ;  /* 0x0000000300367245 */ /* 0x000fe20000201000 */
[----:B------:R-:W-:Y:S01]  /*5060*/  IMAD.MOV.U32 R98, RZ, RZ, 0x2 ;  /* 0x00000002ff627424 */ /* 0x000fe200078e00ff */
[C---:B------:R-:W-:Y:S02]  /*5070*/  SHF.L.U32 R97, R57.reuse, 0x10, RZ ;  /* 0x0000001039617819 */ /* 0x040fe400000006ff */
[----:B------:R-:W-:Y:S01]  /*5080*/  PRMT R3, R57, 0x7632, R3 ;  /* 0x0000763239037816 */ /* 0x000fe20000000003 */
[----:B------:R-:W-:Y:S01]  /*5090*/  FFMA.FTZ R54, R54, R121, 1.1641532182693481445e-10 ;  /* 0x2f00000036367423 */ /* 0x000fe20000010079 */
[----:B------:R-:W-:-:S04]  /*50a0*/  IMAD.MOV.U32 R57, RZ, RZ, R92 ;  /* 0x000000ffff397224 */ /* 0x000fc800078e005c */
[----:B------:R-:W-:Y:S01]  /*50b0*/  FSETP.LE.FTZ.AND P4, PT, R54, R101, PT ;  /* 0x000000653600720b */ /* 0x000fe20003f93000 */
[----:B------:R-:W-:-:S03]  /*50c0*/  FMUL.FTZ R54, R120, R97 ;  /* 0x0000006178367220 */ /* 0x000fc60000410000 */
        /* <DEDUP_REMOVED lines=10> */
.L_x_4798:
        /* <DEDUP_REMOVED lines=13> */
.L_x_4800:
[----:B------:R-:W-:Y:S05]  /*5240*/  BSYNC.RECONVERGENT B2 ;  /* 0x0000000000027941 */ /* 0x000fea0003800200 */
.L_x_4799:
        /* <DEDUP_REMOVED lines=43> */
.L_x_4797:
[----:B------:R-:W-:Y:S05]  /*5500*/  BSYNC.RECONVERGENT B1 ;  /* 0x0000000000017941 */ /* 0x000fea0003800200 */
.L_x_4796:
[----:B------:R-:W-:Y:S01]  /*5510*/  I2FP.F32.U32 R56, R57 ;  /* 0x0000003900387245 */ /* 0x000fe20000201000 */
[----:B------:R-:W-:Y:S01]  /*5520*/  BSSY.RECONVERGENT B1, `(.L_x_4801) ;  /* 0x000004f000017945 */ /* 0x000fe20003800200 */
[----:B------:R-:W-:Y:S01]  /*5530*/  SHF.L.U32 R57, R41, 0x10, RZ ;  /* 0x0000001029397819 */ /* 0x000fe200000006ff */
[----:B------:R-:W-:Y:S01]  /*5540*/  IMAD.MOV.U32 R97, RZ, RZ, 0x2 ;  /* 0x00000002ff617424 */ /* 0x000fe200078e00ff */
[----:B------:R-:W-:Y:S01]  /*5550*/  ISETP.NE.AND P3, PT, R98, 0x1, PT ;  /* 0x000000016200780c */ /* 0x000fe20003f65270 */
[----:B------:R-:W-:Y:S01]  /*5560*/  FFMA.FTZ R56, R56, R121, 1.1641532182693481445e-10 ;  /* 0x2f00000038387423 */ /* 0x000fe20000010079 */
[----:B------:R-:W-:Y:S01]  /*5570*/  FSEL R54, R54, RZ, P4 ;  /* 0x000000ff36367208 */ /* 0x000fe20002000000 */
[----:B------:R-:W-:-:S03]  /*5580*/  FMUL.FTZ R57, R57, R120 ;  /* 0x0000007839397220 */ /* 0x000fc60000410000 */
        /* <DEDUP_REMOVED lines=15> */
.L_x_4803:
        /* <DEDUP_REMOVED lines=13> */
.L_x_4805:
[----:B------:R-:W-:Y:S05]  /*5750*/  BSYNC.RECONVERGENT B2 ;  /* 0x0000000000027941 */ /* 0x000fea0003800200 */
.L_x_4804:
        /* <DEDUP_REMOVED lines=43> */
.L_x_4802:
[----:B------:R-:W-:Y:S05]  /*5a10*/  BSYNC.RECONVERGENT B1 ;  /* 0x0000000000017941 */ /* 0x000fea0003800200 */
.L_x_4801:
[----:B------:R-:W-:Y:S01]  /*5a20*/  ISETP.NE.AND P2, PT, R97, 0x1, PT ;  /* 0x000000016100780c */ /* 0x000fe20003f45270 */
[----:B------:R-:W-:Y:S01]  /*5a30*/  BSSY.RECONVERGENT B1, `(.L_x_4806) ;  /* 0x000004b000017945 */ /* 0x000fe20003800200 */
[----:B------:R-:W-:Y:S01]  /*5a40*/  I2FP.F32.U32 R56, R57 ;  /* 0x0000003900387245 */ /* 0x000fe20000201000 */
[----:B------:R-:W-:Y:S01]  /*5a50*/  IMAD.MOV.U32 R98, RZ, RZ, 0x2 ;  /* 0x00000002ff627424 */ /* 0x000fe200078e00ff */
[----:B------:R-:W-:Y:S01]  /*5a60*/  SHF.L.U32 R3, R3, 0x10, RZ ;  /* 0x0000001003037819 */ /* 0x000fe200000006ff */
[----:B------:R-:W-:Y:S02]  /*5a70*/  IMAD.MOV.U32 R57, RZ, RZ, R92 ;  /* 0x000000ffff397224 */ /* 0x000fe400078e005c */
[----:B------:R-:W-:Y:S02]  /*5a80*/  FFMA.FTZ R56, R56, R121, 1.1641532182693481445e-10 ;  /* 0x2f00000038387423 */ /* 0x000fe40000010079 */
[----:B------:R-:W-:-:S03]  /*5a90*/  FMUL.FTZ R3, R3, R120 ;  /* 0x0000007803037220 */ /* 0x000fc60000410000 */
[----:B------:R-:W-:-:S04]  /*5aa0*/  FSETP.LE.FTZ.AND P4, PT, R56, R101, PT ;  /* 0x000000653800720b */ /* 0x000fc80003f93000 */
        /* <DEDUP_REMOVED lines=10> */
.L_x_4808:
        /* <DEDUP_REMOVED lines=13> */
.L_x_4810:
[----:B------:R-:W-:Y:S05]  /*5c20*/  BSYNC.RECONVERGENT B2 ;  /* 0x0000000000027941 */ /* 0x000fea0003800200 */
.L_x_4809:
        /* <DEDUP_REMOVED lines=43> */
.L_x_4807:
[----:B------:R-:W-:Y:S05]  /*5ee0*/  BSYNC.RECONVERGENT B1 ;  /* 0x0000000000017941 */ /* 0x000fea0003800200 */
.L_x_4806:
[----:B------:R-:W-:Y:S01]  /*5ef0*/  I2FP.F32.U32 R56, R57 ;  /* 0x0000003900387245 */ /* 0x000fe20000201000 */
[----:B------:R-:W-:Y:S01]  /*5f00*/  BSSY.RECONVERGENT B1, `(.L_x_4811) ;  /* 0x000004f000017945 */ /* 0x000fe20003800200 */
[----:B------:R-:W-:Y:S01]  /*5f10*/  SHF.L.U32 R55, R55, 0x10, RZ ;  /* 0x0000001037377819 */ /* 0x000fe200000006ff */
[----:B------:R-:W-:Y:S02]  /*5f20*/  IMAD.MOV.U32 R100, RZ, RZ, 0x2 ;  /* 0x00000002ff647424 */ /* 0x000fe400078e00ff */
[----:B------:R-:W-:Y:S02]  /*5f30*/  FFMA.FTZ R56, R56, R121, 1.1641532182693481445e-10 ;  /* 0x2f00000038387423 */ /* 0x000fe40000010079 */
[----:B------:R-:W-:-:S03]  /*5f40*/  FMUL.FTZ R55, R55, R120 ;  /* 0x0000007837377220 */ /* 0x000fc60000410000 */
[----:B------:R-:W-:Y:S02]  /*5f50*/  FSETP.GTU.FTZ.AND P2, PT, R56, R101, PT ;  /* 0x000000653800720b */ /* 0x000fe40003f5c000 */
[----:B------:R-:W-:Y:S01]  /*5f60*/  FSEL R56, R3, RZ, P4 ;  /* 0x000000ff03387208 */ /* 0x000fe20002000000 */
[----:B------:R-:W-:Y:S01]  /*5f70*/  IMAD.MOV.U32 R3, RZ, RZ, R92 ;  /* 0x000000ffff037224 */ /* 0x000fe200078e005c */
        /* <DEDUP_REMOVED lines=14> */
.L_x_4813:
        /* <DEDUP_REMOVED lines=13> */
.L_x_4815:
[----:B------:R-:W-:Y:S05]  /*6130*/  BSYNC.RECONVERGENT B2 ;  /* 0x0000000000027941 */ /* 0x000fea0003800200 */
.L_x_4814:
        /* <DEDUP_REMOVED lines=43> */
.L_x_4812:
[----:B------:R-:W-:Y:S05]  /*63f0*/  BSYNC.RECONVERGENT B1 ;  /* 0x0000000000017941 */ /* 0x000fea0003800200 */
.L_x_4811:
[----:B------:R-:W-:Y:S01]  /*6400*/  ISETP.NE.AND P3, PT, R100, 0x1, PT ;  /* 0x000000016400780c */ /* 0x000fe20003f65270 */
[----:B------:R-:W-:Y:S01]  /*6410*/  BSSY.RECONVERGENT B1, `(.L_x_4816) ;  /* 0x000004b000017945 */ /* 0x000fe20003800200 */
[----:B------:R-:W-:Y:S01]  /*6420*/  I2FP.F32.U32 R56, R3 ;  /* 0x0000000300387245 */ /* 0x000fe20000201000 */
[----:B------:R-:W-:Y:S01]  /*6430*/  IMAD.MOV.U32 R99, RZ, RZ, 0x2 ;  /* 0x00000002ff637424 */ /* 0x000fe200078e00ff */
[C---:B------:R-:W-:Y:S01]  /*6440*/  SHF.L.U32 R3, R58.reuse, 0x10, RZ ;  /* 0x000000103a037819 */ /* 0x040fe200000006ff */
[----:B------:R-:W-:Y:S01]  /*6450*/  IMAD.MOV.U32 R57, RZ, RZ, R92 ;  /* 0x000000ffff397224 */ /* 0x000fe200078e005c */
[----:B------:R-:W-:Y:S01]  /*6460*/  PRMT R58, R58, 0x7632, R58 ;  /* 0x000076323a3a7816 */ /* 0x000fe2000000003a */
[----:B------:R-:W-:Y:S02]  /*6470*/  FFMA.FTZ R56, R56, R121, 1.1641532182693481445e-10 ;  /* 0x2f00000038387423 */ /* 0x000fe40000010079 */
[----:B------:R-:W-:-:S03]  /*6480*/  FMUL.FTZ R3, R120, R3 ;  /* 0x0000000378037220 */ /* 0x000fc60000410000 */
[----:B------:R-:W-:Y:S01]  /*6490*/  FSETP.LE.FTZ.AND P2, PT, R56, R101, PT ;  /* 0x000000653800720b */ /* 0x000fe20003f53000 */
        /* <DEDUP_REMOVED lines=9> */
.L_x_4818:
        /* <DEDUP_REMOVED lines=13> */
.L_x_4820:
[----:B------:R-:W-:Y:S05]  /*6600*/  BSYNC.RECONVERGENT B2 ;  /* 0x0000000000027941 */ /* 0x000fea0003800200 */
.L_x_4819:
        /* <DEDUP_REMOVED lines=43> */
.L_x_4817:
[----:B------:R-:W-:Y:S05]  /*68c0*/  BSYNC.RECONVERGENT B1 ;  /* 0x0000000000017941 */ /* 0x000fea0003800200 */
.L_x_4816:
        /* <DEDUP_REMOVED lines=23> */
.L_x_4823:
        /* <DEDUP_REMOVED lines=13> */
.L_x_4825:
[----:B------:R-:W-:Y:S05]  /*6b10*/  BSYNC.RECONVERGENT B2 ;  /* 0x0000000000027941 */ /* 0x000fea0003800200 */
.L_x_4824:
        /* <DEDUP_REMOVED lines=43> */
.L_x_4822:
[----:B------:R-:W-:Y:S05]  /*6dd0*/  BSYNC.RECONVERGENT B1 ;  /* 0x0000000000017941 */ /* 0x000fea0003800200 */
.L_x_4821:
        /* <DEDUP_REMOVED lines=18> */
.L_x_4828:
        /* <DEDUP_REMOVED lines=13> */
.L_x_4830:
[----:B------:R-:W-:Y:S05]  /*6fd0*/  BSYNC.RECONVERGENT B2 ;  /* 0x0000000000027941 */ /* 0x000fea0003800200 */
.L_x_4829:
        /* <DEDUP_REMOVED lines=43> */
.L_x_4827:
[----:B------:R-:W-:Y:S05]  /*7290*/  BSYNC.RECONVERGENT B1 ;  /* 0x0000000000017941 */ /* 0x000fea0003800200 */
.L_x_4826:
        /* <DEDUP_REMOVED lines=23> */
.L_x_4833:
        /* <DEDUP_REMOVED lines=13> */
.L_x_4835:
[----:B------:R-:W-:Y:S05]  /*74e0*/  BSYNC.RECONVERGENT B2 ;  /* 0x0000000000027941 */ /* 0x000fea0003800200 */
.L_x_4834:
        /* <DEDUP_REMOVED lines=43> */
.L_x_4832:
[----:B------:R-:W-:Y:S05]  /*77a0*/  BSYNC.RECONVERGENT B1 ;  /* 0x0000000000017941 */ /* 0x000fea0003800200 */
.L_x_4831:
        /* <DEDUP_REMOVED lines=19> */
.L_x_4838:
        /* <DEDUP_REMOVED lines=13> */
.L_x_4840:
[----:B------:R-:W-:Y:S05]  /*79b0*/  BSYNC.RECONVERGENT B2 ;  /* 0x0000000000027941 */ /* 0x000fea0003800200 */
.L_x_4839:
        /* <DEDUP_REMOVED lines=43> */
.L_x_4837:
[----:B------:R-:W-:Y:S05]  /*7c70*/  BSYNC.RECONVERGENT B1 ;  /* 0x0000000000017941 */ /* 0x000fea0003800200 */
.L_x_4836:
        /* <DEDUP_REMOVED lines=23> */
.L_x_4843:
        /* <DEDUP_REMOVED lines=13> */
.L_x_4845:
[----:B------:R-:W-:Y:S05]  /*7ec0*/  BSYNC.RECONVERGENT B2 ;  /* 0x0000000000027941 */ /* 0x000fea0003800200 */
.L_x_4844:
        /* <DEDUP_REMOVED lines=43> */
.L_x_4842:
[----:B------:R-:W-:Y:S05]  /*8180*/  BSYNC.RECONVERGENT B1 ;  /* 0x0000000000017941 */ /* 0x000fea0003800200 */
.L_x_4841:
        /* <DEDUP_REMOVED lines=18> */
.L_x_4848:
        /* <DEDUP_REMOVED lines=15> */
.L_x_4850:
[----:B------:R-:W-:Y:S05]  /*83a0*/  BSYNC.RECONVERGENT B2 ;  /* 0x0000000000027941 */ /* 0x000fea0003800200 */
.L_x_4849:
        /* <DEDUP_REMOVED lines=43> */
.L_x_4847:
[----:B------:R-:W-:Y:S05]  /*8660*/  BSYNC.RECONVERGENT B1 ;  /* 0x0000000000017941 */ /* 0x000fea0003800200 */
.L_x_4846:
[----:B------:R-:W-:Y:S02]  /*8670*/  I2FP.F32.U32 R114, R115 ;  /* 0x0000007300727245 */ /* 0x000fe40000201000 */
[----:B------:R-:W-:-:S03]  /*8680*/  SHF.L.U32 R79, R79, 0x10, RZ ;  /* 0x000000104f4f7819 */ /* 0x000fc600000006ff */
[----:B------:R-:W-:Y:S02]  /*8690*/  FFMA.FTZ R114, R114, R121, 1.1641532182693481445e-10 ;  /* 0x2f00000072727423 */ /* 0x000fe40000010079 */
[----:B------:R-:W-:-:S03]  /*86a0*/  FMUL.FTZ R79, R79, R120 ;  /* 0x000000784f4f7220 */ /* 0x000fc60000410000 */
[----:B------:R-:W-:Y:S02]  /*86b0*/  FSETP.GTU.FTZ.AND P6, PT, R114, R101, PT ;  /* 0x000000657200720b */ /* 0x000fe40003fdc000 */
[----:B------:R-:W-:Y:S02]  /*86c0*/  FSEL R114, R59, RZ, P5 ;  /* 0x000000ff3b727208 */ /* 0x000fe40002800000 */
[----:B------:R-:W-:Y:S02]  /*86d0*/  FSEL R79, R79, RZ, !P6 ;  /* 0x000000ff4f4f7208 */ /* 0x000fe40007000000 */
[----:B------:R-:W-:-:S03]  /*86e0*/  SEL R101, RZ, 0x1, P6 ;  /* 0x00000001ff657807 */ /* 0x000fc60003000000 */
[----:B------:R-:W-:-:S04]  /*86f0*/  FADD.FTZ R59, R79, R114 ;  /* 0x000000724f3b7221 */ /* 0x000fc80000010000 */
[----:B------:R-:W-:-:S07]  /*8700*/  @P1 FADD.FTZ R59, R51, R59 ;  /* 0x0000003b333b1221 */ /* 0x000fce0000010000 */
.L_x_4770:
[----:B------:R-:W-:Y:S01]  /*8710*/  ISETP.NE.AND P1, PT, R78, RZ, PT ;  /* 0x000000ff4e00720c */ /* 0x000fe20003f25270 */
[----:B------:R-:W0:Y:S01]  /*8720*/  LDC.64 R114, c[0x0][0x3a8] ;  /* 0x0000ea00ff727b82 */ /* 0x000e220000000a00 */
[----:B------:R-:W-:Y:S02]  /*8730*/  ISETP.NE.AND P6, PT, R77, RZ, PT ;  /* 0x000000ff4d00720c */ /* 0x000fe40003fc5270 */
[----:B------:R-:W-:Y:S02]  /*8740*/  SEL R77, RZ, 0x1000000, !P5 ;  /* 0x01000000ff4d7807 */ /* 0x000fe40006800000 */
[----:B------:R-:W-:Y:S02]  /*8750*/  SEL R116, RZ, 0x10000, !P4 ;  /* 0x00010000ff747807 */ /* 0x000fe40006000000 */
[----:B------:R-:W-:Y:S01]  /*8760*/  SEL R117, RZ, 0x100, !P3 ;  /* 0x00000100ff757807 */ /* 0x000fe20005800000 */
[----:B------:R-:W1:Y:S01]  /*8770*/  LDC.64 R78, c[0x0][0x3b0] ;  /* 0x0000ec00ff4e7b82 */ /* 0x000e620000000a00 */
[----:B------:R-:W-:-:S02]  /*8780*/  ISETP.NE.AND P5, PT, R91, RZ, PT ;  /* 0x000000ff5b00720c */ /* 0x000fc40003fa5270 */
        /* <DEDUP_REMOVED lines=8> */
[----:B------:R-:W-:Y:S01]  /*8810*/  LOP3.LUT R117, R117, R116, RZ, 0xfc, !PT ;  /* 0x0000007475757212 */ /* 0x000fe200078efcff */
[----:B------:R0:W-:Y:S01]  /*8820*/  STG.E.128 desc[UR10][R114.64], R52 ;  /* 0x0000003472007986 */ /* 0x0001e2000c101d0a */
[----:B------:R-:W-:Y:S01]  /*8830*/  SEL R116, RZ, 0x1, !P1 ;  /* 0x00000001ff747807 */ /* 0x000fe20004800000 */
[----:B-1----:R-:W-:Y:S02]  /*8840*/  IMAD.WIDE.U32 R78, R93, 0x8, R78 ;  /* 0x000000085d4e7825 */ /* 0x002fe400078e004e */
[----:B------:R0:W-:Y:S01]  /*8850*/  STG.E.128 desc[UR10][R114.64+0x10], R56 ;  /* 0x0000103872007986 */ /* 0x0001e2000c101d0a */
[----:B------:R-:W-:-:S05]  /*8860*/  LOP3.LUT R116, R77, R116, RZ, 0xfc, !PT ;  /* 0x000000744d747212 */ /* 0x000fca00078efcff */
[----:B------:R0:W-:Y:S01]  /*8870*/  STG.E.64 desc[UR10][R78.64], R116 ;  /* 0x000000744e007986 */ /* 0x0001e2000c101b0a */
[----:B------:R-:W-:Y:S05]  /*8880*/  @!P0 BRA `(.L_x_4851) ;  /* 0x0000000000508947 */ /* 0x000fea0003800000 */
[----:B0-----:R-:W-:Y:S01]  /*8890*/  IMAD.U32 R78, R100, 0x10000, RZ ;  /* 0x00010000644e7824 */ /* 0x001fe200078e00ff */
        /* <DEDUP_REMOVED lines=19> */
.L_x_4851:
[----:B------:R-:W-:Y:S01]  /*89d0*/  IMAD.MOV.U32 R91, RZ, RZ, R76 ;  /* 0x000000ffff5b7224 */ /* 0x000fe200078e004c */
[----:B------:R-:W-:-:S07]  /*89e0*/  IADD3 R76, PT, PT, R93, 0x80, RZ ;  /* 0x000000805d4c7810 */ /* 0x000fce0007ffe0ff */
.L_x_4728:
[----:B------:R-:W-:Y:S05]  /*89f0*/  BSYNC.RECONVERGENT B0 ;  /* 0x0000000000007941 */ /* 0x000fea0003800200 */
.L_x_4727:
        /* <DEDUP_REMOVED lines=21> */
[----:B-----5:R-:W-:Y:S01]  /*8b50*/  PRMT R77, R43, 0x7632, R77 ;  /* 0x000076322b4d7816 */ /* 0x020fe2000000004d */
[----:B------:R-:W-:Y:S01]  /*8b60*/  IMAD.MOV.U32 R94, RZ, RZ, 0x2 ;  /* 0x00000002ff5e7424 */ /* 0x000fe200078e00ff */
[----:B------:R-:W-:Y:S01]  /*8b70*/  PRMT R99, R42, 0x7632, R99 ;  /* 0x000076322a637816 */ /* 0x000fe20000000063 */
[----:B--2---:R-:W-:Y:S01]  /*8b80*/  IMAD.MOV.U32 R60, RZ, RZ, R92 ;  /* 0x000000ffff3c7224 */ /* 0x004fe200078e005c */
[----:B------:R-:W-:Y:S02]  /*8b90*/  PRMT R63, R41, 0x7632, R63 ;  /* 0x00007632293f7816 */ /* 0x000fe4000000003f */
[----:B------:R-:W-:Y:S02]  /*8ba0*/  PRMT R61, R40, 0x7632, R61 ;  /* 0x00007632283d7816 */ /* 0x000fe4000000003d */
[----:B01----:R-:W-:-:S03]  /*8bb0*/  MOV R78, R91 ;  /* 0x0000005b004e7202 */ /* 0x003fc60000000f00 */
        /* <DEDUP_REMOVED lines=11> */
.L_x_4857:
        /* <DEDUP_REMOVED lines=13> */
.L_x_4859:
[----:B------:R-:W-:Y:S05]  /*8d40*/  BSYNC.RECONVERGENT B2 ;  /* 0x0000000000027941 */ /* 0x000fea0003800200 */
.L_x_4858:
        /* <DEDUP_REMOVED lines=42> */
.L_x_4856:
[----:B------:R-:W-:Y:S05]  /*8ff0*/  BSYNC.RECONVERGENT B1 ;  /* 0x0000000000017941 */ /* 0x000fea0003800200 */
.L_x_4855:
[----:B------:R-:W0:Y:S01]  /*9000*/  LDC R101, c[0x0][0x404] ;  /* 0x00010100ff657b82 */ /* 0x000e220000000800 */
[----:B------:R-:W-:Y:S01]  /*9010*/  I2FP.F32.U32 R3, R60 ;  /* 0x0000003c00037245 */ /* 0x000fe20000201000 */
[----:B------:R-:W-:Y:S01]  /*9020*/  IMAD.MOV.U32 R122, RZ, RZ, 0x2f800000 ;  /* 0x2f800000ff7a7424 */ /* 0x000fe200078e00ff */
[----:B------:R-:W-:Y:S01]  /*9030*/  ISETP.NE.AND P2, PT, R94, 0x1, PT ;  /* 0x000000015e00780c */ /* 0x000fe20003f45270 */
[----:B------:R-:W-:Y:S01]  /*9040*/  BSSY.RECONVERGENT B1, `(.L_x_4860) ;  /* 0x000004c000017945 */ /* 0x000fe20003800200 */
[----:B------:R-:W-:Y:S02]  /*9050*/  IMAD.MOV.U32 R95, RZ, RZ, 0x2 ;  /* 0x00000002ff5f7424 */ /* 0x000fe400078e00ff */
[----:B------:R-:W-:Y:S01]  /*9060*/  FFMA.FTZ R60, R3, R122, 1.1641532182693481445e-10 ;  /* 0x2f000000033c7423 */ /* 0x000fe2000001007a */
[----:B------:R-:W-:Y:S01]  /*9070*/  IMAD.MOV.U32 R62, RZ, RZ, R92 ;  /* 0x000000ffff3e7224 */ /* 0x000fe200078e005c */
[----:B------:R-:W1:Y:S03]  /*9080*/  LDC R115, c[0x0][0x408] ;  /* 0x00010200ff737b82 */ /* 0x000e660000000800 */
[----:B0-----:R-:W-:-:S02]  /*9090*/  FSETP.LE.FTZ.AND P4, PT, R60, R101, PT ;  /* 0x000000653c00720b */ /* 0x001fc40003f93000 */
[C---:B------:R-:W-:Y:S02]  /*90a0*/  SHF.L.U32 R60, R64.reuse, 0x10, RZ ;  /* 0x00000010403c7819 */ /* 0x040fe400000006ff */
[----:B------:R-:W-:Y:S02]  /*90b0*/  PRMT R64, R64, 0x7632, R64 ;  /* 0x0000763240407816 */ /* 0x000fe40000000040 */
[----:B------:R-:W-:Y:S01]  /*90c0*/  P2R R79, PR, RZ, 0x10 ;  /* 0x00000010ff4f7803 */ /* 0x000fe20000000000 */
[----:B-1----:R-:W-:Y:S01]  /*90d0*/  FMUL.FTZ R3, R60, R115 ;  /* 0x000000733c037220 */ /* 0x002fe20000410000 */
        /* <DEDUP_REMOVED lines=9> */
.L_x_4862:
        /* <DEDUP_REMOVED lines=13> */
.L_x_4864:
[----:B------:R-:W-:Y:S05]  /*9240*/  BSYNC.RECONVERGENT B2 ;  /* 0x0000000000027941 */ /* 0x000fea0003800200 */
.L_x_4863:
        /* <DEDUP_REMOVED lines=43> */
.L_x_4861:
[----:B------:R-:W-:Y:S05]  /*9500*/  BSYNC.RECONVERGENT B1 ;  /* 0x0000000000017941 */ /* 0x000fea0003800200 */
.L_x_4860:
        /* <DEDUP_REMOVED lines=23> */
.L_x_4867:
        /* <DEDUP_REMOVED lines=13> */
.L_x_4869:
[----:B------:R-:W-:Y:S05]  /*9750*/  BSYNC.RECONVERGENT B2 ;  /* 0x0000000000027941 */ /* 0x000fea0003800200 */
.L_x_4868:
        /* <DEDUP_REMOVED lines=43> */
.L_x_4866:
[----:B------:R-:W-:Y:S05]  /*9a10*/  BSYNC.RECONVERGENT B1 ;  /* 0x0000000000017941 */ /* 0x000fea0003800200 */
.L_x_4865:
[----:B------:R-:W-:Y:S01]  /*9a20*/  ISETP.NE.AND P2, PT, R96, 0x1, PT ;  /* 0x000000016000780c */ /* 0x000fe20003f45270 */
[----:B------:R-:W-:Y:S01]  /*9a30*/  BSSY.RECONVERGENT B1, `(.L_x_4870) ;  /* 0x000004b000017945 */ /* 0x000fe20003800200 */
[----:B------:R-:W-:Y:S01]  /*9a40*/  I2FP.F32.U32 R3, R3 ;  /* 0x0000000300037245 */ /* 0x000fe20000201000 */
[----:B------:R-:W-:Y:S01]  /*9a50*/  IMAD.MOV.U32 R97, RZ, RZ, 0x2 ;  /* 0x00000002ff617424 */ /* 0x000fe200078e00ff */
[----:B------:R-:W-:-:S03]  /*9a60*/  SHF.L.U32 R64, R64, 0x10, RZ ;  /* 0x0000001040407819 */ /* 0x000fc600000006ff */
[----:B------:R-:W-:Y:S02]  /*9a70*/  FFMA.FTZ R62, R3, R122, 1.1641532182693481445e-10 ;  /* 0x2f000000033e7423 */ /* 0x000fe4000001007a */
[----:B------:R-:W-:-:S03]  /*9a80*/  FMUL.FTZ R3, R64, R115 ;  /* 0x0000007340037220 */ /* 0x000fc60000410000 */
[----:B------:R-:W-:Y:S01]  /*9a90*/  FSETP.LE.FTZ.AND P4, PT, R62, R101, PT ;  /* 0x000000653e00720b */ /* 0x000fe20003f93000 */
        /* <DEDUP_REMOVED lines=11> */
.L_x_4872:
        /* <DEDUP_REMOVED lines=13> */
.L_x_4874:
[----:B------:R-:W-:Y:S05]  /*9c20*/  BSYNC.RECONVERGENT B2 ;  /* 0x0000000000027941 */ /* 0x000fea0003800200 */
.L_x_4873:
        /* <DEDUP_REMOVED lines=43> */
.L_x_4871:
[----:B------:R-:W-:Y:S05]  /*9ee0*/  BSYNC.RECONVERGENT B1 ;  /* 0x0000000000017941 */ /* 0x000fea0003800200 */
.L_x_4870:
[----:B------:R-:W-:Y:S01]  /*9ef0*/  I2FP.F32.U32 R95, R62 ;  /* 0x0000003e005f7245 */ /* 0x000fe20000201000 */
[----:B------:R-:W-:Y:S01]  /*9f00*/  BSSY.RECONVERGENT B1, `(.L_x_4875) ;  /* 0x000004f000017945 */ /* 0x000fe20003800200 */
[----:B------:R-:W-:Y:S02]  /*9f10*/  SHF.L.U32 R64, R61, 0x10, RZ ;  /* 0x000000103d407819 */ /* 0x000fe400000006ff */
        /* <DEDUP_REMOVED lines=8> */
[----:B------:R-:W-:Y:S02]  /*9fa0*/  IMAD.MOV.U32 R64, RZ, RZ, 0x2 ;  /* 0x00000002ff407424 */ /* 0x000fe400078e00ff */
[----:B------:R-:W-:Y:S02]  /*9fb0*/  IMAD.MOV.U32 R3, RZ, RZ, R92 ;  /* 0x000000ffff037224 */ /* 0x000fe400078e005c */
        /* <DEDUP_REMOVED lines=10> */
.L_x_4877:
        /* <DEDUP_REMOVED lines=13> */
.L_x_4879:
[----:B------:R-:W-:Y:S05]  /*a130*/  BSYNC.RECONVERGENT B2 ;  /* 0x0000000000027941 */ /* 0x000fea0003800200 */
.L_x_4878:
        /* <DEDUP_REMOVED lines=43> */
.L_x_4876:
[----:B------:R-:W-:Y:S05]  /*a3f0*/  BSYNC.RECONVERGENT B1 ;  /* 0x0000000000017941 */ /* 0x000fea0003800200 */
.L_x_4875:
[----:B------:R-:W-:Y:S01]  /*a400*/  I2FP.F32.U32 R3, R3 ;  /* 0x0000000300037245 */ /* 0x000fe20000201000 */
[----:B------:R-:W-:Y:S01]  /*a410*/  BSSY.RECONVERGENT B1, `(.L_x_4880) ;  /* 0x000004c000017945 */ /* 0x000fe20003800200 */
[----:B------:R-:W-:Y:S01]  /*a420*/  ISETP.NE.AND P2, PT, R64, 0x1, PT ;  /* 0x000000014000780c */ /* 0x000fe20003f45270 */
[----:B------:R-:W-:Y:S02]  /*a430*/  IMAD.MOV.U32 R97, RZ, RZ, 0x2 ;  /* 0x00000002ff617424 */ /* 0x000fe400078e00ff */
[----:B------:R-:W-:Y:S01]  /*a440*/  FFMA.FTZ R62, R3, R122, 1.1641532182693481445e-10 ;  /* 0x2f000000033e7423 */ /* 0x000fe2000001007a */
[----:B------:R-:W-:-:S04]  /*a450*/  PRMT R3, R65, 0x7632, R3 ;  /* 0x0000763241037816 */ /* 0x000fc80000000003 */
[----:B------:R-:W-:Y:S02]  /*a460*/  FSETP.LE.FTZ.AND P4, PT, R62, R101, PT ;  /* 0x000000653e00720b */ /* 0x000fe40003f93000 */
[----:B------:R-:W-:Y:S01]  /*a470*/  SHF.L.U32 R62, R65, 0x10, RZ ;  /* 0x00000010413e7819 */ /* 0x000fe200000006ff */
[----:B------:R-:W-:Y:S01]  /*a480*/  IMAD.MOV.U32 R65, RZ, RZ, R92 ;  /* 0x000000ffff417224 */ /* 0x000fe200078e005c */
[----:B------:R-:W-:-:S03]  /*a490*/  P2R R113, PR, RZ, 0x10 ;  /* 0x00000010ff717803 */ /* 0x000fc60000000000 */
[----:B------:R-:W-:Y:S01]  /*a4a0*/  FMUL.FTZ R62, R62, R115 ;  /* 0x000000733e3e7220 */ /* 0x000fe20000410000 */
        /* <DEDUP_REMOVED lines=9> */
.L_x_4882:
        /* <DEDUP_REMOVED lines=13> */
.L_x_4884:
[----:B------:R-:W-:Y:S05]  /*a610*/  BSYNC.RECONVERGENT B2 ;  /* 0x0000000000027941 */ /* 0x000fea0003800200 */
.L_x_4883:
        /* <DEDUP_REMOVED lines=43> */
.L_x_4881:
[----:B------:R-:W-:Y:S05]  /*a8d0*/  BSYNC.RECONVERGENT B1 ;  /* 0x0000000000017941 */ /* 0x000fea0003800200 */
.L_x_4880:
[----:B------:R-:W-:Y:S01]  /*a8e0*/  I2FP.F32.U32 R65, R65 ;  /* 0x0000004100417245 */ /* 0x000fe20000201000 */
[----:B------:R-:W-:Y:S01]  /*a8f0*/  BSSY.RECONVERGENT B1, `(.L_x_4885) ;  /* 0x000004f000017945 */ /* 0x000fe20003800200 */
[----:B------:R-:W-:Y:S01]  /*a900*/  SHF.L.U32 R96, R41, 0x10, RZ ;  /* 0x0000001029607819 */ /* 0x000fe200000006ff */
[----:B------:R-:W-:Y:S02]  /*a910*/  IMAD.MOV.U32 R116, RZ, RZ, 0x2 ;  /* 0x00000002ff747424 */ /* 0x000fe400078e00ff */
[----:B------:R-:W-:Y:S01]  /*a920*/  FFMA.FTZ R64, R65, R122, 1.1641532182693481445e-10 ;  /* 0x2f00000041407423 */ /* 0x000fe2000001007a */
[----:B------:R-:W-:Y:S01]  /*a930*/  FSEL R65, R62, RZ, P4 ;  /* 0x000000ff3e417208 */ /* 0x000fe20002000000 */
        /* <DEDUP_REMOVED lines=17> */
.L_x_4887:
        /* <DEDUP_REMOVED lines=13> */
.L_x_4889:
[----:B------:R-:W-:Y:S05]  /*ab20*/  BSYNC.RECONVERGENT B2 ;  /* 0x0000000000027941 */ /* 0x000fea0003800200 */
.L_x_4888:
        /* <DEDUP_REMOVED lines=43> */
.L_x_4886:
[----:B------:R-:W-:Y:S05]  /*ade0*/  BSYNC.RECONVERGENT B1 ;  /* 0x0000000000017941 */ /* 0x000fea0003800200 */
.L_x_4885:
[----:B------:R-:W-:Y:S01]  /*adf0*/  ISETP.NE.AND P2, PT, R116, 0x1, PT ;  /* 0x000000017400780c */ /* 0x000fe20003f45270 */
[----:B------:R-:W-:Y:S01]  /*ae00*/  BSSY.RECONVERGENT B1, `(.L_x_4890) ;  /* 0x000004b000017945 */ /* 0x000fe20003800200 */
[----:B------:R-:W-:Y:S01]  /*ae10*/  I2FP.F32.U32 R65, R65 ;  /* 0x0000004100417245 */ /* 0x000fe20000201000 */
[----:B------:R-:W-:Y:S01]  /*ae20*/  IMAD.MOV.U32 R100, RZ, RZ, 0x2 ;  /* 0x00000002ff647424 */ /* 0x000fe200078e00ff */
[----:B------:R-:W-:-:S03]  /*ae30*/  SHF.L.U32 R98, R3, 0x10, RZ ;  /* 0x0000001003627819 */ /* 0x000fc600000006ff */
[----:B------:R-:W-:Y:S01]  /*ae40*/  FFMA.FTZ R64, R65, R122, 1.1641532182693481445e-10 ;  /* 0x2f00000041407423 */ /* 0x000fe2000001007a */
[----:B------:R-:W-:Y:S02]  /*ae50*/  IMAD.MOV.U32 R65, RZ, RZ, R92 ;  /* 0x000000ffff417224 */ /* 0x000fe400078e005c */
[----:B------:R-:W-:Y:S02]  /*ae60*/  FMUL.FTZ R3, R98, R115 ;  /* 0x0000007362037220 */ /* 0x000fe40000410000 */
        /* <DEDUP_REMOVED lines=11> */
.L_x_4892:
        /* <DEDUP_REMOVED lines=13> */
.L_x_4894:
[----:B------:R-:W-:Y:S05]  /*aff0*/  BSYNC.RECONVERGENT B2 ;  /* 0x0000000000027941 */ /* 0x000fea0003800200 */
.L_x_4893:
        /* <DEDUP_REMOVED lines=43> */
.L_x_4891:
[----:B------:R-:W-:Y:S05]  /*b2b0*/  BSYNC.RECONVERGENT B1 ;  /* 0x0000000000017941 */ /* 0x000fea0003800200 */
.L_x_4890:
[----:B------:R-:W-:Y:S01]  /*b2c0*/  I2FP.F32.U32 R65, R65 ;  /* 0x0000004100417245 */ /* 0x000fe20000201000 */
[----:B------:R-:W-:Y:S01]  /*b2d0*/  BSSY.RECONVERGENT B1, `(.L_x_4895) ;  /* 0x000004f000017945 */ /* 0x000fe20003800200 */
[----:B------:R-:W-:Y:S01]  /*b2e0*/  SHF.L.U32 R98, R63, 0x10, RZ ;  /* 0x000000103f627819 */ /* 0x000fe200000006ff */
[----:B------:R-:W-:Y:S01]  /*b2f0*/  IMAD.MOV.U32 R116, RZ, RZ, 0x2 ;  /* 0x00000002ff747424 */ /* 0x000fe200078e00ff */
[----:B------:R-:W-:Y:S01]  /*b300*/  FSEL R3, R3, RZ, P4 ;  /* 0x000000ff03037208 */ /* 0x000fe20002000000 */
        /* <DEDUP_REMOVED lines=18> */
.L_x_4897:
        /* <DEDUP_REMOVED lines=13> */
.L_x_4899:
[----:B------:R-:W-:Y:S05]  /*b500*/  BSYNC.RECONVERGENT B2 ;  /* 0x0000000000027941 */ /* 0x000fea0003800200 */
.L_x_4898:
        /* <DEDUP_REMOVED lines=43> */
.L_x_4896:
[----:B------:R-:W-:Y:S05]  /*b7c0*/  BSYNC.RECONVERGENT B1 ;  /* 0x0000000000017941 */ /* 0x000fea0003800200 */
.L_x_4895:
        /* <DEDUP_REMOVED lines=19> */
.L_x_4902:
        /* <DEDUP_REMOVED lines=13> */
.L_x_4904:
[----:B------:R-:W-:Y:S05]  /*b9d0*/  BSYNC.RECONVERGENT B2 ;  /* 0x0000000000027941 */ /* 0x000fea0003800200 */
.L_x_4903:
        /* <DEDUP_REMOVED lines=43> */
.L_x_4901:
[----:B------:R-:W-:Y:S05]  /*bc90*/  BSYNC.RECONVERGENT B1 ;  /* 0x0000000000017941 */ /* 0x000fea0003800200 */
.L_x_4900:
        /* <DEDUP_REMOVED lines=23> */
.L_x_4907:
        /* <DEDUP_REMOVED lines=13> */
.L_x_4909:
[----:B------:R-:W-:Y:S05]  /*bee0*/  BSYNC.RECONVERGENT B2 ;  /* 0x0000000000027941 */ /* 0x000fea0003800200 */
.L_x_4908:
        /* <DEDUP_REMOVED lines=43> */
.L_x_4906:
[----:B------:R-:W-:Y:S05]  /*c1a0*/  BSYNC.RECONVERGENT B1 ;  /* 0x0000000000017941 */ /* 0x000fea0003800200 */
.L_x_4905:
        /* <DEDUP_REMOVED lines=18> */
.L_x_4912:
        /* <DEDUP_REMOVED lines=13> */
.L_x_4914:
[----:B------:R-:W-:Y:S05]  /*c3a0*/  BSYNC.RECONVERGENT B2 ;  /* 0x0000000000027941 */ /* 0x000fea0003800200 */
.L_x_4913:
        /* <DEDUP_REMOVED lines=43> */
.L_x_4911:
[----:B------:R-:W-:Y:S05]  /*c660*/  BSYNC.RECONVERGENT B1 ;  /* 0x0000000000017941 */ /* 0x000fea0003800200 */
.L_x_4910:
        /* <DEDUP_REMOVED lines=23> */
.L_x_4917:
        /* <DEDUP_REMOVED lines=13> */
.L_x_4919:
[----:B------:R-:W-:Y:S05]  /*c8b0*/  BSYNC.RECONVERGENT B2 ;  /* 0x0000000000027941 */ /* 0x000fea0003800200 */
.L_x_4918:
        /* <DEDUP_REMOVED lines=43> */
.L_x_4916:
[----:B------:R-:W-:Y:S05]  /*cb70*/  BSYNC.RECONVERGENT B1 ;  /* 0x0000000000017941 */ /* 0x000fea0003800200 */
.L_x_4915:
[----:B------:R-:W-:Y:S01]  /*cb80*/  ISETP.NE.AND P5, PT, R117, 0x1, PT ;  /* 0x000000017500780c */ /* 0x000fe20003fa5270 */
[----:B------:R-:W-:Y:S01]  /*cb90*/  BSSY.RECONVERGENT B1, `(.L_x_4920) ;  /* 0x000004b000017945 */ /* 0x000fe20003800200 */
[----:B------:R-:W-:Y:S01]  /*cba0*/  I2FP.F32.U32 R3, R3 ;  /* 0x0000000300037245 */ /* 0x000fe20000201000 */
[----:B------:R-:W-:Y:S01]  /*cbb0*/  IMAD.MOV.U32 R116, RZ, RZ, 0x2 ;  /* 0x00000002ff747424 */ /* 0x000fe200078e00ff */
[C---:B------:R-:W-:Y:S02]  /*cbc0*/  SHF.L.U32 R100, R67.reuse, 0x10, RZ ;  /* 0x0000001043647819 */ /* 0x040fe400000006ff */
[----:B------:R-:W-:Y:S01]  /*cbd0*/  PRMT R67, R67, 0x7632, R67 ;  /* 0x0000763243437816 */ /* 0x000fe20000000043 */
[----:B------:R-:W-:Y:S02]  /*cbe0*/  FFMA.FTZ R66, R3, R122, 1.1641532182693481445e-10 ;  /* 0x2f00000003427423 */ /* 0x000fe4000001007a */
[----:B------:R-:W-:Y:S01]  /*cbf0*/  FMUL.FTZ R3, R100, R115 ;  /* 0x0000007364037220 */ /* 0x000fe20000410000 */
[----:B------:R-:W-:-:S02]  /*cc00*/  IMAD.MOV.U32 R100, RZ, RZ, R92 ;  /* 0x000000ffff647224 */ /* 0x000fc400078e005c */
        /* <DEDUP_REMOVED lines=10> */
.L_x_4922:
        /* <DEDUP_REMOVED lines=13> */
.L_x_4924:
[----:B------:R-:W-:Y:S05]  /*cd80*/  BSYNC.RECONVERGENT B2 ;  /* 0x0000000000027941 */ /* 0x000fea0003800200 */
.L_x_4923:
        /* <DEDUP_REMOVED lines=43> */
.L_x_4921:
[----:B------:R-:W-:Y:S05]  /*d040*/  BSYNC.RECONVERGENT B1 ;  /* 0x0000000000017941 */ /* 0x000fea0003800200 */
.L_x_4920:
        /* <DEDUP_REMOVED lines=23> */
.L_x_4927:
        /* <DEDUP_REMOVED lines=13> */
.L_x_4929:
[----:B------:R-:W-:Y:S05]  /*d290*/  BSYNC.RECONVERGENT B2 ;  /* 0x0000000000027941 */ /* 0x000fea0003800200 */
.L_x_4928:
        /* <DEDUP_REMOVED lines=36> */
[----:B------:R-:W-:-:S03]  /*d4e0*/  LOP3.LUT R116, R116, UR33, R5, 0x96, !PT ;  /* 0x0000002174747c12 */ /* 0x000fc6000f8e9605 */
[----:B------:R-:W-:Y:S01]  /*d4f0*/  IMAD.MOV.U32 R92, RZ, RZ, R120 ;  /* 0x000000ffff5c7224 */ /* 0x000fe200078e0078 */
[----:B------:R-:W-:Y:S01]  /*d500*/  LOP3.LUT R4, R4, UR35, R121, 0x96, !PT ;  /* 0x0000002304047c12 */ /* 0x000fe2000f8e9679 */
[----:B------:R-:W-:-:S04]  /*d510*/  IMAD.WIDE.U32 R116, R116, -0x2daee0ad, RZ ;  /* 0xd2511f5374747825 */ /* 0x000fc800078e00ff */
[----:B------:R-:W-:Y:S01]  /*d520*/  IMAD.MOV.U32 R78, RZ, RZ, R116 ;  /* 0x000000ffff4e7224 */ /* 0x000fe200078e0074 */
[----:B------:R-:W-:Y:S01]  /*d530*/  LOP3.LUT R5, R118, UR36, R117, 0x96, !PT ;  /* 0x0000002476057c12 */ /* 0x000fe2000f8e9675 */
[----:B------:R-:W-:-:S07]  /*d540*/  IMAD.MOV.U32 R119, RZ, RZ, RZ ;  /* 0x000000ffff777224 */ /* 0x000fce00078e00ff */
.L_x_4926:
[----:B------:R-:W-:Y:S05]  /*d550*/  BSYNC.RECONVERGENT B1 ;  /* 0x0000000000017941 */ /* 0x000fea0003800200 */
.L_x_4925:
[----:B------:R-:W-:Y:S01]  /*d560*/  ISETP.NE.AND P6, PT, R119, 0x1, PT ;  /* 0x000000017700780c */ /* 0x000fe20003fc5270 */
[----:B------:R-:W-:Y:S01]  /*d570*/  BSSY.RECONVERGENT B1, `(.L_x_4930) ;  /* 0x000004c000017945 */ /* 0x000fe20003800200 */
[----:B------:R-:W-:Y:S01]  /*d580*/  I2FP.F32.U32 R3, R3 ;  /* 0x0000000300037245 */ /* 0x000fe20000201000 */
[----:B------:R-:W-:Y:S01]  /*d590*/  IMAD.MOV.U32 R117, RZ, RZ, R92 ;  /* 0x000000ffff757224 */ /* 0x000fe200078e005c */
[----:B------:R-:W-:-:S03]  /*d5a0*/  SHF.L.U32 R118, R67, 0x10, RZ ;  /* 0x0000001043767819 */ /* 0x000fc600000006ff */
[----:B------:R-:W-:Y:S01]  /*d5b0*/  FFMA.FTZ R116, R3, R122, 1.1641532182693481445e-10 ;  /* 0x2f00000003747423 */ /* 0x000fe2000001007a */
[----:B------:R-:W-:Y:S02]  /*d5c0*/  IMAD.MOV.U32 R3, RZ, RZ, 0x2 ;  /* 0x00000002ff037424 */ /* 0x000fe400078e00ff */
[----:B------:R-:W-:Y:S02]  /*d5d0*/  FMUL.FTZ R67, R118, R115 ;  /* 0x0000007376437220 */ /* 0x000fe40000410000 */
        /* <DEDUP_REMOVED lines=10> */
.L_x_4932:
        /* <DEDUP_REMOVED lines=15> */
.L_x_4934:
[----:B------:R-:W-:Y:S05]  /*d770*/  BSYNC.RECONVERGENT B2 ;  /* 0x0000000000027941 */ /* 0x000fea0003800200 */
.L_x_4933:
        /* <DEDUP_REMOVED lines=39> */
[----:B------:R-:W-:-:S05]  /*d9f0*/  IMAD.WIDE.U32 R116, R116, -0x2daee0ad, RZ ;  /* 0xd2511f5374747825 */ /* 0x000fca00078e00ff */
[----:B------:R-:W-:Y:S02]  /*da00*/  LOP3.LUT R5, R118, UR36, R117, 0x96, !PT ;  /* 0x0000002476057c12 */ /* 0x000fe4000f8e9675 */
[----:B------:R-:W-:Y:S01]  /*da10*/  MOV R117, R78 ;  /* 0x0000004e00757202 */ /* 0x000fe20000000f00 */
[----:B------:R-:W-:-:S07]  /*da20*/  IMAD.MOV.U32 R78, RZ, RZ, R116 ;  /* 0x000000ffff4e7224 */ /* 0x000fce00078e0074 */
.L_x_4931:
[----:B------:R-:W-:Y:S05]  /*da30*/  BSYNC.RECONVERGENT B1 ;  /* 0x0000000000017941 */ /* 0x000fea0003800200 */
.L_x_4930:
[----:B------:R-:W-:Y:S02]  /*da40*/  I2FP.F32.U32 R117, R117 ;  /* 0x0000007500757245 */ /* 0x000fe40000201000 */
[----:B------:R-:W-:Y:S02]  /*da50*/  SHF.L.U32 R116, R77, 0x10, RZ ;  /* 0x000000104d747819 */ /* 0x000fe400000006ff */
[----:B------:R-:W-:Y:S01]  /*da60*/  FSEL R67, R67, RZ, P5 ;  /* 0x000000ff43437208 */ /* 0x000fe20002800000 */
[----:B------:R-:W-:Y:S02]  /*da70*/  FFMA.FTZ R122, R117, R122, 1.1641532182693481445e-10 ;  /* 0x2f000000757a7423 */ /* 0x000fe4000001007a */
[----:B------:R-:W-:-:S03]  /*da80*/  FMUL.FTZ R116, R116, R115 ;  /* 0x0000007374747220 */ /* 0x000fc60000410000 */
[----:B------:R-:W-:-:S04]  /*da90*/  FSETP.GTU.FTZ.AND P6, PT, R122, R101, PT ;  /* 0x000000657a00720b */ /* 0x000fc80003fdc000 */
[----:B------:R-:W-:Y:S02]  /*daa0*/  FSEL R116, R116, RZ, !P6 ;  /* 0x000000ff74747208 */ /* 0x000fe40007000000 */
[----:B------:R-:W-:-:S03]  /*dab0*/  SEL R101, RZ, 0x1, P6 ;  /* 0x00000001ff657807 */ /* 0x000fc60003000000 */
[----:B------:R-:W-:-:S04]  /*dac0*/  FADD.FTZ R67, R116, R67 ;  /* 0x0000004374437221 */ /* 0x000fc80000010000 */
[----:B------:R-:W-:Y:S01]  /*dad0*/  @P1 FADD.FTZ R67, R51, R67 ;  /* 0x0000004333431221 */ /* 0x000fe20000010000 */
[----:B------:R-:W-:Y:S06]  /*dae0*/  BRA `(.L_x_4935) ;  /* 0x0000002800147947 */ /* 0x000fec0003800000 */
.L_x_4854:
[----:B------:R-:W-:Y:S01]  /*daf0*/  ISETP.NE.AND P2, PT, R3, 0x1, PT ;  /* 0x000000010300780c */ /* 0x000fe20003f45270 */
[----:B------:R-:W-:Y:S01]  /*db00*/  BSSY.RECONVERGENT B1, `(.L_x_4936) ;  /* 0x0000047000017945 */ /* 0x000fe20003800200 */
[----:B--2---:R-:W-:Y:S01]  /*db10*/  IMAD.MOV.U32 R61, RZ, RZ, 0x2 ;  /* 0x00000002ff3d7424 */ /* 0x004fe200078e00ff */
[----:B01----:R-:W-:Y:S01]  /*db20*/  MOV R78, R91 ;  /* 0x0000005b004e7202 */ /* 0x003fe20000000f00 */
        /* <DEDUP_REMOVED lines=12> */
.L_x_4938:
        /* <DEDUP_REMOVED lines=13> */
.L_x_4940:
[----:B------:R-:W-:Y:S05]  /*dcc0*/  BSYNC.RECONVERGENT B2 ;  /* 0x0000000000027941 */ /* 0x000fea0003800200 */
.L_x_4939:
        /* <DEDUP_REMOVED lines=42> */
.L_x_4937:
[----:B------:R-:W-:Y:S05]  /*df70*/  BSYNC.RECONVERGENT B1 ;  /* 0x0000000000017941 */ /* 0x000fea0003800200 */
.L_x_4936:
        /* <DEDUP_REMOVED lines=21> */
.L_x_4943:
        /* <DEDUP_REMOVED lines=13> */
.L_x_4945:
[----:B------:R-:W-:Y:S05]  /*e1a0*/  BSYNC.RECONVERGENT B2 ;  /* 0x0000000000027941 */ /* 0x000fea0003800200 */
.L_x_4944:
        /* <DEDUP_REMOVED lines=43> */
.L_x_4942:
[----:B------:R-:W-:Y:S05]  /*e460*/  BSYNC.RECONVERGENT B1 ;  /* 0x0000000000017941 */ /* 0x000fea0003800200 */
.L_x_4941:
[----:B------:R-:W-:Y:S01]  /*e470*/  ISETP.NE.AND P2, PT, R62, 0x1, PT ;  /* 0x000000013e00780c */ /* 0x000fe20003f45270 */
[----:B------:R-:W-:Y:S01]  /*e480*/  BSSY.RECONVERGENT B1, `(.L_x_4946) ;  /* 0x000004a000017945 */ /* 0x000fe20003800200 */
[----:B------:R-:W-:Y:S01]  /*e490*/  I2FP.F32.U32 R3, R3 ;  /* 0x0000000300037245 */ /* 0x000fe20000201000 */
[----:B------:R-:W-:Y:S01]  /*e4a0*/  IMAD.MOV.U32 R61, RZ, RZ, 0x2 ;  /* 0x00000002ff3d7424 */ /* 0x000fe200078e00ff */
[----:B------:R-:W-:-:S03]  /*e4b0*/  SHF.L.U32 R118, R64, 0x10, RZ ;  /* 0x0000001040767819 */ /* 0x000fc600000006ff */
        /* <DEDUP_REMOVED lines=13> */
.L_x_4948:
        /* <DEDUP_REMOVED lines=13> */
.L_x_4950:
[----:B------:R-:W-:Y:S05]  /*e660*/  BSYNC.RECONVERGENT B2 ;  /* 0x0000000000027941 */ /* 0x000fea0003800200 */
.L_x_4949:
        /* <DEDUP_REMOVED lines=43> */
.L_x_4947:
[----:B------:R-:W-:Y:S05]  /*e920*/  BSYNC.RECONVERGENT B1 ;  /* 0x0000000000017941 */ /* 0x000fea0003800200 */
.L_x_4946:
        /* <DEDUP_REMOVED lines=19> */
.L_x_4953:
        /* <DEDUP_REMOVED lines=13> */
.L_x_4955:
[----:B------:R-:W-:Y:S05]  /*eb30*/  BSYNC.RECONVERGENT B2 ;  /* 0x0000000000027941 */ /* 0x000fea0003800200 */
.L_x_4954:
        /* <DEDUP_REMOVED lines=43> */
.L_x_4952:
[----:B------:R-:W-:Y:S05]  /*edf0*/  BSYNC.RECONVERGENT B1 ;  /* 0x0000000000017941 */ /* 0x000fea0003800200 */
.L_x_4951:
        /* <DEDUP_REMOVED lines=18> */
.L_x_4958:
        /* <DEDUP_REMOVED lines=13> */
.L_x_4960:
[----:B------:R-:W-:Y:S05]  /*eff0*/  BSYNC.RECONVERGENT B2 ;  /* 0x0000000000027941 */ /* 0x000fea0003800200 */
.L_x_4959:
        /* <DEDUP_REMOVED lines=43> */
.L_x_4957:
[----:B------:R-:W-:Y:S05]  /*f2b0*/  BSYNC.RECONVERGENT B1 ;  /* 0x0000000000017941 */ /* 0x000fea0003800200 */
.L_x_4956:
        /* <DEDUP_REMOVED lines=18> */
.L_x_4963:
        /* <DEDUP_REMOVED lines=13> */
.L_x_4965:
[----:B------:R-:W-:Y:S05]  /*f4b0*/  BSYNC.RECONVERGENT B2 ;  /* 0x0000000000027941 */ /* 0x000fea0003800200 */
.L_x_4964:
        /* <DEDUP_REMOVED lines=43> */
.L_x_4962:
[----:B------:R-:W-:Y:S05]  /*f770*/  BSYNC.RECONVERGENT B1 ;  /* 0x0000000000017941 */ /* 0x000fea0003800200 */
.L_x_4961:
[----:B------:R-:W-:Y:S01]  /*f780*/  ISETP.NE.AND P4, PT, R62, 0x1, PT ;  /* 0x000000013e00780c */ /* 0x000fe20003f85270 */
[----:B------:R-:W-:Y:S01]  /*f790*/  BSSY.RECONVERGENT B1, `(.L_x_4966) ;  /* 0x0000049000017945 */ /* 0x000fe20003800200 */
[----:B------:R-:W-:Y:S01]  /*f7a0*/  I2FP.F32.U32 R3, R3 ;  /* 0x0000000300037245 */ /* 0x000fe20000201000 */
[----:B------:R-:W-:Y:S01]  /*f7b0*/  IMAD.MOV.U32 R61, RZ, RZ, 0x2 ;  /* 0x00000002ff3d7424 */ /* 0x000fe200078e00ff */
[----:B------:R-:W-:-:S03]  /*f7c0*/  SHF.L.U32 R66, R66, 0x10, RZ ;  /* 0x0000001042427819 */ /* 0x000fc600000006ff */
        /* <DEDUP_REMOVED lines=12> */
.L_x_4968:
        /* <DEDUP_REMOVED lines=13> */
.L_x_4970:
[----:B------:R-:W-:Y:S05]  /*f960*/  BSYNC.RECONVERGENT B2 ;  /* 0x0000000000027941 */ /* 0x000fea0003800200 */
.L_x_4969:
        /* <DEDUP_REMOVED lines=43> */
.L_x_4967:
[----:B------:R-:W-:Y:S05]  /*fc20*/  BSYNC.RECONVERGENT B1 ;  /* 0x0000000000017941 */ /* 0x000fea0003800200 */
.L_x_4966:
[----:B------:R-:W-:Y:S01]  /*fc30*/  ISETP.NE.AND P5, PT, R61, 0x1, PT ;  /* 0x000000013d00780c */ /* 0x000fe20003fa5270 */
[----:B------:R-:W-:Y:S01]  /*fc40*/  BSSY.RECONVERGENT B1, `(.L_x_4971) ;  /* 0x000004a000017945 */ /* 0x000fe20003800200 */
[----:B------:R-:W-:Y:S01]  /*fc50*/  I2FP.F32.U32 R3, R3 ;  /* 0x0000000300037245 */ /* 0x000fe20000201000 */
[----:B------:R-:W-:Y:S01]  /*fc60*/  IMAD.MOV.U32 R63, RZ, RZ, R92 ;  /* 0x000000ffff3f7224 */ /* 0x000fe200078e005c */
[C---:B------:R-:W-:Y:S02]  /*fc70*/  SHF.L.U32 R121, R67.reuse, 0x10, RZ ;  /* 0x0000001043797819 */ /* 0x040fe400000006ff */
[----:B------:R-:W-:Y:S01]  /*fc80*/  PRMT R67, R67, 0x7632, R67 ;  /* 0x0000763243437816 */ /* 0x000fe20000000043 */
[----:B------:R-:W-:Y:S01]  /*fc90*/  FFMA.FTZ R60, R3, R116, 1.1641532182693481445e-10 ;  /* 0x2f000000033c7423 */ /* 0x000fe20000010074 */
[----:B------:R-:W-:-:S04]  /*fca0*/  IMAD.MOV.U32 R3, RZ, RZ, 0x2 ;  /* 0x00000002ff037424 */ /* 0x000fc800078e00ff */
        /* <DEDUP_REMOVED lines=10> */
.L_x_4973:
        /* <DEDUP_REMOVED lines=13> */
.L_x_4975:
[----:B------:R-:W-:Y:S05]  /*fe20*/  BSYNC.RECONVERGENT B2 ;  /* 0x0000000000027941 */ /* 0x000fea0003800200 */
.L_x_4974:
        /* <DEDUP_REMOVED lines=42> */
[----:B------:R-:W-:-:S07]  /*100d0*/  IMAD.MOV.U32 R78, RZ, RZ, R60 ;  /* 0x000000ffff4e7224 */ /* 0x000fce00078e003c */
.L_x_4972:
[----:B------:R-:W-:Y:S05]  /*100e0*/  BSYNC.RECONVERGENT B1 ;  /* 0x0000000000017941 */ /* 0x000fea0003800200 */
.L_x_4971:
        /* <DEDUP_REMOVED lines=27> */
[----:B------:R-:W-:-:S02]  /*102a0*/  FSEL R65, R65, RZ, P3 ;  /* 0x000000ff41417208 */ /* 0x000fc40001800000 */
[----:B------:R-:W-:Y:S01]  /*102b0*/  FSEL R62, R117, RZ, P6 ;  /* 0x000000ff753e7208 */ /* 0x000fe20003000000 */
[----:B------:R-:W-:Y:S01]  /*102c0*/  @P1 FADD.FTZ R66, R50, R66 ;  /* 0x0000004232421221 */ /* 0x000fe20000010000 */
[----:B------:R-:W-:Y:S01]  /*102d0*/  FSEL R64, R119, RZ, P2 ;  /* 0x000000ff77407208 */ /* 0x000fe20001000000 */
[----:B------:R-:W-:Y:S01]  /*102e0*/  @P1 FADD.FTZ R65, R49, R65 ;  /* 0x0000004131411221 */ /* 0x000fe20000010000 */
[----:B------:R-:W-:Y:S01]  /*102f0*/  FSEL R67, R67, RZ, !P5 ;  /* 0x000000ff43437208 */ /* 0x000fe20006800000 */
[----:B------:R-:W-:Y:S01]  /*10300*/  @P1 FADD.FTZ R62, R46, R62 ;  /* 0x0000003e2e3e1221 */ /* 0x000fe20000010000 */
[----:B------:R-:W-:Y:S01]  /*10310*/  PLOP3.LUT P5, PT, P5, PT, PT, 0x8, 0x80 ;  /* 0x000000000080781c */ /* 0x000fe20002fae170 */
[----:B------:R-:W-:Y:S02]  /*10320*/  @P1 FADD.FTZ R64, R48, R64 ;  /* 0x0000004030401221 */ /* 0x000fe40000010000 */
[----:B------:R-:W-:-:S10]  /*10330*/  @P1 FADD.FTZ R67, R51, R67 ;  /* 0x0000004333431221 */ /* 0x000fd40000010000 */
.L_x_4935:
[----:B------:R-:W-:Y:S01]  /*10340*/  SEL R77, RZ, 0x10000, !P4 ;  /* 0x00010000ff4d7807 */ /* 0x000fe20006000000 */
[----:B------:R-:W0:Y:S01]  /*10350*/  LDC.64 R118, c[0x0][0x3a8] ;  /* 0x0000ea00ff767b82 */ /* 0x000e220000000a00 */
[----:B------:R-:W-:Y:S02]  /*10360*/  ISETP.NE.AND P4, PT, R114, RZ, PT ;  /* 0x000000ff7200720c */ /* 0x000fe40003f85270 */
[----:B------:R-:W-:Y:S02]  /*10370*/  ISETP.NE.AND P1, PT, R79, RZ, PT ;  /* 0x000000ff4f00720c */ /* 0x000fe40003f25270 */
        /* <DEDUP_REMOVED lines=20> */
[----:B------:R-:W-:Y:S01]  /*104c0*/  IMAD.U32 R79, R100, 0x10000, RZ ;  /* 0x00010000644f7824 */ /* 0x000fe200078e00ff */
[----:B------:R-:W-:Y:S01]  /*104d0*/  LOP3.LUT R77, R101, 0xffff, RZ, 0xc0, !PT ;  /* 0x0000ffff654d7812 */ /* 0x000fe200078ec0ff */
[----:B0-----:R-:W0:Y:S01]  /*104e0*/  LDC.64 R114, c[0x0][0x3b8] ;  /* 0x0000ee00ff727b82 */ /* 0x001e220000000a00 */
        /* <DEDUP_REMOVED lines=17> */
.L_x_4976:
[----:B------:R-:W-:Y:S01]  /*10600*/  IMAD.MOV.U32 R91, RZ, RZ, R78 ;  /* 0x000000ffff5b7224 */ /* 0x000fe200078e004e */
[----:B------:R-:W-:-:S07]  /*10610*/  IADD3 R76, PT, PT, R76, 0x80, RZ ;  /* 0x000000804c4c7810 */ /* 0x000fce0007ffe0ff */
.L_x_4853:
[----:B------:R-:W-:Y:S05]  /*10620*/  BSYNC.RECONVERGENT B0 ;  /* 0x0000000000007941 */ /* 0x000fea0003800200 */
.L_x_4852:
        /* <DEDUP_REMOVED lines=39> */
.L_x_4982:
        /* <DEDUP_REMOVED lines=13> */
.L_x_4984:
[----:B------:R-:W-:Y:S05]  /*10970*/  BSYNC.RECONVERGENT B2 ;  /* 0x0000000000027941 */ /* 0x000fea0003800200 */
.L_x_4983:
        /* <DEDUP_REMOVED lines=42> */
.L_x_4981:
[----:B------:R-:W-:Y:S05]  /*10c20*/  BSYNC.RECONVERGENT B1 ;  /* 0x0000000000017941 */ /* 0x000fea0003800200 */
.L_x_4980:
        /* <DEDUP_REMOVED lines=23> */
.L_x_4987:
        /* <DEDUP_REMOVED lines=13> */
.L_x_4989:
[----:B------:R-:W-:Y:S05]  /*10e70*/  BSYNC.RECONVERGENT B2 ;  /* 0x0000000000027941 */ /* 0x000fea0003800200 */
.L_x_4988:
        /* <DEDUP_REMOVED lines=43> */
.L_x_4986:
[----:B------:R-:W-:Y:S05]  /*11130*/  BSYNC.RECONVERGENT B1 ;  /* 0x0000000000017941 */ /* 0x000fea0003800200 */
.L_x_4985:
        /* <DEDUP_REMOVED lines=23> */
.L_x_4992:
        /* <DEDUP_REMOVED lines=13> */
.L_x_4994:
[----:B------:R-:W-:Y:S05]  /*11380*/  BSYNC.RECONVERGENT B2 ;  /* 0x0000000000027941 */ /* 0x000fea0003800200 */
.L_x_4993:
        /* <DEDUP_REMOVED lines=43> */
.L_x_4991:
[----:B------:R-:W-:Y:S05]  /*11640*/  BSYNC.RECONVERGENT B1 ;  /* 0x0000000000017941 */ /* 0x000fea0003800200 */
.L_x_4990:
        /* <DEDUP_REMOVED lines=19> */
.L_x_4997:
        /* <DEDUP_REMOVED lines=13> */
.L_x_4999:
[----:B------:R-:W-:Y:S05]  /*11850*/  BSYNC.RECONVERGENT B2 ;  /* 0x0000000000027941 */ /* 0x000fea0003800200 */
.L_x_4998:
        /* <DEDUP_REMOVED lines=43> */
.L_x_4996:
[----:B------:R-:W-:Y:S05]  /*11b10*/  BSYNC.RECONVERGENT B1 ;  /* 0x0000000000017941 */ /* 0x000fea0003800200 */
.L_x_4995:
        /* <DEDUP_REMOVED lines=23> */
.L_x_5002:
        /* <DEDUP_REMOVED lines=13> */
.L_x_5004:
[----:B------:R-:W-:Y:S05]  /*11d60*/  BSYNC.RECONVERGENT B2 ;  /* 0x0000000000027941 */ /* 0x000fea0003800200 */
.L_x_5003:
        /* <DEDUP_REMOVED lines=43> */
.L_x_5001:
[----:B------:R-:W-:Y:S05]  /*12020*/  BSYNC.RECONVERGENT B1 ;  /* 0x0000000000017941 */ /* 0x000fea0003800200 */
.L_x_5000:
[----:B------:R-:W-:Y:S01]  /*12030*/  ISETP.NE.AND P2, PT, R96, 0x1, PT ;  /* 0x000000016000780c */ /* 0x000fe20003f45270 */
[----:B------:R-:W-:Y:S01]  /*12040*/  BSSY.RECONVERGENT B1, `(.L_x_5005) ;  /* 0x000004c000017945 */ /* 0x000fe20003800200 */
[----:B------:R-:W-:Y:S01]  /*12050*/  I2FP.F32.U32 R3, R3 ;  /* 0x0000000300037245 */ /* 0x000fe20000201000 */
[----:B------:R-:W-:Y:S01]  /*12060*/  IMAD.MOV.U32 R97, RZ, RZ, 0x2 ;  /* 0x00000002ff617424 */ /* 0x000fe200078e00ff */
[----:B------:R-:W-:-:S03]  /*12070*/  SHF.L.U32 R72, R73, 0x10, RZ ;  /* 0x0000001049487819 */ /* 0x000fc600000006ff */
[----:B------:R-:W-:Y:S01]  /*12080*/  FFMA.FTZ R70, R3, R122, 1.1641532182693481445e-10 ;  /* 0x2f00000003467423 */ /* 0x000fe2000001007a */
[----:B------:R-:W-:Y:S01]  /*12090*/  PRMT R3, R73, 0x7632, R3 ;  /* 0x0000763249037816 */ /* 0x000fe20000000003 */
[----:B------:R-:W-:-:S03]  /*120a0*/  IMAD.MOV.U32 R73, RZ, RZ, R92 ;  /* 0x000000ffff497224 */ /* 0x000fc600078e005c */
        /* <DEDUP_REMOVED lines=12> */
.L_x_5007:
        /* <DEDUP_REMOVED lines=13> */
.L_x_5009:
[----:B------:R-:W-:Y:S05]  /*12240*/  BSYNC.RECONVERGENT B2 ;  /* 0x0000000000027941 */ /* 0x000fea0003800200 */
.L_x_5008:
        /* <DEDUP_REMOVED lines=43> */
.L_x_5006:
[----:B------:R-:W-:Y:S05]  /*12500*/  BSYNC.RECONVERGENT B1 ;  /* 0x0000000000017941 */ /* 0x000fea0003800200 */
.L_x_5005:
        /* <DEDUP_REMOVED lines=23> */
.L_x_5012:
        /* <DEDUP_REMOVED lines=13> */
.L_x_5014:
[----:B------:R-:W-:Y:S05]  /*12750*/  BSYNC.RECONVERGENT B2 ;  /* 0x0000000000027941 */ /* 0x000fea0003800200 */
.L_x_5013:
        /* <DEDUP_REMOVED lines=43> */
.L_x_5011:
[----:B------:R-:W-:Y:S05]  /*12a10*/  BSYNC.RECONVERGENT B1 ;  /* 0x0000000000017941 */ /* 0x000fea0003800200 */
.L_x_5010:
        /* <DEDUP_REMOVED lines=19> */
.L_x_5017:
        /* <DEDUP_REMOVED lines=13> */
.L_x_5019:
[----:B------:R-:W-:Y:S05]  /*12c20*/  BSYNC.RECONVERGENT B2 ;  /* 0x0000000000027941 */ /* 0x000fea0003800200 */
.L_x_5018:
        /* <DEDUP_REMOVED lines=43> */
.L_x_5016:
[----:B------:R-:W-:Y:S05]  /*12ee0*/  BSYNC.RECONVERGENT B1 ;  /* 0x0000000000017941 */ /* 0x000fea0003800200 */
.L_x_5015:
        /* <DEDUP_REMOVED lines=23> */
.L_x_5022:
        /* <DEDUP_REMOVED lines=13> */
.L_x_5024:
[----:B------:R-:W-:Y:S05]  /*13130*/  BSYNC.RECONVERGENT B2 ;  /* 0x0000000000027941 */ /* 0x000fea0003800200 */
.L_x_5023:
        /* <DEDUP_REMOVED lines=43> */
.L_x_5021:
[----:B------:R-:W-:Y:S05]  /*133f0*/  BSYNC.RECONVERGENT B1 ;  /* 0x0000000000017941 */ /* 0x000fea0003800200 */
.L_x_5020:
        /* <DEDUP_REMOVED lines=19> */
.L_x_5027:
        /* <DEDUP_REMOVED lines=13> */
.L_x_5029:
[----:B------:R-:W-:Y:S05]  /*13600*/  BSYNC.RECONVERGENT B2 ;  /* 0x0000000000027941 */ /* 0x000fea0003800200 */
.L_x_5028:
        /* <DEDUP_REMOVED lines=43> */
.L_x_5026:
[----:B------:R-:W-:Y:S05]  /*138c0*/  BSYNC.RECONVERGENT B1 ;  /* 0x0000000000017941 */ /* 0x000fea0003800200 */
.L_x_5025:
        /* <DEDUP_REMOVED lines=23> */
.L_x_5032:
        /* <DEDUP_REMOVED lines=13> */
.L_x_5034:
[----:B------:R-:W-:Y:S05]  /*13b10*/  BSYNC.RECONVERGENT B2 ;  /* 0x0000000000027941 */ /* 0x000fea0003800200 */
.L_x_5033:
        /* <DEDUP_REMOVED lines=43> */
.L_x_5031:
[----:B------:R-:W-:Y:S05]  /*13dd0*/  BSYNC.RECONVERGENT B1 ;  /* 0x0000000000017941 */ /* 0x000fea0003800200 */
.L_x_5030:
        /* <DEDUP_REMOVED lines=18> */
.L_x_5037:
        /* <DEDUP_REMOVED lines=13> */
.L_x_5039:
[----:B------:R-:W-:Y:S05]  /*13fd0*/  BSYNC.RECONVERGENT B2 ;  /* 0x0000000000027941 */ /* 0x000fea0003800200 */
.L_x_5038:
        /* <DEDUP_REMOVED lines=43> */
.L_x_5036:
[----:B------:R-:W-:Y:S05]  /*14290*/  BSYNC.RECONVERGENT B1 ;  /* 0x0000000000017941 */ /* 0x000fea0003800200 */
.L_x_5035:
        /* <DEDUP_REMOVED lines=23> */
.L_x_5042:
        /* <DEDUP_REMOVED lines=13> */
.L_x_5044:
[----:B------:R-:W-:Y:S05]  /*144e0*/  BSYNC.RECONVERGENT B2 ;  /* 0x0000000000027941 */ /* 0x000fea0003800200 */
.L_x_5043:
        /* <DEDUP_REMOVED lines=43> */
.L_x_5041:
[----:B------:R-:W-:Y:S05]  /*147a0*/  BSYNC.RECONVERGENT B1 ;  /* 0x0000000000017941 */ /* 0x000fea0003800200 */
.L_x_5040:
        /* <DEDUP_REMOVED lines=19> */
.L_x_5047:
        /* <DEDUP_REMOVED lines=13> */
.L_x_5049:
[----:B------:R-:W-:Y:S05]  /*149b0*/  BSYNC.RECONVERGENT B2 ;  /* 0x0000000000027941 */ /* 0x000fea0003800200 */
.L_x_5048:
        /* <DEDUP_REMOVED lines=43> */
.L_x_5046:
[----:B------:R-:W-:Y:S05]  /*14c70*/  BSYNC.RECONVERGENT B1 ;  /* 0x0000000000017941 */ /* 0x000fea0003800200 */
.L_x_5045:
        /* <DEDUP_REMOVED lines=23> */
.L_x_5052:
        /* <DEDUP_REMOVED lines=13> */
.L_x_5054:
[----:B------:R-:W-:Y:S05]  /*14ec0*/  BSYNC.RECONVERGENT B2 ;  /* 0x0000000000027941 */ /* 0x000fea0003800200 */
.L_x_5053:
        /* <DEDUP_REMOVED lines=43> */
.L_x_5051:
[----:B------:R-:W-:Y:S05]  /*15180*/  BSYNC.RECONVERGENT B1 ;  /* 0x0000000000017941 */ /* 0x000fea0003800200 */
.L_x_5050:
        /* <DEDUP_REMOVED lines=18> */
.L_x_5057:
        /* <DEDUP_REMOVED lines=15> */
.L_x_5059:
[----:B------:R-:W-:Y:S05]  /*153a0*/  BSYNC.RECONVERGENT B2 ;  /* 0x0000000000027941 */ /* 0x000fea0003800200 */
.L_x_5058:
        /* <DEDUP_REMOVED lines=43> */
.L_x_5056:
[----:B------:R-:W-:Y:S05]  /*15660*/  BSYNC.RECONVERGENT B1 ;  /* 0x0000000000017941 */ /* 0x000fea0003800200 */
.L_x_5055:
        /* <DEDUP_REMOVED lines=11> */
.L_x_4979:
        /* <DEDUP_REMOVED lines=16> */
.L_x_5063:
        /* <DEDUP_REMOVED lines=13> */
.L_x_5065:
[----:B------:R-:W-:Y:S05]  /*158f0*/  BSYNC.RECONVERGENT B2 ;  /* 0x0000000000027941 */ /* 0x000fea0003800200 */
.L_x_5064:
        /* <DEDUP_REMOVED lines=42> */
.L_x_5062:
[----:B------:R-:W-:Y:S05]  /*15ba0*/  BSYNC.RECONVERGENT B1 ;  /* 0x0000000000017941 */ /* 0x000fea0003800200 */
.L_x_5061:
        /* <DEDUP_REMOVED lines=21> */
.L_x_5068:
        /* <DEDUP_REMOVED lines=13> */
.L_x_5070:
[----:B------:R-:W-:Y:S05]  /*15dd0*/  BSYNC.RECONVERGENT B2 ;  /* 0x0000000000027941 */ /* 0x000fea0003800200 */
.L_x_5069:
        /* <DEDUP_REMOVED lines=43> */
.L_x_5067:
[----:B------:R-:W-:Y:S05]  /*16090*/  BSYNC.RECONVERGENT B1 ;  /* 0x0000000000017941 */ /* 0x000fea0003800200 */
.L_x_5066:
        /* <DEDUP_REMOVED lines=18> */
.L_x_5073:
        /* <DEDUP_REMOVED lines=13> */
.L_x_5075:
[----:B------:R-:W-:Y:S05]  /*16290*/  BSYNC.RECONVERGENT B2 ;  /* 0x0000000000027941 */ /* 0x000fea0003800200 */
.L_x_5074:
        /* <DEDUP_REMOVED lines=43> */
.L_x_5072:
[----:B------:R-:W-:Y:S05]  /*16550*/  BSYNC.RECONVERGENT B1 ;  /* 0x0000000000017941 */ /* 0x000fea0003800200 */
.L_x_5071:
[----:B------:R-:W-:Y:S01]  /*16560*/  I2FP.F32.U32 R3, R3 ;  /* 0x0000000300037245 */ /* 0x000fe20000201000 */
[----:B------:R-:W-:Y:S01]  /*16570*/  BSSY.RECONVERGENT B1, `(.L_x_5076) ;  /* 0x000004b000017945 */ /* 0x000fe20003800200 */
[C---:B------:R-:W-:Y:S01]  /*16580*/  SHF.L.U32 R117, R73.reuse, 0x10, RZ ;  /* 0x0000001049757819 */ /* 0x040fe200000006ff */
[----:B------:R-:W-:Y:S01]  /*16590*/  IMAD.MOV.U32 R70, RZ, RZ, 0x2 ;  /* 0x00000002ff467424 */ /* 0x000fe200078e00ff */
[----:B------:R-:W-:Y:S01]  /*165a0*/  PRMT R120, R73, 0x7632, R120 ;  /* 0x0000763249787816 */ /* 0x000fe20000000078 */
[----:B------:R-:W-:Y:S01]  /*165b0*/  FFMA.FTZ R68, R3, R116, 1.1641532182693481445e-10 ;  /* 0x2f00000003447423 */ /* 0x000fe20000010074 */
[----:B------:R-:W-:-:S04]  /*165c0*/  IMAD.MOV.U32 R3, RZ, RZ, R92 ;  /* 0x000000ffff037224 */ /* 0x000fc800078e005c */
[----:B------:R-:W-:-:S04]  /*165d0*/  FSETP.LE.FTZ.AND P2, PT, R68, R77, PT ;  /* 0x0000004d4400720b */ /* 0x000fc80003f53000 */
[----:B------:R-:W-:Y:S02]  /*165e0*/  P2R R114, PR, RZ, 0x4 ;  /* 0x00000004ff727803 */ /* 0x000fe40000000000 */
[----:B------:R-:W-:-:S13]  /*165f0*/  ISETP.NE.AND P2, PT, R69, 0x1, PT ;  /* 0x000000014500780c */ /* 0x000fda0003f45270 */
        /* <DEDUP_REMOVED lines=9> */
.L_x_5078:
        /* <DEDUP_REMOVED lines=13> */
.L_x_5080:
[----:B------:R-:W-:Y:S05]  /*16760*/  BSYNC.RECONVERGENT B2 ;  /* 0x0000000000027941 */ /* 0x000fea0003800200 */
.L_x_5079:
        /* <DEDUP_REMOVED lines=43> */
.L_x_5077:
[----:B------:R-:W-:Y:S05]  /*16a20*/  BSYNC.RECONVERGENT B1 ;  /* 0x0000000000017941 */ /* 0x000fea0003800200 */
.L_x_5076:
        /* <DEDUP_REMOVED lines=18> */
.L_x_5083:
        /* <DEDUP_REMOVED lines=13> */
.L_x_5085:
[----:B------:R-:W-:Y:S05]  /*16c20*/  BSYNC.RECONVERGENT B2 ;  /* 0x0000000000027941 */ /* 0x000fea0003800200 */
.L_x_5084:
        /* <DEDUP_REMOVED lines=43> */
.L_x_5082:
[----:B------:R-:W-:Y:S05]  /*16ee0*/  BSYNC.RECONVERGENT B1 ;  /* 0x0000000000017941 */ /* 0x000fea0003800200 */
.L_x_5081:
        /* <DEDUP_REMOVED lines=18> */
.L_x_5088:
        /* <DEDUP_REMOVED lines=13> */
.L_x_5090:
[----:B------:R-:W-:Y:S05]  /*170e0*/  BSYNC.RECONVERGENT B2 ;  /* 0x0000000000027941 */ /* 0x000fea0003800200 */
.L_x_5089:
        /* <DEDUP_REMOVED lines=43> */
.L_x_5087:
[----:B------:R-:W-:Y:S05]  /*173a0*/  BSYNC.RECONVERGENT B1 ;  /* 0x0000000000017941 */ /* 0x000fea0003800200 */
.L_x_5086:
        /* <DEDUP_REMOVED lines=17> */
.L_x_5093:
        /* <DEDUP_REMOVED lines=13> */
.L_x_5095:
[----:B------:R-:W-:Y:S05]  /*17590*/  BSYNC.RECONVERGENT B2 ;  /* 0x0000000000027941 */ /* 0x000fea0003800200 */
.L_x_5094:
        /* <DEDUP_REMOVED lines=43> */
.L_x_5092:
[----:B------:R-:W-:Y:S05]  /*17850*/  BSYNC.RECONVERGENT B1 ;  /* 0x0000000000017941 */ /* 0x000fea0003800200 */
.L_x_5091:
        /* <DEDUP_REMOVED lines=18> */
.L_x_5098:
        /* <DEDUP_REMOVED lines=13> */
.L_x_5100:
[----:B------:R-:W-:Y:S05]  /*17a50*/  BSYNC.RECONVERGENT B2 ;  /* 0x0000000000027941 */ /* 0x000fea0003800200 */
.L_x_5099:
        /* <DEDUP_REMOVED lines=43> */
.L_x_5097:
[----:B------:R-:W-:Y:S05]  /*17d10*/  BSYNC.RECONVERGENT B1 ;  /* 0x0000000000017941 */ /* 0x000fea0003800200 */
.L_x_5096:
        /* <DEDUP_REMOVED lines=37> */
.L_x_5060:
[----:B------:R-:W0:Y:S01]  /*17f70*/  LDC.64 R116, c[0x0][0x3a8] ;  /* 0x0000ea00ff747b82 */ /* 0x000e220000000a00 */
[----:B------:R-:W-:Y:S02]  /*17f80*/  ISETP.NE.AND P6, PT, R91, RZ, PT ;  /* 0x000000ff5b00720c */ /* 0x000fe40003fc5270 */
[----:B------:R-:W-:Y:S02]  /*17f90*/  SEL R91, RZ, 0x1000000, !P5 ;  /* 0x01000000ff5b7807 */ /* 0x000fe40006800000 */
[----:B------:R-:W-:Y:S02]  /*17fa0*/  ISETP.NE.AND P5, PT, R114, RZ, PT ;  /* 0x000000ff7200720c */ /* 0x000fe40003fa5270 */
[----:B------:R-:W-:Y:S01]  /*17fb0*/  SEL R77, RZ, 0x10000, !P4 ;  /* 0x00010000ff4d7807 */ /* 0x000fe20006000000 */
[----:B------:R-:W1:Y:S01]  /*17fc0*/  LDC.64 R114, c[0x0][0x3b0] ;  /* 0x0000ec00ff727b82 */ /* 0x000e620000000a00 */
[----:B------:R-:W-:Y:S02]  /*17fd0*/  SEL R120, RZ, 0x100, !P3 ;  /* 0x00000100ff787807 */ /* 0x000fe40005800000 */
[----:B------:R-:W-:-:S02]  /*17fe0*/  ISETP.NE.AND P4, PT, R113, RZ, PT ;  /* 0x000000ff7100720c */ /* 0x000fc40003f85270 */
[----:B------:R-:W-:Y:S02]  /*17ff0*/  ISETP.NE.AND P1, PT, R79, RZ, PT ;  /* 0x000000ff4f00720c */ /* 0x000fe40003f25270 */
[----:B------:R-:W-:Y:S01]  /*18000*/  LOP3.LUT R120, R120, R91, R77, 0xfe, !PT ;  /* 0x0000005b78787212 */ /* 0x000fe200078efe4d */
[----:B------:R-:W-:Y:S01]  /*18010*/  IMAD.MOV.U32 R91, RZ, RZ, R78 ;  /* 0x000000ffff5b7224 */ /* 0x000fe200078e004e */
[----:B------:R-:W-:Y:S02]  /*18020*/  SEL R79, RZ, 0x1000000, !P4 ;  /* 0x01000000ff4f7807 */ /* 0x000fe40006000000 */
[----:B------:R-:W-:Y:S01]  /*18030*/  SEL R77, RZ, 0x100, !P6 ;  /* 0x00000100ff4d7807 */ /* 0x000fe20007000000 */
[----:B0-----:R-:W-:Y:S01]  /*18040*/  IMAD.WIDE.U32 R118, R76, 0x20, R116 ;  /* 0x000000204c767825 */ /* 0x001fe200078e0074 */
[----:B------:R-:W-:Y:S02]  /*18050*/  SEL R116, RZ, 0x10000, !P5 ;  /* 0x00010000ff747807 */ /* 0x000fe40006800000 */
[----:B------:R-:W-:-:S02]  /*18060*/  SEL R117, RZ, 0x1, !P2 ;  /* 0x00000001ff757807 */ /* 0x000fc40005000000 */
[----:B------:R-:W-:Y:S01]  /*18070*/  LOP3.LUT R77, R77, R79, R116, 0xfe, !PT ;  /* 0x0000004f4d4d7212 */ /* 0x000fe200078efe74 */
[----:B------:R2:W-:Y:S01]  /*18080*/  STG.E.128 desc[UR10][R118.64], R68 ;  /* 0x0000004476007986 */ /* 0x0005e2000c101d0a */
[----:B------:R-:W-:Y:S01]  /*18090*/  SEL R116, RZ, 0x1, !P1 ;  /* 0x00000001ff747807 */ /* 0x000fe20004800000 */
[----:B-1----:R-:W-:Y:S01]  /*180a0*/  IMAD.WIDE.U32 R114, R76, 0x8, R114 ;  /* 0x000000084c727825 */ /* 0x002fe200078e0072 */
[----:B------:R-:W-:Y:S01]  /*180b0*/  LOP3.LUT R117, R120, R117, RZ, 0xfc, !PT ;  /* 0x0000007578757212 */ /* 0x000fe200078efcff */
[----:B------:R2:W-:Y:S01]  /*180c0*/  STG.E.128 desc[UR10][R118.64+0x10], R72 ;  /* 0x0000104876007986 */ /* 0x0005e2000c101d0a */
[----:B------:R-:W-:-:S05]  /*180d0*/  LOP3.LUT R116, R77, R116, RZ, 0xfc, !PT ;  /* 0x000000744d747212 */ /* 0x000fca00078efcff */
[----:B------:R2:W-:Y:S01]  /*180e0*/  STG.E.64 desc[UR10][R114.64], R116 ;  /* 0x0000007472007986 */ /* 0x0005e2000c101b0a */
[----:B------:R-:W-:Y:S05]  /*180f0*/  @!P0 BRA `(.L_x_4978) ;  /* 0x0000000000508947 */ /* 0x000fea0003800000 */
[----:B------:R-:W-:Y:S01]  /*18100*/  IMAD.U32 R78, R100, 0x10000, RZ ;  /* 0x00010000644e7824 */ /* 0x000fe200078e00ff */
[----:B------:R-:W-:Y:S02]  /*18110*/  LOP3.LUT R77, R101, 0xffff, RZ, 0xc0, !PT ;  /* 0x0000ffff654d7812 */ /* 0x000fe400078ec0ff */
[----:B--2---:R-:W-:Y:S02]  /*18120*/  LOP3.LUT R118, R97, 0xff, RZ, 0xc0, !PT ;  /* 0x000000ff61767812 */ /* 0x004fe400078ec0ff */
[----:B------:R-:W-:Y:S02]  /*18130*/  LOP3.LUT R114, R78, 0xff0000, RZ, 0xc0, !PT ;  /* 0x00ff00004e727812 */ /* 0x000fe400078ec0ff */
[----:B------:R-:W0:Y:S01]  /*18140*/  LDC.64 R78, c[0x0][0x3b8] ;  /* 0x0000ee00ff4e7b82 */ /* 0x000e220000000a00 */
[----:B------:R-:W-:Y:S01]  /*18150*/  LOP3.LUT R116, R96, 0xff, RZ, 0xc0, !PT ;  /* 0x000000ff60747812 */ /* 0x000fe200078ec0ff */
[----:B------:R-:W-:Y:S01]  /*18160*/  IMAD.WIDE.U32 R118, R118, 0x1000000, RZ ;  /* 0x0100000076767825 */ /* 0x000fe200078e00ff */
[----:B------:R-:W-:-:S02]  /*18170*/  PRMT R77, R114, 0x4210, R77 ;  /* 0x00004210724d7816 */ /* 0x000fc4000000004d */
        /* <DEDUP_REMOVED lines=8> */
[----:B------:R-:W-:Y:S01]  /*18200*/  LOP3.LUT R115, R77, R115, RZ, 0xfc, !PT ;  /* 0x000000734d737212 */ /* 0x000fe200078efcff */
[----:B0-----:R-:W-:Y:S01]  /*18210*/  IMAD.WIDE.U32 R78, R76, 0x8, R78 ;  /* 0x000000084c4e7825 */ /* 0x001fe200078e004e */
[----:B------:R-:W-:-:S05]  /*18220*/  LOP3.LUT R114, R117, 0xff, R94, 0xf8, !PT ;  /* 0x000000ff75727812 */ /* 0x000fca00078ef85e */
[----:B------:R3:W-:Y:S02]  /*18230*/  STG.E.64 desc[UR10][R78.64], R114 ;  /* 0x000000724e007986 */ /* 0x0007e4000c101b0a */
.L_x_4978:
[----:B------:R-:W-:Y:S05]  /*18240*/  BSYNC.RECONVERGENT B0 ;  /* 0x0000000000007941 */ /* 0x000fea0003800200 */
.L_x_4977:
[----:B------:R-:W-:Y:S01]  /*18250*/  FADD.FTZ R76, RZ, R52 ;  /* 0x00000034ff4c7221 */ /* 0x000fe20000010000 */
[C---:B------:R-:W-:Y:S01]  /*18260*/  ISETP.GE.U32.AND P0, PT, R110.reuse, 0x80, PT ;  /* 0x000000806e00780c */ /* 0x040fe20003f06070 */
[----:B------:R-:W4:Y:S01]  /*18270*/  S2UR UR5, SR_CgaCtaId ;  /* 0x00000000000579c3 */ /* 0x000f220000008800 */
[C---:B------:R-:W-:Y:S01]  /*18280*/  ISETP.GT.U32.AND P2, PT, R110.reuse, 0xff, PT ;  /* 0x000000ff6e00780c */ /* 0x040fe20003f44070 */
[----:B------:R-:W-:Y:S01]  /*18290*/  FADD.FTZ R77, R53, R76 ;  /* 0x0000004c354d7221 */ /* 0x000fe20000010000 */
[----:B------:R-:W-:Y:S01]  /*182a0*/  ISETP.GT.U32.AND P1, PT, R110, 0x17f, PT ;  /* 0x0000017f6e00780c */ /* 0x000fe20003f24070 */
[----:B------:R-:W-:Y:S01]  /*182b0*/  UMOV UR4, 0x400 ;  /* 0x0000040000047882 */ /* 0x000fe20000000000 */
[----:B012---:R-:W-:Y:S02]  /*182c0*/  HFMA2 R117, -RZ, RZ, 0, 0 ;  /* 0x00000000ff757431 */ /* 0x007fe400000001ff */
[----:B------:R-:W-:Y:S01]  /*182d0*/  FADD.FTZ R76, R54, R77 ;  /* 0x0000004d364c7221 */ /* 0x000fe20000010000 */
[----:B------:R-:W-:Y:S03]  /*182e0*/  BSSY.RECONVERGENT B0, `(.L_x_5101) ;  /* 0x00000cf000007945 */ /* 0x000fe60003800200 */
[----:B------:R-:W-:-:S04]  /*182f0*/  FADD.FTZ R77, R55, R76 ;  /* 0x0000004c374d7221 */ /* 0x000fc80000010000 */
[----:B------:R-:W-:-:S04]  /*18300*/  FADD.FTZ R76, R56, R77 ;  /* 0x0000004d384c7221 */ /* 0x000fc80000010000 */
[----:B------:R-:W-:-:S04]  /*18310*/  FADD.FTZ R77, R57, R76 ;  /* 0x0000004c394d7221 */ /* 0x000fc80000010000 */
[----:B------:R-:W-:Y:S01]  /*18320*/  FADD.FTZ R76, R58, R77 ;  /* 0x0000004d3a4c7221 */ /* 0x000fe20000010000 */
[----:B----4-:R-:W-:-:S03]  /*18330*/  ULEA UR4, UR5, UR4, 0x18 ;  /* 0x0000000405047291 */ /* 0x010fc6000f8ec0ff */
[----:B------:R-:W-:Y:S01]  /*18340*/  FADD.FTZ R76, R59, R76 ;  /* 0x0000004c3b4c7221 */ /* 0x000fe20000010000 */
[----:B------:R-:W-:-:S04]  /*18350*/  @UP1 UIADD3 UR4, UPT, UPT, UR4, 0x20, URZ ;  /* 0x0000002004041890 */ /* 0x000fc8000fffe0ff */
[----:B------:R-:W-:-:S05]  /*18360*/  FSEL R77, R76, RZ, P0 ;  /* 0x000000ff4c4d7208 */ /* 0x000fca0000000000 */
        /* <DEDUP_REMOVED lines=85> */
[----:B------:R-:W0:Y:S01]  /*188c0*/  SHFL.BFLY PT, R114, R79, 0x4, 0x1f ;  /* 0x0c801f004f727f89 */ /* 0x000e2200000e0000 */
[----:B------:R-:W-:Y:S01]  /*188d0*/  @!P1 LOP3.LUT R115, R78, 0x18, RZ, 0xc0, !PT ;  /* 0x000000184e739812 */ /* 0x000fe200078ec0ff */
[----:B0-----:R-:W-:Y:S01]  /*188e0*/  FADD.FTZ R114, R79, R114 ;  /* 0x000000724f727221 */ /* 0x001fe20000010000 */
[----:B------:R-:W-:-:S04]  /*188f0*/  CS2R R78, SRZ ;  /* 0x00000000004e7805 */ /* 0x000fc8000001ff00 */
[----:B------:R-:W0:Y:S02]  /*18900*/  SHFL.BFLY PT, R113, R114, 0x8, 0x1f ;  /* 0x0d001f0072717f89 */ /* 0x000e2400000e0000 */
[----:B0-----:R-:W-:Y:S02]  /*18910*/  FADD.FTZ R113, R114, R113 ;  /* 0x0000007172717221 */ /* 0x001fe40000010000 */
[----:B------:R-:W0:Y:S04]  /*18920*/  SHFL.DOWN PT, R114, R117, 0x2, 0x1f ;  /* 0x08401f0075727f89 */ /* 0x000e2800000e0000 */
[----:B------:R-:W1:Y:S01]  /*18930*/  SHFL.BFLY PT, R116, R113, 0x10, 0x1f ;  /* 0x0e001f0071747f89 */ /* 0x000e6200000e0000 */
[----:B0-----:R-:W-:Y:S01]  /*18940*/  I2FP.F32.S32 R120, R114 ;  /* 0x0000007200787245 */ /* 0x001fe20000201400 */
[----:B-1----:R-:W-:Y:S01]  /*18950*/  FADD.FTZ R77, R113, R116 ;  /* 0x00000074714d7221 */ /* 0x002fe20000010000 */
[----:B------:R-:W-:-:S04]  /*18960*/  IMAD.IADD R113, R114, 0x1, R117 ;  /* 0x0000000172717824 */ /* 0x000fc800078e0275 */
[----:B------:R0:W-:Y:S01]  /*18970*/  @!P1 STS.64 [R115+UR4], R76 ;  /* 0x0000004c73009988 */ /* 0x0001e20008000a04 */
[----:B------:R-:W-:Y:S01]  /*18980*/  I2FP.F32.S32 R114, R113 ;  /* 0x0000007100727245 */ /* 0x000fe20000201400 */
[----:B------:R-:W-:Y:S01]  /*18990*/  BAR.SYNC.DEFER_BLOCKING 0x0 ;  /* 0x0000000000007b1d */ /* 0x000fe20000010000 */
[----:B------:R-:W-:Y:S02]  /*189a0*/  ISETP.NE.AND P1, PT, R0, RZ, PT ;  /* 0x000000ff0000720c */ /* 0x000fe40003f25270 */
[----:B0-----:R-:W-:-:S03]  /*189b0*/  I2FP.F32.S32 R115, R117 ;  /* 0x0000007500737245 */ /* 0x001fc60000201400 */
[----:B------:R-:W0:Y:S01]  /*189c0*/  MUFU.RCP R76, R114 ;  /* 0x00000072004c7308 */ /* 0x000e220000001000 */
[----:B------:R-:W1:Y:S01]  /*189d0*/  @!P2 LDS.64 R78, [R118] ;  /* 0x00000000764ea984 */ /* 0x000e620000000a00 */
[----:B------:R-:W-:-:S03]  /*189e0*/  PLOP3.LUT P2, PT, PT, PT, UP2, 0x40, 0x4 ;  /* 0x000000000004781c */ /* 0x000fc60003f4e828 */
[----:B-1----:R-:W1:Y:S04]  /*189f0*/  SHFL.DOWN PT, R119, R78, 0x2, 0x1f ;  /* 0x08401f004e777f89 */ /* 0x002e6800000e0000 */
[----:B------:R-:W2:Y:S01]  /*18a00*/  SHFL.DOWN PT, R116, R79, 0x2, 0x1f ;  /* 0x08401f004f747f89 */ /* 0x000ea200000e0000 */
[C---:B-1----:R-:W-:Y:S01]  /*18a10*/  FMUL.FTZ R118, R119.reuse, R120 ;  /* 0x0000007877767220 */ /* 0x042fe20000410000 */
[----:B------:R-:W-:-:S03]  /*18a20*/  FADD.FTZ R77, -R119, R78 ;  /* 0x0000004e774d7221 */ /* 0x000fc60000010100 */
[----:B------:R-:W-:Y:S01]  /*18a30*/  FFMA.FTZ R117, R115, R78, R118 ;  /* 0x0000004e73757223 */ /* 0x000fe20000010076 */
[----:B------:R-:W-:Y:S01]  /*18a40*/  FMUL.FTZ R77, R77, R77 ;  /* 0x0000004d4d4d7220 */ /* 0x000fe20000410000 */
[----:B------:R-:W1:Y:S01]  /*18a50*/  SHFL.DOWN PT, R78, R113, 0x1, 0x1f ;  /* 0x08201f00714e7f89 */ /* 0x000e6200000e0000 */
[----:B--2---:R-:W-:Y:S01]  /*18a60*/  FADD.FTZ R79, R116, R79 ;  /* 0x0000004f744f7221 */ /* 0x004fe20000010000 */
[----:B0-----:R-:W-:Y:S01]  /*18a70*/  FMUL.FTZ R117, R76, R117 ;  /* 0x000000754c757220 */ /* 0x001fe20000410000 */
[----:B------:R-:W-:-:S04]  /*18a80*/  FMUL.FTZ R77, R77, R115 ;  /* 0x000000734d4d7220 */ /* 0x000fc80000410000 */
[----:B------:R-:W-:-:S04]  /*18a90*/  FMUL.FTZ R77, R77, R120 ;  /* 0x000000784d4d7220 */ /* 0x000fc80000410000 */
[----:B------:R-:W-:Y:S02]  /*18aa0*/  FFMA.FTZ R77, R76, R77, R79 ;  /* 0x0000004d4c4d7223 */ /* 0x000fe4000001004f */
[----:B------:R-:W0:Y:S04]  /*18ab0*/  SHFL.DOWN PT, R76, R117, 0x1, 0x1f ;  /* 0x08201f00754c7f89 */ /* 0x000e2800000e0000 */
[----:B------:R-:W2:Y:S01]  /*18ac0*/  SHFL.DOWN PT, R116, R77, 0x1, 0x1f ;  /* 0x08201f004d747f89 */ /* 0x000ea200000e0000 */
[-C--:B-1----:R-:W-:Y:S02]  /*18ad0*/  IADD3 R79, PT, PT, R113, R78.reuse, RZ ;  /* 0x0000004e714f7210 */ /* 0x082fe40007ffe0ff */
[----:B------:R-:W-:Y:S02]  /*18ae0*/  I2FP.F32.S32 R115, R78 ;  /* 0x0000004e00737245 */ /* 0x000fe40000201400 */
[----:B------:R-:W-:-:S06]  /*18af0*/  I2FP.F32.S32 R79, R79 ;  /* 0x0000004f004f7245 */ /* 0x000fcc0000201400 */
[----:B------:R-:W1:Y:S01]  /*18b00*/  MUFU.RCP R79, R79 ;  /* 0x0000004f004f7308 */ /* 0x000e620000001000 */
[----:B0-----:R-:W-:Y:S01]  /*18b10*/  FADD.FTZ R78, R117, -R76 ;  /* 0x8000004c754e7221 */ /* 0x001fe20000010000 */
[----:B------:R-:W-:-:S03]  /*18b20*/  FMUL.FTZ R119, R76, R115 ;  /* 0x000000734c777220 */ /* 0x000fc60000410000 */
[----:B------:R-:W-:Y:S01]  /*18b30*/  FMUL.FTZ R113, R78, R78 ;  /* 0x0000004e4e717220 */ /* 0x000fe20000410000 */
[C---:B------:R-:W-:Y:S01]  /*18b40*/  FFMA.FTZ R76, R114.reuse, R117, R119 ;  /* 0x00000075724c7223 */ /* 0x040fe20000010077 */
[----:B--2---:R-:W-:Y:S02]  /*18b50*/  FADD.FTZ R116, R77, R116 ;  /* 0x000000744d747221 */ /* 0x004fe40000010000 */
[----:B------:R-:W-:-:S04]  /*18b60*/  FMUL.FTZ R113, R114, R113 ;  /* 0x0000007172717220 */ /* 0x000fc80000410000 */
[----:B------:R-:W-:Y:S01]  /*18b70*/  FMUL.FTZ R113, R113, R115 ;  /* 0x0000007371717220 */ /* 0x000fe20000410000 */
[----:B-1----:R-:W-:-:S03]  /*18b80*/  FMUL.FTZ R114, R79, R76 ;  /* 0x0000004c4f727220 */ /* 0x002fc60000410000 */
[----:B------:R-:W-:Y:S02]  /*18b90*/  FFMA.FTZ R113, R79, R113, R116 ;  /* 0x000000714f717223 */ /* 0x000fe40000010074 */
[----:B------:R-:W0:Y:S01]  /*18ba0*/  LDC R116, c[0x0][0x448] ;  /* 0x00011200ff747b82 */ /* 0x000e220000000800 */
[----:B------:R-:W1:Y:S04]  /*18bb0*/  SHFL.IDX PT, R115, R114, RZ, 0x1f ;  /* 0x00001fff72737589 */ /* 0x000e6800000e0000 */
[----:B------:R-:W0:Y:S03]  /*18bc0*/  SHFL.IDX PT, R113, R113, RZ, 0x1f ;  /* 0x00001fff71717589 */ /* 0x000e2600000e0000 */
[----:B------:R-:W2:Y:S01]  /*18bd0*/  @!P1 LDC.64 R78, c[0x0][0x3c0] ;  /* 0x0000f000ff4e9b82 */ /* 0x000ea20000000a00 */
[----:B-1----:R-:W-:Y:S01]  /*18be0*/  FMUL.FTZ R76, R115, R115 ;  /* 0x00000073734c7220 */ /* 0x002fe20000410000 */
[----:B0-----:R-:W-:-:S04]  /*18bf0*/  FFMA.FTZ R116, R113, UR16, R116 ;  /* 0x0000001071747c23 */ /* 0x001fc80008010074 */
[----:B------:R-:W-:Y:S01]  /*18c00*/  FSEL R117, R76, RZ, !P2 ;  /* 0x000000ff4c757208 */ /* 0x000fe20005000000 */
[----:B------:R-:W-:Y:S01]  /*18c10*/  IMAD.U32 R113, RZ, RZ, UR6 ;  /* 0x00000006ff717e24 */ /* 0x000fe2000f8e00ff */
[----:B------:R-:W0:Y:S01]  /*18c20*/  @!P1 LDC.64 R76, c[0x0][0x3c8] ;  /* 0x0000f200ff4c9b82 */ /* 0x000e220000000a00 */
[----:B------:R-:W-:Y:S02]  /*18c30*/  PLOP3.LUT P2, PT, PT, PT, UP2, 0x40, 0x4 ;  /* 0x000000000004781c */ /* 0x000fe40003f4e828 */
[----:B------:R-:W-:Y:S01]  /*18c40*/  FADD.FTZ R116, R116, R117 ;  /* 0x0000007574747221 */ /* 0x000fe20000010000 */
[----:B------:R-:W-:-:S04]  /*18c50*/  IMAD.U32 R117, RZ, RZ, UR6 ;  /* 0x00000006ff757e24 */ /* 0x000fc8000f8e00ff */
[----:B--2---:R-:W-:Y:S01]  /*18c60*/  @!P1 IMAD.WIDE R78, R117, 0x4, R78 ;  /* 0x00000004754e9825 */ /* 0x004fe200078e024e */
[----:B------:R-:W1:Y:S04]  /*18c70*/  MUFU.RSQ R116, R116 ;  /* 0x0000007400747308 */ /* 0x000e680000001400 */
[----:B------:R2:W-:Y:S01]  /*18c80*/  @!P1 STG.E desc[UR10][R78.64], R115 ;  /* 0x000000734e009986 */ /* 0x0005e2000c10190a */
[----:B0-----:R-:W-:Y:S01]  /*18c90*/  @!P1 IMAD.WIDE R76, R113, 0x4, R76 ;  /* 0x00000004714c9825 */ /* 0x001fe200078e024c */
[----:B------:R-:W-:-:S04]  /*18ca0*/  FSEL R113, R115, RZ, P2 ;  /* 0x000000ff73717208 */ /* 0x000fc80001000000 */
[----:B-1----:R2:W-:Y:S01]  /*18cb0*/  @!P1 STG.E desc[UR10][R76.64], R116 ;  /* 0x000000744c009986 */ /* 0x0025e2000c10190a */
[----:B------:R-:W-:Y:S05]  /*18cc0*/  @!P0 BRA `(.L_x_5102) ;  /* 0x0000000000c08947 */ /* 0x000fea0003800000 */
[--C-:B--2---:R-:W-:Y:S01]  /*18cd0*/  FADD.FTZ R77, R52, -R113.reuse ;  /* 0x80000071344d7221 */ /* 0x104fe20000010000 */
[----:B------:R-:W-:Y:S01]  /*18ce0*/  SHF.L.U32 R79, R16, 0x10, RZ ;  /* 0x00000010104f7819 */ /* 0x000fe200000006ff */
[----:B------:R-:W-:Y:S01]  /*18cf0*/  IMAD.U32 R115, R20, 0x10000, RZ ;  /* 0x0001000014737824 */ /* 0x000fe200078e00ff */
[----:B------:R-:W-:Y:S01]  /*18d00*/  SHF.L.U32 R114, R88, 0x10, RZ ;  /* 0x0000001058727819 */ /* 0x000fe200000006ff */
[----:B------:R-:W-:Y:S01]  /*18d10*/  FMUL.FTZ R76, R116, R77 ;  /* 0x0000004d744c7220 */ /* 0x000fe20000410000 */
[----:B------:R-:W-:Y:S01]  /*18d20*/  FADD.FTZ R77, R53, -R113 ;  /* 0x80000071354d7221 */ /* 0x000fe20000010000 */
[----:B------:R-:W-:Y:S01]  /*18d30*/  IMAD.U32 R78, R89, 0x10000, RZ ;  /* 0x00010000594e7824 */ /* 0x000fe200078e00ff */
[----:B------:R-:W-:Y:S01]  /*18d40*/  SHF.L.U32 R118, R87, 0x10, RZ ;  /* 0x0000001057767819 */ /* 0x000fe200000006ff */
[----:B------:R-:W-:Y:S01]  /*18d50*/  FFMA.FTZ R76, R76, R79, R115 ;  /* 0x0000004f4c4c7223 */ /* 0x000fe20000010073 */
[----:B------:R-:W-:Y:S01]  /*18d60*/  FMUL.FTZ R77, R116, R77 ;  /* 0x0000004d744d7220 */ /* 0x000fe20000410000 */
[----:B------:R-:W-:Y:S01]  /*18d70*/  FADD.FTZ R79, R54, -R113 ;  /* 0x80000071364f7221 */ /* 0x000fe20000010000 */
[----:B------:R-:W-:Y:S01]  /*18d80*/  SHF.L.U32 R115, R22, 0x10, RZ ;  /* 0x0000001016737819 */ /* 0x000fe200000006ff */
[----:B------:R-:W-:-:S02]  /*18d90*/  IMAD.U32 R120, R84, 0x10000, RZ ;  /* 0x0001000054787824 */ /* 0x000fc400078e00ff */
[----:B------:R-:W-:Y:S01]  /*18da0*/  FFMA.FTZ R117, R77, R78, R114 ;  /* 0x0000004e4d757223 */ /* 0x000fe20000010072 */
[C---:B------:R-:W-:Y:S01]  /*18db0*/  FMUL.FTZ R77, R116.reuse, R79 ;  /* 0x0000004f744d7220 */ /* 0x040fe20000410000 */
[----:B------:R-:W-:Y:S02]  /*18dc0*/  IMAD.U32 R78, R17, 0x10000, RZ ;  /* 0x00010000114e7824 */ /* 0x000fe400078e00ff */
[----:B------:R-:W-:Y:S01]  /*18dd0*/  FADD.FTZ R79, R55, -R113 ;  /* 0x80000071374f7221 */ /* 0x000fe20000010000 */
[----:B------:R-:W-:Y:S01]  /*18de0*/  IMAD.U32 R114, R21, 0x10000, RZ ;  /* 0x0001000015727824 */ /* 0x000fe200078e00ff */
[----:B------:R-:W-:Y:S02]  /*18df0*/  F2FP.BF16.F32.PACK_AB R76, R117, R76 ;  /* 0x0000004c754c723e */ /* 0x000fe400000010ff */
[----:B------:R-:W-:Y:S01]  /*18e00*/  FMUL.FTZ R79, R116, R79 ;  /* 0x0000004f744f7220 */ /* 0x000fe20000410000 */
[----:B------:R-:W-:Y:S01]  /*18e10*/  FFMA.FTZ R77, R77, R78, R114 ;  /* 0x0000004e4d4d7223 */ /* 0x000fe20000010072 */
[----:B------:R-:W-:-:S02]  /*18e20*/  IMAD.U32 R78, R86, 0x10000, RZ ;  /* 0x00010000564e7824 */ /* 0x000fc400078e00ff */
[----:B------:R-:W-:Y:S02]  /*18e30*/  IMAD.U32 R114, R85, 0x10000, RZ ;  /* 0x0001000055727824 */ /* 0x000fe400078e00ff */
[----:B------:R-:W-:Y:S01]  /*18e40*/  FFMA.FTZ R118, R79, R118, R78 ;  /* 0x000000764f767223 */ /* 0x000fe2000001004e */
[----:B------:R-:W-:-:S04]  /*18e50*/  FADD.FTZ R79, R56, -R113 ;  /* 0x80000071384f7221 */ /* 0x000fc80000010000 */
[----:B------:R-:W-:Y:S01]  /*18e60*/  FMUL.FTZ R78, R116, R79 ;  /* 0x0000004f744e7220 */ /* 0x000fe20000410000 */
[----:B------:R-:W-:Y:S01]  /*18e70*/  IMAD.U32 R79, R18, 0x10000, RZ ;  /* 0x00010000124f7824 */ /* 0x000fe200078e00ff */
[----:B------:R-:W-:-:S03]  /*18e80*/  F2FP.BF16.F32.PACK_AB R77, R118, R77 ;  /* 0x0000004d764d723e */ /* 0x000fc600000010ff */
[----:B------:R-:W-:Y:S01]  /*18e90*/  FFMA.FTZ R78, R78, R79, R115 ;  /* 0x0000004f4e4e7223 */ /* 0x000fe20000010073 */
[--C-:B------:R-:W-:Y:S01]  /*18ea0*/  FADD.FTZ R79, R57, -R113.reuse ;  /* 0x80000071394f7221 */ /* 0x100fe20000010000 */
[----:B------:R-:W-:-:S03]  /*18eb0*/  FADD.FTZ R115, R59, -R113 ;  /* 0x800000713b737221 */ /* 0x000fc60000010000 */
[C---:B------:R-:W-:Y:S01]  /*18ec0*/  FMUL.FTZ R79, R116.reuse, R79 ;  /* 0x0000004f744f7220 */ /* 0x040fe20000410000 */
[----:B------:R-:W-:-:S03]  /*18ed0*/  FMUL.FTZ R115, R116, R115 ;  /* 0x0000007374737220 */ /* 0x000fc60000410000 */
[----:B------:R-:W-:Y:S01]  /*18ee0*/  FFMA.FTZ R119, R79, R114, R120 ;  /* 0x000000724f777223 */ /* 0x000fe20000010078 */
[----:B------:R-:W-:Y:S01]  /*18ef0*/  FADD.FTZ R79, R58, -R113 ;  /* 0x800000713a4f7221 */ /* 0x000fe20000010000 */
[----:B------:R-:W-:Y:S01]  /*18f00*/  SHF.L.U32 R114, R19, 0x10, RZ ;  /* 0x0000001013727819 */ /* 0x000fe200000006ff */
[----:B------:R-:W-:Y:S02]  /*18f10*/  IMAD.U32 R120, R23, 0x10000, RZ ;  /* 0x0001000017787824 */ /* 0x000fe400078e00ff */
[----:B------:R-:W-:Y:S01]  /*18f20*/  FMUL.FTZ R79, R116, R79 ;  /* 0x0000004f744f7220 */ /* 0x000fe20000410000 */
[----:B------:R-:W-:-:S03]  /*18f30*/  F2FP.BF16.F32.PACK_AB R78, R119, R78 ;  /* 0x0000004e774e723e */ /* 0x000fc600000010ff */
[----:B------:R-:W-:Y:S01]  /*18f40*/  FFMA.FTZ R79, R79, R114, R120 ;  /* 0x000000724f4f7223 */ /* 0x000fe20000010078 */
[----:B------:R-:W-:Y:S01]  /*18f50*/  IMAD.U32 R114, R83, 0x10000, RZ ;  /* 0x0001000053727824 */ /* 0x000fe200078e00ff */
[----:B------:R-:W-:-:S05]  /*18f60*/  SHF.L.U32 R120, R81, 0x10, RZ ;  /* 0x0000001051787819 */ /* 0x000fca00000006ff */
[----:B------:R-:W-:Y:S02]  /*18f70*/  FFMA.FTZ R120, R115, R114, R120 ;  /* 0x0000007273787223 */ /* 0x000fe40000010078 */
[----:B------:R-:W0:Y:S03]  /*18f80*/  LDC.64 R114, c[0x0][0x428] ;  /* 0x00010a00ff727b82 */ /* 0x000e260000000a00 */
[----:B------:R-:W-:Y:S01]  /*18f90*/  F2FP.BF16.F32.PACK_AB R79, R120, R79 ;  /* 0x0000004f784f723e */ /* 0x000fe200000010ff */
[----:B0-----:R-:W-:-:S04]  /*18fa0*/  IMAD.WIDE.U32 R114, R93, 0x10, R114 ;  /* 0x000000105d727825 */ /* 0x001fc800078e0072 */
[----:B------:R-:W-:Y:S01]  /*18fb0*/  VIADD R93, R93, 0x80 ;  /* 0x000000805d5d7836 */ /* 0x000fe20000000000 */
[----:B------:R0:W-:Y:S06]  /*18fc0*/  STG.E.128 desc[UR10][R114.64], R76 ;  /* 0x0000004c72007986 */ /* 0x0001ec000c101d0a */
.L_x_5102:
[----:B------:R-:W-:Y:S05]  /*18fd0*/  BSYNC.RECONVERGENT B0 ;  /* 0x0000000000007941 */ /* 0x000fea0003800200 */
.L_x_5101:
[----:B------:R-:W-:Y:S01]  /*18fe0*/  ISETP.GE.U32.AND P1, PT, R110, 0x100, PT ;  /* 0x000001006e00780c */ /* 0x000fe20003f26070 */
[----:B------:R-:W-:-:S12]  /*18ff0*/  BSSY.RECONVERGENT B0, `(.L_x_5103) ;  /* 0x0000032000007945 */ /* 0x000fd80003800200 */
[----:B------:R-:W-:Y:S05]  /*19000*/  @!P1 BRA `(.L_x_5104) ;  /* 0x0000000000c09947 */ /* 0x000fea0003800000 */
[--C-:B0-2---:R-:W-:Y:S01]  /*19010*/  FADD.FTZ R77, R60, -R113.reuse ;  /* 0x800000713c4d7221 */ /* 0x105fe20000010000 */
[----:B------:R-:W-:Y:S01]  /*19020*/  SHF.L.U32 R115, R28, 0x10, RZ ;  /* 0x000000101c737819 */ /* 0x000fe200000006ff */
[----:B------:R-:W-:Y:S02]  /*19030*/  IMAD.U32 R79, R24, 0x10000, RZ ;  /* 0x00010000184f7824 */ /* 0x000fe400078e00ff */
[----:B------:R-:W-:Y:S01]  /*19040*/  FMUL.FTZ R76, R116, R77 ;  /* 0x0000004d744c7220 */ /* 0x000fe20000410000 */
[----:B------:R-:W-:Y:S01]  /*19050*/  FADD.FTZ R77, R61, -R113 ;  /* 0x800000713d4d7221 */ /* 0x000fe20000010000 */
[----:B------:R-:W-:Y:S02]  /*19060*/  IMAD.U32 R78, R80, 0x10000, RZ ;  /* 0x00010000504e7824 */ /* 0x000fe400078e00ff */
[----:B------:R-:W-:Y:S02]  /*19070*/  IMAD.U32 R114, R15, 0x10000, RZ ;  /* 0x000100000f727824 */ /* 0x000fe400078e00ff */
[----:B------:R-:W-:Y:S01]  /*19080*/  FMUL.FTZ R77, R116, R77 ;  /* 0x0000004d744d7220 */ /* 0x000fe20000410000 */
[----:B------:R-:W-:Y:S01]  /*19090*/  FFMA.FTZ R76, R76, R79, R115 ;  /* 0x0000004f4c4c7223 */ /* 0x000fe20000010073 */
[----:B------:R-:W-:Y:S01]  /*190a0*/  FADD.FTZ R79, R62, -R113 ;  /* 0x800000713e4f7221 */ /* 0x000fe20000010000 */
[----:B------:R-:W-:-:S02]  /*190b0*/  IMAD.U32 R118, R14, 0x10000, RZ ;  /* 0x000100000e767824 */ /* 0x000fc400078e00ff */
[----:B------:R-:W-:Y:S01]  /*190c0*/  FFMA.FTZ R117, R77, R78, R114 ;  /* 0x0000004e4d757223 */ /* 0x000fe20000010072 */
[----:B------:R-:W-:Y:S01]  /*190d0*/  SHF.L.U32 R78, R25, 0x10, RZ ;  /* 0x00000010194e7819 */ /* 0x000fe200000006ff */
[----:B------:R-:W-:Y:S01]  /*190e0*/  FMUL.FTZ R77, R116, R79 ;  /* 0x0000004f744d7220 */ /* 0x000fe20000410000 */
[----:B------:R-:W-:Y:S02]  /*190f0*/  IMAD.U32 R114, R29, 0x10000, RZ ;  /* 0x000100001d727824 */ /* 0x000fe400078e00ff */
[----:B------:R-:W-:Y:S01]  /*19100*/  FADD.FTZ R79, R63, -R113 ;  /* 0x800000713f4f7221 */ /* 0x000fe20000010000 */
[----:B------:R-:W-:Y:S01]  /*19110*/  IMAD.U32 R115, R30, 0x10000, RZ ;  /* 0x000100001e737824 */ /* 0x000fe200078e00ff */
[----:B------:R-:W-:Y:S01]  /*19120*/  F2FP.BF16.F32.PACK_AB R76, R117, R76 ;  /* 0x0000004c754c723e */ /* 0x000fe200000010ff */
[----:B------:R-:W-:Y:S01]  /*19130*/  FFMA.FTZ R77, R77, R78, R114 ;  /* 0x0000004e4d4d7223 */ /* 0x000fe20000010072 */
[----:B------:R-:W-:Y:S01]  /*19140*/  SHF.L.U32 R78, R13, 0x10, RZ ;  /* 0x000000100d4e7819 */ /* 0x000fe200000006ff */
[----:B------:R-:W-:Y:S01]  /*19150*/  FMUL.FTZ R79, R116, R79 ;  /* 0x0000004f744f7220 */ /* 0x000fe20000410000 */
[----:B------:R-:W-:Y:S01]  /*19160*/  SHF.L.U32 R114, R12, 0x10, RZ ;  /* 0x000000100c727819 */ /* 0x000fe200000006ff */
[----:B------:R-:W-:-:S02]  /*19170*/  IMAD.U32 R120, R11, 0x10000, RZ ;  /* 0x000100000b787824 */ /* 0x000fc400078e00ff */
        /* <DEDUP_REMOVED lines=17> */
[----:B------:R-:W-:Y:S02]  /*19290*/  IMAD.U32 R114, R10, 0x10000, RZ ;  /* 0x000100000a727824 */ /* 0x000fe400078e00ff */
[----:B------:R-:W-:-:S04]  /*192a0*/  IMAD.U32 R120, R9, 0x10000, RZ ;  /* 0x0001000009787824 */ /* 0x000fc800078e00ff */
[----:B------:R-:W-:Y:S02]  /*192b0*/  FFMA.FTZ R120, R115, R114, R120 ;  /* 0x0000007273787223 */ /* 0x000fe40000010078 */
[----:B------:R-:W0:Y:S03]  /*192c0*/  LDC.64 R114, c[0x0][0x428] ;  /* 0x00010a00ff727b82 */ /* 0x000e260000000a00 */
[----:B------:R-:W-:Y:S01]  /*192d0*/  F2FP.BF16.F32.PACK_AB R79, R120, R79 ;  /* 0x0000004f784f723e */ /* 0x000fe200000010ff */
[C---:B0-----:R-:W-:Y:S01]  /*192e0*/  IMAD.WIDE.U32 R114, R93.reuse, 0x10, R114 ;  /* 0x000000105d727825 */ /* 0x041fe200078e0072 */
[----:B------:R-:W-:-:S04]  /*192f0*/  IADD3 R93, PT, PT, R93, 0x80, RZ ;  /* 0x000000805d5d7810 */ /* 0x000fc80007ffe0ff */
[----:B------:R1:W-:Y:S03]  /*19300*/  STG.E.128 desc[UR10][R114.64], R76 ;  /* 0x0000004c72007986 */ /* 0x0003e6000c101d0a */
.L_x_5104:
[----:B------:R-:W-:Y:S05]  /*19310*/  BSYNC.RECONVERGENT B0 ;  /* 0x0000000000007941 */ /* 0x000fea0003800200 */
.L_x_5103:
[----:B------:R-:W-:Y:S01]  /*19320*/  ISETP.GE.U32.AND P1, PT, R110, 0x180, PT ;  /* 0x000001806e00780c */ /* 0x000fe20003f26070 */
[----:B------:R-:W-:-:S12]  /*19330*/  BSSY.RECONVERGENT B0, `(.L_x_5105) ;  /* 0x0000031000007945 */ /* 0x000fd80003800200 */
[----:B------:R-:W-:Y:S05]  /*19340*/  @!P1 BRA `(.L_x_5106) ;  /* 0x0000000000bc9947 */ /* 0x000fea0003800000 */
[--C-:B012---:R-:W-:Y:S01]  /*19350*/  FADD.FTZ R77, R68, -R113.reuse ;  /* 0x80000071444d7221 */ /* 0x107fe20000010000 */
[----:B------:R-:W-:Y:S01]  /*19360*/  IMAD.U32 R79, R32, 0x10000, RZ ;  /* 0x00010000204f7824 */ /* 0x000fe200078e00ff */
[----:B------:R-:W-:Y:S01]  /*19370*/  SHF.L.U32 R78, R33, 0x10, RZ ;  /* 0x00000010214e7819 */ /* 0x000fe200000006ff */
[----:B------:R-:W-:Y:S02]  /*19380*/  IMAD.U32 R115, R36, 0x10000, RZ ;  /* 0x0001000024737824 */ /* 0x000fe400078e00ff */
[----:B------:R-:W-:Y:S01]  /*19390*/  FMUL.FTZ R76, R116, R77 ;  /* 0x0000004d744c7220 */ /* 0x000fe20000410000 */
[----:B------:R-:W-:Y:S01]  /*193a0*/  FADD.FTZ R77, R70, -R113 ;  /* 0x80000071464d7221 */ /* 0x000fe20000010000 */
[----:B------:R-:W-:Y:S02]  /*193b0*/  IMAD.U32 R114, R37, 0x10000, RZ ;  /* 0x0001000025727824 */ /* 0x000fe400078e00ff */
[----:B------:R-:W-:Y:S01]  /*193c0*/  FFMA.FTZ R76, R76, R79, R115 ;  /* 0x0000004f4c4c7223 */ /* 0x000fe20000010073 */
[----:B------:R-:W-:Y:S01]  /*193d0*/  FMUL.FTZ R77, R116, R77 ;  /* 0x0000004d744d7220 */ /* 0x000fe20000410000 */
[----:B------:R-:W-:Y:S01]  /*193e0*/  FADD.FTZ R79, R71, -R113 ;  /* 0x80000071474f7221 */ /* 0x000fe20000010000 */
[----:B------:R-:W-:-:S02]  /*193f0*/  IMAD.U32 R118, R6, 0x10000, RZ ;  /* 0x0001000006767824 */ /* 0x000fc400078e00ff */
[----:B------:R-:W-:Y:S01]  /*19400*/  FFMA.FTZ R77, R77, R78, R114 ;  /* 0x0000004e4d4d7223 */ /* 0x000fe20000010072 */
[----:B------:R-:W-:Y:S01]  /*19410*/  SHF.L.U32 R78, R102, 0x10, RZ ;  /* 0x00000010664e7819 */ /* 0x000fe200000006ff */
[----:B------:R-:W-:Y:S01]  /*19420*/  FMUL.FTZ R79, R116, R79 ;  /* 0x0000004f744f7220 */ /* 0x000fe20000410000 */
[----:B------:R-:W-:Y:S01]  /*19430*/  IMAD.U32 R115, R38, 0x10000, RZ ;  /* 0x0001000026737824 */ /* 0x000fe200078e00ff */
[----:B------:R-:W-:Y:S01]  /*19440*/  SHF.L.U32 R114, R103, 0x10, RZ ;  /* 0x0000001067727819 */ /* 0x000fe200000006ff */
        /* <DEDUP_REMOVED lines=12> */
[--C-:B------:R-:W-:Y:S01]  /*19510*/  FADD.FTZ R79, R74, -R113.reuse ;  /* 0x800000714a4f7221 */ /* 0x100fe20000010000 */
[----:B------:R-:W-:Y:S01]  /*19520*/  SHF.L.U32 R120, R39, 0x10, RZ ;  /* 0x0000001027787819 */ /* 0x000fe200000006ff */
[----:B------:R-:W-:Y:S02]  /*19530*/  IMAD.U32 R114, R35, 0x10000, RZ ;  /* 0x0001000023727824 */ /* 0x000fe400078e00ff */
[----:B------:R-:W-:Y:S01]  /*19540*/  FADD.FTZ R113, R69, -R113 ;  /* 0x8000007145717221 */ /* 0x000fe20000010000 */
[C---:B------:R-:W-:Y:S01]  /*19550*/  FMUL.FTZ R79, R116.reuse, R79 ;  /* 0x0000004f744f7220 */ /* 0x040fe20000410000 */
[----:B------:R-:W-:Y:S02]  /*19560*/  F2FP.BF16.F32.PACK_AB R78, R117, R78 ;  /* 0x0000004e754e723e */ /* 0x000fe400000010ff */
[----:B------:R-:W-:Y:S01]  /*19570*/  FMUL.FTZ R113, R116, R113 ;  /* 0x0000007174717220 */ /* 0x000fe20000410000 */
[----:B------:R-:W-:Y:S01]  /*19580*/  FFMA.FTZ R79, R79, R114, R120 ;  /* 0x000000724f4f7223 */ /* 0x000fe20000010078 */
[----:B------:R-:W-:Y:S01]  /*19590*/  IMAD.U32 R114, R105, 0x10000, RZ ;  /* 0x0001000069727824 */ /* 0x000fe200078e00ff */
[----:B------:R-:W-:Y:S01]  /*195a0*/  SHF.L.U32 R116, R8, 0x10, RZ ;  /* 0x0000001008747819 */ /* 0x000fe200000006ff */
[----:B------:R-:W-:-:S04]  /*195b0*/  IMAD.U32 R120, R106, 0x10000, RZ ;  /* 0x000100006a787824 */ /* 0x000fc800078e00ff */
[----:B------:R-:W-:Y:S01]  /*195c0*/  FFMA.FTZ R122, R115, R114, R120 ;  /* 0x00000072737a7223 */ /* 0x000fe20000010078 */
[----:B------:R-:W-:Y:S01]  /*195d0*/  IMAD.U32 R120, R7, 0x10000, RZ ;  /* 0x0001000007787824 */ /* 0x000fe200078e00ff */
[----:B------:R-:W0:Y:S03]  /*195e0*/  LDC.64 R114, c[0x0][0x428] ;  /* 0x00010a00ff727b82 */ /* 0x000e260000000a00 */
[----:B------:R-:W-:Y:S01]  /*195f0*/  FFMA.FTZ R113, R113, R116, R120 ;  /* 0x0000007471717223 */ /* 0x000fe20000010078 */
[----:B------:R-:W-:-:S04]  /*19600*/  F2FP.BF16.F32.PACK_AB R79, R122, R79 ;  /* 0x0000004f7a4f723e */ /* 0x000fc800000010ff */
[----:B------:R-:W-:Y:S01]  /*19610*/  F2FP.BF16.F32.PACK_AB R76, R113, R76 ;  /* 0x0000004c714c723e */ /* 0x000fe200000010ff */
[----:B0-----:R-:W-:-:S05]  /*19620*/  IMAD.WIDE.U32 R114, R93, 0x10, R114 ;  /* 0x000000105d727825 */ /* 0x001fca00078e0072 */
[----:B------:R3:W-:Y:S02]  /*19630*/  STG.E.128 desc[UR10][R114.64], R76 ;  /* 0x0000004c72007986 */ /* 0x0007e4000c101d0a */
.L_x_5106:
[----:B------:R-:W-:Y:S05]  /*19640*/  BSYNC.RECONVERGENT B0 ;  /* 0x0000000000007941 */ /* 0x000fea0003800200 */
.L_x_5105:
[----:B------:R-:W-:Y:S02]  /*19650*/  UIADD3 UR6, UPT, UPT, UR6, UR18, URZ ;  /* 0x0000001206067290 */ /* 0x000fe4000fffe0ff */
[----:B------:R-:W-:Y:S02]  /*19660*/  UPLOP3.LUT UP1, UPT, UPT, UPT, UP1, 0x40, 0x4 ;  /* 0x000000000004789c */ /* 0x000fe40003f2e810 */
[----:B------:R-:W-:-:S09]  /*19670*/  UISETP.GE.AND UP0, UPT, UR6, UR19, UPT ;  /* 0x000000130600728c */ /* 0x000fd2000bf06270 */
[----:B------:R-:W-:Y:S05]  /*19680*/  BRA.U !UP0, `(.L_x_5107) ;  /* 0xfffffe7508b87547 */ /* 0x000fea000b83ffff */
[----:B------:R-:W-:Y:S05]  /*19690*/  EXIT ;  /* 0x000000000000794d */ /* 0x000fea0003800000 */
.L_x_5108:
        /* <DEDUP_REMOVED lines=14> */
.L_x_13594:


//--------------------- .text._ZN10layer_norm31ln_parallel_residual_fwd_kernelINS_13Kernel_traitsI13__nv_bfloat16S2_fS2_fjLj3072ELj1ELj1ELj4ELj16ENS_18Kernel_traits_baseILj3072ES2_S2_fS2_fjLj128EEEEELb1ELb1ELb1EEEvNS_9FwdParamsE --------------------------
	.section	.text._ZN10layer_norm31ln_parallel_residual_fwd_kernelINS_13Kernel_traitsI13__nv_bfloat16S2_fS2_fjLj3072ELj1ELj1ELj4ELj16ENS_18Kernel_traits_baseILj3072ES2_S2_fS2_fjLj128EEEEELb1ELb1ELb1EEEvNS_9FwdParamsE,"ax",@progbits
	.align	128
        .global         _ZN10layer_norm31ln_parallel_residual_fwd_kernelINS_13Kernel_traitsI13__nv_bfloat16S2_fS2_fjLj3072ELj1ELj1ELj4ELj16ENS_18Kernel_traits_baseILj3072ES2_S2_fS2_fjLj128EEEEELb1ELb1ELb1EEEvNS_9FwdParamsE
        .type           _ZN10layer_norm31ln_parallel_residual_fwd_kernelINS_13Kernel_traitsI13__nv_bfloat16S2_fS2_fjLj3072ELj1ELj1ELj4ELj16ENS_18Kernel_traits_baseILj3072ES2_S2_fS2_fjLj128EEEEELb1ELb1ELb1EEEvNS_9FwdParamsE,@function
        .size           _ZN10layer_norm31ln_parallel_residual_fwd_kernelINS_13Kernel_traitsI13__nv_bfloat16S2_fS2_fjLj3072ELj1ELj1ELj4ELj16ENS_18Kernel_traits_baseILj3072ES2_S2_fS2_fjLj128EEEEELb1ELb1ELb1EEEvNS_9FwdParamsE,(.L_x_13595 - _ZN10layer_norm31ln_parallel_residual_fwd_kernelINS_13Kernel_traitsI13__nv_bfloat16S2_fS2_fjLj3072ELj1ELj1ELj4ELj16ENS_18Kernel_traits_baseILj3072ES2_S2_fS2_fjLj128EEEEELb1ELb1ELb1EEEvNS_9FwdParamsE)
        .other          _ZN10layer_norm31ln_parallel_residual_fwd_kernelINS_13Kernel_traitsI13__nv_bfloat16S2_fS2_fjLj3072ELj1ELj1ELj4ELj16ENS_18Kernel_traits_baseILj3072ES2_S2_fS2_fjLj128EEEEELb1ELb1ELb1EEEvNS_9FwdParamsE,@"STO_CUDA_ENTRY STV_DEFAULT"
_ZN10layer_norm31ln_parallel_residual_fwd_kernelINS_13Kernel_traitsI13__nv_bfloat16S2_fS2_fjLj3072ELj1ELj1ELj4ELj16ENS_18Kernel_traits_baseILj3072ES2_S2_fS2_fjLj128EEEEELb1ELb1ELb1EEEvNS_9FwdParamsE:
.text._ZN10layer_norm31ln_parallel_residual_fwd_kernelINS_13Kernel_traitsI13__nv_bfloat16S2_fS2_fjLj3072ELj1ELj1ELj4ELj16ENS_18Kernel_traits_baseILj3072ES2_S2_fS2_fjLj128EEEEELb1ELb1ELb1EEEvNS_9FwdParamsE:
        /* <DEDUP_REMOVED lines=31> */
[----:B-1----:R-:W0:Y:S01]  /*01f0*/  LDC R33, c[0x0][0x360] ;  /* 0x0000d800ff217b82 */ /* 0x002e220000000800 */
[----:B-----5:R-:W-:Y:S01]  /*0200*/  @P1 IADD3 R28, P2, PT, R30, R37, RZ ;  /* 0x000000251e1c1210 */ /* 0x020fe20007f5e0ff */
[----:B------:R-:W1:Y:S01]  /*0210*/  LDCU.64 UR4, c[0x0][0x398] ;  /* 0x00007300ff0477ac */ /* 0x000e620008000a00 */
[----:B------:R-:W-:Y:S01]  /*0220*/  @P1 R2UR UR11, R3 ;  /* 0x00000000030b12ca */ /* 0x000fe200000e0000 */
[----:B------:R-:W-:Y:S01]  /*0230*/  @P0 IMAD.MOV.U32 R63, RZ, RZ, R5 ;  /* 0x000000ffff3f0224 */ /* 0x000fe200078e0005 */
[----:B------:R-:W-:Y:S01]  /*0240*/  @P1 R2UR UR10, R2 ;  /* 0x00000000020a12ca */ /* 0x000fe200000e0000 */
[----:B------:R-:W-:Y:S01]  /*0250*/  @P1 IMAD.X R29, RZ, RZ, R31, P2 ;  /* 0x000000ffff1d1224 */ /* 0x000fe200010e061f */
[----:B------:R-:W-:Y:S01]  /*0260*/  @P0 MOV R61, R7 ;  /* 0x00000007003d0202 */ /* 0x000fe20000000f00 */
[----:B------:R-:W-:Y:S01]  /*0270*/  @P0 IMAD.MOV.U32 R62, RZ, RZ, R6 ;  /* 0x000000ffff3e0224 */ /* 0x000fe200078e0006 */
[----:B------:R-:W-:Y:S02]  /*0280*/  @!P0 CS2R R10, SRZ ;  /* 0x00000000000a8805 */ /* 0x000fe4000001ff00 */
[----:B------:R-:W-:-:S02]  /*0290*/  @!P0 CS2R R8, SRZ ;  /* 0x0000000000088805 */ /* 0x000fc4000001ff00 */
[--C-:B------:R-:W-:Y:S02]  /*02a0*/  SHF.R.U64 R103, R28, 0x2, R29.reuse ;  /* 0x000000021c677819 */ /* 0x100fe4000000121d */
[----:B------:R-:W-:Y:S02]  /*02b0*/  @!P0 CS2R R14, SRZ ;  /* 0x00000000000e8805 */ /* 0x000fe4000001ff00 */
[----:B------:R-:W-:Y:S02]  /*02c0*/  SHF.R.U32.HI R102, RZ, 0x2, R29 ;  /* 0x00000002ff667819 */ /* 0x000fe4000001161d */
[----:B------:R-:W-:Y:S02]  /*02d0*/  @!P0 CS2R R12, SRZ ;  /* 0x00000000000c8805 */ /* 0x000fe4000001ff00 */
[----:B------:R-:W-:Y:S01]  /*02e0*/  @!P0 CS2R R18, SRZ ;  /* 0x0000000000128805 */ /* 0x000fe2000001ff00 */
[C---:B------:R-:W-:Y:S01]  /*02f0*/  IMAD.HI.U32 R2, R103.reuse, -0x2daee0ad, RZ ;  /* 0xd2511f5367027827 */ /* 0x040fe200078e00ff */
[----:B------:R-:W-:Y:S01]  /*0300*/  UIADD3 UR20, UPT, UPT, UR11, -0x4498517b, URZ ;  /* 0xbb67ae850b147890 */ /* 0x000fe2000fffe0ff */
[----:B------:R-:W-:Y:S01]  /*0310*/  @!P0 CS2R R16, SRZ ;  /* 0x0000000000108805 */ /* 0x000fe2000001ff00 */
[----:B------:R-:W-:Y:S01]  /*0320*/  UIADD3 UR17, UPT, UPT, UR10, -0x61c88647, URZ ;  /* 0x9e3779b90a117890 */ /* 0x000fe2000fffe0ff */
[----:B------:R-:W-:Y:S01]  /*0330*/  IMAD R32, R103, -0x2daee0ad, RZ ;  /* 0xd2511f5367207824 */ /* 0x000fe200078e02ff */
[----:B------:R-:W-:Y:S01]  /*0340*/  LOP3.LUT R2, R2, UR11, RZ, 0x3c, !PT ;  /* 0x0000000b02027c12 */ /* 0x000fe2000f8e3cff */
[----:B------:R-:W-:Y:S01]  /*0350*/  UIADD3 UR22, UPT, UPT, UR11, 0x76cf5d0a, URZ ;  /* 0x76cf5d0a0b167890 */ /* 0x000fe2000fffe0ff */
[----:B------:R-:W-:Y:S01]  /*0360*/  @P0 MOV R60, R20 ;  /* 0x00000014003c0202 */ /* 0x000fe20000000f00 */
[----:B0-----:R-:W-:Y:S01]  /*0370*/  IMAD R104, R33, UR12, R0 ;  /* 0x0000000c21687c24 */ /* 0x001fe2000f8e0200 */
[----:B------:R-:W-:Y:S01]  /*0380*/  UIADD3 UR21, UPT, UPT, UR10, 0x3c6ef372, URZ ;  /* 0x3c6ef3720a157890 */ /* 0x000fe2000fffe0ff */
[----:B------:R-:W-:Y:S01]  /*0390*/  IMAD.HI.U32 R29, R2, -0x326172a9, RZ ;  /* 0xcd9e8d57021d7827 */ /* 0x000fe200078e00ff */
[----:B------:R-:W-:Y:S01]  /*03a0*/  UIADD3 UR23, UPT, UPT, UR10, -0x255992d5, URZ ;  /* 0xdaa66d2b0a177890 */ /* 0x000fe2000fffe0ff */
[----:B------:R-:W-:Y:S01]  /*03b0*/  @P0 MOV R64, R4 ;  /* 0x0000000400400202 */ /* 0x000fe20000000f00 */
[----:B------:R-:W-:Y:S01]  /*03c0*/  UIADD3 UR24, UPT, UPT, UR11, 0x32370b8f, URZ ;  /* 0x32370b8f0b187890 */ /* 0x000fe2000fffe0ff */
[C---:B------:R-:W-:Y:S01]  /*03d0*/  IMAD.HI.U32 R3, R104.reuse, -0x326172a9, RZ ;  /* 0xcd9e8d5768037827 */ /* 0x040fe200078e00ff */
[----:B------:R-:W-:Y:S01]  /*03e0*/  UIADD3 UR26, UPT, UPT, UR11, -0x126145ec, URZ ;  /* 0xed9eba140b1a7890 */ /* 0x000fe2000fffe0ff */
[----:B------:R-:W-:Y:S01]  /*03f0*/  PRMT R86, R11, 0x7632, R86 ;  /* 0x000076320b567816 */ /* 0x000fe20000000056 */
[----:B------:R-:W-:Y:S01]  /*0400*/  UIADD3 UR25, UPT, UPT, UR10, 0x78dde6e4, URZ ;  /* 0x78dde6e40a197890 */ /* 0x000fe2000fffe0ff */
[----:B------:R-:W-:Y:S01]  /*0410*/  IMAD R30, R104, -0x326172a9, RZ ;  /* 0xcd9e8d57681e7824 */ /* 0x000fe200078e02ff */
[----:B------:R-:W-:Y:S01]  /*0420*/  LOP3.LUT R3, R102, UR10, R3, 0x96, !PT ;  /* 0x0000000a66037c12 */ /* 0x000fe2000f8e9603 */
[----:B------:R-:W-:Y:S01]  /*0430*/  UIADD3 UR27, UPT, UPT, UR10, 0x1715609d, URZ ;  /* 0x1715609d0a1b7890 */ /* 0x000fe2000fffe0ff */
[----:B------:R-:W-:Y:S01]  /*0440*/  @!P0 IMAD.MOV.U32 R63, RZ, RZ, R5 ;  /* 0x000000ffff3f8224 */ /* 0x000fe200078e0005 */
[----:B------:R-:W-:Y:S01]  /*0450*/  UIADD3 UR28, UPT, UPT, UR11, -0x56f99767, URZ ;  /* 0xa90668990b1c7890 */ /* 0x000fe2000fffe0ff */
[----:B------:R-:W-:Y:S01]  /*0460*/  LOP3.LUT R29, R30, UR17, R29, 0x96, !PT ;  /* 0x000000111e1d7c12 */ /* 0x000fe2000f8e961d */
[C---:B------:R-:W-:Y:S01]  /*0470*/  IMAD.HI.U32 R31, R3.reuse, -0x2daee0ad, RZ ;  /* 0xd2511f53031f7827 */ /* 0x040fe200078e00ff */
[----:B------:R-:W-:Y:S01]  /*0480*/  UIADD3 UR30, UPT, UPT, UR11, 0x646e171e, URZ ;  /* 0x646e171e0b1e7890 */ /* 0x000fe2000fffe0ff */
[----:B------:R-:W-:Y:S01]  /*0490*/  PRMT R85, R10, 0x7632, R85 ;  /* 0x000076320a557816 */ /* 0x000fe20000000055 */
[----:B------:R-:W-:Y:S01]  /*04a0*/  UIADD3 UR29, UPT, UPT, UR10, -0x4ab325aa, URZ ;  /* 0xb54cda560a1d7890 */ /* 0x000fe2000fffe0ff */
[----:B------:R-:W-:Y:S01]  /*04b0*/  IMAD R33, R3, -0x2daee0ad, RZ ;  /* 0xd2511f5303217824 */ /* 0x000fe200078e02ff */
[----:B------:R-:W-:Y:S01]  /*04c0*/  LOP3.LUT R31, R32, UR20, R31, 0x96, !PT ;  /* 0x00000014201f7c12 */ /* 0x000fe2000f8e961f */
[----:B------:R-:W-:Y:S01]  /*04d0*/  IMAD.HI.U32 R30, R29, -0x2daee0ad, RZ ;  /* 0xd2511f531d1e7827 */ /* 0x000fe200078e00ff */
[----:B------:R-:W-:Y:S01]  /*04e0*/  UIADD3 UR31, UPT, UPT, UR10, 0x5384540f, URZ ;  /* 0x5384540f0a1f7890 */ /* 0x000fe2000fffe0ff */
[----:B------:R-:W-:Y:S01]  /*04f0*/  PRMT R88, R9, 0x7632, R88 ;  /* 0x0000763209587816 */ /* 0x000fe20000000058 */
[----:B------:R-:W-:Y:S01]  /*0500*/  UIADD3 UR32, UPT, UPT, UR11, 0x1fd5c5a3, URZ ;  /* 0x1fd5c5a30b207890 */ /* 0x000fe2000fffe0ff */
[----:B------:R-:W-:Y:S01]  /*0510*/  IMAD R3, R2, -0x326172a9, RZ ;  /* 0xcd9e8d5702037824 */ /* 0x000fe200078e02ff */
[----:B------:R-:W-:Y:S01]  /*0520*/  LOP3.LUT R30, R33, UR22, R30, 0x96, !PT ;  /* 0x00000016211e7c12 */ /* 0x000fe2000f8e961e */
[C---:B------:R-:W-:Y:S01]  /*0530*/  IMAD.HI.U32 R2, R31.reuse, -0x326172a9, RZ ;  /* 0xcd9e8d571f027827 */ /* 0x040fe200078e00ff */
[----:B------:R-:W-:Y:S01]  /*0540*/  UIADD3 UR34, UPT, UPT, UR11, -0x24c28bd8, URZ ;  /* 0xdb3d74280b227890 */ /* 0x000fe2000fffe0ff */
[----:B------:R-:W-:Y:S01]  /*0550*/  PRMT R87, R8, 0x7632, R87 ;  /* 0x0000763208577816 */ /* 0x000fe20000000057 */
[----:B------:R-:W-:Y:S01]  /*0560*/  UIADD3 UR35, UPT, UPT, UR10, -0x700cb87f, URZ ;  /* 0x8ff347810a237890 */ /* 0x000fe2000fffe0ff */
[----:B------:R-:W-:Y:S01]  /*0570*/  IMAD R32, R31, -0x326172a9, RZ ;  /* 0xcd9e8d571f207824 */ /* 0x000fe200078e02ff */
[----:B------:R-:W-:Y:S01]  /*0580*/  LOP3.LUT R2, R3, UR21, R2, 0x96, !PT ;  /* 0x0000001503027c12 */ /* 0x000fe2000f8e9602 */
[----:B------:R-:W-:Y:S01]  /*0590*/  IMAD.HI.U32 R3, R30, -0x326172a9, RZ ;  /* 0xcd9e8d571e037827 */ /* 0x000fe200078e00ff */
[----:B------:R-:W-:Y:S01]  /*05a0*/  UIADD3 UR33, UPT, UPT, UR10, -0xe443238, URZ ;  /* 0xf1bbcdc80a217890 */ /* 0x000fe2000fffe0ff */
[----:B------:R-:W-:Y:S01]  /*05b0*/  PRMT R90, R15, 0x7632, R90 ;  /* 0x000076320f5a7816 */ /* 0x000fe2000000005a */
[----:B-1----:R-:W-:Y:S01]  /*05c0*/  UISETP.NE.U32.AND UP0, UPT, UR4, URZ, UPT ;  /* 0x000000ff0400728c */ /* 0x002fe2000bf05070 */
[----:B------:R-:W-:Y:S01]  /*05d0*/  IMAD R34, R29, -0x2daee0ad, RZ ;  /* 0xd2511f531d227824 */ /* 0x000fe200078e02ff */
[----:B------:R-:W-:Y:S01]  /*05e0*/  LOP3.LUT R3, R32, UR23, R3, 0x96, !PT ;  /* 0x0000001720037c12 */ /* 0x000fe2000f8e9603 */
[----:B------:R-:W-:Y:S01]  /*05f0*/  IMAD.HI.U32 R29, R2, -0x2daee0ad, RZ ;  /* 0xd2511f53021d7827 */ /* 0x000fe200078e00ff */
[----:B------:R-:W0:Y:S01]  /*0600*/  LDCU.U8 UR4, c[0x0][0x410] ;  /* 0x00008200ff0477ac */ /* 0x000e220008000000 */
[----:B------:R-:W-:-:S02]  /*0610*/  PRMT R89, R14, 0x7632, R89 ;  /* 0x000076320e597816 */ /* 0x000fc40000000059 */
[----:B------:R-:W-:Y:S01]  /*0620*/  IMAD R33, R2, -0x2daee0ad, RZ ;  /* 0xd2511f5302217824 */ /* 0x000fe200078e02ff */
[----:B------:R-:W-:Y:S01]  /*0630*/  LOP3.LUT R29, R34, UR24, R29, 0x96, !PT ;  /* 0x00000018221d7c12 */ /* 0x000fe2000f8e961d */
[----:B------:R-:W-:Y:S01]  /*0640*/  IMAD.HI.U32 R32, R3, -0x2daee0ad, RZ ;  /* 0xd2511f5303207827 */ /* 0x000fe200078e00ff */
[----:B------:R-:W-:Y:S01]  /*0650*/  UIADD3 UR36, UPT, UPT, UR11, -0x695add53, URZ ;  /* 0x96a522ad0b247890 */ /* 0x000fe2000fffe0ff */
[----:B------:R-:W-:Y:S01]  /*0660*/  PRMT R92, R13, 0x7632, R92 ;  /* 0x000076320d5c7816 */ /* 0x000fe2000000005c */
[----:B------:R-:W-:Y:S01]  /*0670*/  UISETP.NE.AND.EX UP0, UPT, UR5, URZ, UPT, UP0 ;  /* 0x000000ff0500728c */ /* 0x000fe2000bf05300 */
[----:B------:R-:W-:Y:S01]  /*0680*/  IMAD R31, R30, -0x326172a9, RZ ;  /* 0xcd9e8d571e1f7824 */ /* 0x000fe200078e02ff */
[----:B------:R-:W-:Y:S01]  /*0690*/  LOP3.LUT R32, R33, UR26, R32, 0x96, !PT ;  /* 0x0000001a21207c12 */ /* 0x000fe2000f8e9620 */
[----:B------:R-:W-:Y:S01]  /*06a0*/  IMAD.HI.U32 R2, R29, -0x326172a9, RZ ;  /* 0xcd9e8d571d027827 */ /* 0x000fe200078e00ff */
[----:B------:R-:W-:Y:S01]  /*06b0*/  PRMT R78, R19, 0x7632, R78 ;  /* 0x00007632134e7816 */ /* 0x000fe2000000004e */
[----:B------:R-:W-:Y:S01]  /*06c0*/  UPLOP3.LUT UP1, UPT, UPT, UPT, UPT, 0x40, 0x4 ;  /* 0x000000000004789c */ /* 0x000fe20003f2e870 */
[----:B------:R-:W-:Y:S01]  /*06d0*/  PRMT R77, R18, 0x7632, R77 ;  /* 0x00007632124d7816 */ /* 0x000fe2000000004d */
[----:B------:R-:W-:Y:S01]  /*06e0*/  IMAD R30, R29, -0x326172a9, RZ ;  /* 0xcd9e8d571d1e7824 */ /* 0x000fe200078e02ff */
[----:B------:R-:W-:Y:S01]  /*06f0*/  LOP3.LUT R2, R31, UR25, R2, 0x96, !PT ;  /* 0x000000191f027c12 */ /* 0x000fe2000f8e9602 */
[----:B------:R-:W-:Y:S01]  /*0700*/  IMAD.HI.U32 R29, R32, -0x326172a9, RZ ;  /* 0xcd9e8d57201d7827 */ /* 0x000fe200078e00ff */
[----:B------:R-:W-:Y:S01]  /*0710*/  PRMT R84, R17, 0x7632, R84 ;  /* 0x0000763211547816 */ /* 0x000fe20000000054 */
[----:B------:R-:W1:Y:S01]  /*0720*/  LDCU UR6, c[0x0][0x404] ;  /* 0x00008080ff0677ac */ /* 0x000e620008000800 */
[----:B------:R-:W-:Y:S01]  /*0730*/  PRMT R65, R27, 0x7632, R65 ;  /* 0x000076321b417816 */ /* 0x000fe20000000041 */
        /* <DEDUP_REMOVED lines=8> */
[----:B------:R-:W-:Y:S01]  /*07c0*/  IMAD.HI.U32 R30, R29, -0x2daee0ad, RZ ;  /* 0xd2511f531d1e7827 */ /* 0x000fe200078e00ff */
[----:B------:R-:W-:Y:S01]  /*07d0*/  PRMT R69, R23, 0x7632, R69 ;  /* 0x0000763217457816 */ /* 0x000fe20000000045 */
        /* <DEDUP_REMOVED lines=17> */
[----:B------:R-:W-:Y:S01]  /*08f0*/  LOP3.LUT R105, R0, 0x1f, RZ, 0xc0, !PT ;  /* 0x0000001f00697812 */ /* 0x000fe200078ec0ff */
[----:B------:R-:W1:Y:S01]  /*0900*/  LDCU.64 UR14, c[0x0][0x3a0] ;  /* 0x00007400ff0e77ac */ /* 0x000e620008000a00 */
[----:B------:R-:W-:Y:S01]  /*0910*/  LOP3.LUT R107, R28, 0x3, RZ, 0xc0, !PT ;  /* 0x000000031c6b7812 */ /* 0x000fe200078ec0ff */
[----:B------:R-:W-:Y:S01]  /*0920*/  IMAD R33, R2, -0x2daee0ad, RZ ;  /* 0xd2511f5302217824 */ /* 0x000fe200078e02ff */
[----:B------:R-:W-:Y:S01]  /*0930*/  LOP3.LUT R29, R34, UR32, R29, 0x96, !PT ;  /* 0x00000020221d7c12 */ /* 0x000fe2000f8e961d */
[----:B------:R-:W-:Y:S01]  /*0940*/  IMAD.HI.U32 R94, R3, -0x2daee0ad, RZ ;  /* 0xd2511f53035e7827 */ /* 0x000fe200078e00ff */
[----:B------:R-:W-:Y:S01]  /*0950*/  SHF.L.U32 R68, R68, 0x10, RZ ;  /* 0x0000001044447819 */ /* 0x000fe200000006ff */
[----:B------:R-:W1:Y:S01]  /*0960*/  LDCU.64 UR18, c[0x0][0x380] ;  /* 0x00007000ff1277ac */ /* 0x000e620008000a00 */
[----:B------:R-:W-:Y:S01]  /*0970*/  SHF.L.U32 R79, R79, 0x10, RZ ;  /* 0x000000104f4f7819 */ /* 0x000fe200000006ff */
[----:B------:R-:W-:Y:S01]  /*0980*/  IMAD.HI.U32 R106, R29, -0x326172a9, RZ ;  /* 0xcd9e8d571d6a7827 */ /* 0x000fe200078e00ff */
[----:B------:R-:W-:Y:S01]  /*0990*/  LOP3.LUT R94, R33, UR34, R94, 0x96, !PT ;  /* 0x00000022215e7c12 */ /* 0x000fe2000f8e965e */
[----:B0-----:R-:W-:Y:S01]  /*09a0*/  UISETP.NE.AND UP2, UPT, UR4, URZ, UPT ;  /* 0x000000ff0400728c */ /* 0x001fe2000bf45270 */
[----:B------:R-:W-:Y:S01]  /*09b0*/  SHF.L.U32 R87, R87, 0x10, RZ ;  /* 0x0000001057577819 */ /* 0x000fe200000006ff */
[----:B------:R-:W-:Y:S01]  /*09c0*/  IMAD R29, R29, -0x326172a9, RZ ;  /* 0xcd9e8d571d1d7824 */ /* 0x000fe200078e02ff */
[----:B------:R-:W-:Y:S01]  /*09d0*/  SHF.L.U32 R91, R91, 0x10, RZ ;  /* 0x000000105b5b7819 */ /* 0x000fe200000006ff */
[----:B------:R-:W-:-:S04]  /*09e0*/  IMAD.HI.U32 R2, R94, -0x326172a9, RZ ;  /* 0xcd9e8d575e027827 */ /* 0x000fc800078e00ff */
[----:B------:R-:W-:Y:S01]  /*09f0*/  IMAD R31, R30, -0x326172a9, RZ ;  /* 0xcd9e8d571e1f7824 */ /* 0x000fe200078e02ff */
[----:B------:R-:W-:Y:S01]  /*0a00*/  LOP3.LUT R2, R29, UR35, R2, 0x96, !PT ;  /* 0x000000231d027c12 */ /* 0x000fe2000f8e9602 */
[--C-:B------:R-:W-:Y:S02]  /*0a10*/  @P0 IMAD.MOV.U32 R29, RZ, RZ, R21.reuse ;  /* 0x000000ffff1d0224 */ /* 0x100fe400078e0015 */
[----:B------:R-:W-:Y:S01]  /*0a20*/  @!P0 IMAD.MOV.U32 R29, RZ, RZ, R21 ;  /* 0x000000ffff1d8224 */ /* 0x000fe200078e0015 */
[----:B------:R-:W-:Y:S01]  /*0a30*/  LOP3.LUT R106, R31, UR33, R106, 0x96, !PT ;  /* 0x000000211f6a7c12 */ /* 0x000fe2000f8e966a */
[----:B------:R-:W-:Y:S02]  /*0a40*/  @!P0 IMAD.MOV.U32 R62, RZ, RZ, R6 ;  /* 0x000000ffff3e8224 */ /* 0x000fe400078e0006 */
[----:B------:R-:W-:Y:S01]  /*0a50*/  @!P0 IMAD.MOV.U32 R61, RZ, RZ, R7 ;  /* 0x000000ffff3d8224 */ /* 0x000fe200078e0007 */
[----:B------:R-:W-:Y:S01]  /*0a60*/  PRMT R71, R29, 0x7632, R71 ;  /* 0x000076321d477816 */ /* 0x000fe20000000047 */
[----:B------:R-:W-:Y:S01]  /*0a70*/  @!P0 IMAD.MOV.U32 R60, RZ, RZ, R20 ;  /* 0x000000ffff3c8224 */ /* 0x000fe200078e0014 */
[----:B------:R-:W-:Y:S01]  /*0a80*/  PRMT R74, R62, 0x7632, R74 ;  /* 0x000076323e4a7816 */ /* 0x000fe2000000004a */
[----:B------:R-:W-:Y:S01]  /*0a90*/  @!P0 IMAD.MOV.U32 R64, RZ, RZ, R4 ;  /* 0x000000ffff408224 */ /* 0x000fe200078e0004 */
[----:B------:R-:W-:Y:S01]  /*0aa0*/  PRMT R73, R61, 0x7632, R73 ;  /* 0x000076323d497816 */ /* 0x000fe20000000049 */
[----:B------:R-:W-:Y:S01]  /*0ab0*/  IMAD R30, R3, -0x2daee0ad, RZ ;  /* 0xd2511f53031e7824 */ /* 0x000fe200078e02ff */
[----:B------:R-:W-:Y:S01]  /*0ac0*/  PRMT R72, R60, 0x7632, R72 ;  /* 0x000076323c487816 */ /* 0x000fe20000000048 */
[----:B------:R-:W-:Y:S01]  /*0ad0*/  IMAD.HI.U32 R3, R106, -0x2daee0ad, RZ ;  /* 0xd2511f536a037827 */ /* 0x000fe200078e00ff */
[----:B------:R-:W-:-:S02]  /*0ae0*/  PRMT R76, R64, 0x7632, R76 ;  /* 0x00007632404c7816 */ /* 0x000fc4000000004c */
[----:B------:R-:W-:Y:S01]  /*0af0*/  SHF.L.U32 R4, R11, 0x10, RZ ;  /* 0x000000100b047819 */ /* 0x000fe200000006ff */
[----:B------:R-:W-:Y:S01]  /*0b00*/  IMAD.U32 R7, R8, 0x10000, RZ ;  /* 0x0001000008077824 */ /* 0x000fe200078e00ff */
[----:B------:R-:W-:Y:S01]  /*0b10*/  SHF.L.U32 R8, R15, 0x10, RZ ;  /* 0x000000100f087819 */ /* 0x000fe200000006ff */
[----:B------:R-:W-:Y:S01]  /*0b20*/  IMAD.U32 R5, R10, 0x10000, RZ ;  /* 0x000100000a057824 */ /* 0x000fe200078e00ff */
[----:B------:R-:W-:Y:S01]  /*0b30*/  LOP3.LUT R3, R30, UR36, R3, 0x96, !PT ;  /* 0x000000241e037c12 */ /* 0x000fe2000f8e9603 */
[----:B------:R-:W-:Y:S01]  /*0b40*/  IMAD.U32 R6, R9, 0x10000, RZ ;  /* 0x0001000009067824 */ /* 0x000fe200078e00ff */
[----:B------:R-:W-:Y:S01]  /*0b50*/  SHF.L.U32 R20, R24, 0x10, RZ ;  /* 0x0000001018147819 */ /* 0x000fe200000006ff */
[----:B------:R-:W-:Y:S02]  /*0b60*/  IMAD.U32 R15, R16, 0x10000, RZ ;  /* 0x00010000100f7824 */ /* 0x000fe400078e00ff */
[----:B------:R-:W-:Y:S02]  /*0b70*/  HFMA2 R16, -RZ, RZ, 0, 0 ;  /* 0x00000000ff107431 */ /* 0x000fe400000001ff */
        /* <DEDUP_REMOVED lines=40> */
.L_x_5334:
        /* <DEDUP_REMOVED lines=12> */
[----:B--2---:R-:W-:-:S04]  /*0ec0*/  @P1 IMAD.WIDE.U32 R30, R109, 0x20, R24 ;  /* 0x000000206d1e1825 */ /* 0x004fc800078e0018 */
[----:B-1----:R-:W-:Y:S01]  /*0ed0*/  IMAD.WIDE.U32 R24, R109, 0x10, R56 ;  /* 0x000000106d187825 */ /* 0x002fe200078e0038 */
[----:B------:R0:W5:Y:S04]  /*0ee0*/  @P1 LDG.E.128 R48, desc[UR8][R30.64] ;  /* 0x000000081e301981 */ /* 0x000168000c1e1d00 */
[----:B------:R0:W5:Y:S04]  /*0ef0*/  @P1 LDG.E.128 R44, desc[UR8][R30.64+0x10] ;  /* 0x000010081e2c1981 */ /* 0x000168000c1e1d00 */
[----:B------:R-:W5:Y:S01]  /*0f00*/  LDG.E.128 R24, desc[UR8][R24.64] ;  /* 0x0000000818187981 */ /* 0x000f62000c1e1d00 */
[----:B------:R-:W-:Y:S01]  /*0f10*/  UISETP.NE.U32.AND UP0, UPT, UR38, URZ, UPT ;  /* 0x000000ff2600728c */ /* 0x000fe2000bf05070 */
[----:B------:R-:W-:-:S03]  /*0f20*/  IMAD.MOV.U32 R108, RZ, RZ, 0x2f800000 ;  /* 0x2f800000ff6c7424 */ /* 0x000fc600078e00ff */
[----:B------:R-:W-:Y:S01]  /*0f30*/  UISETP.NE.AND.EX UP0, UPT, UR39, URZ, UPT, UP0 ;  /* 0x000000ff2700728c */ /* 0x000fe2000bf05300 */
[----:B---3--:R-:W-:Y:S02]  /*0f40*/  PRMT R33, R55, 0x7632, R33 ;  /* 0x0000763237217816 */ /* 0x008fe40000000021 */
[----:B------:R-:W-:Y:S02]  /*0f50*/  PRMT R41, R54, 0x7632, R41 ;  /* 0x0000763236297816 */ /* 0x000fe40000000029 */
[----:B------:R-:W-:Y:S02]  /*0f60*/  PRMT R39, R53, 0x7632, R39 ;  /* 0x0000763235277816 */ /* 0x000fe40000000027 */
[----:B------:R-:W-:Y:S02]  /*0f70*/  PRMT R32, R52, 0x7632, R32 ;  /* 0x0000763234207816 */ /* 0x000fe40000000020 */
        /* <DEDUP_REMOVED lines=16> */
.L_x_5111:
        /* <DEDUP_REMOVED lines=12> */
.L_x_5112:
        /* <DEDUP_REMOVED lines=42> */
.L_x_5110:
[----:B------:R-:W-:Y:S01]  /*13e0*/  ISETP.NE.AND P0, PT, R30, 0x1, PT ;  /* 0x000000011e00780c */ /* 0x000fe20003f05270 */
[----:B------:R-:W-:Y:S01]  /*13f0*/  UMOV UR4, UR6 ;  /* 0x0000000600047c82 */ /* 0x000fe20008000000 */
[----:B------:R-:W-:Y:S01]  /*1400*/  I2FP.F32.U32 R29, R28 ;  /* 0x0000001c001d7245 */ /* 0x000fe20000201000 */
[----:B------:R-:W-:Y:S02]  /*1410*/  HFMA2 R28, -RZ, RZ, 0, 1.1920928955078125e-07 ;  /* 0x00000002ff1c7431 */ /* 0x000fe400000001ff */
[C---:B-----5:R-:W-:Y:S01]  /*1420*/  IMAD.U32 R33, R24.reuse, 0x10000, RZ ;  /* 0x0001000018217824 */ /* 0x060fe200078e00ff */
        /* <DEDUP_REMOVED lines=14> */
.L_x_5114:
        /* <DEDUP_REMOVED lines=12> */
.L_x_5115:
        /* <DEDUP_REMOVED lines=43> */
.L_x_5113:
[----:B------:R-:W-:Y:S01]  /*1880*/  ISETP.NE.AND P0, PT, R28, 0x1, PT ;  /* 0x000000011c00780c */ /* 0x000fe20003f05270 */
[----:B------:R-:W-:Y:S01]  /*1890*/  IMAD.U32 R35, R24, 0x10000, RZ ;  /* 0x0001000018237824 */ /* 0x000fe200078e00ff */
[----:B------:R-:W-:Y:S01]  /*18a0*/  I2FP.F32.U32 R29, R29 ;  /* 0x0000001d001d7245 */ /* 0x000fe20000201000 */
[----:B------:R-:W-:Y:S01]  /*18b0*/  IMAD.MOV.U32 R24, RZ, RZ, R94 ;  /* 0x000000ffff187224 */ /* 0x000fe200078e005e */
[----:B------:R-:W-:-:S03]  /*18c0*/  MOV R36, 0x2 ;  /* 0x0000000200247802 */ /* 0x000fc60000000f00 */
        /* <DEDUP_REMOVED lines=12> */
.L_x_5117:
        /* <DEDUP_REMOVED lines=12> */
.L_x_5118:
        /* <DEDUP_REMOVED lines=43> */
.L_x_5116:
[----:B------:R-:W-:Y:S01]  /*1d00*/  ISETP.NE.AND P0, PT, R36, 0x1, PT ;  /* 0x000000012400780c */ /* 0x000fe20003f05270 */
[C---:B------:R-:W-:Y:S01]  /*1d10*/  IMAD.U32 R34, R25.reuse, 0x10000, RZ ;  /* 0x0001000019227824 */ /* 0x040fe200078e00ff */
[----:B------:R-:W-:Y:S01]  /*1d20*/  I2FP.F32.U32 R29, R24 ;  /* 0x00000018001d7245 */ /* 0x000fe20000201000 */
[----:B------:R-:W-:Y:S01]  /*1d30*/  HFMA2 R24, -RZ, RZ, 0, 1.1920928955078125e-07 ;  /* 0x00000002ff187431 */ /* 0x000fe200000001ff */
[----:B------:R-:W-:Y:S01]  /*1d40*/  PRMT R38, R25, 0x7632, R38 ;  /* 0x0000763219267816 */ /* 0x000fe20000000026 */
[----:B------:R-:W-:Y:S02]  /*1d50*/  IMAD.MOV.U32 R25, RZ, RZ, R94 ;  /* 0x000000ffff197224 */ /* 0x000fe400078e005e */
        /* <DEDUP_REMOVED lines=12> */
.L_x_5120:
        /* <DEDUP_REMOVED lines=12> */
.L_x_5121:
        /* <DEDUP_REMOVED lines=43> */
.L_x_5119:
[----:B------:R-:W-:Y:S01]  /*2190*/  ISETP.NE.AND P0, PT, R24, 0x1, PT ;  /* 0x000000011800780c */ /* 0x000fe20003f05270 */
[----:B------:R-:W-:Y:S01]  /*21a0*/  IMAD.U32 R36, R38, 0x10000, RZ ;  /* 0x0001000026247824 */ /* 0x000fe200078e00ff */
[----:B------:R-:W-:Y:S02]  /*21b0*/  I2FP.F32.U32 R25, R25 ;  /* 0x0000001900197245 */ /* 0x000fe40000201000 */
[----:B------:R-:W-:-:S03]  /*21c0*/  MOV R28, 0x2 ;  /* 0x00000002001c7802 */ /* 0x000fc60000000f00 */
        /* <DEDUP_REMOVED lines=12> */
.L_x_5123:
        /* <DEDUP_REMOVED lines=12> */
.L_x_5124:
        /* <DEDUP_REMOVED lines=43> */
.L_x_5122:
[----:B------:R-:W-:Y:S01]  /*2600*/  ISETP.NE.AND P0, PT, R28, 0x1, PT ;  /* 0x000000011c00780c */ /* 0x000fe20003f05270 */
[----:B------:R-:W-:Y:S01]  /*2610*/  HFMA2 R24, -RZ, RZ, 0, 1.1920928955078125e-07 ;  /* 0x00000002ff187431 */ /* 0x000fe200000001ff */
[----:B------:R-:W-:Y:S01]  /*2620*/  I2FP.F32.U32 R25, R25 ;  /* 0x0000001900197245 */ /* 0x000fe20000201000 */
[C---:B------:R-:W-:Y:S01]  /*2630*/  IMAD.U32 R37, R26.reuse, 0x10000, RZ ;  /* 0x000100001a257824 */ /* 0x040fe200078e00ff */
[----:B------:R-:W-:-:S03]  /*2640*/  PRMT R26, R26, 0x7632, R26 ;  /* 0x000076321a1a7816 */ /* 0x000fc6000000001a */
        /* <DEDUP_REMOVED lines=12> */
.L_x_5126:
        /* <DEDUP_REMOVED lines=12> */
.L_x_5127:
        /* <DEDUP_REMOVED lines=43> */
.L_x_5125:
        /* <DEDUP_REMOVED lines=16> */
.L_x_5129:
        /* <DEDUP_REMOVED lines=12> */
.L_x_5130:
        /* <DEDUP_REMOVED lines=43> */
.L_x_5128:
[----:B------:R-:W-:Y:S01]  /*2ef0*/  ISETP.NE.AND P5, PT, R28, 0x1, PT ;  /* 0x000000011c00780c */ /* 0x000fe20003fa5270 */
[----:B------:R-:W-:Y:S01]  /*2f00*/  HFMA2 R106, -RZ, RZ, 0, 1.1920928955078125e-07 ;  /* 0x00000002ff6a7431 */ /* 0x000fe200000001ff */
[----:B------:R-:W-:Y:S01]  /*2f10*/  I2FP.F32.U32 R25, R25 ;  /* 0x0000001900197245 */ /* 0x000fe20000201000 */
[C---:B------:R-:W-:Y:S01]  /*2f20*/  IMAD.U32 R39, R27.reuse, 0x10000, RZ ;  /* 0x000100001b277824 */ /* 0x040fe200078e00ff */
[----:B------:R-:W-:Y:S01]  /*2f30*/  PRMT R40, R27, 0x7632, R40 ;  /* 0x000076321b287816 */ /* 0x000fe20000000028 */
[----:B------:R-:W-:Y:S02]  /*2f40*/  IMAD.MOV.U32 R26, RZ, RZ, R94 ;  /* 0x000000ffff1a7224 */ /* 0x000fe400078e005e */
        /* <DEDUP_REMOVED lines=11> */
.L_x_5132:
        /* <DEDUP_REMOVED lines=12> */
.L_x_5133:
        /* <DEDUP_REMOVED lines=43> */
.L_x_5131:
[----:B------:R-:W-:Y:S01]  /*3370*/  UMOV UR5, UR7 ;  /* 0x0000000700057c82 */ /* 0x000fe20008000000 */
[----:B------:R-:W-:Y:S01]  /*3380*/  P2R R24, PR, RZ, 0x2 ;  /* 0x00000002ff187803 */ /* 0x000fe20000000000 */
[----:B------:R-:W-:Y:S01]  /*3390*/  FMUL.FTZ R38, R38, UR5 ;  /* 0x0000000526267c20 */ /* 0x000fe20008410000 */
[----:B------:R-:W-:Y:S01]  /*33a0*/  I2FP.F32.U32 R25, R26 ;  /* 0x0000001a00197245 */ /* 0x000fe20000201000 */
[----:B------:R-:W-:Y:S01]  /*33b0*/  FMUL.FTZ R34, R34, UR5 ;  /* 0x0000000522227c20 */ /* 0x000fe20008410000 */
[----:B------:R-:W-:Y:S01]  /*33c0*/  ISETP.NE.AND P1, PT, R32, RZ, PT ;  /* 0x000000ff2000720c */ /* 0x000fe20003f25270 */
[----:B------:R-:W-:Y:S01]  /*33d0*/  FMUL.FTZ R39, R39, UR5 ;  /* 0x0000000527277c20 */ /* 0x000fe20008410000 */
[----:B------:R-:W-:Y:S01]  /*33e0*/  FMUL.FTZ R36, R36, UR5 ;  /* 0x0000000524247c20 */ /* 0x000fe20008410000 */
[----:B------:R-:W-:Y:S01]  /*33f0*/  FMUL.FTZ R33, R33, UR5 ;  /* 0x0000000521217c20 */ /* 0x000fe20008410000 */
[----:B------:R-:W-:Y:S01]  /*3400*/  FSEL R41, R38, RZ, P0 ;  /* 0x000000ff26297208 */ /* 0x000fe20000000000 */
[----:B------:R-:W-:Y:S01]  /*3410*/  IMAD.U32 R40, R40, 0x10000, RZ ;  /* 0x0001000028287824 */ /* 0x000fe200078e00ff */
[----:B------:R-:W-:Y:S01]  /*3420*/  ISETP.NE.AND P5, PT, R31, RZ, PT ;  /* 0x000000ff1f00720c */ /* 0x000fe20003fa5270 */
        /* <DEDUP_REMOVED lines=8> */
[----:B------:R-:W-:Y:S02]  /*34b0*/  FSEL R36, R33, RZ, P5 ;  /* 0x000000ff21247208 */ /* 0x000fe40002800000 */
[----:B------:R-:W-:Y:S02]  /*34c0*/  ISETP.NE.AND P6, PT, R30, RZ, PT ;  /* 0x000000ff1e00720c */ /* 0x000fe40003fc5270 */
[----:B------:R-:W-:Y:S02]  /*34d0*/  FSETP.GTU.FTZ.AND P5, PT, R25, UR4, PT ;  /* 0x0000000419007c0b */ /* 0x000fe4000bfbc000 */
        /* <DEDUP_REMOVED lines=12> */
[----:B------:R-:W-:Y:S07]  /*35a0*/  BRA `(.L_x_5134) ;  /* 0x0000004800c47947 */ /* 0x000fee0003800000 */
.L_x_5109:
        /* <DEDUP_REMOVED lines=15> */
.L_x_5136:
        /* <DEDUP_REMOVED lines=12> */
.L_x_5137:
        /* <DEDUP_REMOVED lines=40> */
[----:B------:R-:W-:-:S07]  /*39e0*/  IMAD.MOV.U32 R28, RZ, RZ, R106 ;  /* 0x000000ffff1c7224 */ /* 0x000fce00078e006a */
.L_x_5135:
[----:B------:R-:W-:Y:S01]  /*39f0*/  ISETP.NE.AND P0, PT, R34, 0x1, PT ;  /* 0x000000012200780c */ /* 0x000fe20003f05270 */
[----:B------:R-:W-:Y:S01]  /*3a00*/  UMOV UR4, UR6 ;  /* 0x0000000600047c82 */ /* 0x000fe20008000000 */
[----:B------:R-:W-:Y:S01]  /*3a10*/  I2FP.F32.U32 R29, R28 ;  /* 0x0000001c001d7245 */ /* 0x000fe20000201000 */
[----:B------:R-:W-:Y:S01]  /*3a20*/  UMOV UR5, UR7 ;  /* 0x0000000700057c82 */ /* 0x000fe20008000000 */
[C---:B-----5:R-:W-:Y:S01]  /*3a30*/  SHF.L.U32 R30, R24.reuse, 0x10, RZ ;  /* 0x00000010181e7819 */ /* 0x060fe200000006ff */
[----:B------:R-:W-:Y:S01]  /*3a40*/  IMAD.MOV.U32 R35, RZ, RZ, 0x2 ;  /* 0x00000002ff237424 */ /* 0x000fe200078e00ff */
[----:B------:R-:W-:Y:S01]  /*3a50*/  PRMT R24, R24, 0x7632, R24 ;  /* 0x0000763218187816 */ /* 0x000fe20000000018 */
        /* <DEDUP_REMOVED lines=14> */
.L_x_5139:
        /* <DEDUP_REMOVED lines=12> */
.L_x_5140:
        /* <DEDUP_REMOVED lines=40> */
[----:B------:R-:W-:Y:S01]  /*3e80*/  IMAD.MOV.U32 R29, RZ, RZ, R112 ;  /* 0x000000ffff1d7224 */ /* 0x000fe200078e0070 */
[----:B------:R-:W-:-:S07]  /*3e90*/  MOV R112, R28 ;  /* 0x0000001c00707202 */ /* 0x000fce0000000f00 */
.L_x_5138:
        /* <DEDUP_REMOVED lines=22> */
.L_x_5142:
        /* <DEDUP_REMOVED lines=12> */
.L_x_5143:
        /* <DEDUP_REMOVED lines=41> */
[----:B------:R-:W-:-:S07]  /*4350*/  HFMA2 R28, -RZ, RZ, 0, 0 ;  /* 0x00000000ff1c7431 */ /* 0x000fce00000001ff */
.L_x_5141:
[----:B------:R-:W-:Y:S01]  /*4360*/  ISETP.NE.AND P0, PT, R28, 0x1, PT ;  /* 0x000000011c00780c */ /* 0x000fe20003f05270 */
[----:B------:R-:W-:Y:S01]  /*4370*/  IMAD.U32 R24, R24, 0x10000, RZ ;  /* 0x0001000018187824 */ /* 0x000fe200078e00ff */
[----:B------:R-:W-:Y:S01]  /*4380*/  I2FP.F32.U32 R29, R29 ;  /* 0x0000001d001d7245 */ /* 0x000fe20000201000 */
[----:B------:R-:W-:Y:S02]  /*4390*/  IMAD.MOV.U32 R34, RZ, RZ, 0x2 ;  /* 0x00000002ff227424 */ /* 0x000fe400078e00ff */
        /* <DEDUP_REMOVED lines=14> */
.L_x_5145:
        /* <DEDUP_REMOVED lines=12> */
.L_x_5146:
        /* <DEDUP_REMOVED lines=42> */
.L_x_5144:
[----:B------:R-:W-:Y:S01]  /*47e0*/  I2FP.F32.U32 R29, R29 ;  /* 0x0000001d001d7245 */ /* 0x000fe20000201000 */
[----:B------:R-:W-:Y:S01]  /*47f0*/  IMAD.MOV.U32 R28, RZ, RZ, 0x2 ;  /* 0x00000002ff1c7424 */ /* 0x000fe200078e00ff */
[----:B------:R-:W-:Y:S02]  /*4800*/  SHF.L.U32 R32, R32, 0x10, RZ ;  /* 0x0000001020207819 */ /* 0x000fe400000006ff */
[----:B------:R-:W-:Y:S01]  /*4810*/  ISETP.NE.AND P2, PT, R34, 0x1, PT ;  /* 0x000000012200780c */ /* 0x000fe20003f45270 */
[----:B------:R-:W-:Y:S01]  /*4820*/  FFMA.FTZ R29, R29, R108, 1.1641532182693481445e-10 ;  /* 0x2f0000001d1d7423 */ /* 0x000fe2000001006c */
[----:B------:R-:W-:Y:S01]  /*4830*/  FSEL R37, R24, RZ, P3 ;  /* 0x000000ff18257208 */ /* 0x000fe20001800000 */
[----:B------:R-:W-:Y:S01]  /*4840*/  FMUL.FTZ R32, R32, UR5 ;  /* 0x0000000520207c20 */ /* 0x000fe20008410000 */
[----:B------:R-:W-:Y:S02]  /*4850*/  IMAD.MOV.U32 R24, RZ, RZ, R94 ;  /* 0x000000ffff187224 */ /* 0x000fe400078e005e */
[----:B------:R-:W-:-:S04]  /*4860*/  FSETP.GTU.FTZ.AND P0, PT, R29, UR4, PT ;  /* 0x000000041d007c0b */ /* 0x000fc8000bf1c000 */
        /* <DEDUP_REMOVED lines=13> */
.L_x_5148:
        /* <DEDUP_REMOVED lines=12> */
.L_x_5149:
        /* <DEDUP_REMOVED lines=43> */
.L_x_5147:
[----:B------:R-:W-:Y:S02]  /*4cb0*/  ISETP.NE.AND P0, PT, R28, 0x1, PT ;  /* 0x000000011c00780c */ /* 0x000fe40003f05270 */
[----:B------:R-:W-:Y:S02]  /*4cc0*/  I2FP.F32.U32 R29, R24 ;  /* 0x00000018001d7245 */ /* 0x000fe40000201000 */
[C---:B------:R-:W-:Y:S02]  /*4cd0*/  SHF.L.U32 R38, R25.reuse, 0x10, RZ ;  /* 0x0000001019267819 */ /* 0x040fe400000006ff */
[----:B------:R-:W-:Y:S01]  /*4ce0*/  PRMT R40, R25, 0x7632, R40 ;  /* 0x0000763219287816 */ /* 0x000fe20000000028 */
[----:B------:R-:W-:Y:S01]  /*4cf0*/  FFMA.FTZ R29, R29, R108, 1.1641532182693481445e-10 ;  /* 0x2f0000001d1d7423 */ /* 0x000fe2000001006c */
[----:B------:R-:W-:Y:S02]  /*4d00*/  IMAD.MOV.U32 R25, RZ, RZ, R94 ;  /* 0x000000ffff197224 */ /* 0x000fe400078e005e */
[----:B------:R-:W-:-:S02]  /*4d10*/  FMUL.FTZ R38, R38, UR5 ;  /* 0x0000000526267c20 */ /* 0x000fc40008410000 */
[----:B------:R-:W-:Y:S01]  /*4d20*/  FSETP.LE.FTZ.AND P3, PT, R29, UR4, PT ;  /* 0x000000041d007c0b */ /* 0x000fe2000bf73000 */
[----:B------:R-:W-:-:S03]  /*4d30*/  IMAD.MOV.U32 R29, RZ, RZ, 0x2 ;  /* 0x00000002ff1d7424 */ /* 0x000fc600078e00ff */
        /* <DEDUP_REMOVED lines=10> */
.L_x_5151:
        /* <DEDUP_REMOVED lines=12> */
.L_x_5152:
        /* <DEDUP_REMOVED lines=43> */
.L_x_5150:
[----:B------:R-:W-:Y:S02]  /*5150*/  I2FP.F32.U32 R25, R25 ;  /* 0x0000001900197245 */ /* 0x000fe40000201000 */
[----:B------:R-:W-:Y:S02]  /*5160*/  SHF.L.U32 R24, R53, 0x10, RZ ;  /* 0x0000001035187819 */ /* 0x000fe400000006ff */
[----:B------:R-:W-:Y:S01]  /*5170*/  ISETP.NE.AND P2, PT, R29, 0x1, PT ;  /* 0x000000011d00780c */ /* 0x000fe20003f45270 */
[----:B------:R-:W-:Y:S02]  /*5180*/  FFMA.FTZ R25, R25, R108, 1.1641532182693481445e-10 ;  /* 0x2f00000019197423 */ /* 0x000fe4000001006c */
[----:B------:R-:W-:-:S03]  /*5190*/  FMUL.FTZ R24, R24, UR5 ;  /* 0x0000000518187c20 */ /* 0x000fc60008410000 */
[----:B------:R-:W-:Y:S02]  /*51a0*/  FSETP.GTU.FTZ.AND P0, PT, R25, UR4, PT ;  /* 0x0000000419007c0b */ /* 0x000fe4000bf1c000 */
[----:B------:R-:W-:Y:S02]  /*51b0*/  FSEL R25, R38, RZ, P3 ;  /* 0x000000ff26197208 */ /* 0x000fe40001800000 */
        /* <DEDUP_REMOVED lines=15> */
.L_x_5154:
        /* <DEDUP_REMOVED lines=12> */
.L_x_5155:
        /* <DEDUP_REMOVED lines=43> */
.L_x_5153:
        /* <DEDUP_REMOVED lines=17> */
.L_x_5157:
        /* <DEDUP_REMOVED lines=12> */
.L_x_5158:
        /* <DEDUP_REMOVED lines=43> */
.L_x_5156:
[----:B------:R-:W-:Y:S01]  /*5aa0*/  I2FP.F32.U32 R25, R25 ;  /* 0x0000001900197245 */ /* 0x000fe20000201000 */
[----:B------:R-:W-:Y:S01]  /*5ab0*/  IMAD.MOV.U32 R24, RZ, RZ, 0x2 ;  /* 0x00000002ff187424 */ /* 0x000fe200078e00ff */
[----:B------:R-:W-:Y:S02]  /*5ac0*/  SHF.L.U32 R39, R39, 0x10, RZ ;  /* 0x0000001027277819 */ /* 0x000fe400000006ff */
[----:B------:R-:W-:Y:S01]  /*5ad0*/  ISETP.NE.AND P3, PT, R28, 0x1, PT ;  /* 0x000000011c00780c */ /* 0x000fe20003f65270 */
[----:B------:R-:W-:Y:S01]  /*5ae0*/  FFMA.FTZ R25, R25, R108, 1.1641532182693481445e-10 ;  /* 0x2f00000019197423 */ /* 0x000fe2000001006c */
[----:B------:R-:W-:Y:S01]  /*5af0*/  FSEL R40, R40, RZ, P2 ;  /* 0x000000ff28287208 */ /* 0x000fe20001000000 */
[----:B------:R-:W-:-:S03]  /*5b00*/  FMUL.FTZ R39, R39, UR5 ;  /* 0x0000000527277c20 */ /* 0x000fc60008410000 */
[----:B------:R-:W-:Y:S01]  /*5b10*/  FSETP.GTU.FTZ.AND P0, PT, R25, UR4, PT ;  /* 0x0000000419007c0b */ /* 0x000fe2000bf1c000 */
[----:B------:R-:W-:-:S03]  /*5b20*/  IMAD.MOV.U32 R25, RZ, RZ, R94 ;  /* 0x000000ffff197224 */ /* 0x000fc600078e005e */
        /* <DEDUP_REMOVED lines=13> */
.L_x_5160:
        /* <DEDUP_REMOVED lines=12> */
.L_x_5161:
        /* <DEDUP_REMOVED lines=43> */
.L_x_5159:
        /* <DEDUP_REMOVED lines=18> */
.L_x_5163:
        /* <DEDUP_REMOVED lines=12> */
.L_x_5164:
        /* <DEDUP_REMOVED lines=43> */
.L_x_5162:
[----:B------:R-:W-:Y:S02]  /*6400*/  I2FP.F32.U32 R25, R25 ;  /* 0x0000001900197245 */ /* 0x000fe40000201000 */
[----:B------:R-:W-:-:S03]  /*6410*/  SHF.L.U32 R24, R54, 0x10, RZ ;  /* 0x0000001036187819 */ /* 0x000fc600000006ff */
[----:B------:R-:W-:Y:S02]  /*6420*/  FFMA.FTZ R25, R25, R108, 1.1641532182693481445e-10 ;  /* 0x2f00000019197423 */ /* 0x000fe4000001006c */
[----:B------:R-:W-:-:S03]  /*6430*/  FMUL.FTZ R24, R24, UR5 ;  /* 0x0000000518187c20 */ /* 0x000fc60008410000 */
[----:B------:R-:W-:Y:S02]  /*6440*/  FSETP.GTU.FTZ.AND P0, PT, R25, UR4, PT ;  /* 0x0000000419007c0b */ /* 0x000fe4000bf1c000 */
[----:B------:R-:W-:Y:S02]  /*6450*/  FSEL R25, R40, RZ, P3 ;  /* 0x000000ff28197208 */ /* 0x000fe40001800000 */
[----:B------:R-:W-:Y:S02]  /*6460*/  FSEL R24, R24, RZ, !P0 ;  /* 0x000000ff18187208 */ /* 0x000fe40004000000 */
[----:B------:R-:W-:Y:S02]  /*6470*/  SEL R98, RZ, 0x1, P0 ;  /* 0x00000001ff627807 */ /* 0x000fe40000000000 */
[----:B------:R-:W-:Y:S01]  /*6480*/  ISETP.NE.AND P0, PT, R28, 0x1, PT ;  /* 0x000000011c00780c */ /* 0x000fe20003f05270 */
[----:B------:R-:W-:Y:S01]  /*6490*/  FADD.FTZ R40, R24, R25 ;  /* 0x0000001918287221 */ /* 0x000fe20000010000 */
[----:B------:R-:W-:-:S02]  /*64a0*/  IMAD.MOV.U32 R24, RZ, RZ, 0x2 ;  /* 0x00000002ff187424 */ /* 0x000fc400078e00ff */
[----:B------:R-:W-:Y:S02]  /*64b0*/  IMAD.MOV.U32 R25, RZ, RZ, R94 ;  /* 0x000000ffff197224 */ /* 0x000fe400078e005e */
[----:B------:R-:W-:-:S07]  /*64c0*/  @P1 FADD.FTZ R40, R44, R40 ;  /* 0x000000282c281221 */ /* 0x000fce0000010000 */
        /* <DEDUP_REMOVED lines=9> */
.L_x_5166:
        /* <DEDUP_REMOVED lines=12> */
.L_x_5167:
        /* <DEDUP_REMOVED lines=43> */
.L_x_5165:
        /* <DEDUP_REMOVED lines=17> */
.L_x_5169:
        /* <DEDUP_REMOVED lines=12> */
.L_x_5170:
        /* <DEDUP_REMOVED lines=43> */
.L_x_5168:
        /* <DEDUP_REMOVED lines=22> */
.L_x_5172:
        /* <DEDUP_REMOVED lines=12> */
.L_x_5173:
        /* <DEDUP_REMOVED lines=43> */
.L_x_5171:
[----:B------:R-:W-:Y:S01]  /*7220*/  ISETP.NE.AND P5, PT, R24, 0x1, PT ;  /* 0x000000011800780c */ /* 0x000fe20003fa5270 */
[----:B------:R-:W-:Y:S01]  /*7230*/  IMAD.MOV.U32 R26, RZ, RZ, R94 ;  /* 0x000000ffff1a7224 */ /* 0x000fe200078e005e */
[----:B------:R-:W-:Y:S02]  /*7240*/  I2FP.F32.U32 R25, R25 ;  /* 0x0000001900197245 */ /* 0x000fe40000201000 */
[C---:B------:R-:W-:Y:S02]  /*7250*/  SHF.L.U32 R35, R27.reuse, 0x10, RZ ;  /* 0x000000101b237819 */ /* 0x040fe400000006ff */
[----:B------:R-:W-:Y:S01]  /*7260*/  PRMT R34, R27, 0x7632, R34 ;  /* 0x000076321b227816 */ /* 0x000fe20000000022 */
[----:B------:R-:W-:Y:S01]  /*7270*/  FFMA.FTZ R25, R25, R108, 1.1641532182693481445e-10 ;  /* 0x2f00000019197423 */ /* 0x000fe2000001006c */
[----:B------:R-:W-:Y:S02]  /*7280*/  IMAD.MOV.U32 R27, RZ, RZ, 0x2 ;  /* 0x00000002ff1b7424 */ /* 0x000fe400078e00ff */
[----:B------:R-:W-:-:S02]  /*7290*/  FMUL.FTZ R35, R35, UR5 ;  /* 0x0000000523237c20 */ /* 0x000fc40008410000 */
        /* <DEDUP_REMOVED lines=10> */
.L_x_5175:
        /* <DEDUP_REMOVED lines=12> */
.L_x_5176:
        /* <DEDUP_REMOVED lines=43> */
.L_x_5174:
[----:B------:R-:W-:Y:S02]  /*76b0*/  I2FP.F32.U32 R25, R26 ;  /* 0x0000001a00197245 */ /* 0x000fe40000201000 */
        /* <DEDUP_REMOVED lines=10> */
[----:B------:R-:W-:-:S03]  /*7760*/  IMAD.MOV.U32 R24, RZ, RZ, 0x2 ;  /* 0x00000002ff187424 */ /* 0x000fc600078e00ff */
        /* <DEDUP_REMOVED lines=10> */
.L_x_5178:
        /* <DEDUP_REMOVED lines=12> */
.L_x_5179:
        /* <DEDUP_REMOVED lines=43> */
.L_x_5177:
        /* <DEDUP_REMOVED lines=17> */
.L_x_5181:
        /* <DEDUP_REMOVED lines=14> */
.L_x_5182:
        /* <DEDUP_REMOVED lines=43> */
.L_x_5180:
[----:B------:R-:W-:Y:S02]  /*8020*/  I2FP.F32.U32 R25, R26 ;  /* 0x0000001a00197245 */ /* 0x000fe40000201000 */
[----:B------:R-:W-:Y:S02]  /*8030*/  SHF.L.U32 R33, R33, 0x10, RZ ;  /* 0x0000001021217819 */ /* 0x000fe400000006ff */
[----:B------:R-:W-:Y:S01]  /*8040*/  FSEL R34, R34, RZ, P5 ;  /* 0x000000ff22227208 */ /* 0x000fe20002800000 */
[----:B------:R-:W-:Y:S02]  /*8050*/  FFMA.FTZ R25, R25, R108, 1.1641532182693481445e-10 ;  /* 0x2f00000019197423 */ /* 0x000fe4000001006c */
[----:B------:R-:W-:-:S03]  /*8060*/  FMUL.FTZ R33, R33, UR5 ;  /* 0x0000000521217c20 */ /* 0x000fc60008410000 */
[----:B------:R-:W-:-:S04]  /*8070*/  FSETP.GTU.FTZ.AND P6, PT, R25, UR4, PT ;  /* 0x0000000419007c0b */ /* 0x000fc8000bfdc000 */
[----:B------:R-:W-:Y:S02]  /*8080*/  FSEL R33, R33, RZ, !P6 ;  /* 0x000000ff21217208 */ /* 0x000fe40007000000 */
[----:B------:R-:W-:-:S03]  /*8090*/  SEL R101, RZ, 0x1, P6 ;  /* 0x00000001ff657807 */ /* 0x000fc60003000000 */
[----:B------:R-:W-:-:S04]  /*80a0*/  FADD.FTZ R43, R33, R34 ;  /* 0x00000022212b7221 */ /* 0x000fc80000010000 */
[----:B------:R-:W-:-:S07]  /*80b0*/  @P1 FADD.FTZ R43, R47, R43 ;  /* 0x0000002b2f2b1221 */ /* 0x000fce0000010000 */
.L_x_5134:
[----:B------:R-:W-:Y:S01]  /*80c0*/  SEL R27, RZ, 0x10000, !P4 ;  /* 0x00010000ff1b7807 */ /* 0x000fe20006000000 */
[----:B------:R-:W0:Y:S01]  /*80d0*/  LDC.64 R82, c[0x0][0x3a8] ;  /* 0x0000ea00ff527b82 */ /* 0x000e220000000a00 */
[----:B------:R-:W-:Y:S01]  /*80e0*/  ISETP.NE.AND P4, PT, R32, RZ, PT ;  /* 0x000000ff2000720c */ /* 0x000fe20003f85270 */
[----:B------:R-:W-:Y:S01]  /*80f0*/  VIADD R111, R109, 0x80 ;  /* 0x000000806d6f7836 */ /* 0x000fe20000000000 */
[----:B------:R-:W-:Y:S02]  /*8100*/  SEL R32, RZ, 0x100, !P0 ;  /* 0x00000100ff207807 */ /* 0x000fe40004000000 */
[----:B------:R-:W-:Y:S02]  /*8110*/  ISETP.NE.U32.AND P0, PT, RZ, UR38, PT ;  /* 0x00000026ff007c0c */ /* 0x000fe4000bf05070 */
[----:B------:R-:W-:Y:S01]  /*8120*/  SEL R33, RZ, 0x1000000, !P5 ;  /* 0x01000000ff217807 */ /* 0x000fe20006800000 */
[----:B------:R-:W1:Y:S01]  /*8130*/  LDC.64 R80, c[0x0][0x3b0] ;  /* 0x0000ec00ff507b82 */ /* 0x000e620000000a00 */
[----:B------:R-:W-:-:S02]  /*8140*/  ISETP.NE.AND.EX P0, PT, RZ, UR39, PT, P0 ;  /* 0x00000027ff007c0c */ /* 0x000fc4000bf05300 */
        /* <DEDUP_REMOVED lines=9> */
[----:B------:R-:W-:Y:S01]  /*81e0*/  SEL R25, RZ, 0x1, !P3 ;  /* 0x00000001ff197807 */ /* 0x000fe20005800000 */
[C---:B0-----:R-:W-:Y:S01]  /*81f0*/  IMAD.WIDE.U32 R34, R109.reuse, 0x20, R82 ;  /* 0x000000206d227825 */ /* 0x041fe200078e0052 */
[----:B------:R-:W-:Y:S02]  /*8200*/  SEL R27, RZ, 0x1, !P6 ;  /* 0x00000001ff1b7807 */ /* 0x000fe40007000000 */
[----:B------:R-:W-:Y:S02]  /*8210*/  LOP3.LUT R25, R32, R25, RZ, 0xfc, !PT ;  /* 0x0000001920197212 */ /* 0x000fe400078efcff */
[----:B------:R-:W-:Y:S01]  /*8220*/  LOP3.LUT R24, R24, R27, RZ, 0xfc, !PT ;  /* 0x0000001b18187212 */ /* 0x000fe200078efcff */
[----:B-1----:R-:W-:Y:S01]  /*8230*/  IMAD.WIDE.U32 R32, R109, 0x8, R80 ;  /* 0x000000086d207825 */ /* 0x002fe200078e0050 */
[----:B------:R0:W-:Y:S03]  /*8240*/  STG.E.128 desc[UR8][R34.64], R36 ;  /* 0x0000002422007986 */ /* 0x0001e6000c101d08 */
[C---:B------:R-:W-:Y:S01]  /*8250*/  IMAD.WIDE.U32 R26, R111.reuse, 0x10, R56 ;  /* 0x000000106f1a7825 */ /* 0x040fe200078e0038 */
[----:B------:R0:W-:Y:S03]  /*8260*/  STG.E.128 desc[UR8][R34.64+0x10], R40 ;  /* 0x0000102822007986 */ /* 0x0001e6000c101d08 */
[C---:B--2---:R-:W-:Y:S01]  /*8270*/  @P1 IMAD.WIDE.U32 R28, R111.reuse, 0x20, R28 ;  /* 0x000000206f1c1825 */ /* 0x044fe200078e001c */
[----:B------:R0:W-:Y:S03]  /*8280*/  STG.E.64 desc[UR8][R32.64], R24 ;  /* 0x0000001820007986 */ /* 0x0001e6000c101b08 */
[----:B---3--:R-:W-:Y:S01]  /*8290*/  @P0 IMAD.WIDE.U32 R30, R111, 0x10, R30 ;  /* 0x000000106f1e0825 */ /* 0x008fe200078e001e */
[----:B------:R-:W-:Y:S06]  /*82a0*/  @!P0 BRA `(.L_x_5183) ;  /* 0x0000000000508947 */ /* 0x000fec0003800000 */
        /* <DEDUP_REMOVED lines=20> */
.L_x_5183:
[----:B------:R2:W5:Y:S04]  /*83f0*/  @P0 LDG.E.128 R52, desc[UR8][R30.64] ;  /* 0x000000081e340981 */ /* 0x000568000c1e1d00 */
[----:B------:R2:W5:Y:S04]  /*8400*/  @P1 LDG.E.128 R48, desc[UR8][R28.64] ;  /* 0x000000081c301981 */ /* 0x000568000c1e1d00 */
[----:B------:R2:W5:Y:S04]  /*8410*/  @P1 LDG.E.128 R44, desc[UR8][R28.64+0x10] ;  /* 0x000010081c2c1981 */ /* 0x000568000c1e1d00 */
[----:B01----:R-:W5:Y:S01]  /*8420*/  LDG.E.128 R24, desc[UR8][R26.64] ;  /* 0x000000081a187981 */ /* 0x003f62000c1e1d00 */
[----:B------:R-:W-:Y:S05]  /*8430*/  @!P0 BRA `(.L_x_5184) ;  /* 0x0000004800dc8947 */ /* 0x000fea0003800000 */
[----:B------:R-:W-:Y:S01]  /*8440*/  ISETP.NE.AND P2, PT, R106, 0x1, PT ;  /* 0x000000016a00780c */ /* 0x000fe20003f45270 */
[----:B------:R-:W-:Y:S01]  /*8450*/  HFMA2 R34, -RZ, RZ, 0, 1.1920928955078125e-07 ;  /* 0x00000002ff227431 */ /* 0x000fe200000001ff */
[----:B--2--5:R-:W-:Y:S01]  /*8460*/  PRMT R31, R55, 0x7632, R31 ;  /* 0x00007632371f7816 */ /* 0x024fe2000000001f */
        /* <DEDUP_REMOVED lines=16> */
.L_x_5186:
        /* <DEDUP_REMOVED lines=12> */
.L_x_5187:
        /* <DEDUP_REMOVED lines=42> */
.L_x_5185:
        /* <DEDUP_REMOVED lines=19> */
.L_x_5189:
        /* <DEDUP_REMOVED lines=12> */
.L_x_5190:
        /* <DEDUP_REMOVED lines=42> */
.L_x_5188:
[----:B------:R-:W-:Y:S01]  /*8d60*/  I2FP.F32.U32 R33, R33 ;  /* 0x0000002100217245 */ /* 0x000fe20000201000 */
[----:B------:R-:W-:Y:S01]  /*8d70*/  IMAD.MOV.U32 R34, RZ, RZ, 0x2 ;  /* 0x00000002ff227424 */ /* 0x000fe200078e00ff */
        /* <DEDUP_REMOVED lines=20> */
.L_x_5192:
        /* <DEDUP_REMOVED lines=12> */
.L_x_5193:
        /* <DEDUP_REMOVED lines=42> */
.L_x_5191:
        /* <DEDUP_REMOVED lines=18> */
.L_x_5195:
        /* <DEDUP_REMOVED lines=12> */
.L_x_5196:
        /* <DEDUP_REMOVED lines=42> */
.L_x_5194:
[----:B------:R-:W-:Y:S01]  /*96a0*/  I2FP.F32.U32 R33, R33 ;  /* 0x0000002100217245 */ /* 0x000fe20000201000 */
[----:B------:R-:W-:Y:S01]  /*96b0*/  IMAD.U32 R30, R30, 0x10000, RZ ;  /* 0x000100001e1e7824 */ /* 0x000fe200078e00ff */
[----:B------:R-:W-:Y:S01]  /*96c0*/  ISETP.NE.AND P3, PT, R35, 0x1, PT ;  /* 0x000000012300780c */ /* 0x000fe20003f65270 */
[----:B------:R-:W-:Y:S02]  /*96d0*/  IMAD.MOV.U32 R34, RZ, RZ, 0x2 ;  /* 0x00000002ff227424 */ /* 0x000fe400078e00ff */
[----:B------:R-:W-:Y:S01]  /*96e0*/  FFMA.FTZ R33, R33, R108, 1.1641532182693481445e-10 ;  /* 0x2f00000021217423 */ /* 0x000fe2000001006c */
[----:B------:R-:W-:-:S04]  /*96f0*/  FMUL.FTZ R30, R30, UR5 ;  /* 0x000000051e1e7c20 */ /* 0x000fc80008410000 */
[----:B------:R-:W-:Y:S02]  /*9700*/  FSETP.GTU.FTZ.AND P2, PT, R33, UR4, PT ;  /* 0x0000000421007c0b */ /* 0x000fe4000bf5c000 */
[----:B------:R-:W-:Y:S02]  /*9710*/  FSEL R33, R24, RZ, P4 ;  /* 0x000000ff18217208 */ /* 0x000fe40002000000 */
[----:B------:R-:W-:Y:S02]  /*9720*/  FSEL R30, R30, RZ, !P2 ;  /* 0x000000ff1e1e7208 */ /* 0x000fe40005000000 */
[----:B------:R-:W-:Y:S02]  /*9730*/  SEL R95, RZ, 0x1, P2 ;  /* 0x00000001ff5f7807 */ /* 0x000fe40001000000 */
[----:B------:R-:W-:Y:S01]  /*9740*/  MOV R24, R94 ;  /* 0x0000005e00187202 */ /* 0x000fe20000000f00 */
[----:B------:R-:W-:-:S04]  /*9750*/  FADD.FTZ R33, R30, R33 ;  /* 0x000000211e217221 */ /* 0x000fc80000010000 */
        /* <DEDUP_REMOVED lines=10> */
.L_x_5198:
        /* <DEDUP_REMOVED lines=12> */
.L_x_5199:
        /* <DEDUP_REMOVED lines=43> */
.L_x_5197:
        /* <DEDUP_REMOVED lines=19> */
.L_x_5201:
        /* <DEDUP_REMOVED lines=12> */
.L_x_5202:
        /* <DEDUP_REMOVED lines=43> */
.L_x_5200:
        /* <DEDUP_REMOVED lines=22> */
.L_x_5204:
        /* <DEDUP_REMOVED lines=12> */
.L_x_5205:
        /* <DEDUP_REMOVED lines=43> */
.L_x_5203:
        /* <DEDUP_REMOVED lines=18> */
.L_x_5207:
        /* <DEDUP_REMOVED lines=12> */
.L_x_5208:
        /* <DEDUP_REMOVED lines=43> */
.L_x_5206:
[----:B------:R-:W-:Y:S01]  /*a970*/  I2FP.F32.U32 R25, R25 ;  /* 0x0000001900197245 */ /* 0x000fe20000201000 */
[----:B------:R-:W-:Y:S01]  /*a980*/  IMAD.U32 R28, R28, 0x10000, RZ ;  /* 0x000100001c1c7824 */ /* 0x000fe200078e00ff */
[----:B------:R-:W-:Y:S01]  /*a990*/  FSEL R35, R30, RZ, P4 ;  /* 0x000000ff1e237208 */ /* 0x000fe20002000000 */
[----:B------:R-:W-:Y:S02]  /*a9a0*/  IMAD.MOV.U32 R24, RZ, RZ, 0x2 ;  /* 0x00000002ff187424 */ /* 0x000fe400078e00ff */
[----:B------:R-:W-:Y:S01]  /*a9b0*/  FFMA.FTZ R25, R25, R108, 1.1641532182693481445e-10 ;  /* 0x2f00000019197423 */ /* 0x000fe2000001006c */
[----:B------:R-:W-:-:S04]  /*a9c0*/  FMUL.FTZ R28, R28, UR5 ;  /* 0x000000051c1c7c20 */ /* 0x000fc80008410000 */
[----:B------:R-:W-:Y:S02]  /*a9d0*/  FSETP.GTU.FTZ.AND P2, PT, R25, UR4, PT ;  /* 0x0000000419007c0b */ /* 0x000fe4000bf5c000 */
[----:B------:R-:W-:Y:S02]  /*a9e0*/  MOV R25, R94 ;  /* 0x0000005e00197202 */ /* 0x000fe40000000f00 */
        /* <DEDUP_REMOVED lines=14> */
.L_x_5210:
        /* <DEDUP_REMOVED lines=12> */
.L_x_5211:
        /* <DEDUP_REMOVED lines=43> */
.L_x_5209:
        /* <DEDUP_REMOVED lines=18> */
.L_x_5213:
        /* <DEDUP_REMOVED lines=12> */
.L_x_5214:
        /* <DEDUP_REMOVED lines=43> */
.L_x_5212:
        /* <DEDUP_REMOVED lines=22> */
.L_x_5216:
        /* <DEDUP_REMOVED lines=12> */
.L_x_5217:
        /* <DEDUP_REMOVED lines=43> */
.L_x_5215:
        /* <DEDUP_REMOVED lines=17> */
.L_x_5219:
        /* <DEDUP_REMOVED lines=12> */
.L_x_5220:
        /* <DEDUP_REMOVED lines=43> */
.L_x_5218:
        /* <DEDUP_REMOVED lines=22> */
.L_x_5222:
        /* <DEDUP_REMOVED lines=12> */
.L_x_5223:
        /* <DEDUP_REMOVED lines=43> */
.L_x_5221:
        /* <DEDUP_REMOVED lines=18> */
.L_x_5225:
        /* <DEDUP_REMOVED lines=12> */
.L_x_5226:
        /* <DEDUP_REMOVED lines=43> */
.L_x_5224:
[----:B------:R-:W-:Y:S01]  /*c580*/  I2FP.F32.U32 R25, R26 ;  /* 0x0000001a00197245 */ /* 0x000fe20000201000 */
[----:B------:R-:W-:Y:S02]  /*c590*/  IMAD.U32 R24, R55, 0x10000, RZ ;  /* 0x0001000037187824 */ /* 0x000fe400078e00ff */
[----:B------:R-:W-:Y:S02]  /*c5a0*/  IMAD.MOV.U32 R112, RZ, RZ, 0x2 ;  /* 0x00000002ff707424 */ /* 0x000fe400078e00ff */
        /* <DEDUP_REMOVED lines=19> */
.L_x_5228:
        /* <DEDUP_REMOVED lines=12> */
.L_x_5229:
        /* <DEDUP_REMOVED lines=43> */
.L_x_5227:
        /* <DEDUP_REMOVED lines=17> */
.L_x_5231:
        /* <DEDUP_REMOVED lines=14> */
.L_x_5232:
        /* <DEDUP_REMOVED lines=43> */
.L_x_5230:
[----:B------:R-:W-:Y:S01]  /*cef0*/  I2FP.F32.U32 R25, R26 ;  /* 0x0000001a00197245 */ /* 0x000fe20000201000 */
[----:B------:R-:W-:Y:S01]  /*cf00*/  IMAD.U32 R31, R31, 0x10000, RZ ;  /* 0x000100001f1f7824 */ /* 0x000fe200078e00ff */
[----:B------:R-:W-:-:S03]  /*cf10*/  FSEL R26, R101, RZ, P5 ;  /* 0x000000ff651a7208 */ /* 0x000fc60002800000 */
[----:B------:R-:W-:Y:S01]  /*cf20*/  FFMA.FTZ R25, R25, R108, 1.1641532182693481445e-10 ;  /* 0x2f00000019197423 */ /* 0x000fe2000001006c */
[----:B------:R-:W-:-:S04]  /*cf30*/  FMUL.FTZ R31, R31, UR5 ;  /* 0x000000051f1f7c20 */ /* 0x000fc80008410000 */
[----:B------:R-:W-:-:S04]  /*cf40*/  FSETP.GTU.FTZ.AND P6, PT, R25, UR4, PT ;  /* 0x0000000419007c0b */ /* 0x000fc8000bfdc000 */
[----:B------:R-:W-:Y:S02]  /*cf50*/  FSEL R31, R31, RZ, !P6 ;  /* 0x000000ff1f1f7208 */ /* 0x000fe40007000000 */
[----:B------:R-:W-:-:S03]  /*cf60*/  SEL R25, RZ, 0x1, P6 ;  /* 0x00000001ff197807 */ /* 0x000fc60003000000 */
[----:B------:R-:W-:Y:S01]  /*cf70*/  FADD.FTZ R31, R31, R26 ;  /* 0x0000001a1f1f7221 */ /* 0x000fe20000010000 */
[----:B------:R-:W-:-:S03]  /*cf80*/  PRMT R101, R25, 0x7610, R101 ;  /* 0x0000761019657816 */ /* 0x000fc60000000065 */
[----:B------:R-:W-:Y:S01]  /*cf90*/  @P1 FADD.FTZ R31, R47, R31 ;  /* 0x0000001f2f1f1221 */ /* 0x000fe20000010000 */
[----:B------:R-:W-:Y:S06]  /*cfa0*/  BRA `(.L_x_5233) ;  /* 0x0000002400907947 */ /* 0x000fec0003800000 */
.L_x_5184:
        /* <DEDUP_REMOVED lines=15> */
.L_x_5235:
        /* <DEDUP_REMOVED lines=12> */
.L_x_5236:
        /* <DEDUP_REMOVED lines=41> */
[----:B------:R-:W-:Y:S01]  /*d3f0*/  LOP3.LUT R3, R30, UR36, R29, 0x96, !PT ;  /* 0x000000241e037c12 */ /* 0x000fe2000f8e961d */
[----:B------:R-:W-:-:S07]  /*d400*/  IMAD.MOV.U32 R28, RZ, RZ, R112 ;  /* 0x000000ffff1c7224 */ /* 0x000fce00078e0070 */
.L_x_5234:
        /* <DEDUP_REMOVED lines=18> */
.L_x_5238:
        /* <DEDUP_REMOVED lines=12> */
.L_x_5239:
        /* <DEDUP_REMOVED lines=43> */
.L_x_5237:
        /* <DEDUP_REMOVED lines=17> */
.L_x_5241:
        /* <DEDUP_REMOVED lines=12> */
.L_x_5242:
        /* <DEDUP_REMOVED lines=43> */
.L_x_5240:
        /* <DEDUP_REMOVED lines=18> */
.L_x_5244:
        /* <DEDUP_REMOVED lines=12> */
.L_x_5245:
        /* <DEDUP_REMOVED lines=43> */
.L_x_5243:
[----:B------:R-:W-:Y:S01]  /*e1b0*/  ISETP.NE.AND P2, PT, R24, 0x1, PT ;  /* 0x000000011800780c */ /* 0x000fe20003f45270 */
[----:B------:R-:W-:Y:S01]  /*e1c0*/  IMAD.U32 R34, R33, 0x10000, RZ ;  /* 0x0001000021227824 */ /* 0x000fe200078e00ff */
[----:B------:R-:W-:Y:S01]  /*e1d0*/  I2FP.F32.U32 R25, R25 ;  /* 0x0000001900197245 */ /* 0x000fe20000201000 */
[----:B------:R-:W-:-:S04]  /*e1e0*/  IMAD.MOV.U32 R28, RZ, RZ, 0x2 ;  /* 0x00000002ff1c7424 */ /* 0x000fc800078e00ff */
        /* <DEDUP_REMOVED lines=13> */
.L_x_5247:
        /* <DEDUP_REMOVED lines=12> */
.L_x_5248:
        /* <DEDUP_REMOVED lines=43> */
.L_x_5246:
        /* <DEDUP_REMOVED lines=17> */
.L_x_5250:
        /* <DEDUP_REMOVED lines=12> */
.L_x_5251:
        /* <DEDUP_REMOVED lines=43> */
.L_x_5249:
[----:B------:R-:W-:Y:S01]  /*eab0*/  ISETP.NE.AND P4, PT, R24, 0x1, PT ;  /* 0x000000011800780c */ /* 0x000fe20003f85270 */
[----:B------:R-:W-:Y:S01]  /*eac0*/  IMAD.U32 R35, R35, 0x10000, RZ ;  /* 0x0001000023237824 */ /* 0x000fe200078e00ff */
[----:B------:R-:W-:Y:S01]  /*ead0*/  I2FP.F32.U32 R25, R25 ;  /* 0x0000001900197245 */ /* 0x000fe20000201000 */
[----:B------:R-:W-:Y:S01]  /*eae0*/  IMAD.MOV.U32 R28, RZ, RZ, 0x2 ;  /* 0x00000002ff1c7424 */ /* 0x000fe200078e00ff */
[----:B------:R-:W-:-:S03]  /*eaf0*/  MOV R26, R94 ;  /* 0x0000005e001a7202 */ /* 0x000fc60000000f00 */
        /* <DEDUP_REMOVED lines=11> */
.L_x_5253:
        /* <DEDUP_REMOVED lines=12> */
.L_x_5254:
        /* <DEDUP_REMOVED lines=43> */
.L_x_5252:
        /* <DEDUP_REMOVED lines=17> */
.L_x_5256:
        /* <DEDUP_REMOVED lines=12> */
.L_x_5257:
        /* <DEDUP_REMOVED lines=43> */
.L_x_5255:
        /* <DEDUP_REMOVED lines=9> */
[----:B------:R-:W-:Y:S01]  /*f430*/  FMUL.FTZ R31, R31, UR5 ;  /* 0x000000051f1f7c20 */ /* 0x000fe20008410000 */
[----:B------:R-:W-:Y:S01]  /*f440*/  ISETP.NE.AND P5, PT, R107, RZ, PT ;  /* 0x000000ff6b00720c */ /* 0x000fe20003fa5270 */
[----:B------:R-:W-:-:S02]  /*f450*/  IMAD.U32 R113, R113, 0x10000, RZ ;  /* 0x0001000071717824 */ /* 0x000fc400078e00ff */
[----:B------:R-:W-:Y:S01]  /*f460*/  FFMA.FTZ R25, R25, R108, 1.1641532182693481445e-10 ;  /* 0x2f00000019197423 */ /* 0x000fe2000001006c */
[----:B------:R-:W-:Y:S01]  /*f470*/  FSEL R32, R32, RZ, P1 ;  /* 0x000000ff20207208 */ /* 0x000fe20000800000 */
[----:B------:R-:W-:Y:S01]  /*f480*/  FMUL.FTZ R112, R112, UR5 ;  /* 0x0000000570707c20 */ /* 0x000fe20008410000 */
[----:B------:R-:W-:Y:S01]  /*f490*/  ISETP.NE.AND P1, PT, R114, RZ, PT ;  /* 0x000000ff7200720c */ /* 0x000fe20003f25270 */
[----:B------:R-:W-:Y:S01]  /*f4a0*/  FMUL.FTZ R113, R113, UR5 ;  /* 0x0000000571717c20 */ /* 0x000fe20008410000 */
[----:B------:R-:W-:Y:S02]  /*f4b0*/  FSEL R29, R35, RZ, P3 ;  /* 0x000000ff231d7208 */ /* 0x000fe40001800000 */
[----:B------:R-:W-:Y:S02]  /*f4c0*/  FSEL R35, R34, RZ, P6 ;  /* 0x000000ff22237208 */ /* 0x000fe40003000000 */
[----:B------:R-:W-:Y:S02]  /*f4d0*/  P2R R27, PR, RZ, 0x1 ;  /* 0x00000001ff1b7803 */ /* 0x000fe40000000000 */
[----:B------:R-:W-:-:S02]  /*f4e0*/  FSEL R34, R31, RZ, P5 ;  /* 0x000000ff1f227208 */ /* 0x000fc40002800000 */
[----:B------:R-:W-:Y:S02]  /*f4f0*/  ISETP.NE.AND P0, PT, R58, RZ, PT ;  /* 0x000000ff3a00720c */ /* 0x000fe40003f05270 */
[----:B------:R-:W-:Y:S01]  /*f500*/  FSETP.GTU.FTZ.AND P5, PT, R25, UR4, PT ;  /* 0x0000000419007c0b */ /* 0x000fe2000bfbc000 */
        /* <DEDUP_REMOVED lines=9> */
[----:B------:R-:W-:Y:S01]  /*f5a0*/  ISETP.NE.AND P0, PT, R27, RZ, PT ;  /* 0x000000ff1b00720c */ /* 0x000fe20003f05270 */
[----:B------:R-:W-:Y:S01]  /*f5b0*/  @P1 FADD.FTZ R28, R44, R28 ;  /* 0x0000001c2c1c1221 */ /* 0x000fe20000010000 */
[----:B------:R-:W-:Y:S01]  /*f5c0*/  PLOP3.LUT P5, PT, P5, PT, PT, 0x8, 0x80 ;  /* 0x000000000080781c */ /* 0x000fe20002fae170 */
[----:B------:R-:W-:Y:S01]  /*f5d0*/  @P1 FADD.FTZ R30, R46, R30 ;  /* 0x0000001e2e1e1221 */ /* 0x000fe20000010000 */
[----:B------:R-:W-:-:S11]  /*f5e0*/  @P1 FADD.FTZ R31, R47, R31 ;  /* 0x0000001f2f1f1221 */ /* 0x000fd60000010000 */
.L_x_5233:
[----:B------:R-:W-:Y:S01]  /*f5f0*/  SEL R112, RZ, 0x10000, !P4 ;  /* 0x00010000ff707807 */ /* 0x000fe20006000000 */
[----:B------:R-:W0:Y:S01]  /*f600*/  @P0 LDC.64 R116, c[0x0][0x398] ;  /* 0x0000e600ff740b82 */ /* 0x000e220000000a00 */
[----:B------:R-:W-:Y:S02]  /*f610*/  ISETP.NE.AND P4, PT, R107, RZ, PT ;  /* 0x000000ff6b00720c */ /* 0x000fe40003f85270 */
[----:B------:R-:W-:Y:S02]  /*f620*/  SEL R113, RZ, 0x1000000, !P5 ;  /* 0x01000000ff717807 */ /* 0x000fe40006800000 */
[----:B------:R-:W-:Y:S02]  /*f630*/  SEL R107, RZ, 0x100, !P3 ;  /* 0x00000100ff6b7807 */ /* 0x000fe40005800000 */
[----:B------:R-:W-:Y:S01]  /*f640*/  ISETP.NE.AND P5, PT, R58, RZ, PT ;  /* 0x000000ff3a00720c */ /* 0x000fe20003fa5270 */
[----:B------:R-:W1:Y:S01]  /*f650*/  @P1 LDC.64 R114, c[0x0][0x3a0] ;  /* 0x0000e800ff721b82 */ /* 0x000e620000000a00 */
[----:B------:R-:W-:-:S02]  /*f660*/  ISETP.NE.AND P3, PT, R106, RZ, PT ;  /* 0x000000ff6a00720c */ /* 0x000fc40003f65270 */
[----:B------:R-:W-:Y:S02]  /*f670*/  SEL R26, RZ, 0x10000, !P4 ;  /* 0x00010000ff1a7807 */ /* 0x000fe40006000000 */
[----:B------:R-:W-:Y:S02]  /*f680*/  SEL R27, RZ, 0x1000000, !P3 ;  /* 0x01000000ff1b7807 */ /* 0x000fe40005800000 */
[----:B------:R-:W-:Y:S02]  /*f690*/  SEL R25, RZ, 0x100, !P5 ;  /* 0x00000100ff197807 */ /* 0x000fe40006800000 */
[----:B------:R-:W-:Y:S01]  /*f6a0*/  ISETP.NE.AND P6, PT, R59, RZ, PT ;  /* 0x000000ff3b00720c */ /* 0x000fe20003fc5270 */
[----:B------:R-:W-:Y:S01]  /*f6b0*/  IMAD.WIDE.U32 R58, R111, 0x20, R82 ;  /* 0x000000206f3a7825 */ /* 0x000fe200078e0052 */
[----:B------:R-:W-:Y:S02]  /*f6c0*/  LOP3.LUT R25, R25, R27, R26, 0xfe, !PT ;  /* 0x0000001b19197212 */ /* 0x000fe400078efe1a */
[----:B------:R-:W-:Y:S01]  /*f6d0*/  LOP3.LUT R106, R107, R113, R112, 0xfe, !PT ;  /* 0x000000716b6a7212 */ /* 0x000fe200078efe70 */
[----:B------:R-:W-:Y:S01]  /*f6e0*/  VIADD R113, R109, 0x100 ;  /* 0x000001006d717836 */ /* 0x000fe20000000000 */
[----:B------:R-:W-:Y:S01]  /*f6f0*/  SEL R27, RZ, 0x1, !P2 ;  /* 0x00000001ff1b7807 */ /* 0x000fe20005000000 */
[----:B------:R-:W-:Y:S01]  /*f700*/  STG.E.128 desc[UR8][R58.64], R32 ;  /* 0x000000203a007986 */ /* 0x000fe2000c101d08 */
[----:B------:R-:W-:Y:S01]  /*f710*/  SEL R26, RZ, 0x1, !P6 ;  /* 0x00000001ff1a7807 */ /* 0x000fe20007000000 */
[----:B------:R-:W-:Y:S01]  /*f720*/  IMAD.WIDE.U32 R118, R113, 0x10, R56 ;  /* 0x0000001071767825 */ /* 0x000fe200078e0038 */
[----:B------:R-:W-:Y:S01]  /*f730*/  LOP3.LUT R27, R106, R27, RZ, 0xfc, !PT ;  /* 0x0000001b6a1b7212 */ /* 0x000fe200078efcff */
[----:B------:R2:W-:Y:S01]  /*f740*/  STG.E.128 desc[UR8][R58.64+0x10], R28 ;  /* 0x0000101c3a007986 */ /* 0x0005e2000c101d08 */
[----:B------:R-:W-:Y:S01]  /*f750*/  LOP3.LUT R26, R25, R26, RZ, 0xfc, !PT ;  /* 0x0000001a191a7212 */ /* 0x000fe200078efcff */
[----:B0-----:R-:W-:-:S04]  /*f760*/  @P0 IMAD.WIDE.U32 R116, R113, 0x10, R116 ;  /* 0x0000001071740825 */ /* 0x001fc800078e0074 */
[----:B-1----:R-:W-:-:S04]  /*f770*/  @P1 IMAD.WIDE.U32 R114, R113, 0x20, R114 ;  /* 0x0000002071721825 */ /* 0x002fc800078e0072 */
[----:B--2---:R-:W-:-:S05]  /*f780*/  IMAD.WIDE.U32 R58, R111, 0x8, R80 ;  /* 0x000000086f3a7825 */ /* 0x004fca00078e0050 */
[----:B------:R0:W-:Y:S01]  /*f790*/  STG.E.64 desc[UR8][R58.64], R26 ;  /* 0x0000001a3a007986 */ /* 0x0001e2000c101b08 */
[----:B------:R-:W-:Y:S05]  /*f7a0*/  @!P0 BRA `(.L_x_5258) ;  /* 0x0000000000508947 */ /* 0x000fea0003800000 */
[----:B0-----:R-:W-:Y:S02]  /*f7b0*/  SHF.L.U32 R26, R100, 0x10, RZ ;  /* 0x00000010641a7819 */ /* 0x001fe400000006ff */
[----:B------:R-:W-:Y:S02]  /*f7c0*/  LOP3.LUT R25, R101, 0xffff, RZ, 0xc0, !PT ;  /* 0x0000ffff65197812 */ /* 0x000fe400078ec0ff */
[----:B------:R-:W-:Y:S02]  /*f7d0*/  LOP3.LUT R56, R26, 0xff0000, RZ, 0xc0, !PT ;  /* 0x00ff00001a387812 */ /* 0x000fe400078ec0ff */
[----:B------:R-:W0:Y:S01]  /*f7e0*/  LDC.64 R26, c[0x0][0x3b8] ;  /* 0x0000ee00ff1a7b82 */ /* 0x000e220000000a00 */
        /* <DEDUP_REMOVED lines=16> */
.L_x_5258:
[----:B------:R2:W5:Y:S04]  /*f8f0*/  @P0 LDG.E.128 R52, desc[UR8][R116.64] ;  /* 0x0000000874340981 */ /* 0x000568000c1e1d00 */
[----:B------:R2:W5:Y:S04]  /*f900*/  @P1 LDG.E.128 R48, desc[UR8][R114.64] ;  /* 0x0000000872301981 */ /* 0x000568000c1e1d00 */
[----:B------:R2:W5:Y:S04]  /*f910*/  @P1 LDG.E.128 R44, desc[UR8][R114.64+0x10] ;  /* 0x00001008722c1981 */ /* 0x000568000c1e1d00 */
[----:B01----:R2:W5:Y:S01]  /*f920*/  LDG.E.128 R56, desc[UR8][R118.64] ;  /* 0x0000000876387981 */ /* 0x003562000c1e1d00 */
[----:B------:R-:W-:Y:S05]  /*f930*/  @!P0 BRA `(.L_x_5259) ;  /* 0x0000004800d88947 */ /* 0x000fea0003800000 */
[----:B------:R-:W-:Y:S01]  /*f940*/  ISETP.NE.AND P2, PT, R24, 0x1, PT ;  /* 0x000000011800780c */ /* 0x000fe20003f45270 */
[----:B------:R-:W-:Y:S01]  /*f950*/  IMAD.MOV.U32 R95, RZ, RZ, 0x2 ;  /* 0x00000002ff5f7424 */ /* 0x000fe200078e00ff */
[----:B-----5:R-:W-:Y:S01]  /*f960*/  PRMT R101, R55, 0x7632, R101 ;  /* 0x0000763237657816 */ /* 0x020fe20000000065 */
[----:B------:R-:W-:Y:S01]  /*f970*/  IMAD.MOV.U32 R26, RZ, RZ, R94 ;  /* 0x000000ffff1a7224 */ /* 0x000fe200078e005e */
[----:B------:R-:W-:Y:S02]  /*f980*/  PRMT R99, R54, 0x7632, R99 ;  /* 0x0000763236637816 */ /* 0x000fe40000000063 */
[----:B------:R-:W-:Y:S02]  /*f990*/  PRMT R27, R53, 0x7632, R27 ;  /* 0x00007632351b7816 */ /* 0x000fe4000000001b */
[----:B------:R-:W-:Y:S02]  /*f9a0*/  PRMT R25, R52, 0x7632, R25 ;  /* 0x0000763234197816 */ /* 0x000fe40000000019 */
[----:B------:R-:W-:-:S03]  /*f9b0*/  MOV R106, R110 ;  /* 0x0000006e006a7202 */ /* 0x000fc60000000f00 */
        /* <DEDUP_REMOVED lines=11> */
.L_x_5261:
        /* <DEDUP_REMOVED lines=12> */
.L_x_5262:
        /* <DEDUP_REMOVED lines=40> */
[----:B------:R-:W-:-:S07]  /*fdb0*/  LOP3.LUT R3, R96, UR36, R107, 0x96, !PT ;  /* 0x0000002460037c12 */ /* 0x000fce000f8e966b */
.L_x_5260:
[----:B------:R-:W-:Y:S01]  /*fdc0*/  ISETP.NE.AND P2, PT, R95, 0x1, PT ;  /* 0x000000015f00780c */ /* 0x000fe20003f45270 */
[C---:B------:R-:W-:Y:S01]  /*fdd0*/  IMAD.U32 R24, R56.reuse, 0x10000, RZ ;  /* 0x0001000038187824 */ /* 0x040fe200078e00ff */
[----:B------:R-:W-:Y:S01]  /*fde0*/  I2FP.F32.U32 R93, R26 ;  /* 0x0000001a005d7245 */ /* 0x000fe20000201000 */
[----:B------:R-:W-:Y:S01]  /*fdf0*/  IMAD.MOV.U32 R96, RZ, RZ, 0x2 ;  /* 0x00000002ff607424 */ /* 0x000fe200078e00ff */
[----:B------:R-:W-:Y:S01]  /*fe00*/  PRMT R56, R56, 0x7632, R56 ;  /* 0x0000763238387816 */ /* 0x000fe20000000038 */
[----:B------:R-:W-:Y:S01]  /*fe10*/  FMUL.FTZ R24, R24, UR5 ;  /* 0x0000000518187c20 */ /* 0x000fe20008410000 */
        /* <DEDUP_REMOVED lines=13> */
.L_x_5264:
[----:B------:R-:W-:-:S04]  /*fef0*/  VIADD R103, R103, 0x1 ;  /* 0x0000000167677836 */ /* 0x000fc80000000000 */
[C---:B--2---:R-:W-:Y:S01]  /*ff00*/  IMAD.WIDE.U32 R114, R103.reuse, -0x2daee0ad, RZ ;  /* 0xd2511f5367727825 */ /* 0x044fe200078e00ff */
        /* <DEDUP_REMOVED lines=10> */
.L_x_5265:
        /* <DEDUP_REMOVED lines=42> */
.L_x_5263:
[----:B------:R-:W-:Y:S01]  /*10250*/  I2FP.F32.U32 R93, R26 ;  /* 0x0000001a005d7245 */ /* 0x000fe20000201000 */
[----:B------:R-:W-:Y:S01]  /*10260*/  IMAD.MOV.U32 R97, RZ, RZ, 0x2 ;  /* 0x00000002ff617424 */ /* 0x000fe200078e00ff */
[----:B------:R-:W-:Y:S02]  /*10270*/  SHF.L.U32 R26, R52, 0x10, RZ ;  /* 0x00000010341a7819 */ /* 0x000fe400000006ff */
[----:B------:R-:W-:Y:S01]  /*10280*/  ISETP.NE.AND P3, PT, R96, 0x1, PT ;  /* 0x000000016000780c */ /* 0x000fe20003f65270 */
[----:B------:R-:W-:Y:S01]  /*10290*/  FFMA.FTZ R93, R93, R108, 1.1641532182693481445e-10 ;  /* 0x2f0000005d5d7423 */ /* 0x000fe2000001006c */
[----:B------:R-:W-:Y:S01]  /*102a0*/  FSEL R95, R24, RZ, P4 ;  /* 0x000000ff185f7208 */ /* 0x000fe20002000000 */
[----:B------:R-:W-:-:S03]  /*102b0*/  FMUL.FTZ R26, R26, UR5 ;  /* 0x000000051a1a7c20 */ /* 0x000fc60008410000 */
[----:B------:R-:W-:-:S04]  /*102c0*/  FSETP.GTU.FTZ.AND P2, PT, R93, UR4, PT ;  /* 0x000000045d007c0b */ /* 0x000fc8000bf5c000 */
[----:B------:R-:W-:Y:S01]  /*102d0*/  FSEL R24, R26, RZ, !P2 ;  /* 0x000000ff1a187208 */ /* 0x000fe20005000000 */
[----:B------:R-:W-:Y:S01]  /*102e0*/  IMAD.MOV.U32 R26, RZ, RZ, R94 ;  /* 0x000000ffff1a7224 */ /* 0x000fe200078e005e */
        /* <DEDUP_REMOVED lines=12> */
.L_x_5267:
        /* <DEDUP_REMOVED lines=12> */
.L_x_5268:
        /* <DEDUP_REMOVED lines=42> */
.L_x_5266:
[----:B------:R-:W-:Y:S01]  /*10710*/  ISETP.NE.AND P2, PT, R97, 0x1, PT ;  /* 0x000000016100780c */ /* 0x000fe20003f45270 */
[----:B------:R-:W-:Y:S01]  /*10720*/  HFMA2 R96, -RZ, RZ, 0, 1.1920928955078125e-07 ;  /* 0x00000002ff607431 */ /* 0x000fe200000001ff */
[----:B------:R-:W-:Y:S01]  /*10730*/  I2FP.F32.U32 R95, R26 ;  /* 0x0000001a005f7245 */ /* 0x000fe20000201000 */
[----:B------:R-:W-:Y:S02]  /*10740*/  IMAD.U32 R26, R56, 0x10000, RZ ;  /* 0x00010000381a7824 */ /* 0x000fe400078e00ff */
[----:B------:R-:W-:Y:S02]  /*10750*/  IMAD.MOV.U32 R56, RZ, RZ, R94 ;  /* 0x000000ffff387224 */ /* 0x000fe400078e005e */
[----:B------:R-:W-:Y:S01]  /*10760*/  FFMA.FTZ R95, R95, R108, 1.1641532182693481445e-10 ;  /* 0x2f0000005f5f7423 */ /* 0x000fe2000001006c */
[----:B------:R-:W-:-:S04]  /*10770*/  FMUL.FTZ R26, R26, UR5 ;  /* 0x000000051a1a7c20 */ /* 0x000fc80008410000 */
        /* <DEDUP_REMOVED lines=11> */
.L_x_5270:
[----:B------:R-:W-:-:S04]  /*10830*/  IADD3 R103, PT, PT, R103, 0x1, RZ ;  /* 0x0000000167677810 */ /* 0x000fc80007ffe0ff */
[C---:B------:R-:W-:Y:S01]  /*10840*/  ISETP.NE.AND P2, PT, R103.reuse, RZ, PT ;  /* 0x000000ff6700720c */ /* 0x040fe20003f45270 */
[----:B--2---:R-:W-:-:S12]  /*10850*/  IMAD.WIDE.U32 R114, R103, -0x2daee0ad, RZ ;  /* 0xd2511f5367727825 */ /* 0x004fd800078e00ff */
        /* <DEDUP_REMOVED lines=9> */
.L_x_5271:
        /* <DEDUP_REMOVED lines=42> */
.L_x_5269:
[----:B------:R-:W-:Y:S01]  /*10b90*/  I2FP.F32.U32 R95, R56 ;  /* 0x00000038005f7245 */ /* 0x000fe20000201000 */
[----:B------:R-:W-:Y:S01]  /*10ba0*/  IMAD.U32 R25, R25, 0x10000, RZ ;  /* 0x0001000019197824 */ /* 0x000fe200078e00ff */
[----:B------:R-:W-:Y:S01]  /*10bb0*/  ISETP.NE.AND P3, PT, R96, 0x1, PT ;  /* 0x000000016000780c */ /* 0x000fe20003f65270 */
[----:B------:R-:W-:Y:S01]  /*10bc0*/  IMAD.MOV.U32 R56, RZ, RZ, 0x2 ;  /* 0x00000002ff387424 */ /* 0x000fe200078e00ff */
[----:B------:R-:W-:Y:S01]  /*10bd0*/  FSEL R26, R26, RZ, P4 ;  /* 0x000000ff1a1a7208 */ /* 0x000fe20002000000 */
[----:B------:R-:W-:Y:S01]  /*10be0*/  FFMA.FTZ R95, R95, R108, 1.1641532182693481445e-10 ;  /* 0x2f0000005f5f7423 */ /* 0x000fe2000001006c */
[----:B------:R-:W-:-:S04]  /*10bf0*/  FMUL.FTZ R25, R25, UR5 ;  /* 0x0000000519197c20 */ /* 0x000fc80008410000 */
[----:B------:R-:W-:-:S04]  /*10c00*/  FSETP.GTU.FTZ.AND P2, PT, R95, UR4, PT ;  /* 0x000000045f007c0b */ /* 0x000fc8000bf5c000 */
[----:B------:R-:W-:Y:S02]  /*10c10*/  FSEL R25, R25, RZ, !P2 ;  /* 0x000000ff19197208 */ /* 0x000fe40005000000 */
        /* <DEDUP_REMOVED lines=13> */
.L_x_5273:
        /* <DEDUP_REMOVED lines=12> */
.L_x_5274:
        /* <DEDUP_REMOVED lines=43> */
.L_x_5272:
[----:B------:R-:W-:Y:S01]  /*11060*/  ISETP.NE.AND P2, PT, R56, 0x1, PT ;  /* 0x000000013800780c */ /* 0x000fe20003f45270 */
[----:B------:R-:W-:Y:S01]  /*11070*/  IMAD.MOV.U32 R98, RZ, RZ, 0x2 ;  /* 0x00000002ff627424 */ /* 0x000fe200078e00ff */
[----:B------:R-:W-:Y:S01]  /*11080*/  I2FP.F32.U32 R97, R26 ;  /* 0x0000001a00617245 */ /* 0x000fe20000201000 */
[----:B------:R-:W-:-:S04]  /*11090*/  IMAD.U32 R26, R57, 0x10000, RZ ;  /* 0x00010000391a7824 */ /* 0x000fc800078e00ff */
[----:B------:R-:W-:Y:S01]  /*110a0*/  FFMA.FTZ R97, R97, R108, 1.1641532182693481445e-10 ;  /* 0x2f00000061617423 */ /* 0x000fe2000001006c */
[----:B------:R-:W-:-:S04]  /*110b0*/  FMUL.FTZ R26, R26, UR5 ;  /* 0x000000051a1a7c20 */ /* 0x000fc80008410000 */
[----:B------:R-:W-:Y:S02]  /*110c0*/  FSETP.LE.FTZ.AND P4, PT, R97, UR4, PT ;  /* 0x0000000461007c0b */ /* 0x000fe4000bf93000 */
[----:B------:R-:W-:Y:S02]  /*110d0*/  PRMT R97, R57, 0x7632, R97 ;  /* 0x0000763239617816 */ /* 0x000fe40000000061 */
[----:B--2---:R-:W-:Y:S02]  /*110e0*/  P2R R115, PR, RZ, 0x10 ;  /* 0x00000010ff737803 */ /* 0x004fe40000000000 */
        /* <DEDUP_REMOVED lines=10> */
.L_x_5276:
        /* <DEDUP_REMOVED lines=12> */
.L_x_5277:
        /* <DEDUP_REMOVED lines=43> */
.L_x_5275:
        /* <DEDUP_REMOVED lines=22> */
.L_x_5279:
        /* <DEDUP_REMOVED lines=12> */
.L_x_5280:
        /* <DEDUP_REMOVED lines=43> */
.L_x_5278:
        /* <DEDUP_REMOVED lines=18> */
.L_x_5282:
        /* <DEDUP_REMOVED lines=12> */
.L_x_5283:
        /* <DEDUP_REMOVED lines=43> */
.L_x_5281:
[----:B------:R-:W-:Y:S01]  /*11e60*/  I2FP.F32.U32 R57, R57 ;  /* 0x0000003900397245 */ /* 0x000fe20000201000 */
[----:B------:R-:W-:Y:S01]  /*11e70*/  IMAD.U32 R27, R27, 0x10000, RZ ;  /* 0x000100001b1b7824 */ /* 0x000fe200078e00ff */
[----:B------:R-:W-:-:S03]  /*11e80*/  FSEL R56, R97, RZ, P4 ;  /* 0x000000ff61387208 */ /* 0x000fc60002000000 */
[----:B------:R-:W-:Y:S01]  /*11e90*/  FFMA.FTZ R57, R57, R108, 1.1641532182693481445e-10 ;  /* 0x2f00000039397423 */ /* 0x000fe2000001006c */
[----:B------:R-:W-:-:S04]  /*11ea0*/  FMUL.FTZ R27, R27, UR5 ;  /* 0x000000051b1b7c20 */ /* 0x000fc80008410000 */
[----:B------:R-:W-:Y:S02]  /*11eb0*/  FSETP.GTU.FTZ.AND P2, PT, R57, UR4, PT ;  /* 0x0000000439007c0b */ /* 0x000fe4000bf5c000 */
[----:B------:R-:W-:Y:S02]  /*11ec0*/  MOV R57, R94 ;  /* 0x0000005e00397202 */ /* 0x000fe40000000f00 */
        /* <DEDUP_REMOVED lines=15> */
.L_x_5285:
        /* <DEDUP_REMOVED lines=12> */
.L_x_5286:
        /* <DEDUP_REMOVED lines=43> */
.L_x_5284:
        /* <DEDUP_REMOVED lines=18> */
.L_x_5288:
        /* <DEDUP_REMOVED lines=12> */
.L_x_5289:
        /* <DEDUP_REMOVED lines=43> */
.L_x_5287:
[----:B------:R-:W-:Y:S01]  /*127c0*/  I2FP.F32.U32 R57, R57 ;  /* 0x0000003900397245 */ /* 0x000fe20000201000 */
[----:B------:R-:W-:Y:S01]  /*127d0*/  IMAD.U32 R56, R54, 0x10000, RZ ;  /* 0x0001000036387824 */ /* 0x000fe200078e00ff */
[----:B------:R-:W-:Y:S01]  /*127e0*/  FSEL R107, R98, RZ, P2 ;  /* 0x000000ff626b7208 */ /* 0x000fe20001000000 */
        /* <DEDUP_REMOVED lines=8> */
[----:B------:R-:W-:Y:S01]  /*12870*/  FADD.FTZ R56, R56, R107 ;  /* 0x0000006b38387221 */ /* 0x000fe20000010000 */
[----:B------:R-:W-:-:S03]  /*12880*/  PRMT R98, R57, 0x7610, R98 ;  /* 0x0000761039627816 */ /* 0x000fc60000000062 */
        /* <DEDUP_REMOVED lines=10> */
.L_x_5291:
        /* <DEDUP_REMOVED lines=12> */
.L_x_5292:
        /* <DEDUP_REMOVED lines=43> */
.L_x_5290:
[----:B------:R-:W-:Y:S01]  /*12ca0*/  ISETP.NE.AND P4, PT, R117, 0x1, PT ;  /* 0x000000017500780c */ /* 0x000fe20003f85270 */
[----:B------:R-:W-:Y:S01]  /*12cb0*/  IMAD.MOV.U32 R116, RZ, RZ, 0x2 ;  /* 0x00000002ff747424 */ /* 0x000fe200078e00ff */
[----:B------:R-:W-:Y:S01]  /*12cc0*/  I2FP.F32.U32 R57, R100 ;  /* 0x0000006400397245 */ /* 0x000fe20000201000 */
[----:B------:R-:W-:Y:S01]  /*12cd0*/  IMAD.U32 R100, R58, 0x10000, RZ ;  /* 0x000100003a647824 */ /* 0x000fe200078e00ff */
[----:B------:R-:W-:-:S03]  /*12ce0*/  MOV R107, R94 ;  /* 0x0000005e006b7202 */ /* 0x000fc60000000f00 */
[----:B------:R-:W-:Y:S01]  /*12cf0*/  FFMA.FTZ R58, R57, R108, 1.1641532182693481445e-10 ;  /* 0x2f000000393a7423 */ /* 0x000fe2000001006c */
[----:B------:R-:W-:-:S04]  /*12d00*/  FMUL.FTZ R57, R100, UR5 ;  /* 0x0000000564397c20 */ /* 0x000fc80008410000 */
        /* <DEDUP_REMOVED lines=10> */
.L_x_5294:
        /* <DEDUP_REMOVED lines=12> */
.L_x_5295:
        /* <DEDUP_REMOVED lines=43> */
.L_x_5293:
[----:B------:R-:W-:Y:S01]  /*13120*/  I2FP.F32.U32 R107, R107 ;  /* 0x0000006b006b7245 */ /* 0x000fe20000201000 */
[----:B------:R-:W-:Y:S01]  /*13130*/  IMAD.U32 R99, R99, 0x10000, RZ ;  /* 0x0001000063637824 */ /* 0x000fe200078e00ff */
[----:B------:R-:W-:Y:S01]  /*13140*/  FSEL R57, R57, RZ, P3 ;  /* 0x000000ff39397208 */ /* 0x000fe20001800000 */
[----:B------:R-:W-:Y:S02]  /*13150*/  IMAD.MOV.U32 R117, RZ, RZ, 0x2 ;  /* 0x00000002ff757424 */ /* 0x000fe400078e00ff */
        /* <DEDUP_REMOVED lines=18> */
.L_x_5297:
        /* <DEDUP_REMOVED lines=12> */
.L_x_5298:
        /* <DEDUP_REMOVED lines=43> */
.L_x_5296:
[----:B------:R-:W-:Y:S01]  /*135f0*/  ISETP.NE.AND P5, PT, R117, 0x1, PT ;  /* 0x000000017500780c */ /* 0x000fe20003fa5270 */
[----:B------:R-:W-:Y:S01]  /*13600*/  IMAD.MOV.U32 R116, RZ, RZ, 0x2 ;  /* 0x00000002ff747424 */ /* 0x000fe200078e00ff */
[----:B------:R-:W-:Y:S01]  /*13610*/  I2FP.F32.U32 R107, R58 ;  /* 0x0000003a006b7245 */ /* 0x000fe20000201000 */
[C---:B------:R-:W-:Y:S01]  /*13620*/  IMAD.U32 R58, R59.reuse, 0x10000, RZ ;  /* 0x000100003b3a7824 */ /* 0x040fe200078e00ff */
[----:B------:R-:W-:Y:S02]  /*13630*/  PRMT R59, R59, 0x7632, R59 ;  /* 0x000076323b3b7816 */ /* 0x000fe4000000003b */
[----:B------:R-:W-:Y:S01]  /*13640*/  MOV R100, R94 ;  /* 0x0000005e00647202 */ /* 0x000fe20000000f00 */
        /* <DEDUP_REMOVED lines=12> */
.L_x_5300:
        /* <DEDUP_REMOVED lines=12> */
.L_x_5301:
        /* <DEDUP_REMOVED lines=43> */
.L_x_5299:
        /* <DEDUP_REMOVED lines=22> */
.L_x_5303:
        /* <DEDUP_REMOVED lines=12> */
.L_x_5304:
        /* <DEDUP_REMOVED lines=43> */
.L_x_5302:
[----:B------:R-:W-:Y:S01]  /*13f50*/  ISETP.NE.AND P6, PT, R118, 0x1, PT ;  /* 0x000000017600780c */ /* 0x000fe20003fc5270 */
[----:B------:R-:W-:Y:S01]  /*13f60*/  IMAD.U32 R59, R59, 0x10000, RZ ;  /* 0x000100003b3b7824 */ /* 0x000fe200078e00ff */
[----:B------:R-:W-:Y:S02]  /*13f70*/  I2FP.F32.U32 R107, R107 ;  /* 0x0000006b006b7245 */ /* 0x000fe40000201000 */
[----:B------:R-:W-:Y:S01]  /*13f80*/  MOV R117, R94 ;  /* 0x0000005e00757202 */ /* 0x000fe20000000f00 */
[----:B------:R-:W-:Y:S02]  /*13f90*/  FMUL.FTZ R59, R59, UR5 ;  /* 0x000000053b3b7c20 */ /* 0x000fe40008410000 */
[----:B------:R-:W-:Y:S01]  /*13fa0*/  FFMA.FTZ R116, R107, R108, 1.1641532182693481445e-10 ;  /* 0x2f0000006b747423 */ /* 0x000fe2000001006c */
[----:B------:R-:W-:-:S04]  /*13fb0*/  IMAD.MOV.U32 R107, RZ, RZ, 0x2 ;  /* 0x00000002ff6b7424 */ /* 0x000fc800078e00ff */
        /* <DEDUP_REMOVED lines=10> */
.L_x_5306:
        /* <DEDUP_REMOVED lines=14> */
.L_x_5307:
        /* <DEDUP_REMOVED lines=43> */
.L_x_5305:
        /* <DEDUP_REMOVED lines=8> */
[----:B------:R-:W-:-:S04]  /*14470*/  FADD.FTZ R59, R108, R59 ;  /* 0x0000003b6c3b7221 */ /* 0x000fc80000010000 */
[----:B------:R-:W-:Y:S01]  /*14480*/  @P1 FADD.FTZ R59, R47, R59 ;  /* 0x0000003b2f3b1221 */ /* 0x000fe20000010000 */
[----:B------:R-:W-:Y:S06]  /*14490*/  BRA `(.L_x_5308) ;  /* 0x00000024008c7947 */ /* 0x000fec0003800000 */
.L_x_5259:
        /* <DEDUP_REMOVED lines=15> */
.L_x_5310:
        /* <DEDUP_REMOVED lines=12> */
.L_x_5311:
        /* <DEDUP_REMOVED lines=38> */
[----:B------:R-:W-:Y:S02]  /*148b0*/  MOV R94, R26 ;  /* 0x0000001a005e7202 */ /* 0x000fe40000000f00 */
[----:B------:R-:W-:Y:S01]  /*148c0*/  LOP3.LUT R2, R2, UR35, R27, 0x96, !PT ;  /* 0x0000002302027c12 */ /* 0x000fe2000f8e961b */
[----:B------:R-:W-:Y:S01]  /*148d0*/  IMAD.MOV.U32 R26, RZ, RZ, RZ ;  /* 0x000000ffff1a7224 */ /* 0x000fe200078e00ff */
[----:B------:R-:W-:-:S07]  /*148e0*/  LOP3.LUT R3, R24, UR36, R107, 0x96, !PT ;  /* 0x0000002418037c12 */ /* 0x000fce000f8e966b */
.L_x_5309:
[----:B------:R-:W-:Y:S01]  /*148f0*/  ISETP.NE.AND P2, PT, R26, 0x1, PT ;  /* 0x000000011a00780c */ /* 0x000fe20003f45270 */
[----:B------:R-:W-:Y:S01]  /*14900*/  IMAD.MOV.U32 R24, RZ, RZ, 0x2 ;  /* 0x00000002ff187424 */ /* 0x000fe200078e00ff */
[----:B------:R-:W-:Y:S02]  /*14910*/  I2FP.F32.U32 R25, R25 ;  /* 0x0000001900197245 */ /* 0x000fe40000201000 */
        /* <DEDUP_REMOVED lines=15> */
.L_x_5313:
        /* <DEDUP_REMOVED lines=12> */
.L_x_5314:
        /* <DEDUP_REMOVED lines=43> */
.L_x_5312:
        /* <DEDUP_REMOVED lines=17> */
.L_x_5316:
        /* <DEDUP_REMOVED lines=12> */
.L_x_5317:
        /* <DEDUP_REMOVED lines=43> */
.L_x_5315:
        /* <DEDUP_REMOVED lines=18> */
.L_x_5319:
        /* <DEDUP_REMOVED lines=12> */
.L_x_5320:
        /* <DEDUP_REMOVED lines=43> */
.L_x_5318:
        /* <DEDUP_REMOVED lines=17> */
.L_x_5322:
        /* <DEDUP_REMOVED lines=12> */
.L_x_5323:
        /* <DEDUP_REMOVED lines=43> */
.L_x_5321:
        /* <DEDUP_REMOVED lines=17> */
.L_x_5325:
        /* <DEDUP_REMOVED lines=12> */
.L_x_5326:
        /* <DEDUP_REMOVED lines=43> */
.L_x_5324:
[----:B------:R-:W-:Y:S01]  /*15f90*/  ISETP.NE.AND P4, PT, R24, 0x1, PT ;  /* 0x000000011800780c */ /* 0x000fe20003f85270 */
[----:B------:R-:W-:Y:S01]  /*15fa0*/  IMAD.MOV.U32 R56, RZ, RZ, 0x2 ;  /* 0x00000002ff387424 */ /* 0x000fe200078e00ff */
[----:B------:R-:W-:Y:S01]  /*15fb0*/  I2FP.F32.U32 R25, R25 ;  /* 0x0000001900197245 */ /* 0x000fe20000201000 */
[----:B------:R-:W-:Y:S01]  /*15fc0*/  IMAD.MOV.U32 R26, RZ, RZ, R94 ;  /* 0x000000ffff1a7224 */ /* 0x000fe200078e005e */
[----:B------:R-:W-:-:S03]  /*15fd0*/  SHF.L.U32 R58, R58, 0x10, RZ ;  /* 0x000000103a3a7819 */ /* 0x000fc600000006ff */
        /* <DEDUP_REMOVED lines=11> */
.L_x_5328:
        /* <DEDUP_REMOVED lines=12> */
.L_x_5329:
        /* <DEDUP_REMOVED lines=43> */
.L_x_5327:
        /* <DEDUP_REMOVED lines=17> */
.L_x_5331:
        /* <DEDUP_REMOVED lines=12> */
.L_x_5332:
        /* <DEDUP_REMOVED lines=43> */
.L_x_5330:
        /* <DEDUP_REMOVED lines=20> */
[----:B------:R-:W-:Y:S02]  /*169c0*/  FSETP.GTU.FTZ.AND P5, PT, R108, UR4, PT ;  /* 0x000000046c007c0b */ /* 0x000fe4000bfbc000 */
        /* <DEDUP_REMOVED lines=16> */
.L_x_5308:
[----:B------:R-:W-:Y:S01]  /*16ad0*/  ISETP.NE.AND P6, PT, R110, RZ, PT ;  /* 0x000000ff6e00720c */ /* 0x000fe20003fc5270 */
[----:B------:R-:W-:Y:S01]  /*16ae0*/  IMAD.WIDE.U32 R80, R113, 0x8, R80 ;  /* 0x0000000871507825 */ /* 0x000fe200078e0050 */
[----:B------:R-:W-:Y:S02]  /*16af0*/  SEL R110, RZ, 0x1000000, !P5 ;  /* 0x01000000ff6e7807 */ /* 0x000fe40006800000 */
[----:B------:R-:W-:Y:S02]  /*16b00*/  SEL R108, RZ, 0x10000, !P4 ;  /* 0x00010000ff6c7807 */ /* 0x000fe40006000000 */
[----:B------:R-:W-:Y:S02]  /*16b10*/  SEL R119, RZ, 0x100, !P3 ;  /* 0x00000100ff777807 */ /* 0x000fe40005800000 */
[----:B------:R-:W-:Y:S02]  /*16b20*/  ISETP.NE.AND P5, PT, R115, RZ, PT ;  /* 0x000000ff7300720c */ /* 0x000fe40003fa5270 */
[----:B------:R-:W-:-:S02]  /*16b30*/  ISETP.NE.AND P4, PT, R114, RZ, PT ;  /* 0x000000ff7200720c */ /* 0x000fc40003f85270 */
[----:B------:R-:W-:Y:S02]  /*16b40*/  LOP3.LUT R119, R119, R110, R108, 0xfe, !PT ;  /* 0x0000006e77777212 */ /* 0x000fe400078efe6c */
[----:B------:R-:W-:Y:S02]  /*16b50*/  SEL R110, RZ, 0x1000000, !P4 ;  /* 0x01000000ff6e7807 */ /* 0x000fe40006000000 */
[----:B------:R-:W-:Y:S02]  /*16b60*/  SEL R115, RZ, 0x10000, !P5 ;  /* 0x00010000ff737807 */ /* 0x000fe40006800000 */
[----:B------:R-:W-:Y:S02]  /*16b70*/  SEL R108, RZ, 0x100, !P6 ;  /* 0x00000100ff6c7807 */ /* 0x000fe40007000000 */
[----:B------:R-:W-:Y:S02]  /*16b80*/  ISETP.NE.AND P1, PT, R112, RZ, PT ;  /* 0x000000ff7000720c */ /* 0x000fe40003f25270 */
[----:B------:R-:W-:Y:S01]  /*16b90*/  LOP3.LUT R108, R108, R110, R115, 0xfe, !PT ;  /* 0x0000006e6c6c7212 */ /* 0x000fe200078efe73 */
[----:B------:R-:W-:Y:S01]  /*16ba0*/  IMAD.WIDE.U32 R114, R113, 0x20, R82 ;  /* 0x0000002071727825 */ /* 0x000fe200078e0052 */
[----:B------:R-:W-:-:S02]  /*16bb0*/  SEL R110, RZ, 0x1, !P2 ;  /* 0x00000001ff6e7807 */ /* 0x000fc40005000000 */
[----:B------:R-:W-:Y:S02]  /*16bc0*/  SEL R117, RZ, 0x1, !P1 ;  /* 0x00000001ff757807 */ /* 0x000fe40004800000 */
[----:B------:R-:W-:Y:S01]  /*16bd0*/  LOP3.LUT R83, R119, R110, RZ, 0xfc, !PT ;  /* 0x0000006e77537212 */ /* 0x000fe200078efcff */
[----:B------:R0:W-:Y:S01]  /*16be0*/  STG.E.128 desc[UR8][R114.64], R24 ;  /* 0x0000001872007986 */ /* 0x0001e2000c101d08 */
[----:B------:R-:W-:-:S03]  /*16bf0*/  LOP3.LUT R82, R108, R117, RZ, 0xfc, !PT ;  /* 0x000000756c527212 */ /* 0x000fc600078efcff */
[----:B------:R0:W-:Y:S04]  /*16c00*/  STG.E.128 desc[UR8][R114.64+0x10], R56 ;  /* 0x0000103872007986 */ /* 0x0001e8000c101d08 */
        /* <DEDUP_REMOVED lines=12> */
[----:B------:R-:W-:Y:S02]  /*16cd0*/  LOP3.LUT R82, R95, 0xff, RZ, 0xc0, !PT ;  /* 0x000000ff5f527812 */ /* 0x000fe400078ec0ff */
[----:B------:R-:W-:Y:S01]  /*16ce0*/  LOP3.LUT R119, R115, 0xff, R98, 0xf8, !PT ;  /* 0x000000ff73777812 */ /* 0x000fe200078ef862 */
[----:B------:R-:W-:-:S04]  /*16cf0*/  IMAD.WIDE.U32 R114, R114, 0x10000, RZ ;  /* 0x0001000072727825 */ /* 0x000fc800078e00ff */
[----:B------:R-:W-:Y:S01]  /*16d00*/  IMAD.WIDE.U32 R82, R82, 0x100, RZ ;  /* 0x0000010052527825 */ /* 0x000fe200078e00ff */
[----:B------:R-:W-:Y:S02]  /*16d10*/  LOP3.LUT R119, R115, R119, R117, 0xfe, !PT ;  /* 0x0000007773777212 */ /* 0x000fe400078efe75 */
[----:B------:R-:W-:Y:S02]  /*16d20*/  LOP3.LUT R82, R82, R116, R114, 0xfe, !PT ;  /* 0x0000007452527212 */ /* 0x000fe400078efe72 */
[----:B------:R-:W-:Y:S01]  /*16d30*/  LOP3.LUT R83, R119, R83, RZ, 0xfc, !PT ;  /* 0x0000005377537212 */ /* 0x000fe200078efcff */
[----:B0-----:R-:W-:Y:S01]  /*16d40*/  IMAD.WIDE.U32 R80, R113, 0x8, R80 ;  /* 0x0000000871507825 */ /* 0x001fe200078e0050 */
[----:B------:R-:W-:-:S05]  /*16d50*/  LOP3.LUT R82, R82, 0xff, R93, 0xf8, !PT ;  /* 0x000000ff52527812 */ /* 0x000fca00078ef85d */
[----:B------:R1:W-:Y:S02]  /*16d60*/  STG.E.64 desc[UR8][R80.64], R82 ;  /* 0x0000005250007986 */ /* 0x0003e4000c101b08 */
.L_x_5333:
[----:B01----:R-:W-:Y:S01]  /*16d70*/  FADD.FTZ R80, RZ, R36 ;  /* 0x00000024ff507221 */ /* 0x003fe20000010000 */
        /* <DEDUP_REMOVED lines=100> */
[----:B0-----:R-:W-:-:S05]  /*173c0*/  FADD.FTZ R115, R108, R115 ;  /* 0x000000736c737221 */ /* 0x001fca0000010000 */
[----:B------:R-:W0:Y:S02]  /*173d0*/  SHFL.BFLY PT, R110, R115, 0x10, 0x1f ;  /* 0x0e001f00736e7f89 */ /* 0x000e2400000e0000 */
[----:B0-----:R-:W-:Y:S01]  /*173e0*/  FADD.FTZ R81, R115, R110 ;  /* 0x0000006e73517221 */ /* 0x001fe20000010000 */
[----:B------:R-:W-:Y:S01]  /*173f0*/  IMAD.MOV.U32 R115, RZ, RZ, RZ ;  /* 0x000000ffff737224 */ /* 0x000fe200078e00ff */
[----:B------:R-:W-:-:S03]  /*17400*/  @!P2 MOV R115, 0x300 ;  /* 0x000003000073a802 */ /* 0x000fc60000000f00 */
[----:B------:R0:W-:Y:S01]  /*17410*/  @!P1 STS.64 [R114+UR4], R80 ;  /* 0x0000005072009988 */ /* 0x0001e20008000a04 */
[----:B------:R-:W-:Y:S01]  /*17420*/  BAR.SYNC.DEFER_BLOCKING 0x0 ;  /* 0x0000000000007b1d */ /* 0x000fe20000010000 */
[----:B------:R-:W-:-:S05]  /*17430*/  PLOP3.LUT P1, PT, PT, PT, UP2, 0x40, 0x4 ;  /* 0x000000000004781c */ /* 0x000fca0003f2e828 */
[----:B------:R-:W1:Y:S01]  /*17440*/  SHFL.DOWN PT, R118, R115, 0x2, 0x1f ;  /* 0x08401f0073767f89 */ /* 0x000e6200000e0000 */
[----:B0-----:R-:W-:-:S03]  /*17450*/  I2FP.F32.U32 R114, R115 ;  /* 0x0000007300727245 */ /* 0x001fc60000201000 */
[----:B------:R-:W-:Y:S01]  /*17460*/  @!P2 LDS.64 R82, [R116] ;  /* 0x000000007452a984 */ /* 0x000fe20000000a00 */
[----:B-1----:R-:W-:Y:S01]  /*17470*/  IMAD.IADD R110, R118, 0x1, R115 ;  /* 0x00000001766e7824 */ /* 0x002fe200078e0273 */
[----:B------:R-:W-:-:S04]  /*17480*/  I2FP.F32.S32 R118, R118 ;  /* 0x0000007600767245 */ /* 0x000fc80000201400 */
[----:B------:R-:W-:Y:S01]  /*17490*/  I2FP.F32.S32 R108, R110 ;  /* 0x0000006e006c7245 */ /* 0x000fe20000201400 */
[----:B------:R-:W0:Y:S03]  /*174a0*/  SHFL.DOWN PT, R81, R110, 0x1, 0x1f ;  /* 0x08201f006e517f89 */ /* 0x000e2600000e0000 */
[----:B------:R-:W1:Y:S01]  /*174b0*/  MUFU.RCP R112, R108 ;  /* 0x0000006c00707308 */ /* 0x000e620000001000 */
[----:B0-----:R-:W-:Y:S01]  /*174c0*/  IMAD.IADD R110, R110, 0x1, R81 ;  /* 0x000000016e6e7824 */ /* 0x001fe200078e0251 */
[----:B------:R-:W0:Y:S04]  /*174d0*/  SHFL.DOWN PT, R117, R82, 0x2, 0x1f ;  /* 0x08401f0052757f89 */ /* 0x000e2800000e0000 */
        /* <DEDUP_REMOVED lines=9> */
[----:B------:R-:W-:Y:S02]  /*17570*/  FMUL.FTZ R117, R117, R114 ;  /* 0x0000007275757220 */ /* 0x000fe40000410000 */
[----:B------:R-:W0:Y:S02]  /*17580*/  LDC R114, c[0x0][0x448] ;  /* 0x00011200ff727b82 */ /* 0x000e240000000800 */
[----:B------:R-:W1:Y:S01]  /*17590*/  SHFL.DOWN PT, R82, R115, 0x1, 0x1f ;  /* 0x08201f0073527f89 */ /* 0x000e6200000e0000 */
[----:B------:R-:W-:-:S04]  /*175a0*/  FMUL.FTZ R117, R117, R118 ;  /* 0x0000007675757220 */ /* 0x000fc80000410000 */
[----:B------:R-:W-:Y:S01]  /*175b0*/  FFMA.FTZ R83, R112, R117, R83 ;  /* 0x0000007570537223 */ /* 0x000fe20000010053 */
[----:B------:R-:W-:-:S04]  /*175c0*/  I2FP.F32.S32 R117, R81 ;  /* 0x0000005100757245 */ /* 0x000fc80000201400 */
[----:B------:R-:W2:Y:S01]  /*175d0*/  SHFL.DOWN PT, R80, R83, 0x1, 0x1f ;  /* 0x08201f0053507f89 */ /* 0x000ea200000e0000 */
[----:B-1----:R-:W-:Y:S01]  /*175e0*/  FMUL.FTZ R81, R82, R117 ;  /* 0x0000007552517220 */ /* 0x002fe20000410000 */
[----:B------:R-:W-:-:S03]  /*175f0*/  FADD.FTZ R82, R115, -R82 ;  /* 0x8000005273527221 */ /* 0x000fc60000010000 */
[----:B------:R-:W-:Y:S01]  /*17600*/  FFMA.FTZ R119, R108, R115, R81 ;  /* 0x000000736c777223 */ /* 0x000fe20000010051 */
[----:B------:R-:W-:-:S03]  /*17610*/  FMUL.FTZ R81, R82, R82 ;  /* 0x0000005252517220 */ /* 0x000fc60000410000 */
[----:B---3--:R-:W-:Y:S01]  /*17620*/  FMUL.FTZ R119, R110, R119 ;  /* 0x000000776e777220 */ /* 0x008fe20000410000 */
[----:B------:R-:W-:Y:S01]  /*17630*/  FMUL.FTZ R108, R108, R81 ;  /* 0x000000516c6c7220 */ /* 0x000fe20000410000 */
[----:B--2---:R-:W-:-:S03]  /*17640*/  FADD.FTZ R81, R83, R80 ;  /* 0x0000005053517221 */ /* 0x004fc60000010000 */
[----:B------:R-:W-:Y:S01]  /*17650*/  FMUL.FTZ R108, R108, R117 ;  /* 0x000000756c6c7220 */ /* 0x000fe20000410000 */
[----:B------:R-:W1:Y:S03]  /*17660*/  SHFL.IDX PT, R80, R119, RZ, 0x1f ;  /* 0x00001fff77507589 */ /* 0x000e6600000e0000 */
[----:B------:R-:W-:-:S05]  /*17670*/  FFMA.FTZ R110, R110, R108, R81 ;  /* 0x0000006c6e6e7223 */ /* 0x000fca0000010051 */
[----:B------:R-:W0:Y:S01]  /*17680*/  SHFL.IDX PT, R117, R110, RZ, 0x1f ;  /* 0x00001fff6e757589 */ /* 0x000e2200000e0000 */
[C---:B-1----:R-:W-:Y:S01]  /*17690*/  FSEL R108, R80.reuse, RZ, P1 ;  /* 0x000000ff506c7208 */ /* 0x042fe20000800000 */
[----:B------:R-:W-:Y:S01]  /*176a0*/  FMUL.FTZ R112, R80, R80 ;  /* 0x0000005050707220 */ /* 0x000fe20000410000 */
[----:B------:R-:W-:-:S03]  /*176b0*/  PLOP3.LUT P1, PT, PT, PT, UP2, 0x40, 0x4 ;  /* 0x000000000004781c */ /* 0x000fc60003f2e828 */
[C---:B------:R-:W-:Y:S01]  /*176c0*/  FADD.FTZ R115, -R108.reuse, R39 ;  /* 0x000000276c737221 */ /* 0x040fe20000010100 */
[----:B------:R-:W-:Y:S01]  /*176d0*/  FADD.FTZ R81, -R108, R36 ;  /* 0x000000246c517221 */ /* 0x000fe20000010100 */
[----:B------:R-:W-:Y:S01]  /*176e0*/  FSEL R39, R112, RZ, !P1 ;  /* 0x000000ff70277208 */ /* 0x000fe20004800000 */
[----:B0-----:R-:W-:Y:S01]  /*176f0*/  FFMA.FTZ R36, R117, UR16, R114 ;  /* 0x0000001075247c23 */ /* 0x001fe20008010072 */
[----:B------:R-:W-:Y:S01]  /*17700*/  ISETP.NE.AND P1, PT, R0, RZ, PT ;  /* 0x000000ff0000720c */ /* 0x000fe20003f25270 */
        /* <DEDUP_REMOVED lines=10> */
[----:B------:R-:W1:Y:S01]  /*177b0*/  LDC.64 R32, c[0x0][0x428] ;  /* 0x00010a00ff207b82 */ /* 0x000e620000000a00 */
[C---:B------:R-:W-:Y:S01]  /*177c0*/  FADD.FTZ R37, -R108.reuse, R40 ;  /* 0x000000286c257221 */ /* 0x040fe20000010100 */
[C---:B------:R-:W-:Y:S01]  /*177d0*/  FADD.FTZ R43, -R108.reuse, R34 ;  /* 0x000000226c2b7221 */ /* 0x040fe20000010100 */
[C---:B------:R-:W-:Y:S01]  /*177e0*/  FADD.FTZ R34, -R108.reuse, R28 ;  /* 0x0000001c6c227221 */ /* 0x040fe20000010100 */
[C---:B------:R-:W-:Y:S01]  /*177f0*/  FADD.FTZ R40, -R108.reuse, R29 ;  /* 0x0000001d6c287221 */ /* 0x040fe20000010100 */
[C---:B------:R-:W-:Y:S01]  /*17800*/  FADD.FTZ R119, -R108.reuse, R42 ;  /* 0x0000002a6c777221 */ /* 0x040fe20000010100 */
[C---:B------:R-:W-:Y:S01]  /*17810*/  FADD.FTZ R42, -R108.reuse, R26 ;  /* 0x0000001a6c2a7221 */ /* 0x040fe20000010100 */
[C---:B------:R-:W-:Y:S01]  /*17820*/  FADD.FTZ R35, -R108.reuse, R35 ;  /* 0x000000236c237221 */ /* 0x040fe20000010100 */
[----:B------:R-:W2:Y:S01]  /*17830*/  @!P1 LDC.64 R24, c[0x0][0x3c0] ;  /* 0x0000f000ff189b82 */ /* 0x000ea20000000a00 */
[C---:B------:R-:W-:Y:S01]  /*17840*/  FADD.FTZ R110, -R108.reuse, R27 ;  /* 0x0000001b6c6e7221 */ /* 0x040fe20000010100 */
[C---:B------:R-:W-:Y:S01]  /*17850*/  FADD.FTZ R30, -R108.reuse, R30 ;  /* 0x0000001e6c1e7221 */ /* 0x040fe20000010100 */
[C---:B------:R-:W-:Y:S01]  /*17860*/  FADD.FTZ R31, -R108.reuse, R31 ;  /* 0x0000001f6c1f7221 */ /* 0x040fe20000010100 */
[C---:B------:R-:W-:Y:S01]  /*17870*/  FADD.FTZ R56, -R108.reuse, R56 ;  /* 0x000000386c387221 */ /* 0x040fe20000010100 */
[----:B------:R-:W-:Y:S01]  /*17880*/  FADD.FTZ R57, -R108, R57 ;  /* 0x000000396c397221 */ /* 0x000fe20000010100 */
[C---:B0-----:R-:W-:Y:S01]  /*17890*/  FMUL.FTZ R26, R38.reuse, R37 ;  /* 0x00000025261a7220 */ /* 0x041fe20000410000 */
[C---:B------:R-:W-:Y:S01]  /*178a0*/  FMUL.FTZ R36, R38.reuse, R117 ;  /* 0x0000007526247220 */ /* 0x040fe20000410000 */
[----:B------:R-:W0:Y:S01]  /*178b0*/  @!P1 LDC.64 R28, c[0x0][0x3c8] ;  /* 0x0000f200ff1c9b82 */ /* 0x000e220000000a00 */
[----:B------:R-:W-:Y:S01]  /*178c0*/  FMUL.FTZ R119, R38, R119 ;  /* 0x0000007726777220 */ /* 0x000fe20000410000 */
[----:B------:R-:W-:Y:S01]  /*178d0*/  FFMA.FTZ R26, R26, R18, R13 ;  /* 0x000000121a1a7223 */ /* 0x000fe2000001000d */
[----:B------:R-:W-:Y:S01]  /*178e0*/  FFMA.FTZ R117, R36, R66, R77 ;  /* 0x0000004224757223 */ /* 0x000fe2000001004d */
[----:B------:R-:W-:Y:S01]  /*178f0*/  FADD.FTZ R58, -R108, R58 ;  /* 0x0000003a6c3a7221 */ /* 0x000fe20000010100 */
[----:B------:R-:W-:Y:S01]  /*17900*/  FFMA.FTZ R27, R119, R17, R12 ;  /* 0x00000011771b7223 */ /* 0x000fe2000001000c */
[----:B------:R-:W-:-:S02]  /*17910*/  IMAD.U32 R119, RZ, RZ, UR12 ;  /* 0x0000000cff777e24 */ /* 0x000fc4000f8e00ff */
[----:B------:R-:W-:Y:S01]  /*17920*/  FADD.FTZ R59, -R108, R59 ;  /* 0x0000003b6c3b7221 */ /* 0x000fe20000010100 */
[----:B------:R-:W-:Y:S01]  /*17930*/  F2FP.BF16.F32.PACK_AB R26, R117, R26 ;  /* 0x0000001a751a723e */ /* 0x000fe200000010ff */
[----:B-1----:R-:W-:Y:S01]  /*17940*/  IMAD.WIDE.U32 R36, R109, 0x10, R32 ;  /* 0x000000106d247825 */ /* 0x002fe200078e0020 */
[----:B------:R-:W-:-:S03]  /*17950*/  MOV R117, UR12 ;  /* 0x0000000c00757c02 */ /* 0x000fc60008000f00 */
[C---:B------:R-:W-:Y:S01]  /*17960*/  FMUL.FTZ R82, R38.reuse, R82 ;  /* 0x0000005226527220 */ /* 0x040fe20000410000 */
[----:B------:R-:W-:Y:S01]  /*17970*/  FMUL.FTZ R43, R38, R43 ;  /* 0x0000002b262b7220 */ /* 0x000fe20000410000 */
[----:B------:R-:W-:-:S04]  /*17980*/  IMAD.WIDE.U32 R108, R111, 0x10, R32 ;  /* 0x000000106f6c7825 */ /* 0x000fc800078e0020 */
[C---:B------:R-:W-:Y:S01]  /*17990*/  FMUL.FTZ R35, R38.reuse, R35 ;  /* 0x0000002326237220 */ /* 0x040fe20000410000 */
[C---:B------:R-:W-:Y:S01]  /*179a0*/  FMUL.FTZ R34, R38.reuse, R34 ;  /* 0x0000002226227220 */ /* 0x040fe20000410000 */
[----:B------:R-:W-:Y:S01]  /*179b0*/  FMUL.FTZ R83, R38, R83 ;  /* 0x0000005326537220 */ /* 0x000fe20000410000 */
[----:B--2---:R-:W-:-:S04]  /*179c0*/  @!P1 IMAD.WIDE R116, R117, 0x4, R24 ;  /* 0x0000000475749825 */ /* 0x004fc800078e0218 */
[C---:B------:R-:W-:Y:S01]  /*179d0*/  FMUL.FTZ R24, R38.reuse, R81 ;  /* 0x0000005126187220 */ /* 0x040fe20000410000 */
[C---:B------:R-:W-:Y:S01]  /*179e0*/  FMUL.FTZ R115, R38.reuse, R115 ;  /* 0x0000007326737220 */ /* 0x040fe20000410000 */
[----:B------:R-:W-:Y:S01]  /*179f0*/  FMUL.FTZ R81, R38, R31 ;  /* 0x0000001f26517220 */ /* 0x000fe20000410000 */
[----:B------:R-:W-:-:S04]  /*17a00*/  IMAD.WIDE.U32 R112, R113, 0x10, R32 ;  /* 0x0000001071707825 */ /* 0x000fc800078e0020 */
[----:B------:R-:W-:Y:S01]  /*17a10*/  FMUL.FTZ R33, R38, R30 ;  /* 0x0000001e26217220 */ /* 0x000fe20000410000 */
[----:B------:R-:W-:Y:S01]  /*17a20*/  FFMA.FTZ R24, R24, R20, R15 ;  /* 0x0000001418187223 */ /* 0x000fe2000001000f */
[----:B------:R-:W-:Y:S01]  /*17a30*/  FMUL.FTZ R40, R38, R40 ;  /* 0x0000002826287220 */ /* 0x000fe20000410000 */
[----:B0-----:R-:W-:-:S04]  /*17a40*/  @!P1 IMAD.WIDE R118, R119, 0x4, R28 ;  /* 0x0000000477769825 */ /* 0x001fc800078e021c */
        /* <DEDUP_REMOVED lines=11> */
[----:B------:R-:W-:Y:S01]  /*17b00*/  F2FP.BF16.F32.PACK_AB R29, R32, R43 ;  /* 0x0000002b201d723e */ /* 0x000fe200000010ff */
[----:B------:R-:W-:Y:S01]  /*17b10*/  FMUL.FTZ R32, R38, R41 ;  /* 0x0000002926207220 */ /* 0x000fe20000410000 */
        /* <DEDUP_REMOVED lines=9> */
[----:B------:R-:W-:Y:S01]  /*17bb0*/  F2FP.BF16.F32.PACK_AB R30, R33, R30 ;  /* 0x0000001e211e723e */ /* 0x000fe200000010ff */
        /* <DEDUP_REMOVED lines=28> */
.L_x_5335:
        /* <DEDUP_REMOVED lines=16> */
.L_x_13595:


//--------------------- .text._ZN10layer_norm31ln_parallel_residual_fwd_kernelINS_13Kernel_traitsIf13__nv_bfloat16fS2_fjLj3072ELj1ELj1ELj4ELj16ENS_18Kernel_traits_baseILj3072EfS2_fS2_fjLj128EEEEELb0ELb0ELb0EEEvNS_9FwdParamsE --------------------------
	.section	.text._ZN10layer_norm31ln_parallel_residual_fwd_kernelINS_13Kernel_traitsIf13__nv_bfloat16fS2_fjLj3072ELj1ELj1ELj4ELj16ENS_18Kernel_traits_baseILj3072EfS2_fS2_fjLj128EEEEELb0ELb0ELb0EEEvNS_9FwdParamsE,"ax",@progbits
	.align	128
        .global         _ZN10layer_norm31ln_parallel_residual_fwd_kernelINS_13Kernel_traitsIf13__nv_bfloat16fS2_fjLj3072ELj1ELj1ELj4ELj16ENS_18Kernel_traits_baseILj3072EfS2_fS2_fjLj128EEEEELb0ELb0ELb0EEEvNS_9FwdParamsE
        .type           _ZN10layer_norm31ln_parallel_residual_fwd_kernelINS_13Kernel_traitsIf13__nv_bfloat16fS2_fjLj3072ELj1ELj1ELj4ELj16ENS_18Kernel_traits_baseILj3072EfS2_fS2_fjLj128EEEEELb0ELb0ELb0EEEvNS_9FwdParamsE,@function
        .size           _ZN10layer_norm31ln_parallel_residual_fwd_kernelINS_13Kernel_traitsIf13__nv_bfloat16fS2_fjLj3072ELj1ELj1ELj4ELj16ENS_18Kernel_traits_baseILj3072EfS2_fS2_fjLj128EEEEELb0ELb0ELb0EEEvNS_9FwdParamsE,(.L_x_13596 - _ZN10layer_norm31ln_parallel_residual_fwd_kernelINS_13Kernel_traitsIf13__nv_bfloat16fS2_fjLj3072ELj1ELj1ELj4ELj16ENS_18Kernel_traits_baseILj3072EfS2_fS2_fjLj128EEEEELb0ELb0ELb0EEEvNS_9FwdParamsE)
        .other          _ZN10layer_norm31ln_parallel_residual_fwd_kernelINS_13Kernel_traitsIf13__nv_bfloat16fS2_fjLj3072ELj1ELj1ELj4ELj16ENS_18Kernel_traits_baseILj3072EfS2_fS2_fjLj128EEEEELb0ELb0ELb0EEEvNS_9FwdParamsE,@"STO_CUDA_ENTRY STV_DEFAULT"
_ZN10layer_norm31ln_parallel_residual_fwd_kernelINS_13Kernel_traitsIf13__nv_bfloat16fS2_fjLj3072ELj1ELj1ELj4ELj16ENS_18Kernel_traits_baseILj3072EfS2_fS2_fjLj128EEEEELb0ELb0ELb0EEEvNS_9FwdParamsE:
.text._ZN10layer_norm31ln_parallel_residual_fwd_kernelINS_13Kernel_traitsIf13__nv_bfloat16fS2_fjLj3072ELj1ELj1ELj4ELj16ENS_18Kernel_traits_baseILj3072EfS2_fS2_fjLj128EEEEELb0ELb0ELb0EEEvNS_9FwdParamsE:
[----:B------:R-:W-:Y:S01]  /*0000*/  LDC R1, c[0x0][0x37c] ;  /* 0x0000df00ff017b82 */ /* 0x000fe20000000800 */
[----:B------:R-:W0:Y:S07]  /*0010*/  S2R R147, SR_TID.X ;  /* 0x0000000000937919 */ /* 0x000e2e0000002100 */
[----:B------:R-:W1:Y:S01]  /*0020*/  LDC R3, c[0x0][0x388] ;  /* 0x0000e200ff037b82 */ /* 0x000e620000000800 */
[----:B------:R-:W2:Y:S01]  /*0030*/  LDCU.64 UR8, c[0x0][0x438] ;  /* 0x00008700ff0877ac */ /* 0x000ea20008000a00 */
[----:B------:R-:W-:Y:S01]  /*0040*/  BSSY.RECONVERGENT B0, `(.L_x_5336) ;  /* 0x0000115000007945 */ /* 0x000fe20003800200 */
[----:B------:R-:W3:Y:S05]  /*0050*/  LDCU.64 UR6, c[0x0][0x358] ;  /* 0x00006b00ff0677ac */ /* 0x000eea0008000a00 */
[----:B------:R-:W4:Y:S01]  /*0060*/  S2UR UR4, SR_CTAID.X ;  /* 0x00000000000479c3 */ /* 0x000f220000002500 */
[----:B--2---:R-:W-:-:S04]  /*0070*/  UISETP.NE.U32.AND UP0, UPT, UR8, URZ, UPT ;  /* 0x000000ff0800728c */ /* 0x004fc8000bf05070 */
[----:B------:R-:W-:Y:S01]  /*0080*/  UISETP.NE.AND.EX UP0, UPT, UR9, URZ, UPT, UP0 ;  /* 0x000000ff0900728c */ /* 0x000fe2000bf05300 */
[----:B-1----:R-:W-:-:S04]  /*0090*/  SHF.R.S32.HI R2, RZ, 0x1f, R3 ;  /* 0x0000001fff027819 */ /* 0x002fc80000011403 */
        /* <DEDUP_REMOVED lines=84> */
.L_x_5338:
        /* <DEDUP_REMOVED lines=10> */
[----:B------:R-:W4:Y:S01]  /*0680*/  LDC.64 R16, c[0x0][0x3d8] ;  /* 0x0000f600ff107b82 */ /* 0x000f220000000a00 */
[C---:B-1----:R-:W-:Y:S01]  /*0690*/  @P0 IMAD.WIDE.U32 R14, R146.reuse, 0x20, R8 ;  /* 0x00000020920e0825 */ /* 0x042fe200078e0008 */
        /* <DEDUP_REMOVED lines=52> */
.L_x_5337:
        /* <DEDUP_REMOVED lines=60> */
.L_x_5340:
        /* <DEDUP_REMOVED lines=63> */
.L_x_5339:
[----:B------:R-:W-:Y:S05]  /*1190*/  BSYNC.RECONVERGENT B0 ;  /* 0x0000000000007941 */ /* 0x000fea0003800200 */
.L_x_5336:
        /* <DEDUP_REMOVED lines=8> */
[----:B------:R-:W-:Y:S02]  /*1220*/  VIADDMNMX R0, R3, -R0, RZ, !PT ;  /* 0x8000000003007246 */ /* 0x000fe400078001ff */
[----:B0-----:R-:W-:Y:S01]  /*1230*/  LOP3.LUT R101, R2, 0xffffff00, RZ, 0xc0, !PT ;  /* 0xffffff0002657812 */ /* 0x001fe200078ec0ff */
[----:B------:R-:W-:Y:S01]  /*1240*/  IMAD R2, R148, -0x20, R3 ;  /* 0xffffffe094027824 */ /* 0x000fe200078e0203 */
[----:B------:R-:W-:Y:S01]  /*1250*/  VIMNMX R0, PT, PT, R0, 0x20, PT ;  /* 0x0000002000007848 */ /* 0x000fe20003fe0100 */
[----:B------:R-:W0:Y:S03]  /*1260*/  LDCU UR13, c[0x0][0x400] ;  /* 0x00008000ff0d77ac */ /* 0x000e260008000800 */
[----:B------:R-:W-:Y:S01]  /*1270*/  LEA R0, R0, R101, 0x3 ;  /* 0x0000006500007211 */ /* 0x000fe200078e18ff */
[----:B------:R-:W3:Y:S01]  /*1280*/  LDCU.64 UR8, c[0x0][0x398] ;  /* 0x00007300ff0877ac */ /* 0x000ee20008000a00 */
[----:B------:R-:W-:-:S02]  /*1290*/  VIMNMX R2, PT, PT, RZ, R2, !PT ;  /* 0x00000002ff027248 */ /* 0x000fc40007fe0100 */
[----:B------:R-:W-:Y:S01]  /*12a0*/  I2FP.F32.U32 R0, R0 ;  /* 0x0000000000007245 */ /* 0x000fe20000201000 */
[----:B------:R-:W4:Y:S01]  /*12b0*/  LDCU.64 UR10, c[0x0][0x3a0] ;  /* 0x00007400ff0a77ac */ /* 0x000f220008000a00 */
[----:B------:R-:W-:Y:S02]  /*12c0*/  VIMNMX R2, PT, PT, R2, 0x20, PT ;  /* 0x0000002002027848 */ /* 0x000fe40003fe0100 */
[----:B------:R0:W0:Y:S01]  /*12d0*/  MUFU.RCP R3, R0 ;  /* 0x0000000000037308 */ /* 0x0000220000001000 */
[----:B------:R-:W-:Y:S01]  /*12e0*/  UPLOP3.LUT UP1, UPT, UPT, UPT, UPT, 0x40, 0x4 ;  /* 0x000000000004789c */ /* 0x000fe20003f2e870 */
[----:B-12---:R-:W-:-:S10]  /*12f0*/  LEA R2, R2, R101, 0x3 ;  /* 0x0000006502027211 */ /* 0x006fd400078e18ff */
.L_x_5367:
[----:B0-----:R-:W-:Y:S01]  /*1300*/  IMAD R0, R145, UR14, RZ ;  /* 0x0000000e91007c24 */ /* 0x001fe2000f8e02ff */
[----:B------:R-:W-:Y:S04]  /*1310*/  BSSY.RECONVERGENT B0, `(.L_x_5341) ;  /* 0x000008d000007945 */ /* 0x000fe80003800200 */
[----:B------:R-:W-:-:S04]  /*1320*/  SHF.R.S32.HI R137, RZ, 0x1f, R0 ;  /* 0x0000001fff897819 */ /* 0x000fc80000011400 */
[----:B------:R-:W-:-:S04]  /*1330*/  LEA.HI R137, R137, R0, RZ, 0x3 ;  /* 0x0000000089897211 */ /* 0x000fc800078f18ff */
[----:B------:R-:W-:-:S04]  /*1340*/  LEA.HI.SX32 R0, R137, R146, 0x1d ;  /* 0x0000009289007211 */ /* 0x000fc800078feaff */
[----:B------:R-:W-:Y:S01]  /*1350*/  MOV R136, R0 ;  /* 0x0000000000887202 */ /* 0x000fe20000000f00 */
[----:B--2---:R-:W-:Y:S06]  /*1360*/  @!P0 BRA `(.L_x_5342) ;  /* 0x00000008001c8947 */ /* 0x004fec0003800000 */
[----:B---3--:R-:W-:Y:S01]  /*1370*/  ISETP.NE.U32.AND P0, PT, RZ, UR8, PT ;  /* 0x00000008ff007c0c */ /* 0x008fe2000bf05070 */
        /* <DEDUP_REMOVED lines=32> */
.L_x_5344:
[C---:B-----5:R-:W-:Y:S02]  /*1580*/  PRMT R112, R116.reuse, 0x7632, R112 ;  /* 0x0000763274707816 */ /* 0x060fe40000000070 */
[----:B------:R-:W-:Y:S02]  /*1590*/  SHF.L.U32 R113, R116, 0x10, RZ ;  /* 0x0000001074717819 */ /* 0x000fe400000006ff */
[----:B------:R-:W-:Y:S02]  /*15a0*/  PRMT R114, R117, 0x7632, R114 ;  /* 0x0000763275727816 */ /* 0x000fe40000000072 */
[----:B------:R-:W-:Y:S02]  /*15b0*/  PRMT R115, R118, 0x7632, R115 ;  /* 0x0000763276737816 */ /* 0x000fe40000000073 */
[C---:B------:R-:W-:Y:S01]  /*15c0*/  PRMT R116, R119.reuse, 0x7632, R116 ;  /* 0x0000763277747816 */ /* 0x040fe20000000074 */
        /* <DEDUP_REMOVED lines=15> */
[----:B------:R-:W-:Y:S06]  /*16c0*/  BRA `(.L_x_5345) ;  /* 0x0000000400307947 */ /* 0x000fec0003800000 */
.L_x_5343:
[----:B------:R-:W-:-:S04]  /*16d0*/  UISETP.NE.U32.AND UP0, UPT, UR10, URZ, UPT ;  /* 0x000000ff0a00728c */ /* 0x000fc8000bf05070 */
[----:B------:R-:W-:-:S09]  /*16e0*/  UISETP.NE.AND.EX UP0, UPT, UR11, URZ, UPT, UP0 ;  /* 0x000000ff0b00728c */ /* 0x000fd2000bf05300 */
[----:B------:R-:W-:Y:S05]  /*16f0*/  BRA.U UP0, `(.L_x_5346) ;  /* 0x0000000100847547 */ /* 0x000fea000b800000 */
[C---:B-----5:R-:W-:Y:S01]  /*1700*/  PRMT R137, R117.reuse, 0x7632, R137 ;  /* 0x0000763275897816 */ /* 0x060fe20000000089 */
[C---:B------:R-:W-:Y:S01]  /*1710*/  IMAD.U32 R113, R116.reuse, 0x10000, RZ ;  /* 0x0001000074717824 */ /* 0x040fe200078e00ff */
        /* <DEDUP_REMOVED lines=31> */
.L_x_5346:
        /* <DEDUP_REMOVED lines=40> */
.L_x_5345:
[----:B------:R-:W0:Y:S01]  /*1b90*/  LDC.64 R138, c[0x0][0x3a8] ;  /* 0x0000ea00ff8a7b82 */ /* 0x000e220000000a00 */
[C---:B------:R-:W-:Y:S01]  /*1ba0*/  IADD3 R136, PT, PT, R0.reuse, 0x80, RZ ;  /* 0x0000008000887810 */ /* 0x040fe20007ffe0ff */
[----:B0-----:R-:W-:-:S05]  /*1bb0*/  IMAD.WIDE.U32 R138, R0, 0x20, R138 ;  /* 0x00000020008a7825 */ /* 0x001fca00078e008a */
[----:B------:R0:W-:Y:S04]  /*1bc0*/  STG.E.128 desc[UR6][R138.64], R112 ;  /* 0x000000708a007986 */ /* 0x0001e8000c101d06 */
[----:B------:R0:W-:Y:S02]  /*1bd0*/  STG.E.128 desc[UR6][R138.64+0x10], R116 ;  /* 0x000010748a007986 */ /* 0x0001e4000c101d06 */
.L_x_5342:
[----:B---34-:R-:W-:Y:S05]  /*1be0*/  BSYNC.RECONVERGENT B0 ;  /* 0x0000000000007941 */ /* 0x018fea0003800200 */
.L_x_5341:
        /* <DEDUP_REMOVED lines=19> */
[C---:B-1---5:R-:W-:Y:S01]  /*1d20*/  PRMT R120, R124.reuse, 0x7632, R120 ;  /* 0x000076327c787816 */ /* 0x062fe20000000078 */
[----:B------:R-:W-:Y:S01]  /*1d30*/  IMAD.U32 R149, R103, 0x10000, RZ ;  /* 0x0001000067957824 */ /* 0x000fe200078e00ff */
[----:B------:R-:W-:Y:S02]  /*1d40*/  SHF.L.U32 R124, R124, 0x10, RZ ;  /* 0x000000107c7c7819 */ /* 0x000fe400000006ff */
[----:B------:R-:W-:Y:S02]  /*1d50*/  SHF.L.U32 R123, R100, 0x10, RZ ;  /* 0x00000010647b7819 */ /* 0x000fe400000006ff */
[C---:B------:R-:W-:Y:S01]  /*1d60*/  PRMT R137, R126.reuse, 0x7632, R137 ;  /* 0x000076327e897816 */ /* 0x040fe20000000089 */
[----:B------:R-:W-:Y:S01]  /*1d70*/  IMAD.U32 R126, R126, 0x10000, RZ ;  /* 0x000100007e7e7824 */ /* 0x000fe200078e00ff */
[----:B0-----:R-:W-:Y:S01]  /*1d80*/  SHF.L.U32 R139, R102, 0x10, RZ ;  /* 0x00000010668b7819 */ /* 0x001fe200000006ff */
        /* <DEDUP_REMOVED lines=34> */
.L_x_5350:
[C---:B-----5:R-:W-:Y:S01]  /*1fb0*/  PRMT R137, R124.reuse, 0x7632, R137 ;  /* 0x000076327c897816 */ /* 0x060fe20000000089 */
[----:B-1----:R-:W-:Y:S01]  /*1fc0*/  IMAD.U32 R122, R125, 0x10000, RZ ;  /* 0x000100007d7a7824 */ /* 0x002fe200078e00ff */
[----:B------:R-:W-:Y:S01]  /*1fd0*/  SHF.L.U32 R120, R124, 0x10, RZ ;  /* 0x000000107c787819 */ /* 0x000fe200000006ff */
[----:B------:R-:W-:Y:S01]  /*1fe0*/  IMAD.U32 R149, R127, 0x10000, RZ ;  /* 0x000100007f957824 */ /* 0x000fe200078e00ff */
[----:B0-----:R-:W-:Y:S02]  /*1ff0*/  PRMT R139, R125, 0x7632, R139 ;  /* 0x000076327d8b7816 */ /* 0x001fe4000000008b */
        /* <DEDUP_REMOVED lines=28> */
.L_x_5349:
        /* <DEDUP_REMOVED lines=11> */
[----:B0-----:R-:W-:Y:S01]  /*2270*/  SHF.L.U32 R138, R120, 0x10, RZ ;  /* 0x00000010788a7819 */ /* 0x001fe200000006ff */
        /* <DEDUP_REMOVED lines=10> */
.L_x_5352:
[----:B0----5:R-:W-:Y:S02]  /*2320*/  PRMT R138, R127, 0x7632, R138 ;  /* 0x000076327f8a7816 */ /* 0x021fe4000000008a */
[----:B-1----:R-:W-:Y:S02]  /*2330*/  PRMT R121, R124, 0x7632, R121 ;  /* 0x000076327c797816 */ /* 0x002fe40000000079 */
        /* <DEDUP_REMOVED lines=10> */
.L_x_5351:
[----:B------:R-:W0:Y:S02]  /*23e0*/  LDC.64 R138, c[0x0][0x3a8] ;  /* 0x0000ea00ff8a7b82 */ /* 0x000e240000000a00 */
[C---:B0-----:R-:W-:Y:S01]  /*23f0*/  IMAD.WIDE.U32 R138, R136.reuse, 0x20, R138 ;  /* 0x00000020888a7825 */ /* 0x041fe200078e008a */
[----:B------:R-:W-:-:S04]  /*2400*/  IADD3 R136, PT, PT, R136, 0x80, RZ ;  /* 0x0000008088887810 */ /* 0x000fc80007ffe0ff */
[----:B------:R1:W-:Y:S04]  /*2410*/  STG.E.128 desc[UR6][R138.64], R120 ;  /* 0x000000788a007986 */ /* 0x0003e8000c101d06 */
[----:B------:R1:W-:Y:S02]  /*2420*/  STG.E.128 desc[UR6][R138.64+0x10], R124 ;  /* 0x0000107c8a007986 */ /* 0x0003e4000c101d06 */
.L_x_5348:
[----:B------:R-:W-:Y:S05]  /*2430*/  BSYNC.RECONVERGENT B0 ;  /* 0x0000000000007941 */ /* 0x000fea0003800200 */
.L_x_5347:
        /* <DEDUP_REMOVED lines=19> */
[----:B--2--5:R-:W-:Y:S01]  /*2570*/  PRMT R128, R132, 0x7632, R128 ;  /* 0x0000763284807816 */ /* 0x024fe20000000080 */
[----:B------:R-:W-:Y:S01]  /*2580*/  IMAD.U32 R131, R100, 0x10000, RZ ;  /* 0x0001000064837824 */ /* 0x000fe200078e00ff */
[----:B------:R-:W-:Y:S02]  /*2590*/  SHF.L.U32 R132, R132, 0x10, RZ ;  /* 0x0000001084847819 */ /* 0x000fe400000006ff */
[----:B------:R-:W-:Y:S01]  /*25a0*/  PRMT R137, R134, 0x7632, R137 ;  /* 0x0000763286897816 */ /* 0x000fe20000000089 */
[----:B------:R-:W-:Y:S01]  /*25b0*/  IMAD.U32 R128, R128, 0x10000, RZ ;  /* 0x0001000080807824 */ /* 0x000fe200078e00ff */
[----:B------:R-:W-:Y:S01]  /*25c0*/  SHF.L.U32 R134, R134, 0x10, RZ ;  /* 0x0000001086867819 */ /* 0x000fe200000006ff */
[--C-:B------:R-:W-:Y:S01]  /*25d0*/  FADD.FTZ R131, R131, R132.reuse ;  /* 0x0000008483837221 */ /* 0x100fe20000010000 */
[----:B01----:R-:W-:Y:S02]  /*25e0*/  SHF.L.U32 R139, R102, 0x10, RZ ;  /* 0x00000010668b7819 */ /* 0x003fe400000006ff */
        /* <DEDUP_REMOVED lines=33> */
.L_x_5356:
[----:B01---5:R-:W-:Y:S01]  /*2800*/  PRMT R139, R133, 0x7632, R139 ;  /* 0x00007632858b7816 */ /* 0x023fe2000000008b */
[----:B------:R-:W-:Y:S01]  /*2810*/  IMAD.U32 R150, R103, 0x10000, RZ ;  /* 0x0001000067967824 */ /* 0x000fe200078e00ff */
[----:B--2---:R-:W-:Y:S02]  /*2820*/  SHF.L.U32 R130, R133, 0x10, RZ ;  /* 0x0000001085827819 */ /* 0x004fe400000006ff */
        /* <DEDUP_REMOVED lines=30> */
.L_x_5355:
[----:B------:R-:W-:Y:S05]  /*2a10*/  @!P1 BRA `(.L_x_5358) ;  /* 0x0000000000549947 */ /* 0x000fea0003800000 */
[C---:B--2--5:R-:W-:Y:S02]  /*2a20*/  PRMT R128, R132.reuse, 0x7632, R128 ;  /* 0x0000763284807816 */ /* 0x064fe40000000080 */
[----:B------:R-:W-:Y:S02]  /*2a30*/  SHF.L.U32 R129, R132, 0x10, RZ ;  /* 0x0000001084817819 */ /* 0x000fe400000006ff */
[C---:B------:R-:W-:Y:S01]  /*2a40*/  PRMT R130, R133.reuse, 0x7632, R130 ;  /* 0x0000763285827816 */ /* 0x040fe20000000082 */
[----:B------:R-:W-:Y:S01]  /*2a50*/  IMAD.U32 R133, R133, 0x10000, RZ ;  /* 0x0001000085857824 */ /* 0x000fe200078e00ff */
[----:B------:R-:W-:Y:S02]  /*2a60*/  PRMT R131, R134, 0x7632, R131 ;  /* 0x0000763286837816 */ /* 0x000fe40000000083 */
[C---:B------:R-:W-:Y:S02]  /*2a70*/  PRMT R132, R135.reuse, 0x7632, R132 ;  /* 0x0000763287847816 */ /* 0x040fe40000000084 */
[----:B------:R-:W-:-:S02]  /*2a80*/  SHF.L.U32 R135, R135, 0x10, RZ ;  /* 0x0000001087877819 */ /* 0x000fc400000006ff */
[----:B------:R-:W-:Y:S01]  /*2a90*/  SHF.L.U32 R137, R134, 0x10, RZ ;  /* 0x0000001086897819 */ /* 0x000fe200000006ff */
[----:B------:R-:W-:Y:S01]  /*2aa0*/  IMAD.U32 R150, R132, 0x10000, RZ ;  /* 0x0001000084967824 */ /* 0x000fe200078e00ff */
[----:B01----:R-:W-:Y:S01]  /*2ab0*/  SHF.L.U32 R138, R128, 0x10, RZ ;  /* 0x00000010808a7819 */ /* 0x003fe200000006ff */
        /* <DEDUP_REMOVED lines=11> */
.L_x_5358:
[----:B--2--5:R-:W-:Y:S02]  /*2b70*/  PRMT R131, R133, 0x7632, R131 ;  /* 0x0000763285837816 */ /* 0x024fe40000000083 */
[----:B------:R-:W-:Y:S02]  /*2b80*/  PRMT R129, R132, 0x7632, R129 ;  /* 0x0000763284817816 */ /* 0x000fe40000000081 */
[----:B------:R-:W-:Y:S01]  /*2b90*/  PRMT R137, R134, 0x7632, R137 ;  /* 0x0000763286897816 */ /* 0x000fe20000000089 */
[----:B------:R-:W-:Y:S01]  /*2ba0*/  IMAD.U32 R131, R131, 0x10000, RZ ;  /* 0x0001000083837824 */ /* 0x000fe200078e00ff */
[----:B01----:R-:W-:Y:S02]  /*2bb0*/  PRMT R138, R135, 0x7632, R138 ;  /* 0x00007632878a7816 */ /* 0x003fe4000000008a */
[----:B------:R-:W-:Y:S02]  /*2bc0*/  SHF.L.U32 R128, R132, 0x10, RZ ;  /* 0x0000001084807819 */ /* 0x000fe400000006ff */
[----:B------:R-:W-:-:S02]  /*2bd0*/  SHF.L.U32 R132, R134, 0x10, RZ ;  /* 0x0000001086847819 */ /* 0x000fc400000006ff */
[----:B------:R-:W-:Y:S02]  /*2be0*/  SHF.L.U32 R130, R133, 0x10, RZ ;  /* 0x0000001085827819 */ /* 0x000fe400000006ff */
[----:B------:R-:W-:Y:S02]  /*2bf0*/  SHF.L.U32 R134, R135, 0x10, RZ ;  /* 0x0000001087867819 */ /* 0x000fe400000006ff */
[----:B------:R-:W-:Y:S02]  /*2c00*/  SHF.L.U32 R129, R129, 0x10, RZ ;  /* 0x0000001081817819 */ /* 0x000fe400000006ff */
[----:B------:R-:W-:Y:S02]  /*2c10*/  SHF.L.U32 R133, R137, 0x10, RZ ;  /* 0x0000001089857819 */ /* 0x000fe400000006ff */
[----:B------:R-:W-:-:S07]  /*2c20*/  SHF.L.U32 R135, R138, 0x10, RZ ;  /* 0x000000108a877819 */ /* 0x000fce00000006ff */
.L_x_5357:
[----:B------:R-:W0:Y:S02]  /*2c30*/  LDC.64 R138, c[0x0][0x3a8] ;  /* 0x0000ea00ff8a7b82 */ /* 0x000e240000000a00 */
[----:B0-----:R-:W-:-:S05]  /*2c40*/  IMAD.WIDE.U32 R136, R136, 0x20, R138 ;  /* 0x0000002088887825 */ /* 0x001fca00078e008a */
[----:B------:R2:W-:Y:S04]  /*2c50*/  STG.E.128 desc[UR6][R136.64], R128 ;  /* 0x0000008088007986 */ /* 0x0005e8000c101d06 */
[----:B------:R2:W-:Y:S02]  /*2c60*/  STG.E.128 desc[UR6][R136.64+0x10], R132 ;  /* 0x0000108488007986 */ /* 0x0005e4000c101d06 */
.L_x_5354:
[----:B------:R-:W-:Y:S05]  /*2c70*/  BSYNC.RECONVERGENT B0 ;  /* 0x0000000000007941 */ /* 0x000fea0003800200 */
.L_x_5353:
[----:B--2---:R-:W-:Y:S01]  /*2c80*/  FADD.FTZ R136, RZ, R112 ;  /* 0x00000070ff887221 */ /* 0x004fe20000010000 */
        /* <DEDUP_REMOVED lines=14> */
[----:B01----:R-:W-:-:S04]  /*2d70*/  FADD.FTZ R139, R121, R136 ;  /* 0x00000088798b7221 */ /* 0x003fc80000010000 */
        /* <DEDUP_REMOVED lines=102> */
.L_x_5360:
[----:B------:R-:W-:Y:S05]  /*33e0*/  BSYNC.RECONVERGENT B0 ;  /* 0x0000000000007941 */ /* 0x000fea0003800200 */
.L_x_5359:
        /* <DEDUP_REMOVED lines=98> */
[C---:B-1----:R-:W-:Y:S01]  /*3a10*/  IMAD.WIDE.U32 R152, R0.reuse, 0x10, R152 ;  /* 0x0000001000987825 */ /* 0x042fe200078e0098 */
[----:B------:R-:W-:Y:S02]  /*3a20*/  IADD3 R0, PT, PT, R0, 0x80, RZ ;  /* 0x0000008000007810 */ /* 0x000fe40007ffe0ff */
[----:B0-----:R-:W-:Y:S02]  /*3a30*/  F2FP.BF16.F32.PACK_AB R141, R156, R155 ;  /* 0x0000009b9c8d723e */ /* 0x001fe400000010ff */
[----:B------:R-:W-:-:S05]  /*3a40*/  F2FP.BF16.F32.PACK_AB R140, R154, R151 ;  /* 0x000000979a8c723e */ /* 0x000fca00000010ff */
[----:B------:R0:W-:Y:S02]  /*3a50*/  STG.E.128 desc[UR6][R152.64], R140 ;  /* 0x0000008c98007986 */ /* 0x0001e4000c101d06 */
.L_x_5362:
[----:B------:R-:W-:Y:S05]  /*3a60*/  BSYNC.RECONVERGENT B0 ;  /* 0x0000000000007941 */ /* 0x000fea0003800200 */
.L_x_5361:
        /* <DEDUP_REMOVED lines=49> */
.L_x_5364:
[----:B------:R-:W-:Y:S05]  /*3d80*/  BSYNC.RECONVERGENT B0 ;  /* 0x0000000000007941 */ /* 0x000fea0003800200 */
.L_x_5363:
[----:B------:R-:W-:Y:S04]  /*3d90*/  BSSY.RECONVERGENT B0, `(.L_x_5365) ;  /* 0x0000030000007945 */ /* 0x000fe80003800200 */
[----:B------:R-:W-:Y:S05]  /*3da0*/  @!P3 BRA `(.L_x_5366) ;  /* 0x0000000000b8b947 */ /* 0x000fea0003800000 */
[--C-:B0-2---:R-:W-:Y:S01]  /*3db0*/  FADD.FTZ R153, R134, -R149.reuse ;  /* 0x8000009586997221 */ /* 0x105fe20000010000 */
[--C-:B------:R-:W-:Y:S01]  /*3dc0*/  FADD.FTZ R157, R135, -R149.reuse ;  /* 0x80000095879d7221 */ /* 0x100fe20000010000 */
[--C-:B-1----:R-:W-:Y:S01]  /*3dd0*/  FADD.FTZ R139, R130, -R149.reuse ;  /* 0x80000095828b7221 */ /* 0x102fe20000010000 */
[--C-:B------:R-:W-:Y:S01]  /*3de0*/  FADD.FTZ R151, R133, -R149.reuse ;  /* 0x8000009585977221 */ /* 0x100fe20000010000 */
        /* <DEDUP_REMOVED lines=39> */
[----:B------:R3:W-:Y:S01]  /*4060*/  STG.E.128 desc[UR6][R150.64], R136 ;  /* 0x0000008896007986 */ /* 0x0007e2000c101d06 */
[----:B-1----:R-:W-:-:S05]  /*4070*/  IMAD.WIDE.U32 R152, R0, 0x10, R152 ;  /* 0x0000001000987825 */ /* 0x002fca00078e0098 */
[----:B------:R3:W-:Y:S02]  /*4080*/  STG.E.128 desc[UR6][R152.64], R140 ;  /* 0x0000008c98007986 */ /* 0x0007e4000c101d06 */
.L_x_5366:
[----:B------:R-:W-:Y:S05]  /*4090*/  BSYNC.RECONVERGENT B0 ;  /* 0x0000000000007941 */ /* 0x000fea0003800200 */
.L_x_5365:
[----:B-1-3--:R-:W1:Y:S01]  /*40a0*/  LDC.64 R136, c[0x0][0x380] ;  /* 0x0000e000ff887b82 */ /* 0x00ae620000000a00 */
[----:B------:R-:W-:Y:S01]  /*40b0*/  UPLOP3.LUT UP1, UPT, UPT, UPT, UP1, 0x40, 0x4 ;  /* 0x000000000004789c */ /* 0x000fe20003f2e810 */
[----:B-1----:R-:W-:-:S04]  /*40c0*/  IADD3 R145, PT, PT, R145, R136, RZ ;  /* 0x0000008891917210 */ /* 0x002fc80007ffe0ff */
[----:B------:R-:W-:-:S13]  /*40d0*/  ISETP.GE.AND P1, PT, R145, R137, PT ;  /* 0x000000899100720c */ /* 0x000fda0003f26270 */
[----:B------:R-:W-:Y:S05]  /*40e0*/  @!P1 BRA `(.L_x_5367) ;  /* 0xffffffd000849947 */ /* 0x000fea000383ffff */
[----:B------:R-:W-:Y:S05]  /*40f0*/  EXIT ;  /* 0x000000000000794d */ /* 0x000fea0003800000 */
.L_x_5368:
        /* <DEDUP_REMOVED lines=16> */
.L_x_13596:


//--------------------- .text._ZN10layer_norm31ln_parallel_residual_fwd_kernelINS_13Kernel_traitsIf13__nv_bfloat16fS2_fjLj3072ELj1ELj1ELj4ELj16ENS_18Kernel_traits_baseILj3072EfS2_fS2_fjLj128EEEEELb0ELb0ELb1EEEvNS_9FwdParamsE --------------------------
	.section	.text._ZN10layer_norm31ln_parallel_residual_fwd_kernelINS_13Kernel_traitsIf13__nv_bfloat16fS2_fjLj3072ELj1ELj1ELj4ELj16ENS_18Kernel_traits_baseILj3072EfS2_fS2_fjLj128EEEEELb0ELb0ELb1EEEvNS_9FwdParamsE,"ax",@progbits
	.align	128
        .global         _ZN10layer_norm31ln_parallel_residual_fwd_kernelINS_13Kernel_traitsIf13__nv_bfloat16fS2_fjLj3072ELj1ELj1ELj4ELj16ENS_18Kernel_traits_baseILj3072EfS2_fS2_fjLj128EEEEELb0ELb0ELb1EEEvNS_9FwdParamsE
        .type           _ZN10layer_norm31ln_parallel_residual_fwd_kernelINS_13Kernel_traitsIf13__nv_bfloat16fS2_fjLj3072ELj1ELj1ELj4ELj16ENS_18Kernel_traits_baseILj3072EfS2_fS2_fjLj128EEEEELb0ELb0ELb1EEEvNS_9FwdParamsE,@function
        .size           _ZN10layer_norm31ln_parallel_residual_fwd_kernelINS_13Kernel_traitsIf13__nv_bfloat16fS2_fjLj3072ELj1ELj1ELj4ELj16ENS_18Kernel_traits_baseILj3072EfS2_fS2_fjLj128EEEEELb0ELb0ELb1EEEvNS_9FwdParamsE,(.L_x_13597 - _ZN10layer_norm31ln_parallel_residual_fwd_kernelINS_13Kernel_traitsIf13__nv_bfloat16fS2_fjLj3072ELj1ELj1ELj4ELj16ENS_18Kernel_traits_baseILj3072EfS2_fS2_fjLj128EEEEELb0ELb0ELb1EEEvNS_9FwdParamsE)
        .other          _ZN10layer_norm31ln_parallel_residual_fwd_kernelINS_13Kernel_traitsIf13__nv_bfloat16fS2_fjLj3072ELj1ELj1ELj4ELj16ENS_18Kernel_traits_baseILj3072EfS2_fS2_fjLj128EEEEELb0ELb0ELb1EEEvNS_9FwdParamsE,@"STO_CUDA_ENTRY STV_DEFAULT"
_ZN10layer_norm31ln_parallel_residual_fwd_kernelINS_13Kernel_traitsIf13__nv_bfloat16fS2_fjLj3072ELj1ELj1ELj4ELj16ENS_18Kernel_traits_baseILj3072EfS2_fS2_fjLj128EEEEELb0ELb0ELb1EEEvNS_9FwdParamsE:
.text._ZN10layer_norm31ln_parallel_residual_fwd_kernelINS_13Kernel_traitsIf13__nv_bfloat16fS2_fjLj3072ELj1ELj1ELj4ELj16ENS_18Kernel_traits_baseILj3072EfS2_fS2_fjLj128EEEEELb0ELb0ELb1EEEvNS_9FwdParamsE:
        /* <DEDUP_REMOVED lines=55> */
.L_x_5370:
        /* <DEDUP_REMOVED lines=25> */
.L_x_5369:
        /* <DEDUP_REMOVED lines=37> */
.L_x_5372:
        /* <DEDUP_REMOVED lines=11> */
[----:B------:R-:W5:Y:S04]  /*0800*/  LDG.E.128 R52, desc[UR6][R4.64+0x2010] ;  /* 0x0020100604347981 */ /* 0x000f68000c1e1d00 */
[----:B------:R-:W5:Y:S04]  /*0810*/  LDG.E.128 R28, desc[UR6][R6.64] ;  /* 0x00000006061c7981 */ /* 0x000f68000c1e1d00 */
        /* <DEDUP_REMOVED lines=22> */
[----:B0-----:R-:W-:-:S07]  /*0980*/  CS2R R88, SRZ ;  /* 0x0000000000587805 */ /* 0x001fce000001ff00 */
.L_x_5371:
[----:B------:R-:W1:Y:S02]  /*0990*/  LDCU UR4, c[0x0][0x384] ;  /* 0x00007080ff0477ac */ /* 0x000e640008000800 */
[----:B-1----:R-:W-:-:S13]  /*09a0*/  ISETP.GE.AND P0, PT, R3, UR4, PT ;  /* 0x0000000403007c0c */ /* 0x002fda000bf06270 */
[----:B------:R-:W-:Y:S05]  /*09b0*/  @P0 EXIT ;  /* 0x000000000000094d */ /* 0x000fea0003800000 */
[----:B------:R-:W1:Y:S01]  /*09c0*/  LDCU.64 UR8, c[0x0][0x398] ;  /* 0x00007300ff0877ac */ /* 0x000e620008000a00 */
[----:B------:R-:W2:Y:S01]  /*09d0*/  LDCU.U8 UR4, c[0x0][0x410] ;  /* 0x00008200ff0477ac */ /* 0x000ea20008000000 */
[----:B------:R-:W3:Y:S01]  /*09e0*/  LDCU UR10, c[0x0][0x388] ;  /* 0x00007100ff0a77ac */ /* 0x000ee20008000800 */
[----:B------:R-:W0:Y:S01]  /*09f0*/  LDCU UR11, c[0x0][0x400] ;  /* 0x00008000ff0b77ac */ /* 0x000e220008000800 */
[----:B------:R-:W0:Y:S01]  /*0a00*/  LDCU.64 UR14, c[0x0][0x398] ;  /* 0x00007300ff0e77ac */ /* 0x000e220008000a00 */
[----:B-1----:R-:W-:Y:S01]  /*0a10*/  ISETP.NE.U32.AND P0, PT, RZ, UR8, PT ;  /* 0x00000008ff007c0c */ /* 0x002fe2000bf05070 */
[----:B------:R-:W1:Y:S03]  /*0a20*/  LDCU.64 UR12, c[0x0][0x3a0] ;  /* 0x00007400ff0c77ac */ /* 0x000e660008000a00 */
[----:B------:R-:W-:Y:S02]  /*0a30*/  ISETP.NE.AND.EX P0, PT, RZ, UR9, PT, P0 ;  /* 0x00000009ff007c0c */ /* 0x000fe4000bf05300 */
[----:B--2---:R-:W-:Y:S01]  /*0a40*/  ISETP.NE.AND P2, PT, RZ, UR4, PT ;  /* 0x00000004ff007c0c */ /* 0x004fe2000bf45270 */
[----:B0--3--:R-:W-:-:S12]  /*0a50*/  UPLOP3.LUT UP1, UPT, UPT, UPT, UPT, 0x40, 0x4 ;  /* 0x000000000004789c */ /* 0x009fd80003f2e870 */
.L_x_5387:
[----:B-1----:R-:W-:Y:S01]  /*0a60*/  ISETP.NE.U32.AND P1, PT, RZ, UR12, PT ;  /* 0x0000000cff007c0c */ /* 0x002fe2000bf25070 */
[----:B--2-4-:R-:W0:Y:S01]  /*0a70*/  @P0 LDC.64 R6, c[0x0][0x398] ;  /* 0x0000e600ff060b82 */ /* 0x014e220000000a00 */
[----:B------:R-:W-:Y:S02]  /*0a80*/  IMAD R4, R3, UR10, RZ ;  /* 0x0000000a03047c24 */ /* 0x000fe4000f8e02ff */
[----:B------:R-:W-:-:S03]  /*0a90*/  ISETP.NE.AND.EX P1, PT, RZ, UR13, PT, P1 ;  /* 0x0000000dff007c0c */ /* 0x000fc6000bf25310 */
[----:B------:R-:W-:Y:S02]  /*0aa0*/  SHF.R.S32.HI R5, RZ, 0x1f, R4 ;  /* 0x0000001fff057819 */ /* 0x000fe40000011404 */
[----:B------:R-:W1:Y:S02]  /*0ab0*/  LDC.64 R120, c[0x0][0x390] ;  /* 0x0000e400ff787b82 */ /* 0x000e640000000a00 */
[----:B------:R-:W-:-:S04]  /*0ac0*/  LEA.HI R5, R5, R4, RZ, 0x3 ;  /* 0x0000000405057211 */ /* 0x000fc800078f18ff */
[----:B------:R-:W-:Y:S02]  /*0ad0*/  LEA.HI.SX32 R5, R5, R0, 0x1d ;  /* 0x0000000005057211 */ /* 0x000fe400078feaff */
[----:B------:R-:W2:Y:S03]  /*0ae0*/  @P1 LDC.64 R122, c[0x0][0x3a0] ;  /* 0x0000e800ff7a1b82 */ /* 0x000ea60000000a00 */
[----:B0-----:R-:W-:-:S05]  /*0af0*/  @P0 IMAD.WIDE.U32 R6, R5, 0x10, R6 ;  /* 0x0000001005060825 */ /* 0x001fca00078e0006 */
[----:B------:R-:W3:Y:S01]  /*0b00*/  @P0 LDG.E.128 R104, desc[UR6][R6.64] ;  /* 0x0000000606680981 */ /* 0x000ee2000c1e1d00 */
[----:B-1----:R-:W-:-:S06]  /*0b10*/  IMAD.WIDE.U32 R116, R5, 0x10, R120 ;  /* 0x0000001005747825 */ /* 0x002fcc00078e0078 */
[----:B-----5:R-:W5:Y:S01]  /*0b20*/  LDG.E.128 R116, desc[UR6][R116.64] ;  /* 0x0000000674747981 */ /* 0x020f62000c1e1d00 */
        /* <DEDUP_REMOVED lines=10> */
[----:B------:R-:W-:-:S04]  /*0bd0*/  UISETP.NE.U32.AND UP0, UPT, UR12, URZ, UPT ;  /* 0x000000ff0c00728c */ /* 0x000fc8000bf05070 */
[----:B------:R-:W-:-:S09]  /*0be0*/  UISETP.NE.AND.EX UP0, UPT, UR13, URZ, UPT, UP0 ;  /* 0x000000ff0d00728c */ /* 0x000fd2000bf05300 */
[----:B------:R-:W-:Y:S05]  /*0bf0*/  BRA.U UP0, `(.L_x_5374) ;  /* 0x0000000100347547 */ /* 0x000fea000b800000 */
[----:B-----5:R-:W-:Y:S02]  /*0c00*/  PRMT R133, R116, 0x7632, R133 ;  /* 0x0000763274857816 */ /* 0x020fe40000000085 */
        /* <DEDUP_REMOVED lines=9> */
[----:B------:R-:W-:Y:S02]  /*0ca0*/  SHF.L.U32 R129, R129, 0x10, RZ ;  /* 0x0000001081817819 */ /* 0x000fe400000006ff */
[----:B------:R-:W-:Y:S01]  /*0cb0*/  SHF.L.U32 R131, R131, 0x10, RZ ;  /* 0x0000001083837819 */ /* 0x000fe200000006ff */
[----:B------:R-:W-:Y:S06]  /*0cc0*/  BRA `(.L_x_5375) ;  /* 0x0000000400647947 */ /* 0x000fec0003800000 */
.L_x_5374:
[C---:B-----5:R-:W-:Y:S02]  /*0cd0*/  PRMT R4, R116.reuse, 0x7632, R4 ;  /* 0x0000763274047816 */ /* 0x060fe40000000004 */
[----:B------:R-:W-:Y:S02]  /*0ce0*/  SHF.L.U32 R7, R116, 0x10, RZ ;  /* 0x0000001074077819 */ /* 0x000fe400000006ff */
        /* <DEDUP_REMOVED lines=19> */
.L_x_5373:
[----:B------:R-:W-:-:S04]  /*0e20*/  UISETP.NE.U32.AND UP0, UPT, UR12, URZ, UPT ;  /* 0x000000ff0c00728c */ /* 0x000fc8000bf05070 */
[----:B------:R-:W-:-:S09]  /*0e30*/  UISETP.NE.AND.EX UP0, UPT, UR13, URZ, UPT, UP0 ;  /* 0x000000ff0d00728c */ /* 0x000fd2000bf05300 */
[----:B------:R-:W-:Y:S05]  /*0e40*/  BRA.U UP0, `(.L_x_5376) ;  /* 0x0000000100747547 */ /* 0x000fea000b800000 */
[C---:B-----5:R-:W-:Y:S02]  /*0e50*/  PRMT R7, R116.reuse, 0x7632, R7 ;  /* 0x0000763274077816 */ /* 0x060fe40000000007 */
[----:B------:R-:W-:Y:S02]  /*0e60*/  SHF.L.U32 R123, R116, 0x10, RZ ;  /* 0x00000010747b7819 */ /* 0x000fe400000006ff */
[C---:B------:R-:W-:Y:S02]  /*0e70*/  PRMT R122, R118.reuse, 0x7632, R122 ;  /* 0x00007632767a7816 */ /* 0x040fe4000000007a */
[----:B------:R-:W-:Y:S02]  /*0e80*/  SHF.L.U32 R127, R118, 0x10, RZ ;  /* 0x00000010767f7819 */ /* 0x000fe400000006ff */
[----:B------:R-:W-:Y:S02]  /*0e90*/  PRMT R116, R117, 0x7632, R116 ;  /* 0x0000763275747816 */ /* 0x000fe40000000074 */
        /* <DEDUP_REMOVED lines=24> */
.L_x_5376:
[----:B-----5:R-:W-:Y:S02]  /*1020*/  PRMT R7, R116, 0x7632, R7 ;  /* 0x0000763274077816 */ /* 0x020fe40000000007 */
        /* <DEDUP_REMOVED lines=30> */
[----:B------:R-:W-:Y:S01]  /*1210*/  FADD.FTZ R133, R109, R6 ;  /* 0x000000066d857221 */ /* 0x000fe20000010000 */
[----:B------:R-:W-:Y:S01]  /*1220*/  FADD.FTZ R4, R129, R4 ;  /* 0x0000000481047221 */ /* 0x000fe20000010000 */
[----:B------:R-:W-:Y:S01]  /*1230*/  FADD.FTZ R135, R111, R122 ;  /* 0x0000007a6f877221 */ /* 0x000fe20000010000 */
[----:B------:R-:W-:Y:S02]  /*1240*/  FADD.FTZ R129, R113, R126 ;  /* 0x0000007e71817221 */ /* 0x000fe40000010000 */
[----:B------:R-:W-:-:S07]  /*1250*/  FADD.FTZ R131, R115, R4 ;  /* 0x0000000473837221 */ /* 0x000fce0000010000 */
.L_x_5375:
[----:B------:R-:W0:Y:S01]  /*1260*/  LDC.64 R140, c[0x0][0x3a8] ;  /* 0x0000ea00ff8c7b82 */ /* 0x000e220000000a00 */
[----:B------:R-:W-:-:S05]  /*1270*/  IADD3 R4, PT, PT, R5, 0x80, RZ ;  /* 0x0000008005047810 */ /* 0x000fca0007ffe0ff */
[----:B------:R-:W-:Y:S02]  /*1280*/  IMAD.WIDE.U32 R124, R4, 0x10, R120 ;  /* 0x00000010047c7825 */ /* 0x000fe400078e0078 */
        /* <DEDUP_REMOVED lines=8> */
[----:B------:R-:W5:Y:S04]  /*1310*/  LDG.E.128 R124, desc[UR6][R124.64] ;  /* 0x000000067c7c7981 */ /* 0x000f68000c1e1d00 */
[----:B------:R0:W5:Y:S04]  /*1320*/  @P1 LDG.E.128 R108, desc[UR6][R118.64] ;  /* 0x00000006766c1981 */ /* 0x000168000c1e1d00 */
[----:B------:R0:W5:Y:S01]  /*1330*/  @P1 LDG.E.128 R112, desc[UR6][R118.64+0x10] ;  /* 0x0000100676701981 */ /* 0x000162000c1e1d00 */
[----:B------:R-:W-:Y:S05]  /*1340*/  @!P0 BRA `(.L_x_5377) ;  /* 0x00000004002c8947 */ /* 0x000fea0003800000 */
[----:B------:R-:W-:Y:S05]  /*1350*/  @!P1 BRA `(.L_x_5378) ;  /* 0x0000000000a49947 */ /* 0x000fea0003800000 */
[C---:B0----5:R-:W-:Y:S02]  /*1360*/  PRMT R116, R125.reuse, 0x7632, R116 ;  /* 0x000076327d747816 */ /* 0x061fe40000000074 */
[----:B------:R-:W-:Y:S02]  /*1370*/  PRMT R6, R124, 0x7632, R6 ;  /* 0x000076327c067816 */ /* 0x000fe40000000006 */
[----:B------:R-:W-:Y:S02]  /*1380*/  SHF.L.U32 R125, R125, 0x10, RZ ;  /* 0x000000107d7d7819 */ /* 0x000fe400000006ff */
[----:B------:R-:W-:Y:S02]  /*1390*/  PRMT R122, R126, 0x7632, R122 ;  /* 0x000076327e7a7816 */ /* 0x000fe4000000007a */
[----:B------:R-:W-:Y:S02]  /*13a0*/  SHF.L.U32 R118, R105, 0x10, RZ ;  /* 0x0000001069767819 */ /* 0x000fe400000006ff */
[----:B------:R-:W-:-:S02]  /*13b0*/  SHF.L.U32 R124, R124, 0x10, RZ ;  /* 0x000000107c7c7819 */ /* 0x000fc400000006ff */
[----:B------:R-:W-:Y:S01]  /*13c0*/  SHF.L.U32 R126, R126, 0x10, RZ ;  /* 0x000000107e7e7819 */ /* 0x000fe200000006ff */
[----:B------:R-:W-:Y:S01]  /*13d0*/  FADD.FTZ R125, R118, R125 ;  /* 0x0000007d767d7221 */ /* 0x000fe20000010000 */
[----:B------:R-:W-:Y:S02]  /*13e0*/  SHF.L.U32 R117, R104, 0x10, RZ ;  /* 0x0000001068757819 */ /* 0x000fe400000006ff */
[----:B------:R-:W-:Y:S02]  /*13f0*/  SHF.L.U32 R7, R106, 0x10, RZ ;  /* 0x000000106a077819 */ /* 0x000fe400000006ff */
[----:B------:R-:W-:Y:S01]  /*1400*/  PRMT R136, R127, 0x7632, R136 ;  /* 0x000076327f887816 */ /* 0x000fe20000000088 */
[----:B------:R-:W-:Y:S01]  /*1410*/  FADD.FTZ R117, R117, R124 ;  /* 0x0000007c75757221 */ /* 0x000fe20000010000 */
[----:B------:R-:W-:Y:S01]  /*1420*/  SHF.L.U32 R137, R127, 0x10, RZ ;  /* 0x000000107f897819 */ /* 0x000fe200000006ff */
[----:B------:R-:W-:Y:S01]  /*1430*/  FADD.FTZ R127, R7, R126 ;  /* 0x0000007e077f7221 */ /* 0x000fe20000010000 */
[----:B------:R-:W-:-:S02]  /*1440*/  PRMT R118, R105, 0x7632, R118 ;  /* 0x0000763269767816 */ /* 0x000fc40000000076 */
[----:B------:R-:W-:Y:S02]  /*1450*/  PRMT R7, R104, 0x7632, R7 ;  /* 0x0000763268077816 */ /* 0x000fe40000000007 */
        /* <DEDUP_REMOVED lines=25> */
.L_x_5378:
[C---:B-----5:R-:W-:Y:S02]  /*15f0*/  PRMT R122, R124.reuse, 0x7632, R122 ;  /* 0x000076327c7a7816 */ /* 0x060fe4000000007a */
[----:B0-----:R-:W-:Y:S02]  /*1600*/  SHF.L.U32 R116, R124, 0x10, RZ ;  /* 0x000000107c747819 */ /* 0x001fe400000006ff */
[----:B------:R-:W-:Y:S02]  /*1610*/  SHF.L.U32 R118, R125, 0x10, RZ ;  /* 0x000000107d767819 */ /* 0x000fe400000006ff */
        /* <DEDUP_REMOVED lines=12> */
[----:B------:R-:W-:Y:S02]  /*16e0*/  PRMT R117, R106, 0x7632, R117 ;  /* 0x000076326a757816 */ /* 0x000fe40000000075 */
[----:B------:R-:W-:Y:S02]  /*16f0*/  PRMT R119, R107, 0x7632, R119 ;  /* 0x000076326b777816 */ /* 0x000fe40000000077 */
[----:B------:R-:W-:Y:S02]  /*1700*/  SHF.L.U32 R123, R122, 0x10, RZ ;  /* 0x000000107a7b7819 */ /* 0x000fe400000006ff */
[----:B------:R-:W-:Y:S02]  /*1710*/  SHF.L.U32 R137, R127, 0x10, RZ ;  /* 0x000000107f897819 */ /* 0x000fe400000006ff */
        /* <DEDUP_REMOVED lines=14> */
.L_x_5377:
[----:B------:R-:W-:Y:S05]  /*1800*/  @!P1 BRA `(.L_x_5380) ;  /* 0x0000000000549947 */ /* 0x000fea0003800000 */
[----:B0----5:R-:W-:Y:S02]  /*1810*/  PRMT R6, R124, 0x7632, R6 ;  /* 0x000076327c067816 */ /* 0x021fe40000000006 */
[----:B------:R-:W-:Y:S02]  /*1820*/  PRMT R116, R125, 0x7632, R116 ;  /* 0x000076327d747816 */ /* 0x000fe40000000074 */
[C---:B------:R-:W-:Y:S02]  /*1830*/  PRMT R117, R126.reuse, 0x7632, R117 ;  /* 0x000076327e757816 */ /* 0x040fe40000000075 */
[----:B------:R-:W-:Y:S02]  /*1840*/  PRMT R118, R127, 0x7632, R118 ;  /* 0x000076327f767816 */ /* 0x000fe40000000076 */
[----:B------:R-:W-:Y:S02]  /*1850*/  SHF.L.U32 R125, R125, 0x10, RZ ;  /* 0x000000107d7d7819 */ /* 0x000fe400000006ff */
        /* <DEDUP_REMOVED lines=16> */
.L_x_5380:
[----:B0----5:R-:W-:Y:S02]  /*1960*/  PRMT R117, R124, 0x7632, R117 ;  /* 0x000076327c757816 */ /* 0x021fe40000000075 */
        /* <DEDUP_REMOVED lines=10> */
[----:B------:R-:W-:-:S07]  /*1a10*/  SHF.L.U32 R127, R7, 0x10, RZ ;  /* 0x00000010077f7819 */ /* 0x000fce00000006ff */
.L_x_5379:
        /* <DEDUP_REMOVED lines=15> */
[C---:B-----5:R-:W-:Y:S02]  /*1b10*/  PRMT R7, R136.reuse, 0x7632, R7 ;  /* 0x0000763288077816 */ /* 0x060fe40000000007 */
[----:B------:R-:W-:Y:S02]  /*1b20*/  SHF.L.U32 R136, R136, 0x10, RZ ;  /* 0x0000001088887819 */ /* 0x000fe400000006ff */
[C---:B-1----:R-:W-:Y:S02]  /*1b30*/  PRMT R122, R137.reuse, 0x7632, R122 ;  /* 0x00007632897a7816 */ /* 0x042fe4000000007a */
[----:B------:R-:W-:Y:S02]  /*1b40*/  PRMT R142, R138, 0x7632, R142 ;  /* 0x000076328a8e7816 */ /* 0x000fe4000000008e */
[----:B------:R-:W-:Y:S02]  /*1b50*/  SHF.L.U32 R121, R104, 0x10, RZ ;  /* 0x0000001068797819 */ /* 0x000fe400000006ff */
[----:B------:R-:W-:-:S02]  /*1b60*/  SHF.L.U32 R137, R137, 0x10, RZ ;  /* 0x0000001089897819 */ /* 0x000fc400000006ff */
[----:B------:R-:W-:Y:S01]  /*1b70*/  SHF.L.U32 R138, R138, 0x10, RZ ;  /* 0x000000108a8a7819 */ /* 0x000fe200000006ff */
[----:B------:R-:W-:Y:S01]  /*1b80*/  FADD.FTZ R121, R121, R136 ;  /* 0x0000008879797221 */ /* 0x000fe20000010000 */
[----:B------:R-:W-:Y:S02]  /*1b90*/  SHF.L.U32 R120, R105, 0x10, RZ ;  /* 0x0000001069787819 */ /* 0x000fe400000006ff */
[----:B------:R-:W-:Y:S02]  /*1ba0*/  SHF.L.U32 R123, R106, 0x10, RZ ;  /* 0x000000106a7b7819 */ /* 0x000fe400000006ff */
[C---:B------:R-:W-:Y:S01]  /*1bb0*/  PRMT R144, R139.reuse, 0x7632, R144 ;  /* 0x000076328b907816 */ /* 0x040fe20000000090 */
        /* <DEDUP_REMOVED lines=30> */
.L_x_5382:
[C---:B-1---5:R-:W-:Y:S02]  /*1da0*/  PRMT R123, R136.reuse, 0x7632, R123 ;  /* 0x00007632887b7816 */ /* 0x062fe4000000007b */
        /* <DEDUP_REMOVED lines=29> */
[----:B------:R-:W-:-:S03]  /*1f80*/  FADD.FTZ R137, R146, R137 ;  /* 0x0000008992897221 */ /* 0x000fc60000010000 */
[----:B------:R-:W-:Y:S01]  /*1f90*/  FADD.FTZ R139, R150, R139 ;  /* 0x0000008b968b7221 */ /* 0x000fe20000010000 */
[----:B------:R-:W-:Y:S06]  /*1fa0*/  BRA `(.L_x_5383) ;  /* 0x0000000000887947 */ /* 0x000fec0003800000 */
.L_x_5381:
[----:B------:R-:W-:Y:S05]  /*1fb0*/  @!P1 BRA `(.L_x_5384) ;  /* 0x0000000000549947 */ /* 0x000fea0003800000 */
[C---:B-----5:R-:W-:Y:S02]  /*1fc0*/  PRMT R7, R136.reuse, 0x7632, R7 ;  /* 0x0000763288077816 */ /* 0x060fe40000000007 */
[----:B------:R-:W-:Y:S02]  /*1fd0*/  SHF.L.U32 R121, R136, 0x10, RZ ;  /* 0x0000001088797819 */ /* 0x000fe400000006ff */
[----:B------:R-:W-:Y:S02]  /*1fe0*/  PRMT R120, R137, 0x7632, R120 ;  /* 0x0000763289787816 */ /* 0x000fe40000000078 */
[----:B-1----:R-:W-:Y:S02]  /*1ff0*/  PRMT R122, R138, 0x7632, R122 ;  /* 0x000076328a7a7816 */ /* 0x002fe4000000007a */
[----:B------:R-:W-:Y:S02]  /*2000*/  PRMT R136, R139, 0x7632, R136 ;  /* 0x000076328b887816 */ /* 0x000fe40000000088 */
        /* <DEDUP_REMOVED lines=16> */
.L_x_5384:
[----:B-----5:R-:W-:Y:S02]  /*2110*/  PRMT R121, R136, 0x7632, R121 ;  /* 0x0000763288797816 */ /* 0x020fe40000000079 */
[----:B-1----:R-:W-:Y:S02]  /*2120*/  PRMT R123, R137, 0x7632, R123 ;  /* 0x00007632897b7816 */ /* 0x002fe4000000007b */
        /* <DEDUP_REMOVED lines=10> */
.L_x_5383:
        /* <DEDUP_REMOVED lines=43> */
[C---:B------:R-:W-:Y:S01]  /*2480*/  FADD.FTZ R144, -R142.reuse, R135 ;  /* 0x000000878e907221 */ /* 0x040fe20000010100 */
[----:B------:R-:W-:Y:S01]  /*2490*/  FFMA.FTZ R7, R7, R7, RZ ;  /* 0x0000000707077223 */ /* 0x000fe200000100ff */
[----:B------:R-:W-:-:S03]  /*24a0*/  FADD.FTZ R146, -R142, R130 ;  /* 0x000000828e927221 */ /* 0x000fc60000010100 */
[----:B------:R-:W-:Y:S01]  /*24b0*/  FFMA.FTZ R7, R148, R148, R7 ;  /* 0x0000009494077223 */ /* 0x000fe20000010007 */
[----:B------:R-:W-:-:S03]  /*24c0*/  FADD.FTZ R148, -R142, R128 ;  /* 0x000000808e947221 */ /* 0x000fc60000010100 */
[----:B------:R-:W-:-:S04]  /*24d0*/  FFMA.FTZ R7, R150, R150, R7 ;  /* 0x0000009696077223 */ /* 0x000fc80000010007 */
        /* <DEDUP_REMOVED lines=57> */
.L_x_5386:
[----:B------:R-:W-:Y:S05]  /*2870*/  BSYNC.RECONVERGENT B0 ;  /* 0x0000000000007941 */ /* 0x000fea0003800200 */
.L_x_5385:
[----:B------:R-:W-:Y:S01]  /*2880*/  BAR.SYNC.DEFER_BLOCKING 0x0 ;  /* 0x0000000000007b1d */ /* 0x000fe20000010000 */
[----:B------:R-:W-:Y:S01]  /*2890*/  ISETP.GT.U32.AND P1, PT, R2, 0x3, PT ;  /* 0x000000030200780c */ /* 0x000fe20003f24070 */
[----:B0-----:R-:W-:Y:S01]  /*28a0*/  HFMA2 R142, -RZ, RZ, 0, 0 ;  /* 0x00000000ff8e7431 */ /* 0x001fe200000001ff */
[----:B------:R-:W-:Y:S01]  /*28b0*/  PLOP3.LUT P4, PT, PT, PT, UP1, 0x80, 0x8 ;  /* 0x000000000008781c */ /* 0x000fe20003f8f018 */
[----:B------:R-:W-:Y:S01]  /*28c0*/  UPLOP3.LUT UP1, UPT, UPT, UPT, UP1, 0x40, 0x4 ;  /* 0x000000000004789c */ /* 0x000fe20003f2e810 */
[----:B------:R-:W-:-:S09]  /*28d0*/  PLOP3.LUT P3, PT, PT, PT, PT, 0x8, 0x80 ;  /* 0x000000000080781c */ /* 0x000fd20003f6e170 */
[----:B------:R-:W0:Y:S01]  /*28e0*/  @!P1 S2R R140, SR_CgaCtaId ;  /* 0x00000000008c9919 */ /* 0x000e220000008800 */
        /* <DEDUP_REMOVED lines=41> */
[----:B------:R-:W0:Y:S02]  /*2b80*/  LDC R141, c[0x0][0x448] ;  /* 0x00011200ff8d7b82 */ /* 0x000e240000000800 */
[----:B------:R-:W1:Y:S01]  /*2b90*/  SHFL.IDX PT, R7, R7, RZ, 0x1f ;  /* 0x00001fff07077589 */ /* 0x000e6200000e0000 */
[----:B------:R-:W-:-:S05]  /*2ba0*/  FFMA.FTZ R146, R146, R144, R143 ;  /* 0x0000009092927223 */ /* 0x000fca000001008f */
[----:B------:R-:W2:Y:S01]  /*2bb0*/  @!P1 LDC.64 R142, c[0x0][0x3c0] ;  /* 0x0000f000ff8e9b82 */ /* 0x000ea20000000a00 */
[----:B------:R-:W0:Y:S07]  /*2bc0*/  SHFL.IDX PT, R146, R146, RZ, 0x1f ;  /* 0x00001fff92927589 */ /* 0x000e2e00000e0000 */
[----:B------:R-:W3:Y:S01]  /*2bd0*/  @!P1 LDC.64 R144, c[0x0][0x3c8] ;  /* 0x0000f200ff909b82 */ /* 0x000ee20000000a00 */
[C---:B-1----:R-:W-:Y:S01]  /*2be0*/  FMUL.FTZ R147, R7.reuse, R7 ;  /* 0x0000000707937220 */ /* 0x042fe20000410000 */
[----:B------:R-:W-:-:S05]  /*2bf0*/  FSEL R140, R7, RZ, !P2 ;  /* 0x000000ff078c7208 */ /* 0x000fca0005000000 */
[----:B------:R-:W-:Y:S01]  /*2c00*/  FADD.FTZ R132, -R140, R132 ;  /* 0x000000848c847221 */ /* 0x000fe20000010100 */
[----:B0-----:R-:W-:Y:S01]  /*2c10*/  FFMA.FTZ R141, R146, UR11, R141 ;  /* 0x0000000b928d7c23 */ /* 0x001fe2000801008d */
[----:B------:R-:W-:Y:S01]  /*2c20*/  FSEL R146, R147, RZ, P2 ;  /* 0x000000ff93927208 */ /* 0x000fe20001000000 */
[C---:B------:R-:W-:Y:S01]  /*2c30*/  FADD.FTZ R133, -R140.reuse, R133 ;  /* 0x000000858c857221 */ /* 0x040fe20000010100 */
[C---:B------:R-:W-:Y:S01]  /*2c40*/  FADD.FTZ R152, -R140.reuse, R120 ;  /* 0x000000788c987221 */ /* 0x040fe20000010100 */
[----:B------:R-:W-:Y:S01]  /*2c50*/  FADD.FTZ R154, -R140, R121 ;  /* 0x000000798c9a7221 */ /* 0x000fe20000010100 */
[----:B--2---:R-:W-:-:S04]  /*2c60*/  @!P1 IMAD.WIDE R120, R3, 0x4, R142 ;  /* 0x0000000403789825 */ /* 0x004fc800078e028e */
[----:B------:R-:W-:Y:S01]  /*2c70*/  FADD.FTZ R141, R141, R146 ;  /* 0x000000928d8d7221 */ /* 0x000fe20000010000 */
[C---:B------:R-:W-:Y:S01]  /*2c80*/  FADD.FTZ R146, -R140.reuse, R119 ;  /* 0x000000778c927221 */ /* 0x040fe20000010100 */
[C---:B------:R-:W-:Y:S01]  /*2c90*/  FADD.FTZ R128, -R140.reuse, R128 ;  /* 0x000000808c807221 */ /* 0x040fe20000010100 */
[C---:B------:R-:W-:Y:S01]  /*2ca0*/  FADD.FTZ R150, -R140.reuse, R127 ;  /* 0x0000007f8c967221 */ /* 0x040fe20000010100 */
[C---:B------:R-:W-:Y:S01]  /*2cb0*/  FADD.FTZ R156, -R140.reuse, R122 ;  /* 0x0000007a8c9c7221 */ /* 0x040fe20000010100 */
[C---:B------:R-:W-:Y:S01]  /*2cc0*/  FADD.FTZ R158, -R140.reuse, R123 ;  /* 0x0000007b8c9e7221 */ /* 0x040fe20000010100 */
[----:B------:R-:W0:Y:S01]  /*2cd0*/  MUFU.RSQ R141, R141 ;  /* 0x0000008d008d7308 */ /* 0x000e220000001400 */
[----:B------:R1:W-:Y:S01]  /*2ce0*/  @!P1 STG.E desc[UR6][R120.64], R7 ;  /* 0x0000000778009986 */ /* 0x0003e2000c101906 */
[----:B------:R-:W-:Y:S01]  /*2cf0*/  FADD.FTZ R129, -R140, R129 ;  /* 0x000000818c817221 */ /* 0x000fe20000010100 */
[----:B---3--:R-:W-:-:S04]  /*2d00*/  @!P1 IMAD.WIDE R122, R3, 0x4, R144 ;  /* 0x00000004037a9825 */ /* 0x008fc800078e0290 */
[C---:B------:R-:W-:Y:S01]  /*2d10*/  FADD.FTZ R142, -R140.reuse, R136 ;  /* 0x000000888c8e7221 */ /* 0x040fe20000010100 */
[C---:B------:R-:W-:Y:S01]  /*2d20*/  FADD.FTZ R144, -R140.reuse, R137 ;  /* 0x000000898c907221 */ /* 0x040fe20000010100 */
[C---:B------:R-:W-:Y:S01]  /*2d30*/  FADD.FTZ R134, -R140.reuse, R134 ;  /* 0x000000868c867221 */ /* 0x040fe20000010100 */
[----:B------:R-:W2:Y:S01]  /*2d40*/  LDC.64 R136, c[0x0][0x428] ;  /* 0x00010a00ff887b82 */ /* 0x000ea20000000a00 */
        /* <DEDUP_REMOVED lines=15> */
[----:B-1----:R-:W-:Y:S01]  /*2e40*/  FFMA.FTZ R7, R132, R33, R29 ;  /* 0x0000002184077223 */ /* 0x002fe2000001001d */
[C---:B------:R-:W-:Y:S01]  /*2e50*/  FMUL.FTZ R125, R141.reuse, R134 ;  /* 0x000000868d7d7220 */ /* 0x040fe20000410000 */
[C---:B------:R-:W-:Y:S01]  /*2e60*/  FMUL.FTZ R134, R141.reuse, R135 ;  /* 0x000000878d867220 */ /* 0x040fe20000410000 */
[C---:B------:R-:W-:Y:S01]  /*2e70*/  FMUL.FTZ R145, R141.reuse, R130 ;  /* 0x000000828d917220 */ /* 0x040fe20000410000 */
[----:B------:R-:W-:Y:S01]  /*2e80*/  FMUL.FTZ R162, R141, R131 ;  /* 0x000000838da27220 */ /* 0x000fe20000410000 */
[----:B------:R-:W-:Y:S01]  /*2e90*/  F2FP.BF16.F32.PACK_AB R120, R7, R128 ;  /* 0x000000800778723e */ /* 0x000fe200000010ff */
[----:B------:R0:W-:Y:S01]  /*2ea0*/  @!P1 STG.E desc[UR6][R122.64], R141 ;  /* 0x0000008d7a009986 */ /* 0x0001e2000c101906 */
[----:B------:R-:W1:Y:S01]  /*2eb0*/  LDC.64 R128, c[0x0][0x430] ;  /* 0x00010c00ff807b82 */ /* 0x000e620000000a00 */
[----:B------:R-:W-:Y:S01]  /*2ec0*/  FFMA.FTZ R121, R125, R34, R30 ;  /* 0x000000227d797223 */ /* 0x000fe2000001001e */
        /* <DEDUP_REMOVED lines=8> */
[----:B------:R-:W-:Y:S01]  /*2f50*/  FFMA.FTZ R124, R7, R40, R20 ;  /* 0x00000028077c7223 */ /* 0x000fe20000010014 */
[C---:B0-----:R-:W-:Y:S01]  /*2f60*/  FFMA.FTZ R122, R134.reuse, R35, R31 ;  /* 0x00000023867a7223 */ /* 0x041fe2000001001f */
[C---:B------:R-:W-:Y:S01]  /*2f70*/  FFMA.FTZ R123, R127.reuse, R36, R24 ;  /* 0x000000247f7b7223 */ /* 0x040fe20000010018 */
[----:B------:R-:W-:Y:S01]  /*2f80*/  FFMA.FTZ R134, R134, R59, R103 ;  /* 0x0000003b86867223 */ /* 0x000fe20000010067 */
[----:B------:R-:W-:Y:S01]  /*2f90*/  FFMA.FTZ R127, R127, R60, R96 ;  /* 0x0000003c7f7f7223 */ /* 0x000fe20000010060 */
[C---:B------:R-:W-:Y:S01]  /*2fa0*/  FMUL.FTZ R117, R141.reuse, R118 ;  /* 0x000000768d757220 */ /* 0x040fe20000410000 */
[----:B------:R-:W-:Y:S01]  /*2fb0*/  F2FP.BF16.F32.PACK_AB R121, R122, R121 ;  /* 0x000000797a79723e */ /* 0x000fe200000010ff */
[C---:B------:R-:W-:Y:S01]  /*2fc0*/  FMUL.FTZ R146, R141.reuse, R146 ;  /* 0x000000928d927220 */ /* 0x040fe20000410000 */
[----:B------:R-:W-:Y:S01]  /*2fd0*/  F2FP.BF16.F32.PACK_AB R122, R130, R123 ;  /* 0x0000007b827a723e */ /* 0x000fe200000010ff */
[----:B------:R-:W-:Y:S01]  /*2fe0*/  FMUL.FTZ R148, R141, R148 ;  /* 0x000000948d947220 */ /* 0x000fe20000410000 */
[----:B------:R-:W-:Y:S01]  /*2ff0*/  F2FP.BF16.F32.PACK_AB R123, R164, R131 ;  /* 0x00000083a47b723e */ /* 0x000fe200000010ff */
[----:B--2---:R-:W-:-:S04]  /*3000*/  IMAD.WIDE.U32 R130, R5, 0x10, R136 ;  /* 0x0000001005827825 */ /* 0x004fc800078e0088 */
[C---:B------:R-:W-:Y:S01]  /*3010*/  FMUL.FTZ R151, R141.reuse, R126 ;  /* 0x0000007e8d977220 */ /* 0x040fe20000410000 */
[----:B------:R-:W-:Y:S01]  /*3020*/  FMUL.FTZ R150, R141, R150 ;  /* 0x000000968d967220 */ /* 0x000fe20000410000 */
[----:B------:R-:W-:Y:S01]  /*3030*/  FADD.FTZ R140, -R140, R139 ;  /* 0x0000008b8c8c7221 */ /* 0x000fe20000010100 */
[----:B-1----:R-:W-:Y:S01]  /*3040*/  IMAD.WIDE.U32 R152, R5, 0x10, R128 ;  /* 0x0000001005987825 */ /* 0x002fe200078e0080 */
[----:B------:R0:W-:Y:S03]  /*3050*/  STG.E.128 desc[UR6][R130.64], R120 ;  /* 0x0000007882007986 */ /* 0x0001e6000c101d06 */
[----:B------:R-:W-:Y:S01]  /*3060*/  FFMA.FTZ R5, R116, R41, R21 ;  /* 0x0000002974057223 */ /* 0x000fe20000010015 */
[C---:B------:R-:W-:Y:S01]  /*3070*/  FMUL.FTZ R135, R141.reuse, R156 ;  /* 0x0000009c8d877220 */ /* 0x040fe20000410000 */
[----:B------:R-:W-:Y:S01]  /*3080*/  FMUL.FTZ R149, R141, R138 ;  /* 0x0000008a8d957220 */ /* 0x000fe20000410000 */
[----:B------:R-:W-:-:S04]  /*3090*/  IMAD.WIDE.U32 R138, R4, 0x10, R136 ;  /* 0x00000010048a7825 */ /* 0x000fc800078e0088 */
[----:B------:R-:W-:Y:S01]  /*30a0*/  FFMA.FTZ R126, R147, R44, R16 ;  /* 0x0000002c937e7223 */ /* 0x000fe20000010010 */
[----:B------:R-:W-:Y:S01]  /*30b0*/  F2FP.BF16.F32.PACK_AB R124, R5, R124 ;  /* 0x0000007c057c723e */ /* 0x000fe200000010ff */
[----:B------:R-:W-:Y:S01]  /*30c0*/  FFMA.FTZ R5, R148, R45, R17 ;  /* 0x0000002d94057223 */ /* 0x000fe20000010011 */
[----:B------:R-:W-:-:S04]  /*30d0*/  IMAD.WIDE.U32 R156, R4, 0x10, R128 ;  /* 0x00000010049c7825 */ /* 0x000fc800078e0080 */
[----:B------:R-:W-:Y:S01]  /*30e0*/  FFMA.FTZ R4, R146, R43, R23 ;  /* 0x0000002b92047223 */ /* 0x000fe20000010017 */
[----:B------:R-:W-:Y:S01]  /*30f0*/  FFMA.FTZ R118, R147, R68, R88 ;  /* 0x0000004493767223 */ /* 0x000fe20000010058 */
[----:B------:R-:W-:Y:S01]  /*3100*/  FMUL.FTZ R154, R141, R154 ;  /* 0x0000009a8d9a7220 */ /* 0x000fe20000410000 */
[----:B------:R-:W-:-:S04]  /*3110*/  IMAD.WIDE.U32 R136, R6, 0x10, R136 ;  /* 0x0000001006887825 */ /* 0x000fc800078e0088 */
[C---:B------:R-:W-:Y:S01]  /*3120*/  FMUL.FTZ R158, R141.reuse, R158 ;  /* 0x0000009e8d9e7220 */ /* 0x040fe20000410000 */
[C---:B------:R-:W-:Y:S01]  /*3130*/  FMUL.FTZ R143, R141.reuse, R142 ;  /* 0x0000008e8d8f7220 */ /* 0x040fe20000410000 */
[----:B------:R-:W-:Y:S01]  /*3140*/  FMUL.FTZ R144, R141, R144 ;  /* 0x000000908d907220 */ /* 0x000fe20000410000 */
[----:B------:R-:W-:-:S04]  /*3150*/  IMAD.WIDE.U32 R128, R6, 0x10, R128 ;  /* 0x0000001006807825 */ /* 0x000fc800078e0080 */
[----:B------:R-:W-:Y:S01]  /*3160*/  FFMA.FTZ R6, R150, R47, R19 ;  /* 0x0000002f96067223 */ /* 0x000fe20000010013 */
[----:B0-----:R-:W-:Y:S01]  /*3170*/  FFMA.FTZ R122, R160, R61, R97 ;  /* 0x0000003da07a7223 */ /* 0x001fe20000010061 */
[----:B------:R-:W-:Y:S01]  /*3180*/  F2FP.BF16.F32.PACK_AB R121, R134, R125 ;  /* 0x0000007d8679723e */ /* 0x000fe200000010ff */
        /* <DEDUP_REMOVED lines=9> */
[----:B------:R-:W-:Y:S01]  /*3220*/  FMUL.FTZ R140, R141, R140 ;  /* 0x0000008c8d8c7220 */ /* 0x000fe20000410000 */
        /* <DEDUP_REMOVED lines=22> */
[----:B------:R-:W-:Y:S01]  /*3390*/  FFMA.FTZ R133, R135, R74, R86 ;  /* 0x0000004a87857223 */ /* 0x000fe20000010056 */
[----:B------:R-:W-:Y:S01]  /*33a0*/  FFMA.FTZ R134, R143, R76, R80 ;  /* 0x0000004c8f867223 */ /* 0x000fe20000010050 */
[C---:B------:R-:W-:Y:S01]  /*33b0*/  FFMA.FTZ R7, R149.reuse, R54, R10 ;  /* 0x0000003695077223 */ /* 0x040fe2000001000a */
[C---:B------:R-:W-:Y:S01]  /*33c0*/  FFMA.FTZ R142, R140.reuse, R55, R11 ;  /* 0x000000378c8e7223 */ /* 0x040fe2000001000b */
        /* <DEDUP_REMOVED lines=14> */
[----:B------:R2:W-:Y:S01]  /*34b0*/  STG.E.128 desc[UR6][R156.64], R116 ;  /* 0x000000749c007986 */ /* 0x0005e2000c101d06 */
[----:B------:R-:W-:-:S02]  /*34c0*/  F2FP.BF16.F32.PACK_AB R132, R141, R132 ;  /* 0x000000848d84723e */ /* 0x000fc400000010ff */
[----:B0-----:R-:W-:Y:S01]  /*34d0*/  IADD3 R3, PT, PT, R3, R130, RZ ;  /* 0x0000008203037210 */ /* 0x001fe20007ffe0ff */
[----:B------:R2:W-:Y:S03]  /*34e0*/  STG.E.128 desc[UR6][R136.64], R4 ;  /* 0x0000000488007986 */ /* 0x0005e6000c101d06 */
[----:B------:R-:W-:Y:S01]  /*34f0*/  ISETP.GE.AND P1, PT, R3, R131, PT ;  /* 0x000000830300720c */ /* 0x000fe20003f26270 */
[----:B------:R2:W-:-:S12]  /*3500*/  STG.E.128 desc[UR6][R128.64], R132 ;  /* 0x0000008480007986 */ /* 0x0005d8000c101d06 */
[----:B------:R-:W-:Y:S05]  /*3510*/  @!P1 BRA `(.L_x_5387) ;  /* 0xffffffd400509947 */ /* 0x000fea000383ffff */
[----:B------:R-:W-:Y:S05]  /*3520*/  EXIT ;  /* 0x000000000000794d */ /* 0x000fea0003800000 */
.L_x_5388:
        /* <DEDUP_REMOVED lines=13> */
.L_x_13597:


//--------------------- .text._ZN10layer_norm31ln_parallel_residual_fwd_kernelINS_13Kernel_traitsIf13__nv_bfloat16fS2_fjLj3072ELj1ELj1ELj4ELj16ENS_18Kernel_traits_baseILj3072EfS2_fS2_fjLj128EEEEELb0ELb1ELb0EEEvNS_9FwdParamsE --------------------------
	.section	.text._ZN10layer_norm31ln_parallel_residual_fwd_kernelINS_13Kernel_traitsIf13__nv_bfloat16fS2_fjLj3072ELj1ELj1ELj4ELj16ENS_18Kernel_traits_baseILj3072EfS2_fS2_fjLj128EEEEELb0ELb1ELb0EEEvNS_9FwdParamsE,"ax",@progbits
	.align	128
        .global         _ZN10layer_norm31ln_parallel_residual_fwd_kernelINS_13Kernel_traitsIf13__nv_bfloat16fS2_fjLj3072ELj1ELj1ELj4ELj16ENS_18Kernel_traits_baseILj3072EfS2_fS2_fjLj128EEEEELb0ELb1ELb0EEEvNS_9FwdParamsE
        .type           _ZN10layer_norm31ln_parallel_residual_fwd_kernelINS_13Kernel_traitsIf13__nv_bfloat16fS2_fjLj3072ELj1ELj1ELj4ELj16ENS_18Kernel_traits_baseILj3072EfS2_fS2_fjLj128EEEEELb0ELb1ELb0EEEvNS_9FwdParamsE,@function
        .size           _ZN10layer_norm31ln_parallel_residual_fwd_kernelINS_13Kernel_traitsIf13__nv_bfloat16fS2_fjLj3072ELj1ELj1ELj4ELj16ENS_18Kernel_traits_baseILj3072EfS2_fS2_fjLj128EEEEELb0ELb1ELb0EEEvNS_9FwdParamsE,(.L_x_13598 - _ZN10layer_norm31ln_parallel_residual_fwd_kernelINS_13Kernel_traitsIf13__nv_bfloat16fS2_fjLj3072ELj1ELj1ELj4ELj16ENS_18Kernel_traits_baseILj3072EfS2_fS2_fjLj128EEEEELb0ELb1ELb0EEEvNS_9FwdParamsE)
        .other          _ZN10layer_norm31ln_parallel_residual_fwd_kernelINS_13Kernel_traitsIf13__nv_bfloat16fS2_fjLj3072ELj1ELj1ELj4ELj16ENS_18Kernel_traits_baseILj3072EfS2_fS2_fjLj128EEEEELb0ELb1ELb0EEEvNS_9FwdParamsE,@"STO_CUDA_ENTRY STV_DEFAULT"
_ZN10layer_norm31ln_parallel_residual_fwd_kernelINS_13Kernel_traitsIf13__nv_bfloat16fS2_fjLj3072ELj1ELj1ELj4ELj16ENS_18Kernel_traits_baseILj3072EfS2_fS2_fjLj128EEEEELb0ELb1ELb0EEEvNS_9FwdParamsE:
.text._ZN10layer_norm31ln_parallel_residual_fwd_kernelINS_13Kernel_traitsIf13__nv_bfloat16fS2_fjLj3072ELj1ELj1ELj4ELj16ENS_18Kernel_traits_baseILj3072EfS2_fS2_fjLj128EEEEELb0ELb1ELb0EEEvNS_9FwdParamsE:
        /* <DEDUP_REMOVED lines=38> */
[----:B------:R-:W-:Y:S02]  /*0260*/  ISETP.GE.U32.AND P2, PT, R90, 0x180, PT ;  /* 0x000001805a00780c */ /* 0x000fe40003f46070 */
[----:B------:R-:W-:-:S11]  /*0270*/  @P1 IADD3 R13, PT, PT, R13, 0x80, RZ ;  /* 0x000000800d0d1810 */ /* 0x000fd60007ffe0ff */
        /* <DEDUP_REMOVED lines=10> */
.L_x_5390:
        /* <DEDUP_REMOVED lines=9> */
[----:B------:R-:W-:-:S02]  /*03b0*/  @P1 IADD3 R23, PT, PT, R23, 0x80, RZ ;  /* 0x0000008017171810 */ /* 0x000fc40007ffe0ff */
[----:B------:R-:W-:Y:S02]  /*03c0*/  CS2R R26, SRZ ;  /* 0x00000000001a7805 */ /* 0x000fe4000001ff00 */
[----:B------:R-:W-:Y:S02]  /*03d0*/  CS2R R38, SRZ ;  /* 0x0000000000267805 */ /* 0x000fe4000001ff00 */
[----:B------:R-:W-:Y:S01]  /*03e0*/  CS2R R42, SRZ ;  /* 0x00000000002a7805 */ /* 0x000fe2000001ff00 */
[----:B------:R-:W5:Y:S01]  /*03f0*/  @P1 LDG.E.128 R32, desc[UR6][R24.64] ;  /* 0x0000000618201981 */ /* 0x000f62000c1e1d00 */
[----:B-1----:R-:W-:-:S03]  /*0400*/  @P2 IMAD.WIDE.U32 R36, R23, 0x20, R36 ;  /* 0x0000002017242825 */ /* 0x002fc600078e0024 */
[----:B------:R0:W5:Y:S01]  /*0410*/  @P1 LDG.E.128 R28, desc[UR6][R24.64+0x10] ;  /* 0x00001006181c1981 */ /* 0x000162000c1e1d00 */
[----:B------:R-:W-:Y:S02]  /*0420*/  CS2R R22, SRZ ;  /* 0x0000000000167805 */ /* 0x000fe4000001ff00 */
[----:B------:R-:W-:Y:S02]  /*0430*/  @P2 CS2R R6, SRZ ;  /* 0x0000000000062805 */ /* 0x000fe4000001ff00 */
[----:B------:R-:W-:Y:S01]  /*0440*/  @P2 CS2R R4, SRZ ;  /* 0x0000000000042805 */ /* 0x000fe2000001ff00 */
[----:B------:R-:W5:Y:S01]  /*0450*/  @P2 LDG.E.128 R16, desc[UR6][R36.64] ;  /* 0x0000000624102981 */ /* 0x000f62000c1e1d00 */
[----:B--2---:R-:W-:-:S03]  /*0460*/  @P0 IMAD.WIDE.U32 R40, R3, 0x20, R20 ;  /* 0x0000002003280825 */ /* 0x004fc600078e0014 */
[----:B------:R1:W5:Y:S01]  /*0470*/  @P2 LDG.E.128 R12, desc[UR6][R36.64+0x10] ;  /* 0x00001006240c2981 */ /* 0x000362000c1e1d00 */
[----:B------:R-:W-:Y:S02]  /*0480*/  CS2R R20, SRZ ;  /* 0x0000000000147805 */ /* 0x000fe4000001ff00 */
[----:B0-----:R-:W-:Y:S02]  /*0490*/  CS2R R24, SRZ ;  /* 0x0000000000187805 */ /* 0x001fe4000001ff00 */
[----:B------:R-:W-:Y:S01]  /*04a0*/  @P2 CS2R R10, SRZ ;  /* 0x00000000000a2805 */ /* 0x000fe2000001ff00 */
[----:B------:R-:W5:Y:S01]  /*04b0*/  @P0 LDG.E.128 R48, desc[UR6][R40.64] ;  /* 0x0000000628300981 */ /* 0x000f62000c1e1d00 */
[----:B------:R-:W-:-:S03]  /*04c0*/  @P2 CS2R R8, SRZ ;  /* 0x0000000000082805 */ /* 0x000fc6000001ff00 */
[----:B------:R0:W5:Y:S01]  /*04d0*/  @P0 LDG.E.128 R44, desc[UR6][R40.64+0x10] ;  /* 0x00001006282c0981 */ /* 0x000162000c1e1d00 */
[----:B-1----:R-:W-:Y:S02]  /*04e0*/  CS2R R36, SRZ ;  /* 0x0000000000247805 */ /* 0x002fe4000001ff00 */
[----:B0-----:R-:W-:-:S07]  /*04f0*/  CS2R R40, SRZ ;  /* 0x0000000000287805 */ /* 0x001fce000001ff00 */
.L_x_5391:
[----:B------:R-:W-:Y:S05]  /*0500*/  BSYNC.RECONVERGENT B0 ;  /* 0x0000000000007941 */ /* 0x000fea0003800200 */
.L_x_5389:
[----:B------:R-:W1:Y:S02]  /*0510*/  LDCU UR4, c[0x0][0x384] ;  /* 0x00007080ff0477ac */ /* 0x000e640008000800 */
[----:B-1----:R-:W-:-:S13]  /*0520*/  ISETP.GE.AND P1, PT, R89, UR4, PT ;  /* 0x0000000459007c0c */ /* 0x002fda000bf26270 */
[----:B------:R-:W-:Y:S05]  /*0530*/  @P1 EXIT ;  /* 0x000000000000194d */ /* 0x000fea0003800000 */
[----:B------:R-:W-:Y:S01]  /*0540*/  SHF.R.S32.HI R0, RZ, 0x3, R0 ;  /* 0x00000003ff007819 */ /* 0x000fe20000011400 */
[----:B------:R-:W1:Y:S03]  /*0550*/  LDCU.U8 UR4, c[0x0][0x410] ;  /* 0x00008200ff0477ac */ /* 0x000e660008000000 */
[C---:B0-----:R-:W-:Y:S01]  /*0560*/  LOP3.LUT R52, R0.reuse, 0x7f, RZ, 0xc0, !PT ;  /* 0x0000007f00347812 */ /* 0x041fe200078ec0ff */
[----:B------:R-:W0:Y:S01]  /*0570*/  LDCU UR13, c[0x0][0x388] ;  /* 0x00007100ff0d77ac */ /* 0x000e220008000800 */
        /* <DEDUP_REMOVED lines=16> */
.L_x_5416:
        /* <DEDUP_REMOVED lines=19> */
[----:B------:R0:W5:Y:S04]  /*07b0*/  @P1 LDG.E.128 R52, desc[UR6][R62.64] ;  /* 0x000000063e341981 */ /* 0x000168000c1e1d00 */
[----:B-1----:R0:W5:Y:S01]  /*07c0*/  @P1 LDG.E.128 R56, desc[UR6][R62.64+0x10] ;  /* 0x000010063e381981 */ /* 0x002162000c1e1d00 */
        /* <DEDUP_REMOVED lines=18> */
[----:B------:R-:W-:Y:S01]  /*08f0*/  SHF.L.U32 R67, R84, 0x10, RZ ;  /* 0x0000001054437819 */ /* 0x000fe200000006ff */
[----:B------:R-:W-:Y:S06]  /*0900*/  BRA `(.L_x_5396) ;  /* 0x0000000400807947 */ /* 0x000fec0003800000 */
.L_x_5395:
[C---:B-----5:R-:W-:Y:S02]  /*0910*/  PRMT R0, R64.reuse, 0x7632, R0 ;  /* 0x0000763240007816 */ /* 0x060fe40000000000 */
[----:B------:R-:W-:Y:S02]  /*0920*/  SHF.L.U32 R61, R64, 0x10, RZ ;  /* 0x00000010403d7819 */ /* 0x000fe400000006ff */
[----:B------:R-:W-:Y:S02]  /*0930*/  PRMT R60, R65, 0x7632, R60 ;  /* 0x00007632413c7816 */ /* 0x000fe4000000003c */
[----:B------:R-:W-:Y:S02]  /*0940*/  PRMT R62, R66, 0x7632, R62 ;  /* 0x00007632423e7816 */ /* 0x000fe4000000003e */
        /* <DEDUP_REMOVED lines=17> */
.L_x_5394:
[----:B------:R-:W-:-:S04]  /*0a60*/  UISETP.NE.U32.AND UP0, UPT, UR10, URZ, UPT ;  /* 0x000000ff0a00728c */ /* 0x000fc8000bf05070 */
[----:B------:R-:W-:-:S09]  /*0a70*/  UISETP.NE.AND.EX UP0, UPT, UR11, URZ, UPT, UP0 ;  /* 0x000000ff0b00728c */ /* 0x000fd2000bf05300 */
[----:B------:R-:W-:Y:S05]  /*0a80*/  BRA.U UP0, `(.L_x_5397) ;  /* 0x0000000100807547 */ /* 0x000fea000b800000 */
[----:B-----5:R-:W-:Y:S01]  /*0a90*/  PRMT R84, R65, 0x7632, R84 ;  /* 0x0000763241547816 */ /* 0x020fe20000000054 */
[----:B------:R-:W-:Y:S01]  /*0aa0*/  IMAD.U32 R62, R93, 0x10000, RZ ;  /* 0x000100005d3e7824 */ /* 0x000fe200078e00ff */
[----:B------:R-:W-:Y:S02]  /*0ab0*/  SHF.L.U32 R61, R64, 0x10, RZ ;  /* 0x00000010403d7819 */ /* 0x000fe400000006ff */
[----:B------:R-:W-:Y:S02]  /*0ac0*/  SHF.L.U32 R65, R65, 0x10, RZ ;  /* 0x0000001041417819 */ /* 0x000fe400000006ff */
[----:B------:R-:W-:Y:S02]  /*0ad0*/  SHF.L.U32 R60, R92, 0x10, RZ ;  /* 0x000000105c3c7819 */ /* 0x000fe400000006ff */
[----:B------:R-:W-:Y:S01]  /*0ae0*/  PRMT R63, R64, 0x7632, R63 ;  /* 0x00007632403f7816 */ /* 0x000fe2000000003f */
[----:B------:R-:W-:Y:S01]  /*0af0*/  FADD.FTZ R62, R65, R62 ;  /* 0x0000003e413e7221 */ /* 0x000fe20000010000 */
[----:B------:R-:W-:Y:S01]  /*0b00*/  SHF.L.U32 R85, R66, 0x10, RZ ;  /* 0x0000001042557819 */ /* 0x000fe200000006ff */
[----:B------:R-:W-:Y:S01]  /*0b10*/  FADD.FTZ R60, R61, R60 ;  /* 0x0000003c3d3c7221 */ /* 0x000fe20000010000 */
[----:B------:R-:W-:-:S02]  /*0b20*/  SHF.L.U32 R64, R94, 0x10, RZ ;  /* 0x000000105e407819 */ /* 0x000fc400000006ff */
[C---:B------:R-:W-:Y:S02]  /*0b30*/  PRMT R87, R67.reuse, 0x7632, R87 ;  /* 0x0000763243577816 */ /* 0x040fe40000000057 */
[----:B------:R-:W-:Y:S01]  /*0b40*/  SHF.L.U32 R99, R67, 0x10, RZ ;  /* 0x0000001043637819 */ /* 0x000fe200000006ff */
[----:B------:R-:W-:Y:S01]  /*0b50*/  FADD.FTZ R64, R85, R64 ;  /* 0x0000004055407221 */ /* 0x000fe20000010000 */
[----:B------:R-:W-:Y:S02]  /*0b60*/  SHF.L.U32 R67, R0, 0x10, RZ ;  /* 0x0000001000437819 */ /* 0x000fe400000006ff */
[----:B------:R-:W-:Y:S02]  /*0b70*/  PRMT R86, R66, 0x7632, R86 ;  /* 0x0000763242567816 */ /* 0x000fe40000000056 */
[----:B------:R-:W-:Y:S02]  /*0b80*/  PRMT R0, R92, 0x7632, R0 ;  /* 0x000076325c007816 */ /* 0x000fe40000000000 */
[----:B------:R-:W-:-:S02]  /*0b90*/  PRMT R61, R93, 0x7632, R61 ;  /* 0x000076325d3d7816 */ /* 0x000fc4000000003d */
[----:B------:R-:W-:Y:S02]  /*0ba0*/  PRMT R65, R94, 0x7632, R65 ;  /* 0x000076325e417816 */ /* 0x000fe40000000041 */
        /* <DEDUP_REMOVED lines=11> */
[----:B------:R-:W-:Y:S02]  /*0c60*/  FADD.FTZ R65, R86, R65 ;  /* 0x0000004156417221 */ /* 0x000fe40000010000 */
[----:B------:R-:W-:Y:S01]  /*0c70*/  FADD.FTZ R67, R98, R67 ;  /* 0x0000004362437221 */ /* 0x000fe20000010000 */
[----:B------:R-:W-:Y:S06]  /*0c80*/  BRA `(.L_x_5396) ;  /* 0x0000000000a07947 */ /* 0x000fec0003800000 */
.L_x_5397:
[C---:B-----5:R-:W-:Y:S02]  /*0c90*/  PRMT R63, R64.reuse, 0x7632, R63 ;  /* 0x00007632403f7816 */ /* 0x060fe4000000003f */
[----:B------:R-:W-:Y:S02]  /*0ca0*/  SHF.L.U32 R64, R64, 0x10, RZ ;  /* 0x0000001040407819 */ /* 0x000fe400000006ff */
[----:B------:R-:W-:Y:S02]  /*0cb0*/  SHF.L.U32 R0, R65, 0x10, RZ ;  /* 0x0000001041007819 */ /* 0x000fe400000006ff */
        /* <DEDUP_REMOVED lines=8> */
[----:B------:R-:W-:-:S02]  /*0d40*/  PRMT R0, R92, 0x7632, R0 ;  /* 0x000076325c007816 */ /* 0x000fc40000000000 */
[----:B------:R-:W-:Y:S02]  /*0d50*/  PRMT R60, R93, 0x7632, R60 ;  /* 0x000076325d3c7816 */ /* 0x000fe4000000003c */
[C---:B------:R-:W-:Y:S02]  /*0d60*/  PRMT R61, R94.reuse, 0x7632, R61 ;  /* 0x000076325e3d7816 */ /* 0x040fe4000000003d */
[----:B------:R-:W-:Y:S02]  /*0d70*/  PRMT R62, R95, 0x7632, R62 ;  /* 0x000076325f3e7816 */ /* 0x000fe4000000003e */
[----:B------:R-:W-:Y:S02]  /*0d80*/  SHF.L.U32 R99, R67, 0x10, RZ ;  /* 0x0000001043637819 */ /* 0x000fe400000006ff */
        /* <DEDUP_REMOVED lines=24> */
.L_x_5396:
[----:B------:R-:W0:Y:S01]  /*0f10*/  LDC.64 R84, c[0x0][0x3a8] ;  /* 0x0000ea00ff547b82 */ /* 0x000e220000000a00 */
[C---:B------:R-:W-:Y:S02]  /*0f20*/  VIADD R0, R97.reuse, 0x80 ;  /* 0x0000008061007836 */ /* 0x040fe40000000000 */
[----:B0-----:R-:W-:-:S05]  /*0f30*/  IMAD.WIDE.U32 R84, R97, 0x20, R84 ;  /* 0x0000002061547825 */ /* 0x001fca00078e0054 */
[----:B------:R0:W-:Y:S04]  /*0f40*/  STG.E.128 desc[UR6][R84.64], R60 ;  /* 0x0000003c54007986 */ /* 0x0001e8000c101d06 */
[----:B------:R0:W-:Y:S02]  /*0f50*/  STG.E.128 desc[UR6][R84.64+0x10], R64 ;  /* 0x0000104054007986 */ /* 0x0001e4000c101d06 */
.L_x_5393:
[----:B--234-:R-:W-:Y:S05]  /*0f60*/  BSYNC.RECONVERGENT B0 ;  /* 0x0000000000007941 */ /* 0x01cfea0003800200 */
.L_x_5392:
        /* <DEDUP_REMOVED lines=16> */
[----:B-1----:R2:W5:Y:S01]  /*1070*/  @P1 LDG.E.128 R56, desc[UR6][R70.64+0x10] ;  /* 0x0000100646381981 */ /* 0x002562000c1e1d00 */
[----:B------:R-:W-:Y:S05]  /*1080*/  @!P0 BRA `(.L_x_5400) ;  /* 0x00000004002c8947 */ /* 0x000fea0003800000 */
[----:B------:R-:W-:Y:S05]  /*1090*/  @!P1 BRA `(.L_x_5401) ;  /* 0x0000000000a49947 */ /* 0x000fea0003800000 */
[C---:B--2--5:R-:W-:Y:S02]  /*10a0*/  PRMT R68, R72.reuse, 0x7632, R68 ;  /* 0x0000763248447816 */ /* 0x064fe40000000044 */
[----:B------:R-:W-:Y:S02]  /*10b0*/  SHF.L.U32 R72, R72, 0x10, RZ ;  /* 0x0000001048487819 */ /* 0x000fe400000006ff */
[----:B0-----:R-:W-:Y:S02]  /*10c0*/  PRMT R84, R74, 0x7632, R84 ;  /* 0x000076324a547816 */ /* 0x001fe40000000054 */
[----:B------:R-:W-:Y:S02]  /*10d0*/  SHF.L.U32 R71, R92, 0x10, RZ ;  /* 0x000000105c477819 */ /* 0x000fe400000006ff */
[----:B------:R-:W-:Y:S02]  /*10e0*/  SHF.L.U32 R74, R74, 0x10, RZ ;  /* 0x000000104a4a7819 */ /* 0x000fe400000006ff */
[----:B------:R-:W-:Y:S01]  /*10f0*/  SHF.L.U32 R85, R94, 0x10, RZ ;  /* 0x000000105e557819 */ /* 0x000fe200000006ff */
[--C-:B------:R-:W-:Y:S01]  /*1100*/  FADD.FTZ R71, R71, R72.reuse ;  /* 0x0000004847477221 */ /* 0x100fe20000010000 */
[----:B------:R-:W-:-:S02]  /*1110*/  PRMT R72, R93, 0x7632, R72 ;  /* 0x000076325d487816 */ /* 0x000fc40000000048 */
[----:B------:R-:W-:Y:S01]  /*1120*/  PRMT R70, R73, 0x7632, R70 ;  /* 0x0000763249467816 */ /* 0x000fe20000000046 */
[----:B------:R-:W-:Y:S01]  /*1130*/  FADD.FTZ R85, R85, R74 ;  /* 0x0000004a55557221 */ /* 0x000fe20000010000 */
[----:B------:R-:W-:Y:S02]  /*1140*/  PRMT R86, R75, 0x7632, R86 ;  /* 0x000076324b567816 */ /* 0x000fe40000000056 */
        /* <DEDUP_REMOVED lines=9> */
[----:B------:R-:W-:Y:S02]  /*11e0*/  SHF.L.U32 R68, R68, 0x10, RZ ;  /* 0x0000001044447819 */ /* 0x000fe400000006ff */
        /* <DEDUP_REMOVED lines=20> */
.L_x_5401:
[C---:B0----5:R-:W-:Y:S02]  /*1330*/  PRMT R84, R72.reuse, 0x7632, R84 ;  /* 0x0000763248547816 */ /* 0x061fe40000000054 */
[----:B--2---:R-:W-:Y:S02]  /*1340*/  SHF.L.U32 R68, R72, 0x10, RZ ;  /* 0x0000001048447819 */ /* 0x004fe400000006ff */
        /* <DEDUP_REMOVED lines=15> */
[----:B------:R-:W-:Y:S01]  /*1440*/  SHF.L.U32 R100, R75, 0x10, RZ ;  /* 0x000000104b647819 */ /* 0x000fe200000006ff */
[----:B------:R-:W-:Y:S01]  /*1450*/  IMAD.U32 R73, R73, 0x10000, RZ ;  /* 0x0001000049497824 */ /* 0x000fe200078e00ff */
        /* <DEDUP_REMOVED lines=11> */
[----:B------:R-:W-:-:S03]  /*1510*/  FADD.FTZ R73, R98, R73 ;  /* 0x0000004962497221 */ /* 0x000fc60000010000 */
[----:B------:R-:W-:Y:S01]  /*1520*/  FADD.FTZ R75, R102, R75 ;  /* 0x0000004b664b7221 */ /* 0x000fe20000010000 */
[----:B------:R-:W-:Y:S06]  /*1530*/  BRA `(.L_x_5402) ;  /* 0x0000000000887947 */ /* 0x000fec0003800000 */
.L_x_5400:
[----:B------:R-:W-:Y:S05]  /*1540*/  @!P1 BRA `(.L_x_5403) ;  /* 0x0000000000549947 */ /* 0x000fea0003800000 */
[C---:B--2--5:R-:W-:Y:S02]  /*1550*/  PRMT R68, R72.reuse, 0x7632, R68 ;  /* 0x0000763248447816 */ /* 0x064fe40000000044 */
[----:B------:R-:W-:Y:S02]  /*1560*/  SHF.L.U32 R69, R72, 0x10, RZ ;  /* 0x0000001048457819 */ /* 0x000fe400000006ff */
[----:B------:R-:W-:Y:S02]  /*1570*/  PRMT R70, R73, 0x7632, R70 ;  /* 0x0000763249467816 */ /* 0x000fe40000000046 */
[----:B------:R-:W-:Y:S02]  /*1580*/  PRMT R71, R74, 0x7632, R71 ;  /* 0x000076324a477816 */ /* 0x000fe40000000047 */
[----:B------:R-:W-:Y:S02]  /*1590*/  PRMT R72, R75, 0x7632, R72 ;  /* 0x000076324b487816 */ /* 0x000fe40000000048 */
[----:B------:R-:W-:-:S02]  /*15a0*/  SHF.L.U32 R73, R73, 0x10, RZ ;  /* 0x0000001049497819 */ /* 0x000fc400000006ff */
[----:B------:R-:W-:Y:S02]  /*15b0*/  SHF.L.U32 R75, R75, 0x10, RZ ;  /* 0x000000104b4b7819 */ /* 0x000fe400000006ff */
[----:B0-----:R-:W-:Y:S02]  /*15c0*/  SHF.L.U32 R85, R74, 0x10, RZ ;  /* 0x000000104a557819 */ /* 0x001fe400000006ff */
        /* <DEDUP_REMOVED lines=13> */
.L_x_5403:
[----:B--2--5:R-:W-:Y:S02]  /*16a0*/  PRMT R69, R72, 0x7632, R69 ;  /* 0x0000763248457816 */ /* 0x024fe40000000045 */
[----:B------:R-:W-:Y:S02]  /*16b0*/  PRMT R71, R73, 0x7632, R71 ;  /* 0x0000763249477816 */ /* 0x000fe40000000047 */
[----:B0-----:R-:W-:Y:S01]  /*16c0*/  PRMT R84, R74, 0x7632, R84 ;  /* 0x000076324a547816 */ /* 0x001fe20000000054 */
        /* <DEDUP_REMOVED lines=9> */
.L_x_5402:
[----:B------:R-:W0:Y:S02]  /*1760*/  LDC.64 R84, c[0x0][0x3a8] ;  /* 0x0000ea00ff547b82 */ /* 0x000e240000000a00 */
[C---:B0-----:R-:W-:Y:S01]  /*1770*/  IMAD.WIDE.U32 R84, R0.reuse, 0x20, R84 ;  /* 0x0000002000547825 */ /* 0x041fe200078e0054 */
[----:B------:R-:W-:-:S04]  /*1780*/  IADD3 R0, PT, PT, R0, 0x80, RZ ;  /* 0x0000008000007810 */ /* 0x000fc80007ffe0ff */
[----:B------:R2:W-:Y:S04]  /*1790*/  STG.E.128 desc[UR6][R84.64], R68 ;  /* 0x0000004454007986 */ /* 0x0005e8000c101d06 */
[----:B------:R2:W-:Y:S02]  /*17a0*/  STG.E.128 desc[UR6][R84.64+0x10], R72 ;  /* 0x0000104854007986 */ /* 0x0005e4000c101d06 */
.L_x_5399:
[----:B------:R-:W-:Y:S05]  /*17b0*/  BSYNC.RECONVERGENT B0 ;  /* 0x0000000000007941 */ /* 0x000fea0003800200 */
.L_x_5398:
[----:B------:R-:W-:Y:S01]  /*17c0*/  ISETP.GE.U32.AND P4, PT, R90, 0x180, PT ;  /* 0x000001805a00780c */ /* 0x000fe20003f86070 */
[----:B------:R-:W-:-:S12]  /*17d0*/  BSSY.RECONVERGENT B0, `(.L_x_5404) ;  /* 0x0000082000007945 */ /* 0x000fd80003800200 */
[----:B------:R-:W-:Y:S05]  /*17e0*/  @!P4 BRA `(.L_x_5405) ;  /* 0x000000080000c947 */ /* 0x000fea0003800000 */
[----:B------:R-:W-:Y:S01]  /*17f0*/  ISETP.NE.U32.AND P0, PT, RZ, UR8, PT ;  /* 0x00000008ff007c0c */ /* 0x000fe2000bf05070 */
[----:B------:R-:W3:Y:S01]  /*1800*/  LDC.64 R80, c[0x0][0x390] ;  /* 0x0000e400ff507b82 */ /* 0x000ee20000000a00 */
[----:B------:R-:W-:Y:S02]  /*1810*/  ISETP.NE.U32.AND P1, PT, RZ, UR10, PT ;  /* 0x0000000aff007c0c */ /* 0x000fe4000bf25070 */
[----:B------:R-:W-:Y:S02]  /*1820*/  ISETP.NE.AND.EX P0, PT, RZ, UR9, PT, P0 ;  /* 0x00000009ff007c0c */ /* 0x000fe4000bf05300 */
[----:B------:R-:W-:-:S11]  /*1830*/  ISETP.NE.AND.EX P1, PT, RZ, UR11, PT, P1 ;  /* 0x0000000bff007c0c */ /* 0x000fd6000bf25310 */
[----:B------:R-:W4:Y:S08]  /*1840*/  @P0 LDC.64 R76, c[0x0][0x398] ;  /* 0x0000e600ff4c0b82 */ /* 0x000f300000000a00 */
[----:B------:R-:W0:Y:S01]  /*1850*/  @P1 LDC.64 R78, c[0x0][0x3a0] ;  /* 0x0000e800ff4e1b82 */ /* 0x000e220000000a00 */
[----:B---3--:R-:W-:-:S06]  /*1860*/  IMAD.WIDE.U32 R80, R0, 0x10, R80 ;  /* 0x0000001000507825 */ /* 0x008fcc00078e0050 */
[----:B------:R-:W5:Y:S01]  /*1870*/  LDG.E.128 R80, desc[UR6][R80.64] ;  /* 0x0000000650507981 */ /* 0x000f62000c1e1d00 */
[----:B----4-:R-:W-:-:S05]  /*1880*/  @P0 IMAD.WIDE.U32 R76, R0, 0x10, R76 ;  /* 0x00000010004c0825 */ /* 0x010fca00078e004c */
[----:B------:R3:W5:Y:S01]  /*1890*/  @P0 LDG.E.128 R92, desc[UR6][R76.64] ;  /* 0x000000064c5c0981 */ /* 0x000762000c1e1d00 */
[----:B0-----:R-:W-:-:S05]  /*18a0*/  @P1 IMAD.WIDE.U32 R78, R0, 0x20, R78 ;  /* 0x00000020004e1825 */ /* 0x001fca00078e004e */
[----:B------:R3:W5:Y:S04]  /*18b0*/  @P1 LDG.E.128 R52, desc[UR6][R78.64] ;  /* 0x000000064e341981 */ /* 0x000768000c1e1d00 */
[----:B-1----:R3:W5:Y:S01]  /*18c0*/  @P1 LDG.E.128 R56, desc[UR6][R78.64+0x10] ;  /* 0x000010064e381981 */ /* 0x002762000c1e1d00 */
[----:B------:R-:W-:Y:S05]  /*18d0*/  @!P0 BRA `(.L_x_5406) ;  /* 0x00000004002c8947 */ /* 0x000fea0003800000 */
[----:B------:R-:W-:Y:S05]  /*18e0*/  @!P1 BRA `(.L_x_5407) ;  /* 0x0000000000a49947 */ /* 0x000fea0003800000 */
[----:B---3-5:R-:W-:Y:S02]  /*18f0*/  PRMT R76, R80, 0x7632, R76 ;  /* 0x00007632504c7816 */ /* 0x028fe4000000004c */
[----:B--2---:R-:W-:Y:S02]  /*1900*/  PRMT R84, R82, 0x7632, R84 ;  /* 0x0000763252547816 */ /* 0x004fe40000000054 */
[----:B------:R-:W-:Y:S02]  /*1910*/  SHF.L.U32 R80, R80, 0x10, RZ ;  /* 0x0000001050507819 */ /* 0x000fe400000006ff */
[----:B------:R-:W-:Y:S02]  /*1920*/  SHF.L.U32 R82, R82, 0x10, RZ ;  /* 0x0000001052527819 */ /* 0x000fe400000006ff */
[----:B------:R-:W-:Y:S02]  /*1930*/  SHF.L.U32 R79, R92, 0x10, RZ ;  /* 0x000000105c4f7819 */ /* 0x000fe400000006ff */
[----:B------:R-:W-:-:S02]  /*1940*/  SHF.L.U32 R85, R94, 0x10, RZ ;  /* 0x000000105e557819 */ /* 0x000fc400000006ff */
[----:B------:R-:W-:Y:S01]  /*1950*/  PRMT R78, R81, 0x7632, R78 ;  /* 0x00007632514e7816 */ /* 0x000fe2000000004e */
[--C-:B------:R-:W-:Y:S01]  /*1960*/  FADD.FTZ R79, R79, R80.reuse ;  /* 0x000000504f4f7221 */ /* 0x100fe20000010000 */
[----:B------:R-:W-:Y:S01]  /*1970*/  PRMT R80, R93, 0x7632, R80 ;  /* 0x000076325d507816 */ /* 0x000fe20000000050 */
[--C-:B------:R-:W-:Y:S01]  /*1980*/  FADD.FTZ R85, R85, R82.reuse ;  /* 0x0000005255557221 */ /* 0x100fe20000010000 */
        /* <DEDUP_REMOVED lines=31> */
.L_x_5407:
[C---:B--2--5:R-:W-:Y:S02]  /*1b80*/  PRMT R84, R80.reuse, 0x7632, R84 ;  /* 0x0000763250547816 */ /* 0x064fe40000000054 */
[----:B---3--:R-:W-:Y:S02]  /*1b90*/  SHF.L.U32 R76, R80, 0x10, RZ ;  /* 0x00000010504c7819 */ /* 0x008fe400000006ff */
        /* <DEDUP_REMOVED lines=13> */
[----:B------:R-:W-:Y:S01]  /*1c70*/  PRMT R81, R94, 0x7632, R81 ;  /* 0x000076325e517816 */ /* 0x000fe20000000051 */
[----:B------:R-:W-:Y:S01]  /*1c80*/  IMAD.U32 R77, R77, 0x10000, RZ ;  /* 0x000100004d4d7824 */ /* 0x000fe200078e00ff */
[----:B------:R-:W-:Y:S02]  /*1c90*/  PRMT R82, R95, 0x7632, R82 ;  /* 0x000076325f527816 */ /* 0x000fe40000000052 */
[----:B------:R-:W-:Y:S02]  /*1ca0*/  SHF.L.U32 R100, R83, 0x10, RZ ;  /* 0x0000001053647819 */ /* 0x000fe400000006ff */
[----:B------:R-:W-:Y:S02]  /*1cb0*/  SHF.L.U32 R101, R95, 0x10, RZ ;  /* 0x000000105f657819 */ /* 0x000fe400000006ff */
[----:B------:R-:W-:Y:S02]  /*1cc0*/  SHF.L.U32 R84, R84, 0x10, RZ ;  /* 0x0000001054547819 */ /* 0x000fe400000006ff */
        /* <DEDUP_REMOVED lines=12> */
.L_x_5406:
[----:B------:R-:W-:Y:S05]  /*1d90*/  @!P1 BRA `(.L_x_5409) ;  /* 0x0000000000549947 */ /* 0x000fea0003800000 */
[C---:B---3-5:R-:W-:Y:S02]  /*1da0*/  PRMT R76, R80.reuse, 0x7632, R76 ;  /* 0x00007632504c7816 */ /* 0x068fe4000000004c */
[----:B------:R-:W-:Y:S02]  /*1db0*/  SHF.L.U32 R77, R80, 0x10, RZ ;  /* 0x00000010504d7819 */ /* 0x000fe400000006ff */
[----:B------:R-:W-:Y:S02]  /*1dc0*/  PRMT R78, R81, 0x7632, R78 ;  /* 0x00007632514e7816 */ /* 0x000fe4000000004e */
[----:B------:R-:W-:Y:S02]  /*1dd0*/  PRMT R79, R82, 0x7632, R79 ;  /* 0x00007632524f7816 */ /* 0x000fe4000000004f */
[----:B------:R-:W-:Y:S02]  /*1de0*/  PRMT R80, R83, 0x7632, R80 ;  /* 0x0000763253507816 */ /* 0x000fe40000000050 */
[----:B------:R-:W-:-:S02]  /*1df0*/  SHF.L.U32 R81, R81, 0x10, RZ ;  /* 0x0000001051517819 */ /* 0x000fc400000006ff */
[----:B------:R-:W-:Y:S02]  /*1e00*/  SHF.L.U32 R83, R83, 0x10, RZ ;  /* 0x0000001053537819 */ /* 0x000fe400000006ff */
[----:B--2---:R-:W-:Y:S02]  /*1e10*/  SHF.L.U32 R85, R82, 0x10, RZ ;  /* 0x0000001052557819 */ /* 0x004fe400000006ff */
        /* <DEDUP_REMOVED lines=13> */
.L_x_5409:
[C---:B---3-5:R-:W-:Y:S01]  /*1ef0*/  PRMT R77, R80.reuse, 0x7632, R77 ;  /* 0x00007632504d7816 */ /* 0x068fe2000000004d */
[----:B------:R-:W-:Y:S01]  /*1f00*/  IMAD.U32 R76, R80, 0x10000, RZ ;  /* 0x00010000504c7824 */ /* 0x000fe200078e00ff */
[----:B------:R-:W-:Y:S02]  /*1f10*/  PRMT R79, R81, 0x7632, R79 ;  /* 0x00007632514f7816 */ /* 0x000fe4000000004f */
[C---:B--2---:R-:W-:Y:S02]  /*1f20*/  PRMT R84, R82.reuse, 0x7632, R84 ;  /* 0x0000763252547816 */ /* 0x044fe40000000054 */
        /* <DEDUP_REMOVED lines=8> */
.L_x_5408:
[----:B------:R-:W0:Y:S02]  /*1fb0*/  LDC.64 R84, c[0x0][0x3a8] ;  /* 0x0000ea00ff547b82 */ /* 0x000e240000000a00 */
[----:B0-----:R-:W-:-:S05]  /*1fc0*/  IMAD.WIDE.U32 R84, R0, 0x20, R84 ;  /* 0x0000002000547825 */ /* 0x001fca00078e0054 */
[----:B------:R3:W-:Y:S04]  /*1fd0*/  STG.E.128 desc[UR6][R84.64], R76 ;  /* 0x0000004c54007986 */ /* 0x0007e8000c101d06 */
[----:B------:R3:W-:Y:S02]  /*1fe0*/  STG.E.128 desc[UR6][R84.64+0x10], R80 ;  /* 0x0000105054007986 */ /* 0x0007e4000c101d06 */
.L_x_5405:
[----:B------:R-:W-:Y:S05]  /*1ff0*/  BSYNC.RECONVERGENT B0 ;  /* 0x0000000000007941 */ /* 0x000fea0003800200 */
.L_x_5404:
[----:B------:R-:W-:Y:S01]  /*2000*/  FADD.FTZ R0, RZ, R60 ;  /* 0x0000003cff007221 */ /* 0x000fe20000010000 */
[C---:B------:R-:W-:Y:S01]  /*2010*/  ISETP.GE.U32.AND P0, PT, R90.reuse, 0x80, PT ;  /* 0x000000805a00780c */ /* 0x040fe20003f06070 */
[----:B------:R-:W4:Y:S01]  /*2020*/  S2UR UR5, SR_CgaCtaId ;  /* 0x00000000000579c3 */ /* 0x000f220000008800 */
[C---:B------:R-:W-:Y:S01]  /*2030*/  ISETP.GT.U32.AND P5, PT, R90.reuse, 0xff, PT ;  /* 0x000000ff5a00780c */ /* 0x040fe20003fa4070 */
[----:B0-23--:R-:W-:Y:S01]  /*2040*/  FADD.FTZ R85, R61, R0 ;  /* 0x000000003d557221 */ /* 0x00dfe20000010000 */
        /* <DEDUP_REMOVED lines=103> */
[----:B------:R-:W-:Y:S01]  /*26c0*/  @!P5 LEA R99, R88, UR4, 0x3 ;  /* 0x000000045863dc11 */ /* 0x000fe2000f8e18ff */
[----:B------:R-:W-:Y:S01]  /*26d0*/  HFMA2 R98, -RZ, RZ, 0, 0 ;  /* 0x00000000ff627431 */ /* 0x000fe200000001ff */
[----:B------:R-:W-:Y:S02]  /*26e0*/  @!P5 MOV R98, R96 ;  /* 0x000000600062d202 */ /* 0x000fe40000000f00 */
[----:B------:R0:W-:Y:S01]  /*26f0*/  @!P1 STS.64 [R0+UR4], R84 ;  /* 0x0000005400009988 */ /* 0x0001e20008000a04 */
[----:B------:R-:W-:Y:S01]  /*2700*/  BAR.SYNC.DEFER_BLOCKING 0x0 ;  /* 0x0000000000007b1d */ /* 0x000fe20000010000 */
[----:B------:R-:W-:-:S05]  /*2710*/  ISETP.NE.AND P1, PT, R2, RZ, PT ;  /* 0x000000ff0200720c */ /* 0x000fca0003f25270 */
[----:B------:R-:W2:Y:S01]  /*2720*/  SHFL.DOWN PT, R101, R98, 0x2, 0x1f ;  /* 0x08401f0062657f89 */ /* 0x000ea200000e0000 */
[----:B0-----:R-:W-:-:S03]  /*2730*/  I2FP.F32.S32 R0, R98 ;  /* 0x0000006200007245 */ /* 0x001fc60000201400 */
[----:B------:R-:W-:Y:S01]  /*2740*/  @!P5 LDS.64 R86, [R99] ;  /* 0x000000006356d984 */ /* 0x000fe20000000a00 */
[----:B--2---:R-:W-:Y:S02]  /*2750*/  IADD3 R102, PT, PT, R101, R98, RZ ;  /* 0x0000006265667210 */ /* 0x004fe40007ffe0ff */
[----:B------:R-:W-:Y:S02]  /*2760*/  I2FP.F32.S32 R84, R101 ;  /* 0x0000006500547245 */ /* 0x000fe40000201400 */
[----:B------:R-:W-:Y:S01]  /*2770*/  I2FP.F32.S32 R104, R102 ;  /* 0x0000006600687245 */ /* 0x000fe20000201400 */
[----:B------:R-:W0:Y:S03]  /*2780*/  SHFL.DOWN PT, R101, R102, 0x1, 0x1f ;  /* 0x08201f0066657f89 */ /* 0x000e2600000e0000 */
[----:B------:R-:W2:Y:S01]  /*2790*/  MUFU.RCP R105, R104 ;  /* 0x0000006800697308 */ /* 0x000ea20000001000 */
[----:B0-----:R-:W-:-:S02]  /*27a0*/  IADD3 R102, PT, PT, R102, R101, RZ ;  /* 0x0000006566667210 */ /* 0x001fc40007ffe0ff */
[----:B------:R-:W-:Y:S01]  /*27b0*/  I2FP.F32.S32 R101, R101 ;  /* 0x0000006500657245 */ /* 0x000fe20000201400 */
[----:B------:R-:W0:Y:S01]  /*27c0*/  SHFL.DOWN PT, R103, R86, 0x2, 0x1f ;  /* 0x08401f0056677f89 */ /* 0x000e2200000e0000 */
[----:B------:R-:W-:-:S03]  /*27d0*/  I2FP.F32.S32 R102, R102 ;  /* 0x0000006600667245 */ /* 0x000fc60000201400 */
[----:B------:R-:W3:Y:S03]  /*27e0*/  SHFL.DOWN PT, R100, R87, 0x2, 0x1f ;  /* 0x08401f0057647f89 */ /* 0x000ee600000e0000 */
[----:B------:R-:W4:Y:S01]  /*27f0*/  MUFU.RCP R102, R102 ;  /* 0x0000006600667308 */ /* 0x000f220000001000 */
[C---:B0-----:R-:W-:Y:S01]  /*2800*/  FMUL.FTZ R85, R103.reuse, R84 ;  /* 0x0000005467557220 */ /* 0x041fe20000410000 */
[----:B------:R-:W-:-:S03]  /*2810*/  FADD.FTZ R103, -R103, R86 ;  /* 0x0000005667677221 */ /* 0x000fc60000010100 */
[----:B------:R-:W-:Y:S01]  /*2820*/  FFMA.FTZ R98, R0, R86, R85 ;  /* 0x0000005600627223 */ /* 0x000fe20000010055 */
[----:B------:R-:W-:Y:S01]  /*2830*/  FMUL.FTZ R103, R103, R103 ;  /* 0x0000006767677220 */ /* 0x000fe20000410000 */
[----:B---3--:R-:W-:Y:S02]  /*2840*/  FADD.FTZ R100, R100, R87 ;  /* 0x0000005764647221 */ /* 0x008fe40000010000 */
[----:B--2---:R-:W-:Y:S01]  /*2850*/  FMUL.FTZ R85, R105, R98 ;  /* 0x0000006269557220 */ /* 0x004fe20000410000 */
[----:B------:R-:W-:Y:S01]  /*2860*/  FMUL.FTZ R103, R103, R0 ;  /* 0x0000000067677220 */ /* 0x000fe20000410000 */
[----:B------:R-:W0:Y:S03]  /*2870*/  LDC R98, c[0x0][0x448] ;  /* 0x00011200ff627b82 */ /* 0x000e260000000800 */
[----:B------:R-:W2:Y:S01]  /*2880*/  SHFL.DOWN PT, R0, R85, 0x1, 0x1f ;  /* 0x08201f0055007f89 */ /* 0x000ea200000e0000 */
[----:B------:R-:W-:-:S04]  /*2890*/  FMUL.FTZ R103, R103, R84 ;  /* 0x0000005467677220 */ /* 0x000fc80000410000 */
[----:B------:R-:W-:-:S05]  /*28a0*/  FFMA.FTZ R100, R105, R103, R100 ;  /* 0x0000006769647223 */ /* 0x000fca0000010064 */
[----:B------:R-:W3:Y:S01]  /*28b0*/  SHFL.DOWN PT, R87, R100, 0x1, 0x1f ;  /* 0x08201f0064577f89 */ /* 0x000ee200000e0000 */
[----:B--2---:R-:W-:Y:S01]  /*28c0*/  FADD.FTZ R84, R85, -R0 ;  /* 0x8000000055547221 */ /* 0x004fe20000010000 */
[----:B------:R-:W-:-:S03]  /*28d0*/  FMUL.FTZ R103, R0, R101 ;  /* 0x0000006500677220 */ /* 0x000fc60000410000 */
[----:B------:R-:W-:Y:S01]  /*28e0*/  FMUL.FTZ R99, R84, R84 ;  /* 0x0000005454637220 */ /* 0x000fe20000410000 */
[C---:B------:R-:W-:Y:S02]  /*28f0*/  FFMA.FTZ R103, R104.reuse, R85, R103 ;  /* 0x0000005568677223 */ /* 0x040fe40000010067 */
[----:B------:R-:W2:Y:S01]  /*2900*/  @!P1 LDC.64 R84, c[0x0][0x3c0] ;  /* 0x0000f000ff549b82 */ /* 0x000ea20000000a00 */
[----:B------:R-:W-:Y:S01]  /*2910*/  FMUL.FTZ R99, R104, R99 ;  /* 0x0000006368637220 */ /* 0x000fe20000410000 */
[----:B----4-:R-:W-:Y:S01]  /*2920*/  FMUL.FTZ R103, R102, R103 ;  /* 0x0000006766677220 */ /* 0x010fe20000410000 */
[----:B---3--:R-:W-:Y:S02]  /*2930*/  FADD.FTZ R87, R100, R87 ;  /* 0x0000005764577221 */ /* 0x008fe40000010000 */
[----:B------:R-:W-:-:S03]  /*2940*/  FMUL.FTZ R99, R99, R101 ;  /* 0x0000006563637220 */ /* 0x000fc60000410000 */
[----:B------:R-:W3:Y:S01]  /*2950*/  SHFL.IDX PT, R103, R103, RZ, 0x1f ;  /* 0x00001fff67677589 */ /* 0x000ee200000e0000 */
[----:B------:R-:W-:Y:S02]  /*2960*/  FFMA.FTZ R99, R102, R99, R87 ;  /* 0x0000006366637223 */ /* 0x000fe40000010057 */
[----:B------:R-:W4:Y:S04]  /*2970*/  @!P1 LDC.64 R86, c[0x0][0x3c8] ;  /* 0x0000f200ff569b82 */ /* 0x000f280000000a00 */
[----:B------:R-:W0:Y:S01]  /*2980*/  SHFL.IDX PT, R99, R99, RZ, 0x1f ;  /* 0x00001fff63637589 */ /* 0x000e2200000e0000 */
[----:B--2---:R-:W-:-:S04]  /*2990*/  @!P1 IMAD.WIDE R84, R89, 0x4, R84 ;  /* 0x0000000459549825 */ /* 0x004fc800078e0254 */
[C---:B---3--:R-:W-:Y:S01]  /*29a0*/  FMUL.FTZ R0, R103.reuse, R103 ;  /* 0x0000006767007220 */ /* 0x048fe20000410000 */
[----:B------:R2:W-:Y:S01]  /*29b0*/  @!P1 STG.E desc[UR6][R84.64], R103 ;  /* 0x0000006754009986 */ /* 0x0005e2000c101906 */
[----:B------:R-:W-:Y:S01]  /*29c0*/  FSEL R100, R103, RZ, !P2 ;  /* 0x000000ff67647208 */ /* 0x000fe20005000000 */
[----:B----4-:R-:W-:Y:S02]  /*29d0*/  @!P1 IMAD.WIDE R86, R89, 0x4, R86 ;  /* 0x0000000459569825 */ /* 0x010fe400078e0256 */
[----:B------:R-:W-:Y:S02]  /*29e0*/  FSEL R101, R0, RZ, P2 ;  /* 0x000000ff00657208 */ /* 0x000fe40001000000 */
[----:B0-----:R-:W-:-:S04]  /*29f0*/  FFMA.FTZ R0, R99, UR12, R98 ;  /* 0x0000000c63007c23 */ /* 0x001fc80008010062 */
[----:B------:R-:W-:-:S06]  /*2a00*/  FADD.FTZ R0, R0, R101 ;  /* 0x0000006500007221 */ /* 0x000fcc0000010000 */
[----:B------:R-:W0:Y:S02]  /*2a10*/  MUFU.RSQ R0, R0 ;  /* 0x0000000000007308 */ /* 0x000e240000001400 */
[----:B0-----:R2:W-:Y:S01]  /*2a20*/  @!P1 STG.E desc[UR6][R86.64], R0 ;  /* 0x0000000056009986 */ /* 0x0015e2000c101906 */
[----:B------:R-:W-:Y:S05]  /*2a30*/  @!P0 BRA `(.L_x_5411) ;  /* 0x0000000000808947 */ /* 0x000fea0003800000 */
[----:B------:R-:W0:Y:S01]  /*2a40*/  LDC.64 R98, c[0x0][0x428] ;  /* 0x00010a00ff627b82 */ /* 0x000e220000000a00 */
[--C-:B--2---:R-:W-:Y:S01]  /*2a50*/  FADD.FTZ R85, R60, -R100.reuse ;  /* 0x800000643c557221 */ /* 0x104fe20000010000 */
        /* <DEDUP_REMOVED lines=24> */
[----:B0-----:R-:W-:Y:S01]  /*2be0*/  IMAD.WIDE.U32 R98, R97, 0x10, R98 ;  /* 0x0000001061627825 */ /* 0x001fe200078e0062 */
[----:B------:R-:W-:-:S02]  /*2bf0*/  F2FP.BF16.F32.PACK_AB R86, R87, R86 ;  /* 0x000000565756723e */ /* 0x000fc400000010ff */
[----:B------:R-:W-:Y:S02]  /*2c00*/  F2FP.BF16.F32.PACK_AB R85, R102, R101 ;  /* 0x000000656655723e */ /* 0x000fe400000010ff */
[----:B------:R-:W-:Y:S02]  /*2c10*/  F2FP.BF16.F32.PACK_AB R87, R106, R109 ;  /* 0x0000006d6a57723e */ /* 0x000fe400000010ff */
[----:B------:R-:W-:-:S03]  /*2c20*/  IADD3 R97, PT, PT, R97, 0x80, RZ ;  /* 0x0000008061617810 */ /* 0x000fc60007ffe0ff */
[----:B------:R0:W-:Y:S04]  /*2c30*/  STG.E.128 desc[UR6][R98.64], R84 ;  /* 0x0000005462007986 */ /* 0x0001e8000c101d06 */
.L_x_5411:
[----:B------:R-:W-:Y:S05]  /*2c40*/  BSYNC.RECONVERGENT B0 ;  /* 0x0000000000007941 */ /* 0x000fea0003800200 */
.L_x_5410:
[----:B------:R-:W-:Y:S04]  /*2c50*/  BSSY.RECONVERGENT B0, `(.L_x_5412) ;  /* 0x0000022000007945 */ /* 0x000fe80003800200 */
[----:B------:R-:W-:Y:S05]  /*2c60*/  @!P3 BRA `(.L_x_5413) ;  /* 0x000000000080b947 */ /* 0x000fea0003800000 */
[----:B0-----:R-:W0:Y:S01]  /*2c70*/  LDC.64 R98, c[0x0][0x428] ;  /* 0x00010a00ff627b82 */ /* 0x001e220000000a00 */
        /* <DEDUP_REMOVED lines=31> */
.L_x_5413:
[----:B------:R-:W-:Y:S05]  /*2e70*/  BSYNC.RECONVERGENT B0 ;  /* 0x0000000000007941 */ /* 0x000fea0003800200 */
.L_x_5412:
[----:B------:R-:W-:Y:S04]  /*2e80*/  BSSY.RECONVERGENT B0, `(.L_x_5414) ;  /* 0x0000021000007945 */ /* 0x000fe80003800200 */
[----:B------:R-:W-:Y:S05]  /*2e90*/  @!P4 BRA `(.L_x_5415) ;  /* 0x00000000007cc947 */ /* 0x000fea0003800000 */
[----:B0-23--:R-:W0:Y:S01]  /*2ea0*/  LDC.64 R84, c[0x0][0x428] ;  /* 0x00010a00ff547b82 */ /* 0x00de220000000a00 */
        /* <DEDUP_REMOVED lines=30> */
.L_x_5415:
[----:B------:R-:W-:Y:S05]  /*3090*/  BSYNC.RECONVERGENT B0 ;  /* 0x0000000000007941 */ /* 0x000fea0003800200 */
.L_x_5414:
[----:B0-234-:R-:W0:Y:S01]  /*30a0*/  LDC.64 R84, c[0x0][0x380] ;  /* 0x0000e000ff547b82 */ /* 0x01de220000000a00 */
[----:B------:R-:W-:Y:S01]  /*30b0*/  UPLOP3.LUT UP1, UPT, UPT, UPT, UP1, 0x40, 0x4 ;  /* 0x000000000004789c */ /* 0x000fe20003f2e810 */
[----:B0-----:R-:W-:-:S04]  /*30c0*/  IADD3 R89, PT, PT, R89, R84, RZ ;  /* 0x0000005459597210 */ /* 0x001fc80007ffe0ff */
[----:B------:R-:W-:-:S13]  /*30d0*/  ISETP.GE.AND P1, PT, R89, R85, PT ;  /* 0x000000555900720c */ /* 0x000fda0003f26270 */
[----:B------:R-:W-:Y:S05]  /*30e0*/  @!P1 BRA `(.L_x_5416) ;  /* 0xffffffd400649947 */ /* 0x000fea000383ffff */
[----:B------:R-:W-:Y:S05]  /*30f0*/  EXIT ;  /* 0x000000000000794d */ /* 0x000fea0003800000 */
.L_x_5417:
        /* <DEDUP_REMOVED lines=16> */
.L_x_13598:


//--------------------- .text._ZN10layer_norm31ln_parallel_residual_fwd_kernelINS_13Kernel_traitsIf13__nv_bfloat16fS2_fjLj3072ELj1ELj1ELj4ELj16ENS_18Kernel_traits_baseILj3072EfS2_fS2_fjLj128EEEEELb0ELb1ELb1EEEvNS_9FwdParamsE --------------------------
	.section	.text._ZN10layer_norm31ln_parallel_residual_fwd_kernelINS_13Kernel_traitsIf13__nv_bfloat16fS2_fjLj3072ELj1ELj1ELj4ELj16ENS_18Kernel_traits_baseILj3072EfS2_fS2_fjLj128EEEEELb0ELb1ELb1EEEvNS_9FwdParamsE,"ax",@progbits
	.align	128
        .global         _ZN10layer_norm31ln_parallel_residual_fwd_kernelINS_13Kernel_traitsIf13__nv_bfloat16fS2_fjLj3072ELj1ELj1ELj4ELj16ENS_18Kernel_traits_baseILj3072EfS2_fS2_fjLj128EEEEELb0ELb1ELb1EEEvNS_9FwdParamsE
        .type           _ZN10layer_norm31ln_parallel_residual_fwd_kernelINS_13Kernel_traitsIf13__nv_bfloat16fS2_fjLj3072ELj1ELj1ELj4ELj16ENS_18Kernel_traits_baseILj3072EfS2_fS2_fjLj128EEEEELb0ELb1ELb1EEEvNS_9FwdParamsE,@function
        .size           _ZN10layer_norm31ln_parallel_residual_fwd_kernelINS_13Kernel_traitsIf13__nv_bfloat16fS2_fjLj3072ELj1ELj1ELj4ELj16ENS_18Kernel_traits_baseILj3072EfS2_fS2_fjLj128EEEEELb0ELb1ELb1EEEvNS_9FwdParamsE,(.L_x_13599 - _ZN10layer_norm31ln_parallel_residual_fwd_kernelINS_13Kernel_traitsIf13__nv_bfloat16fS2_fjLj3072ELj1ELj1ELj4ELj16ENS_18Kernel_traits_baseILj3072EfS2_fS2_fjLj128EEEEELb0ELb1ELb1EEEvNS_9FwdParamsE)
        .other          _ZN10layer_norm31ln_parallel_residual_fwd_kernelINS_13Kernel_traitsIf13__nv_bfloat16fS2_fjLj3072ELj1ELj1ELj4ELj16ENS_18Kernel_traits_baseILj3072EfS2_fS2_fjLj128EEEEELb0ELb1ELb1EEEvNS_9FwdParamsE,@"STO_CUDA_ENTRY STV_DEFAULT"
_ZN10layer_norm31ln_parallel_residual_fwd_kernelINS_13Kernel_traitsIf13__nv_bfloat16fS2_fjLj3072ELj1ELj1ELj4ELj16ENS_18Kernel_traits_baseILj3072EfS2_fS2_fjLj128EEEEELb0ELb1ELb1EEEvNS_9FwdParamsE:
.text._ZN10layer_norm31ln_parallel_residual_fwd_kernelINS_13Kernel_traitsIf13__nv_bfloat16fS2_fjLj3072ELj1ELj1ELj4ELj16ENS_18Kernel_traits_baseILj3072EfS2_fS2_fjLj128EEEEELb0ELb1ELb1EEEvNS_9FwdParamsE:
[----:B------:R-:W-:Y:S01]  /*0000*/  LDC R1, c[0x0][0x37c] ;  /* 0x0000df00ff017b82 */ /* 0x000fe20000000800 */
[----:B------:R-:W0:Y:S07]  /*0010*/  LDCU.64 UR8, c[0x0][0x438] ;  /* 0x00008700ff0877ac */ /* 0x000e2e0008000a00 */
[----:B------:R-:W1:Y:S01]  /*0020*/  S2UR UR4, SR_CTAID.X ;  /* 0x00000000000479c3 */ /* 0x000e620000002500 */
[----:B------:R-:W2:Y:S01]  /*0030*/  S2R R0, SR_TID.X ;  /* 0x0000000000007919 */ /* 0x000ea20000002100 */
[----:B------:R-:W3:Y:S01]  /*0040*/  LDCU.64 UR6, c[0x0][0x358] ;  /* 0x00006b00ff0677ac */ /* 0x000ee20008000a00 */
[----:B0-----:R-:W-:-:S04]  /*0050*/  UISETP.NE.U32.AND UP0, UPT, UR8, URZ, UPT ;  /* 0x000000ff0800728c */ /* 0x001fc8000bf05070 */
[----:B------:R-:W-:Y:S01]  /*0060*/  UISETP.NE.AND.EX UP0, UPT, UR9, URZ, UPT, UP0 ;  /* 0x000000ff0900728c */ /* 0x000fe2000bf05300 */
[----:B-1----:R-:W-:-:S08]  /*0070*/  MOV R2, UR4 ;  /* 0x0000000400027c02 */ /* 0x002fd00008000f00 */
[----:B---3--:R-:W-:Y:S05]  /*0080*/  BRA.U !UP0, `(.L_x_5418) ;  /* 0x0000000108447547 */ /* 0x008fea000b800000 */
[----:B------:R-:W2:Y:S08]  /*0090*/  LDC.64 R52, c[0x0][0x3d0] ;  /* 0x0000f400ff347b82 */ /* 0x000eb00000000a00 */
[----:B------:R-:W0:Y:S01]  /*00a0*/  LDC.64 R54, c[0x0][0x438] ;  /* 0x00010e00ff367b82 */ /* 0x000e220000000a00 */
[----:B--2---:R-:W-:-:S05]  /*00b0*/  IMAD.WIDE.U32 R52, R0, 0x20, R52 ;  /* 0x0000002000347825 */ /* 0x004fca00078e0034 */
[----:B------:R1:W5:Y:S01]  /*00c0*/  LDG.E.128 R4, desc[UR6][R52.64] ;  /* 0x0000000634047981 */ /* 0x000362000c1e1d00 */
[----:B0-----:R-:W-:-:S03]  /*00d0*/  IMAD.WIDE.U32 R54, R0, 0x20, R54 ;  /* 0x0000002000367825 */ /* 0x001fc600078e0036 */
        /* <DEDUP_REMOVED lines=12> */
.L_x_5418:
[----:B------:R-:W2:Y:S01]  /*01a0*/  LDC.64 R4, c[0x0][0x3d0] ;  /* 0x0000f400ff047b82 */ /* 0x000ea20000000a00 */
        /* <DEDUP_REMOVED lines=11> */
[----:B--2---:R-:W-:-:S05]  /*0260*/  IMAD.WIDE.U32 R28, R0, 0x20, R4 ;  /* 0x00000020001c7825 */ /* 0x004fca00078e0004 */
[----:B------:R-:W5:Y:S04]  /*0270*/  LDG.E.128 R4, desc[UR6][R28.64] ;  /* 0x000000061c047981 */ /* 0x000f68000c1e1d00 */
[----:B------:R-:W5:Y:S04]  /*0280*/  LDG.E.128 R8, desc[UR6][R28.64+0x10] ;  /* 0x000010061c087981 */ /* 0x000f68000c1e1d00 */
[----:B------:R-:W5:Y:S04]  /*0290*/  LDG.E.128 R12, desc[UR6][R28.64+0x1000] ;  /* 0x001000061c0c7981 */ /* 0x000f68000c1e1d00 */
[----:B------:R-:W5:Y:S04]  /*02a0*/  LDG.E.128 R16, desc[UR6][R28.64+0x1010] ;  /* 0x001010061c107981 */ /* 0x000f68000c1e1d00 */
[----:B------:R-:W5:Y:S04]  /*02b0*/  LDG.E.128 R20, desc[UR6][R28.64+0x2000] ;  /* 0x002000061c147981 */ /* 0x000f68000c1e1d00 */
[----:B------:R0:W5:Y:S02]  /*02c0*/  LDG.E.128 R24, desc[UR6][R28.64+0x2010] ;  /* 0x002010061c187981 */ /* 0x000164000c1e1d00 */
[----:B0-----:R-:W-:-:S07]  /*02d0*/  CS2R R28, SRZ ;  /* 0x00000000001c7805 */ /* 0x001fce000001ff00 */
.L_x_5419:
[----:B------:R-:W0:Y:S02]  /*02e0*/  LDCU UR4, c[0x0][0x384] ;  /* 0x00007080ff0477ac */ /* 0x000e240008000800 */
[----:B0-----:R-:W-:-:S13]  /*02f0*/  ISETP.GE.AND P0, PT, R2, UR4, PT ;  /* 0x0000000402007c0c */ /* 0x001fda000bf06270 */
[----:B------:R-:W-:Y:S05]  /*0300*/  @P0 EXIT ;  /* 0x000000000000094d */ /* 0x000fea0003800000 */
[----:B------:R-:W0:Y:S01]  /*0310*/  LDCU.64 UR4, c[0x0][0x398] ;  /* 0x00007300ff0477ac */ /* 0x000e220008000a00 */
[----:B------:R-:W2:Y:S01]  /*0320*/  LDCU UR8, c[0x0][0x388] ;  /* 0x00007100ff0877ac */ /* 0x000ea20008000800 */
[----:B------:R-:W3:Y:S01]  /*0330*/  LDCU.U8 UR12, c[0x0][0x410] ;  /* 0x00008200ff0c77ac */ /* 0x000ee20008000000 */
[----:B------:R-:W4:Y:S01]  /*0340*/  LDCU UR9, c[0x0][0x400] ;  /* 0x00008000ff0977ac */ /* 0x000f220008000800 */
[----:B------:R-:W1:Y:S01]  /*0350*/  LDCU.64 UR10, c[0x0][0x3a0] ;  /* 0x00007400ff0a77ac */ /* 0x000e620008000a00 */
[----:B0-----:R-:W-:Y:S02]  /*0360*/  UISETP.NE.U32.AND UP0, UPT, UR4, URZ, UPT ;  /* 0x000000ff0400728c */ /* 0x001fe4000bf05070 */
[----:B------:R-:W-:Y:S02]  /*0370*/  UPLOP3.LUT UP1, UPT, UPT, UPT, UPT, 0x40, 0x4 ;  /* 0x000000000004789c */ /* 0x000fe40003f2e870 */
[----:B------:R-:W-:-:S06]  /*0380*/  UISETP.NE.AND.EX UP0, UPT, UR5, URZ, UPT, UP0 ;  /* 0x000000ff0500728c */ /* 0x000fcc000bf05300 */
[----:B-1234-:R-:W-:-:S13]  /*0390*/  PLOP3.LUT P1, PT, PT, PT, UP0, 0x80, 0x8 ;  /* 0x000000000008781c */ /* 0x01efda0003f2f008 */
.L_x_5436:
        /* <DEDUP_REMOVED lines=9> */
[----:B0-----:R-:W-:-:S05]  /*0430*/  IMAD.WIDE.U32 R68, R3, 0x10, R64 ;  /* 0x0000001003447825 */ /* 0x001fca00078e0040 */
[----:B------:R-:W0:Y:S01]  /*0440*/  LDC.64 R66, c[0x0][0x398] ;  /* 0x0000e600ff427b82 */ /* 0x000e220000000a00 */
[----:B-----5:R-:W5:Y:S01]  /*0450*/  LDG.E.128 R68, desc[UR6][R68.64] ;  /* 0x0000000644447981 */ /* 0x020f62000c1e1d00 */
[----:B-1----:R-:W-:-:S05]  /*0460*/  @P1 IMAD.WIDE.U32 R72, R3, 0x10, R72 ;  /* 0x0000001003481825 */ /* 0x002fca00078e0048 */
[----:B------:R1:W5:Y:S01]  /*0470*/  @P1 LDG.E.128 R52, desc[UR6][R72.64] ;  /* 0x0000000648341981 */ /* 0x000362000c1e1d00 */
[----:B--2---:R-:W-:-:S05]  /*0480*/  @P0 IMAD.WIDE.U32 R74, R3, 0x20, R74 ;  /* 0x00000020034a0825 */ /* 0x004fca00078e004a */
[----:B------:R1:W5:Y:S04]  /*0490*/  @P0 LDG.E.128 R56, desc[UR6][R74.64] ;  /* 0x000000064a380981 */ /* 0x000368000c1e1d00 */
[----:B------:R1:W5:Y:S01]  /*04a0*/  @P0 LDG.E.128 R60, desc[UR6][R74.64+0x10] ;  /* 0x000010064a3c0981 */ /* 0x000362000c1e1d00 */
[----:B0-----:R-:W-:-:S04]  /*04b0*/  ISETP.NE.U32.AND P1, PT, R66, RZ, PT ;  /* 0x000000ff4200720c */ /* 0x001fc80003f25070 */
[----:B------:R-:W-:-:S13]  /*04c0*/  ISETP.NE.AND.EX P1, PT, R67, RZ, PT, P1 ;  /* 0x000000ff4300720c */ /* 0x000fda0003f25310 */
[----:B-1----:R-:W-:Y:S05]  /*04d0*/  @P1 BRA `(.L_x_5420) ;  /* 0x0000000000941947 */ /* 0x002fea0003800000 */
        /* <DEDUP_REMOVED lines=16> */
.L_x_5421:
        /* <DEDUP_REMOVED lines=21> */
.L_x_5420:
[----:B------:R-:W-:-:S04]  /*0730*/  UISETP.NE.U32.AND UP0, UPT, UR10, URZ, UPT ;  /* 0x000000ff0a00728c */ /* 0x000fc8000bf05070 */
[----:B------:R-:W-:-:S09]  /*0740*/  UISETP.NE.AND.EX UP0, UPT, UR11, URZ, UPT, UP0 ;  /* 0x000000ff0b00728c */ /* 0x000fd2000bf05300 */
[----:B------:R-:W-:Y:S05]  /*0750*/  BRA.U UP0, `(.L_x_5423) ;  /* 0x0000000100847547 */ /* 0x000fea000b800000 */
[C---:B-----5:R-:W-:Y:S02]  /*0760*/  PRMT R74, R69.reuse, 0x7632, R74 ;  /* 0x00007632454a7816 */ /* 0x060fe4000000004a */
[----:B------:R-:W-:Y:S02]  /*0770*/  SHF.L.U32 R69, R69, 0x10, RZ ;  /* 0x0000001045457819 */ /* 0x000fe400000006ff */
[----:B------:R-:W-:Y:S02]  /*0780*/  SHF.L.U32 R86, R53, 0x10, RZ ;  /* 0x0000001035567819 */ /* 0x000fe400000006ff */
[C---:B------:R-:W-:Y:S02]  /*0790*/  PRMT R72, R68.reuse, 0x7632, R72 ;  /* 0x0000763244487816 */ /* 0x040fe40000000048 */
[----:B------:R-:W-:Y:S01]  /*07a0*/  SHF.L.U32 R73, R68, 0x10, RZ ;  /* 0x0000001044497819 */ /* 0x000fe200000006ff */
[----:B------:R-:W-:Y:S01]  /*07b0*/  FADD.FTZ R86, R69, R86 ;  /* 0x0000005645567221 */ /* 0x000fe20000010000 */
[----:B------:R-:W-:-:S02]  /*07c0*/  PRMT R75, R70, 0x7632, R75 ;  /* 0x00007632464b7816 */ /* 0x000fc4000000004b */
[----:B------:R-:W-:Y:S02]  /*07d0*/  SHF.L.U32 R77, R70, 0x10, RZ ;  /* 0x00000010464d7819 */ /* 0x000fe400000006ff */
[----:B------:R-:W-:Y:S02]  /*07e0*/  PRMT R76, R71, 0x7632, R76 ;  /* 0x00007632474c7816 */ /* 0x000fe4000000004c */
[----:B------:R-:W-:Y:S02]  /*07f0*/  PRMT R0, R52, 0x7632, R0 ;  /* 0x0000763234007816 */ /* 0x000fe40000000000 */
[----:B------:R-:W-:Y:S02]  /*0800*/  PRMT R68, R53, 0x7632, R68 ;  /* 0x0000763235447816 */ /* 0x000fe40000000044 */
        /* <DEDUP_REMOVED lines=14> */
[----:B------:R-:W-:Y:S02]  /*08f0*/  SHF.L.U32 R72, R75, 0x10, RZ ;  /* 0x000000104b487819 */ /* 0x000fe400000006ff */
[----:B------:R-:W-:Y:S01]  /*0900*/  SHF.L.U32 R69, R69, 0x10, RZ ;  /* 0x0000001045457819 */ /* 0x000fe200000006ff */
[----:B------:R-:W-:Y:S01]  /*0910*/  FADD.FTZ R87, R87, R68 ;  /* 0x0000004457577221 */ /* 0x000fe20000010000 */
[----:B------:R-:W-:Y:S02]  /*0920*/  SHF.L.U32 R83, R76, 0x10, RZ ;  /* 0x000000104c537819 */ /* 0x000fe400000006ff */
[----:B------:R-:W-:Y:S01]  /*0930*/  SHF.L.U32 R70, R70, 0x10, RZ ;  /* 0x0000001046467819 */ /* 0x000fe200000006ff */
[----:B------:R-:W-:-:S04]  /*0940*/  FADD.FTZ R81, R72, R69 ;  /* 0x0000004548517221 */ /* 0x000fc80000010000 */
[----:B------:R-:W-:Y:S01]  /*0950*/  FADD.FTZ R83, R83, R70 ;  /* 0x0000004653537221 */ /* 0x000fe20000010000 */
[----:B------:R-:W-:Y:S06]  /*0960*/  BRA `(.L_x_5422) ;  /* 0x0000000000a07947 */ /* 0x000fec0003800000 */
.L_x_5423:
[----:B-----5:R-:W-:Y:S02]  /*0970*/  PRMT R72, R68, 0x7632, R72 ;  /* 0x0000763244487816 */ /* 0x020fe40000000048 */
        /* <DEDUP_REMOVED lines=37> */
[----:B------:R-:W-:-:S03]  /*0bd0*/  FADD.FTZ R81, R61, R70 ;  /* 0x000000463d517221 */ /* 0x000fc60000010000 */
[----:B------:R-:W-:-:S07]  /*0be0*/  FADD.FTZ R83, R63, R72 ;  /* 0x000000483f537221 */ /* 0x000fce0000010000 */
.L_x_5422:
[----:B------:R-:W-:Y:S01]  /*0bf0*/  ISETP.NE.U32.AND P1, PT, R66, RZ, PT ;  /* 0x000000ff4200720c */ /* 0x000fe20003f25070 */
[----:B------:R-:W0:Y:S01]  /*0c00*/  LDC.64 R92, c[0x0][0x3a8] ;  /* 0x0000ea00ff5c7b82 */ /* 0x000e220000000a00 */
[----:B------:R-:W-:Y:S02]  /*0c10*/  IADD3 R89, PT, PT, R3, 0x80, RZ ;  /* 0x0000008003597810 */ /* 0x000fe40007ffe0ff */
[----:B------:R-:W-:-:S03]  /*0c20*/  ISETP.NE.AND.EX P1, PT, R67, RZ, PT, P1 ;  /* 0x000000ff4300720c */ /* 0x000fc60003f25310 */
        /* <DEDUP_REMOVED lines=14> */
[----:B-----5:R-:W-:Y:S02]  /*0d10*/  PRMT R0, R68, 0x7632, R0 ;  /* 0x0000763244007816 */ /* 0x020fe40000000000 */
[C---:B0-----:R-:W-:Y:S02]  /*0d20*/  PRMT R72, R69.reuse, 0x7632, R72 ;  /* 0x0000763245487816 */ /* 0x041fe40000000048 */
[----:B------:R-:W-:Y:S02]  /*0d30*/  PRMT R74, R70, 0x7632, R74 ;  /* 0x00007632464a7816 */ /* 0x000fe4000000004a */
[----:B------:R-:W-:Y:S02]  /*0d40*/  SHF.L.U32 R68, R68, 0x10, RZ ;  /* 0x0000001044447819 */ /* 0x000fe400000006ff */
[----:B------:R-:W-:Y:S02]  /*0d50*/  SHF.L.U32 R69, R69, 0x10, RZ ;  /* 0x0000001045457819 */ /* 0x000fe400000006ff */
[----:B------:R-:W-:-:S02]  /*0d60*/  SHF.L.U32 R70, R70, 0x10, RZ ;  /* 0x0000001046467819 */ /* 0x000fc400000006ff */
[----:B------:R-:W-:Y:S02]  /*0d70*/  SHF.L.U32 R67, R52, 0x10, RZ ;  /* 0x0000001034437819 */ /* 0x000fe400000006ff */
[----:B------:R-:W-:Y:S02]  /*0d80*/  SHF.L.U32 R66, R53, 0x10, RZ ;  /* 0x0000001035427819 */ /* 0x000fe400000006ff */
[----:B------:R-:W-:Y:S01]  /*0d90*/  SHF.L.U32 R75, R54, 0x10, RZ ;  /* 0x00000010364b7819 */ /* 0x000fe200000006ff */
[----:B------:R-:W-:Y:S01]  /*0da0*/  FADD.FTZ R67, R67, R68 ;  /* 0x0000004443437221 */ /* 0x000fe20000010000 */
[C---:B------:R-:W-:Y:S02]  /*0db0*/  PRMT R76, R71.reuse, 0x7632, R76 ;  /* 0x00007632474c7816 */ /* 0x040fe4000000004c */
[----:B------:R-:W-:Y:S01]  /*0dc0*/  SHF.L.U32 R78, R71, 0x10, RZ ;  /* 0x00000010474e7819 */ /* 0x000fe200000006ff */
[----:B------:R-:W-:Y:S01]  /*0dd0*/  FADD.FTZ R71, R66, R69 ;  /* 0x0000004542477221 */ /* 0x000fe20000010000 */
[----:B------:R-:W-:Y:S01]  /*0de0*/  FADD.FTZ R75, R75, R70 ;  /* 0x000000464b4b7221 */ /* 0x000fe20000010000 */
[----:B------:R-:W-:-:S02]  /*0df0*/  PRMT R66, R52, 0x7632, R66 ;  /* 0x0000763234427816 */ /* 0x000fc40000000042 */
[----:B------:R-:W-:Y:S02]  /*0e00*/  PRMT R68, R53, 0x7632, R68 ;  /* 0x0000763235447816 */ /* 0x000fe40000000044 */
[----:B------:R-:W-:Y:S02]  /*0e10*/  PRMT R70, R54, 0x7632, R70 ;  /* 0x0000763236467816 */ /* 0x000fe40000000046 */
[C---:B------:R-:W-:Y:S02]  /*0e20*/  PRMT R79, R55.reuse, 0x7632, R79 ;  /* 0x00007632374f7816 */ /* 0x040fe4000000004f */
        /* <DEDUP_REMOVED lines=23> */
.L_x_5425:
[C---:B0----5:R-:W-:Y:S02]  /*0fa0*/  PRMT R73, R68.reuse, 0x7632, R73 ;  /* 0x0000763244497816 */ /* 0x061fe40000000049 */
[----:B------:R-:W-:Y:S02]  /*0fb0*/  SHF.L.U32 R68, R68, 0x10, RZ ;  /* 0x0000001044447819 */ /* 0x000fe400000006ff */
[----:B------:R-:W-:Y:S02]  /*0fc0*/  SHF.L.U32 R67, R52, 0x10, RZ ;  /* 0x0000001034437819 */ /* 0x000fe400000006ff */
[C---:B------:R-:W-:Y:S02]  /*0fd0*/  PRMT R75, R70.reuse, 0x7632, R75 ;  /* 0x00007632464b7816 */ /* 0x040fe4000000004b */
        /* <DEDUP_REMOVED lines=25> */
[----:B------:R-:W-:Y:S01]  /*1170*/  SHF.L.U32 R68, R68, 0x10, RZ ;  /* 0x0000001044447819 */ /* 0x000fe200000006ff */
[----:B------:R-:W-:-:S04]  /*1180*/  FADD.FTZ R73, R70, R67 ;  /* 0x0000004346497221 */ /* 0x000fc80000010000 */
[----:B------:R-:W-:Y:S01]  /*1190*/  FADD.FTZ R75, R75, R68 ;  /* 0x000000444b4b7221 */ /* 0x000fe20000010000 */
[----:B------:R-:W-:Y:S06]  /*11a0*/  BRA `(.L_x_5426) ;  /* 0x0000000000887947 */ /* 0x000fec0003800000 */
.L_x_5424:
[----:B------:R-:W-:Y:S05]  /*11b0*/  @!P0 BRA `(.L_x_5427) ;  /* 0x0000000000548947 */ /* 0x000fea0003800000 */
[C---:B-----5:R-:W-:Y:S02]  /*11c0*/  PRMT R0, R68.reuse, 0x7632, R0 ;  /* 0x0000763244007816 */ /* 0x060fe40000000000 */
[----:B0-----:R-:W-:Y:S02]  /*11d0*/  SHF.L.U32 R67, R68, 0x10, RZ ;  /* 0x0000001044437819 */ /* 0x001fe400000006ff */
        /* <DEDUP_REMOVED lines=19> */
.L_x_5427:
[----:B-----5:R-:W-:Y:S02]  /*1310*/  PRMT R77, R68, 0x7632, R77 ;  /* 0x00007632444d7816 */ /* 0x020fe4000000004d */
[----:B------:R-:W-:Y:S02]  /*1320*/  PRMT R79, R69, 0x7632, R79 ;  /* 0x00007632454f7816 */ /* 0x000fe4000000004f */
[----:B0-----:R-:W-:Y:S02]  /*1330*/  PRMT R73, R70, 0x7632, R73 ;  /* 0x0000763246497816 */ /* 0x001fe40000000049 */
        /* <DEDUP_REMOVED lines=9> */
.L_x_5426:
        /* <DEDUP_REMOVED lines=16> */
[C---:B-1----:R-:W-:Y:S02]  /*14d0*/  PRMT R66, R69.reuse, 0x7632, R66 ;  /* 0x0000763245427816 */ /* 0x042fe40000000042 */
[----:B------:R-:W-:Y:S02]  /*14e0*/  SHF.L.U32 R68, R68, 0x10, RZ ;  /* 0x0000001044447819 */ /* 0x000fe400000006ff */
[----:B------:R-:W-:Y:S02]  /*14f0*/  SHF.L.U32 R69, R69, 0x10, RZ ;  /* 0x0000001045457819 */ /* 0x000fe400000006ff */
[----:B------:R-:W-:Y:S02]  /*1500*/  PRMT R88, R70, 0x7632, R88 ;  /* 0x0000763246587816 */ /* 0x000fe40000000058 */
[----:B------:R-:W-:-:S02]  /*1510*/  SHF.L.U32 R65, R52, 0x10, RZ ;  /* 0x0000001034417819 */ /* 0x000fc400000006ff */
[----:B------:R-:W-:Y:S02]  /*1520*/  SHF.L.U32 R64, R53, 0x10, RZ ;  /* 0x0000001035407819 */ /* 0x000fe400000006ff */
[----:B------:R-:W-:Y:S01]  /*1530*/  SHF.L.U32 R70, R70, 0x10, RZ ;  /* 0x0000001046467819 */ /* 0x000fe200000006ff */
[----:B------:R-:W-:Y:S01]  /*1540*/  FADD.FTZ R65, R65, R68 ;  /* 0x0000004441417221 */ /* 0x000fe20000010000 */
        /* <DEDUP_REMOVED lines=32> */
.L_x_5429:
[C---:B-----5:R-:W-:Y:S02]  /*1750*/  PRMT R88, R69.reuse, 0x7632, R88 ;  /* 0x0000763245587816 */ /* 0x060fe40000000058 */
[----:B-1----:R-:W-:Y:S02]  /*1760*/  SHF.L.U32 R66, R69, 0x10, RZ ;  /* 0x0000001045427819 */ /* 0x002fe400000006ff */
        /* <DEDUP_REMOVED lines=31> */
.L_x_5428:
        /* <DEDUP_REMOVED lines=22> */
.L_x_5431:
        /* <DEDUP_REMOVED lines=12> */
.L_x_5430:
        /* <DEDUP_REMOVED lines=88> */
[----:B0-----:R-:W-:Y:S02]  /*2100*/  FADD.FTZ R88, R97, R0 ;  /* 0x0000000061587221 */ /* 0x001fe40000010000 */
[----:B------:R-:W0:Y:S03]  /*2110*/  S2R R0, SR_TID.X ;  /* 0x0000000000007919 */ /* 0x000e260000002100 */
[----:B------:R-:W1:Y:S02]  /*2120*/  SHFL.BFLY PT, R95, R88, 0x2, 0x1f ;  /* 0x0c401f00585f7f89 */ /* 0x000e6400000e0000 */
[----:B-1----:R-:W-:Y:S01]  /*2130*/  FADD.FTZ R90, R88, R95 ;  /* 0x0000005f585a7221 */ /* 0x002fe20000010000 */
[----:B0-----:R-:W-:-:S04]  /*2140*/  LOP3.LUT P0, R88, R0, 0x1f, RZ, 0xc0, !PT ;  /* 0x0000001f00587812 */ /* 0x001fc8000780c0ff */
        /* <DEDUP_REMOVED lines=14> */
.L_x_5433:
[----:B------:R-:W-:Y:S05]  /*2230*/  BSYNC.RECONVERGENT B0 ;  /* 0x0000000000007941 */ /* 0x000fea0003800200 */
.L_x_5432:
[----:B------:R-:W-:Y:S01]  /*2240*/  BAR.SYNC.DEFER_BLOCKING 0x0 ;  /* 0x0000000000007b1d */ /* 0x000fe20000010000 */
[----:B------:R-:W-:Y:S01]  /*2250*/  ISETP.GT.U32.AND P0, PT, R88, 0x3, PT ;  /* 0x000000035800780c */ /* 0x000fe20003f04070 */
[----:B------:R-:W-:Y:S01]  /*2260*/  HFMA2 R88, -RZ, RZ, 0, 0 ;  /* 0x00000000ff587431 */ /* 0x000fe200000001ff */
[----:B------:R-:W-:-:S03]  /*2270*/  CS2R R92, SRZ ;  /* 0x00000000005c7805 */ /* 0x000fc6000001ff00 */
[----:B------:R-:W-:Y:S08]  /*2280*/  BSSY.RECONVERGENT B0, `(.L_x_5434) ;  /* 0x000000a000007945 */ /* 0x000ff00003800200 */
[----:B------:R-:W-:Y:S05]  /*2290*/  @P0 BRA `(.L_x_5435) ;  /* 0x0000000000200947 */ /* 0x000fea0003800000 */
[----:B------:R-:W1:Y:S01]  /*22a0*/  S2UR UR5, SR_CgaCtaId ;  /* 0x00000000000579c3 */ /* 0x000e620000008800 */
[----:B------:R-:W-:Y:S01]  /*22b0*/  UMOV UR4, 0x400 ;  /* 0x0000040000047882 */ /* 0x000fe20000000000 */
[----:B------:R-:W-:-:S04]  /*22c0*/  SHF.L.U32 R88, R0, 0x3, RZ ;  /* 0x0000000300587819 */ /* 0x000fc800000006ff */
[----:B------:R-:W-:Y:S02]  /*22d0*/  LOP3.LUT R92, R88, 0xf8, RZ, 0xc0, !PT ;  /* 0x000000f8585c7812 */ /* 0x000fe400078ec0ff */
[----:B------:R-:W-:Y:S01]  /*22e0*/  MOV R88, 0x300 ;  /* 0x0000030000587802 */ /* 0x000fe20000000f00 */
[----:B-1----:R-:W-:-:S04]  /*22f0*/  ULEA UR4, UR5, UR4, 0x18 ;  /* 0x0000000405047291 */ /* 0x002fc8000f8ec0ff */
[----:B------:R-:W-:-:S09]  /*2300*/  @UP1 UIADD3 UR4, UPT, UPT, UR4, 0x20, URZ ;  /* 0x0000002004041890 */ /* 0x000fd2000fffe0ff */
[----:B------:R-:W1:Y:S03]  /*2310*/  LDS.64 R92, [R92+UR4] ;  /* 0x000000045c5c7984 */ /* 0x000e660008000a00 */
.L_x_5435:
[----:B------:R-:W-:Y:S05]  /*2320*/  BSYNC.RECONVERGENT B0 ;  /* 0x0000000000007941 */ /* 0x000fea0003800200 */
.L_x_5434:
[----:B0-----:R-:W0:Y:S01]  /*2330*/  SHFL.DOWN PT, R95, R88, 0x2, 0x1f ;  /* 0x08401f00585f7f89 */ /* 0x001e2200000e0000 */
[----:B------:R-:W-:Y:S01]  /*2340*/  ISETP.NE.AND P0, PT, RZ, UR12, PT ;  /* 0x0000000cff007c0c */ /* 0x000fe2000bf05270 */
[----:B------:R-:W-:Y:S02]  /*2350*/  UPLOP3.LUT UP1, UPT, UPT, UPT, UP1, 0x40, 0x4 ;  /* 0x000000000004789c */ /* 0x000fe40003f2e810 */
[----:B-1----:R-:W1:Y:S04]  /*2360*/  SHFL.DOWN PT, R97, R92, 0x2, 0x1f ;  /* 0x08401f005c617f89 */ /* 0x002e6800000e0000 */
[----:B------:R-:W2:Y:S01]  /*2370*/  SHFL.DOWN PT, R90, R93, 0x2, 0x1f ;  /* 0x08401f005d5a7f89 */ /* 0x000ea200000e0000 */
[----:B0-----:R-:W-:Y:S02]  /*2380*/  IADD3 R94, PT, PT, R95, R88, RZ ;  /* 0x000000585f5e7210 */ /* 0x001fe40007ffe0ff */
[----:B------:R-:W-:-:S02]  /*2390*/  I2FP.F32.S32 R100, R95 ;  /* 0x0000005f00647245 */ /* 0x000fc40000201400 */
[----:B------:R-:W-:Y:S01]  /*23a0*/  I2FP.F32.S32 R96, R94 ;  /* 0x0000005e00607245 */ /* 0x000fe20000201400 */
[----:B------:R-:W0:Y:S01]  /*23b0*/  SHFL.DOWN PT, R101, R94, 0x1, 0x1f ;  /* 0x08201f005e657f89 */ /* 0x000e2200000e0000 */
[----:B------:R-:W-:Y:S01]  /*23c0*/  I2FP.F32.U32 R95, R88 ;  /* 0x00000058005f7245 */ /* 0x000fe20000201000 */
[C---:B-1----:R-:W-:Y:S01]  /*23d0*/  FMUL.FTZ R102, R97.reuse, R100 ;  /* 0x0000006461667220 */ /* 0x042fe20000410000 */
[----:B------:R-:W1:Y:S01]  /*23e0*/  MUFU.RCP R98, R96 ;  /* 0x0000006000627308 */ /* 0x000e620000001000 */
[----:B------:R-:W-:Y:S01]  /*23f0*/  FADD.FTZ R97, -R97, R92 ;  /* 0x0000005c61617221 */ /* 0x000fe20000010100 */
[----:B--2---:R-:W-:Y:S01]  /*2400*/  FADD.FTZ R93, R90, R93 ;  /* 0x0000005d5a5d7221 */ /* 0x004fe20000010000 */
[----:B------:R-:W-:Y:S02]  /*2410*/  FFMA.FTZ R99, R95, R92, R102 ;  /* 0x0000005c5f637223 */ /* 0x000fe40000010066 */
[----:B------:R-:W-:-:S04]  /*2420*/  FMUL.FTZ R97, R97, R97 ;  /* 0x0000006161617220 */ /* 0x000fc80000410000 */
[----:B------:R-:W-:-:S04]  /*2430*/  FMUL.FTZ R97, R97, R95 ;  /* 0x0000005f61617220 */ /* 0x000fc80000410000 */
[----:B------:R-:W-:Y:S01]  /*2440*/  FMUL.FTZ R97, R97, R100 ;  /* 0x0000006461617220 */ /* 0x000fe20000410000 */
[----:B-1----:R-:W-:-:S03]  /*2450*/  FMUL.FTZ R99, R98, R99 ;  /* 0x0000006362637220 */ /* 0x002fc60000410000 */
[----:B------:R-:W-:Y:S01]  /*2460*/  FFMA.FTZ R93, R98, R97, R93 ;  /* 0x00000061625d7223 */ /* 0x000fe2000001005d */
[-C--:B0-----:R-:W-:Y:S01]  /*2470*/  IADD3 R94, PT, PT, R94, R101.reuse, RZ ;  /* 0x000000655e5e7210 */ /* 0x081fe20007ffe0ff */
        /* <DEDUP_REMOVED lines=12> */
[----:B------:R-:W-:-:S03]  /*2540*/  FMUL.FTZ R96, R96, R101 ;  /* 0x0000006560607220 */ /* 0x000fc60000410000 */
[----:B------:R-:W0:Y:S01]  /*2550*/  SHFL.IDX PT, R88, R88, RZ, 0x1f ;  /* 0x00001fff58587589 */ /* 0x000e2200000e0000 */
[----:B------:R-:W-:Y:S02]  /*2560*/  FFMA.FTZ R95, R94, R96, R95 ;  /* 0x000000605e5f7223 */ /* 0x000fe4000001005f */
[----:B------:R-:W1:Y:S04]  /*2570*/  LDC R94, c[0x0][0x448] ;  /* 0x00011200ff5e7b82 */ /* 0x000e680000000800 */
[----:B------:R-:W1:Y:S01]  /*2580*/  SHFL.IDX PT, R95, R95, RZ, 0x1f ;  /* 0x00001fff5f5f7589 */ /* 0x000e6200000e0000 */
[C---:B0-----:R-:W-:Y:S01]  /*2590*/  FMUL.FTZ R90, R88.reuse, R88 ;  /* 0x00000058585a7220 */ /* 0x041fe20000410000 */
[----:B------:R-:W-:-:S04]  /*25a0*/  FSEL R92, R88, RZ, !P0 ;  /* 0x000000ff585c7208 */ /* 0x000fc80004000000 */
[----:B------:R-:W-:Y:S01]  /*25b0*/  FSEL R93, R90, RZ, P0 ;  /* 0x000000ff5a5d7208 */ /* 0x000fe20000000000 */
[C---:B------:R-:W-:Y:S01]  /*25c0*/  FADD.FTZ R119, -R92.reuse, R80 ;  /* 0x000000505c777221 */ /* 0x040fe20000010100 */
[----:B-1----:R-:W-:Y:S01]  /*25d0*/  FFMA.FTZ R90, R95, UR9, R94 ;  /* 0x000000095f5a7c23 */ /* 0x002fe2000801005e */
[C---:B------:R-:W-:Y:S01]  /*25e0*/  FADD.FTZ R111, -R92.reuse, R84 ;  /* 0x000000545c6f7221 */ /* 0x040fe20000010100 */
[C---:B------:R-:W-:Y:S01]  /*25f0*/  FADD.FTZ R113, -R92.reuse, R85 ;  /* 0x000000555c717221 */ /* 0x040fe20000010100 */
[----:B------:R-:W-:Y:S01]  /*2600*/  FADD.FTZ R121, -R92, R81 ;  /* 0x000000515c797221 */ /* 0x000fe20000010100 */
[----:B------:R-:W-:Y:S01]  /*2610*/  FADD.FTZ R90, R90, R93 ;  /* 0x0000005d5a5a7221 */ /* 0x000fe20000010000 */
[----:B------:R-:W0:Y:S01]  /*2620*/  LDC.64 R84, c[0x0][0x428] ;  /* 0x00010a00ff547b82 */ /* 0x000e220000000a00 */
[C---:B------:R-:W-:Y:S01]  /*2630*/  FADD.FTZ R107, -R92.reuse, R69 ;  /* 0x000000455c6b7221 */ /* 0x040fe20000010100 */
[----:B------:R-:W-:Y:S01]  /*2640*/  FADD.FTZ R69, -R92, R70 ;  /* 0x000000465c457221 */ /* 0x000fe20000010100 */
[----:B------:R-:W1:Y:S01]  /*2650*/  MUFU.RSQ R80, R90 ;  /* 0x0000005a00507308 */ /* 0x000e620000001400 */
[----:B------:R-:W-:Y:S01]  /*2660*/  ISETP.NE.AND P0, PT, R0, RZ, PT ;  /* 0x000000ff0000720c */ /* 0x000fe20003f05270 */
        /* <DEDUP_REMOVED lines=20> */
[----:B------:R-:W-:Y:S01]  /*27b0*/  FFMA.FTZ R119, R119, R8, R32 ;  /* 0x0000000877777223 */ /* 0x000fe20000010020 */
[----:B------:R-:W-:Y:S01]  /*27c0*/  FFMA.FTZ R70, R70, R9, R33 ;  /* 0x0000000946467223 */ /* 0x000fe20000010021 */
[----:B0-----:R-:W-:-:S04]  /*27d0*/  IMAD.WIDE.U32 R76, R3, 0x10, R84 ;  /* 0x00000010034c7825 */ /* 0x001fc800078e0054 */
[----:B------:R-:W-:Y:S01]  /*27e0*/  FFMA.FTZ R64, R111, R4, R28 ;  /* 0x000000046f407223 */ /* 0x000fe2000001001c */
[----:B------:R-:W-:Y:S01]  /*27f0*/  FFMA.FTZ R3, R66, R5, R29 ;  /* 0x0000000542037223 */ /* 0x000fe2000001001d */
[----:B------:R-:W-:Y:S01]  /*2800*/  FMUL.FTZ R99, R80, R99 ;  /* 0x0000006350637220 */ /* 0x000fe20000410000 */
[----:B------:R-:W-:Y:S01]  /*2810*/  F2FP.BF16.F32.PACK_AB R66, R70, R119 ;  /* 0x000000774642723e */ /* 0x000fe200000010ff */
[----:B------:R-:W-:Y:S01]  /*2820*/  FMUL.FTZ R70, R80, R83 ;  /* 0x0000005350467220 */ /* 0x000fe20000410000 */
[----:B------:R-:W-:-:S04]  /*2830*/  IMAD.WIDE.U32 R78, R89, 0x10, R84 ;  /* 0x00000010594e7825 */ /* 0x000fc800078e0054 */
[C---:B------:R-:W-:Y:S01]  /*2840*/  FMUL.FTZ R74, R80.reuse, R103 ;  /* 0x00000067504a7220 */ /* 0x040fe20000410000 */
[----:B------:R-:W0:Y:S01]  /*2850*/  @!P0 LDC.64 R110, c[0x0][0x3c0] ;  /* 0x0000f000ff6e8b82 */ /* 0x000e220000000a00 */
[----:B------:R-:W-:Y:S01]  /*2860*/  FMUL.FTZ R109, R80, R109 ;  /* 0x0000006d506d7220 */ /* 0x000fe20000410000 */
[----:B------:R-:W-:-:S04]  /*2870*/  IMAD.WIDE.U32 R84, R91, 0x10, R84 ;  /* 0x000000105b547825 */ /* 0x000fc800078e0054 */
[C---:B------:R-:W-:Y:S01]  /*2880*/  FMUL.FTZ R82, R80.reuse, R75 ;  /* 0x0000004b50527220 */ /* 0x040fe20000410000 */
[C---:B------:R-:W-:Y:S01]  /*2890*/  FMUL.FTZ R83, R80.reuse, R69 ;  /* 0x0000004550537220 */ /* 0x040fe20000410000 */
[C---:B------:R-:W-:Y:S01]  /*28a0*/  FMUL.FTZ R86, R80.reuse, R71 ;  /* 0x0000004750567220 */ /* 0x040fe20000410000 */
[----:B------:R-:W-:Y:S01]  /*28b0*/  F2FP.BF16.F32.PACK_AB R64, R3, R64 ;  /* 0x000000400340723e */ /* 0x000fe200000010ff */
[C---:B------:R-:W-:Y:S01]  /*28c0*/  FMUL.FTZ R123, R80.reuse, R123 ;  /* 0x0000007b507b7220 */ /* 0x040fe20000410000 */
[----:B------:R-:W1:Y:S01]  /*28d0*/  @!P0 LDC.64 R90, c[0x0][0x3c8] ;  /* 0x0000f200ff5a8b82 */ /* 0x000e620000000a00 */
        /* <DEDUP_REMOVED lines=8> */
[----:B------:R-:W-:Y:S01]  /*2960*/  FADD.FTZ R105, -R92, R68 ;  /* 0x000000445c697221 */ /* 0x000fe20000010100 */
[----:B------:R-:W-:Y:S01]  /*2970*/  FFMA.FTZ R67, R123, R10, R34 ;  /* 0x0000000a7b437223 */ /* 0x000fe20000010022 */
[----:B------:R-:W-:Y:S01]  /*2980*/  FFMA.FTZ R72, R72, R11, R35 ;  /* 0x0000000b48487223 */ /* 0x000fe20000010023 */
[C---:B------:R-:W-:Y:S01]  /*2990*/  FMUL.FTZ R115, R80.reuse, R115 ;  /* 0x0000007350737220 */ /* 0x040fe20000410000 */
[----:B------:R-:W-:Y:S01]  /*29a0*/  FMUL.FTZ R68, R80, R117 ;  /* 0x0000007550447220 */ /* 0x000fe20000410000 */
[----:B------:R-:W-:Y:S01]  /*29b0*/  F2FP.BF16.F32.PACK_AB R70, R75, R70 ;  /* 0x000000464b46723e */ /* 0x000fe200000010ff */
[----:B------:R-:W-:Y:S01]  /*29c0*/  FADD.FTZ R93, -R92, R65 ;  /* 0x000000415c5d7221 */ /* 0x000fe20000010100 */
[----:B------:R-:W-:Y:S01]  /*29d0*/  F2FP.BF16.F32.PACK_AB R71, R82, R71 ;  /* 0x000000475247723e */ /* 0x000fe200000010ff */
[----:B------:R-:W-:Y:S01]  /*29e0*/  FFMA.FTZ R65, R115, R6, R30 ;  /* 0x0000000673417223 */ /* 0x000fe2000001001e */
[----:B------:R-:W-:Y:S01]  /*29f0*/  F2FP.BF16.F32.PACK_AB R75, R86, R83 ;  /* 0x00000053564b723e */ /* 0x000fe200000010ff */
[----:B------:R-:W-:Y:S01]  /*2a00*/  FFMA.FTZ R68, R68, R7, R31 ;  /* 0x0000000744447223 */ /* 0x000fe2000001001f */
[----:B------:R-:W2:Y:S01]  /*2a10*/  LDC.64 R82, c[0x0][0x380] ;  /* 0x0000e000ff527b82 */ /* 0x000ea20000000a00 */
[----:B------:R-:W-:Y:S01]  /*2a20*/  F2FP.BF16.F32.PACK_AB R67, R72, R67 ;  /* 0x000000434843723e */ /* 0x000fe200000010ff */
[C---:B------:R-:W-:Y:S01]  /*2a30*/  FMUL.FTZ R87, R80.reuse, R87 ;  /* 0x0000005750577220 */ /* 0x040fe20000410000 */
[C---:B------:R-:W-:Y:S01]  /*2a40*/  FMUL.FTZ R72, R80.reuse, R97 ;  /* 0x0000006150487220 */ /* 0x040fe20000410000 */
[----:B------:R-:W-:Y:S01]  /*2a50*/  FMUL.FTZ R81, R80, R81 ;  /* 0x0000005150517220 */ /* 0x000fe20000410000 */
[----:B------:R-:W-:Y:S01]  /*2a60*/  F2FP.BF16.F32.PACK_AB R65, R68, R65 ;  /* 0x000000414441723e */ /* 0x000fe200000010ff */
[----:B------:R-:W-:Y:S01]  /*2a70*/  FFMA.FTZ R69, R87, R14, R38 ;  /* 0x0000000e57457223 */ /* 0x000fe20000010026 */
[----:B------:R-:W-:Y:S01]  /*2a80*/  FFMA.FTZ R72, R72, R15, R39 ;  /* 0x0000000f48487223 */ /* 0x000fe20000010027 */
[----:B------:R-:W-:Y:S01]  /*2a90*/  FFMA.FTZ R68, R81, R12, R36 ;  /* 0x0000000c51447223 */ /* 0x000fe20000010024 */
        /* <DEDUP_REMOVED lines=14> */
[----:B0-----:R-:W-:-:S02]  /*2b80*/  @!P0 IMAD.WIDE R110, R2, 0x4, R110 ;  /* 0x00000004026e8825 */ /* 0x001fc400078e026e */
[----:B------:R-:W-:Y:S02]  /*2b90*/  F2FP.BF16.F32.PACK_AB R74, R92, R105 ;  /* 0x000000695c4a723e */ /* 0x000fe400000010ff */
[----:B-1----:R-:W-:Y:S01]  /*2ba0*/  @!P0 IMAD.WIDE R90, R2, 0x4, R90 ;  /* 0x00000004025a8825 */ /* 0x002fe200078e025a */
[----:B------:R-:W-:Y:S01]  /*2bb0*/  F2FP.BF16.F32.PACK_AB R73, R86, R73 ;  /* 0x000000495649723e */ /* 0x000fe200000010ff */
[----:B------:R0:W-:Y:S01]  /*2bc0*/  @!P0 STG.E desc[UR6][R110.64], R88 ;  /* 0x000000586e008986 */ /* 0x0001e2000c101906 */
[----:B------:R-:W-:Y:S02]  /*2bd0*/  F2FP.BF16.F32.PACK_AB R72, R3, R72 ;  /* 0x000000480348723e */ /* 0x000fe400000010ff */
[----:B--2---:R-:W-:Y:S01]  /*2be0*/  IADD3 R2, PT, PT, R2, R82, RZ ;  /* 0x0000005202027210 */ /* 0x004fe20007ffe0ff */
[----:B------:R0:W-:Y:S03]  /*2bf0*/  @!P0 STG.E desc[UR6][R90.64], R80 ;  /* 0x000000505a008986 */ /* 0x0001e6000c101906 */
[----:B------:R-:W-:Y:S01]  /*2c00*/  ISETP.GE.AND P0, PT, R2, R83, PT ;  /* 0x000000530200720c */ /* 0x000fe20003f06270 */
[----:B------:R0:W-:Y:S04]  /*2c10*/  STG.E.128 desc[UR6][R76.64], R64 ;  /* 0x000000404c007986 */ /* 0x0001e8000c101d06 */
[----:B------:R0:W-:Y:S04]  /*2c20*/  STG.E.128 desc[UR6][R78.64], R68 ;  /* 0x000000444e007986 */ /* 0x0001e8000c101d06 */
[----:B------:R0:W-:Y:S04]  /*2c30*/  STG.E.128 desc[UR6][R84.64], R72 ;  /* 0x0000004854007986 */ /* 0x0001e8000c101d06 */
[----:B------:R-:W-:Y:S05]  /*2c40*/  @!P0 BRA `(.L_x_5436) ;  /* 0xffffffd400d48947 */ /* 0x000fea000383ffff */
[----:B------:R-:W-:Y:S05]  /*2c50*/  EXIT ;  /* 0x000000000000794d */ /* 0x000fea0003800000 */
.L_x_5437:
        /* <DEDUP_REMOVED lines=10> */
.L_x_13599:


//--------------------- .text._ZN10layer_norm31ln_parallel_residual_fwd_kernelINS_13Kernel_traitsIf13__nv_bfloat16fS2_fjLj3072ELj1ELj1ELj4ELj16ENS_18Kernel_traits_baseILj3072EfS2_fS2_fjLj128EEEEELb1ELb0ELb0EEEvNS_9FwdParamsE --------------------------
	.section	.text._ZN10layer_norm31ln_parallel_residual_fwd_kernelINS_13Kernel_traitsIf13__nv_bfloat16fS2_fjLj3072ELj1ELj1ELj4ELj16ENS_18Kernel_traits_baseILj3072EfS2_fS2_fjLj128EEEEELb1ELb0ELb0EEEvNS_9FwdParamsE,"ax",@progbits
	.align	128
        .global         _ZN10layer_norm31ln_parallel_residual_fwd_kernelINS_13Kernel_traitsIf13__nv_bfloat16fS2_fjLj3072ELj1ELj1ELj4ELj16ENS_18Kernel_traits_baseILj3072EfS2_fS2_fjLj128EEEEELb1ELb0ELb0EEEvNS_9FwdParamsE
        .type           _ZN10layer_norm31ln_parallel_residual_fwd_kernelINS_13Kernel_traitsIf13__nv_bfloat16fS2_fjLj3072ELj1ELj1ELj4ELj16ENS_18Kernel_traits_baseILj3072EfS2_fS2_fjLj128EEEEELb1ELb0ELb0EEEvNS_9FwdParamsE,@function
        .size           _ZN10layer_norm31ln_parallel_residual_fwd_kernelINS_13Kernel_traitsIf13__nv_bfloat16fS2_fjLj3072ELj1ELj1ELj4ELj16ENS_18Kernel_traits_baseILj3072EfS2_fS2_fjLj128EEEEELb1ELb0ELb0EEEvNS_9FwdParamsE,(.L_x_13600 - _ZN10layer_norm31ln_parallel_residual_fwd_kernelINS_13Kernel_traitsIf13__nv_bfloat16fS2_fjLj3072ELj1ELj1ELj4ELj16ENS_18Kernel_traits_baseILj3072EfS2_fS2_fjLj128EEEEELb1ELb0ELb0EEEvNS_9FwdParamsE)
        .other          _ZN10layer_norm31ln_parallel_residual_fwd_kernelINS_13Kernel_traitsIf13__nv_bfloat16fS2_fjLj3072ELj1ELj1ELj4ELj16ENS_18Kernel_traits_baseILj3072EfS2_fS2_fjLj128EEEEELb1ELb0ELb0EEEvNS_9FwdParamsE,@"STO_CUDA_ENTRY STV_DEFAULT"
_ZN10layer_norm31ln_parallel_residual_fwd_kernelINS_13Kernel_traitsIf13__nv_bfloat16fS2_fjLj3072ELj1ELj1ELj4ELj16ENS_18Kernel_traits_baseILj3072EfS2_fS2_fjLj128EEEEELb1ELb0ELb0EEEvNS_9FwdParamsE:
.text._ZN10layer_norm31ln_parallel_residual_fwd_kernelINS_13Kernel_traitsIf13__nv_bfloat16fS2_fjLj3072ELj1ELj1ELj4ELj16ENS_18Kernel_traits_baseILj3072EfS2_fS2_fjLj128EEEEELb1ELb0ELb0EEEvNS_9FwdParamsE:
        /* <DEDUP_REMOVED lines=19> */
[----:B-----5:R-:W-:Y:S01]  /*0130*/  SHF.R.S32.HI R101, RZ, 0x1f, R6 ;  /* 0x0000001fff657819 */ /* 0x020fe20000011406 */
[----:B------:R-:W-:Y:S01]  /*0140*/  BSSY.RECONVERGENT B0, `(.L_x_5438) ;  /* 0x0000126000007945 */ /* 0x000fe20003800200 */
[----:B----4-:R-:W-:Y:S01]  /*0150*/  MOV R21, R0 ;  /* 0x0000000000157202 */ /* 0x010fe20000000f00 */
[----:B------:R-:W-:Y:S01]  /*0160*/  UISETP.NE.U32.AND UP0, UPT, UR8, URZ, UPT ;  /* 0x000000ff0800728c */ /* 0x000fe2000bf05070 */
[----:B------:R-:W-:Y:S02]  /*0170*/  LEA.HI R101, R101, R6, RZ, 0x3 ;  /* 0x0000000665657211 */ /* 0x000fe400078f18ff */
[----:B------:R-:W-:Y:S01]  /*0180*/  LOP3.LUT R102, R0, 0x60, RZ, 0xc0, !PT ;  /* 0x0000006000667812 */ /* 0x000fe200078ec0ff */
[----:B------:R-:W-:Y:S01]  /*0190*/  UISETP.NE.AND.EX UP0, UPT, UR9, URZ, UPT, UP0 ;  /* 0x000000ff0900728c */ /* 0x000fe2000bf05300 */
[----:B0-----:R-:W-:-:S04]  /*01a0*/  IMAD.U32 R140, RZ, RZ, UR4 ;  /* 0x00000004ff8c7e24 */ /* 0x001fc8000f8e00ff */
[----:B---3--:R-:W-:Y:S01]  /*01b0*/  IMAD R170, R140, UR5, R21 ;  /* 0x000000058caa7c24 */ /* 0x008fe2000f8e0215 */
[----:B-1----:R-:W-:Y:S02]  /*01c0*/  @P0 IADD3 R100, P1, PT, R4, R7, RZ ;  /* 0x0000000704640210 */ /* 0x002fe40007f3e0ff */
[----:B------:R-:W-:-:S03]  /*01d0*/  LOP3.LUT R4, R21, 0x7f, RZ, 0x3c, !PT ;  /* 0x0000007f15047812 */ /* 0x000fc600078e3cff */
[----:B------:R-:W-:Y:S01]  /*01e0*/  @P0 IMAD.X R143, RZ, RZ, R5, P1 ;  /* 0x000000ffff8f0224 */ /* 0x000fe200008e0605 */
[----:B------:R-:W-:Y:S01]  /*01f0*/  LEA.HI.SX32 R141, R101, R4, 0x1d ;  /* 0x00000004658d7211 */ /* 0x000fe200078feaff */
[C---:B--2---:R-:W-:Y:S01]  /*0200*/  VIADD R103, R2.reuse, 0x9e3779b9 ;  /* 0x9e3779b902677836 */ /* 0x044fe20000000000 */
[C---:B------:R-:W-:Y:S01]  /*0210*/  IADD3 R104, PT, PT, R3.reuse, 0x76cf5d0a, RZ ;  /* 0x76cf5d0a03687810 */ /* 0x040fe20007ffe0ff */
[----:B------:R-:W-:Y:S01]  /*0220*/  VIADD R105, R2, 0xdaa66d2b ;  /* 0xdaa66d2b02697836 */ /* 0x000fe20000000000 */
[--C-:B------:R-:W-:Y:S01]  /*0230*/  SHF.R.U64 R171, R100, 0x2, R143.reuse ;  /* 0x0000000264ab7819 */ /* 0x100fe2000000128f */
[C---:B------:R-:W-:Y:S01]  /*0240*/  VIADD R106, R3.reuse, 0xed9eba14 ;  /* 0xed9eba14036a7836 */ /* 0x040fe20000000000 */
[C---:B------:R-:W-:Y:S01]  /*0250*/  IADD3 R107, PT, PT, R3.reuse, -0x56f99767, RZ ;  /* 0xa9066899036b7810 */ /* 0x040fe20007ffe0ff */
[C---:B------:R-:W-:Y:S01]  /*0260*/  VIADD R108, R2.reuse, 0xb54cda56 ;  /* 0xb54cda56026c7836 */ /* 0x040fe20000000000 */
[C---:B------:R-:W-:Y:S01]  /*0270*/  IADD3 R110, PT, PT, R2.reuse, 0x5384540f, RZ ;  /* 0x5384540f026e7810 */ /* 0x040fe20007ffe0ff */
[C---:B------:R-:W-:Y:S01]  /*0280*/  VIADD R109, R3.reuse, 0x646e171e ;  /* 0x646e171e036d7836 */ /* 0x040fe20000000000 */
[C---:B------:R-:W-:Y:S01]  /*0290*/  IADD3 R146, PT, PT, R2.reuse, -0x700cb87f, RZ ;  /* 0x8ff3478102927810 */ /* 0x040fe20007ffe0ff */
[----:B------:R-:W-:Y:S01]  /*02a0*/  VIADD R111, R2, 0xf1bbcdc8 ;  /* 0xf1bbcdc8026f7836 */ /* 0x000fe20000000000 */
[----:B------:R-:W-:Y:S01]  /*02b0*/  SHF.R.U32.HI R143, RZ, 0x2, R143 ;  /* 0x00000002ff8f7819 */ /* 0x000fe2000001168f */
[----:B------:R-:W-:-:S02]  /*02c0*/  VIADD R112, R3, 0xdb3d7428 ;  /* 0xdb3d742803707836 */ /* 0x000fc40000000000 */
        /* <DEDUP_REMOVED lines=79> */
.L_x_5440:
        /* <DEDUP_REMOVED lines=65> */
.L_x_5439:
        /* <DEDUP_REMOVED lines=31> */
[----:B------:R-:W-:Y:S01]  /*0dc0*/  @P0 IMAD.WIDE.U32 R18, R21, 0x20, R18 ;  /* 0x0000002015120825 */ /* 0x000fe200078e0012 */
        /* <DEDUP_REMOVED lines=29> */
.L_x_5442:
        /* <DEDUP_REMOVED lines=64> */
.L_x_5441:
[----:B------:R-:W-:Y:S05]  /*13a0*/  BSYNC.RECONVERGENT B0 ;  /* 0x0000000000007941 */ /* 0x000fea0003800200 */
.L_x_5438:
[----:B------:R-:W1:Y:S02]  /*13b0*/  LDCU UR4, c[0x0][0x384] ;  /* 0x00007080ff0477ac */ /* 0x000e640008000800 */
[----:B-1----:R-:W-:-:S13]  /*13c0*/  ISETP.GE.AND P0, PT, R140, UR4, PT ;  /* 0x000000048c007c0c */ /* 0x002fda000bf06270 */
[----:B------:R-:W-:Y:S05]  /*13d0*/  @P0 EXIT ;  /* 0x000000000000094d */ /* 0x000fea0003800000 */
[----:B------:R-:W-:Y:S01]  /*13e0*/  IMAD.HI.U32 R113, R171, -0x2daee0ad, RZ ;  /* 0xd2511f53ab717827 */ /* 0x000fe200078e00ff */
[----:B0-----:R-:W-:Y:S01]  /*13f0*/  IADD3 R117, PT, PT, R3, -0x4498517b, RZ ;  /* 0xbb67ae8503757810 */ /* 0x001fe20007ffe0ff */
[----:B------:R-:W0:Y:S01]  /*1400*/  LDCU UR12, c[0x0][0x408] ;  /* 0x00008100ff0c77ac */ /* 0x000e220008000800 */
[----:B------:R-:W-:Y:S01]  /*1410*/  LOP3.LUT R157, R100, 0x3, RZ, 0xc0, !PT ;  /* 0x00000003649d7812 */ /* 0x000fe200078ec0ff */
[C---:B------:R-:W-:Y:S01]  /*1420*/  IMAD R115, R170.reuse, -0x326172a9, RZ ;  /* 0xcd9e8d57aa737824 */ /* 0x040fe200078e02ff */
[----:B------:R-:W-:Y:S01]  /*1430*/  LOP3.LUT R114, R113, R3, RZ, 0x3c, !PT ;  /* 0x0000000371727212 */ /* 0x000fe200078e3cff */
[----:B------:R-:W-:Y:S01]  /*1440*/  IMAD.HI.U32 R113, R170, -0x326172a9, RZ ;  /* 0xcd9e8d57aa717827 */ /* 0x000fe200078e00ff */
[----:B------:R-:W1:Y:S03]  /*1450*/  LDCU UR15, c[0x0][0x388] ;  /* 0x00007100ff0f77ac */ /* 0x000e660008000800 */
[----:B------:R-:W-:Y:S01]  /*1460*/  IMAD.HI.U32 R116, R114, -0x326172a9, RZ ;  /* 0xcd9e8d5772747827 */ /* 0x000fe200078e00ff */
[----:B------:R-:W-:Y:S01]  /*1470*/  LOP3.LUT R113, R143, R113, R2, 0x96, !PT ;  /* 0x000000718f717212 */ /* 0x000fe200078e9602 */
[----:B------:R-:W2:Y:S02]  /*1480*/  LDCU.U8 UR13, c[0x0][0x410] ;  /* 0x00008200ff0d77ac */ /* 0x000ea40008000000 */
[----:B------:R-:W-:Y:S01]  /*1490*/  IMAD.MOV.U32 R149, RZ, RZ, RZ ;  /* 0x000000ffff957224 */ /* 0x000fe200078e00ff */
[----:B------:R-:W-:Y:S01]  /*14a0*/  LOP3.LUT R103, R103, R115, R116, 0x96, !PT ;  /* 0x0000007367677212 */ /* 0x000fe200078e9674 */
[----:B------:R-:W-:Y:S01]  /*14b0*/  IMAD R116, R171, -0x2daee0ad, RZ ;  /* 0xd2511f53ab747824 */ /* 0x000fe200078e02ff */
[----:B------:R-:W3:Y:S01]  /*14c0*/  LDCU UR14, c[0x0][0x400] ;  /* 0x00008000ff0e77ac */ /* 0x000ee20008000800 */
[C---:B------:R-:W-:Y:S01]  /*14d0*/  IMAD.HI.U32 R115, R113.reuse, -0x2daee0ad, RZ ;  /* 0xd2511f5371737827 */ /* 0x040fe200078e00ff */
[----:B------:R-:W4:Y:S03]  /*14e0*/  LDCU.64 UR8, c[0x0][0x398] ;  /* 0x00007300ff0877ac */ /* 0x000f260008000a00 */
[----:B------:R-:W-:Y:S01]  /*14f0*/  IMAD R118, R113, -0x2daee0ad, RZ ;  /* 0xd2511f5371767824 */ /* 0x000fe200078e02ff */
[----:B------:R-:W-:Y:S01]  /*1500*/  LOP3.LUT R115, R117, R116, R115, 0x96, !PT ;  /* 0x0000007475737212 */ /* 0x000fe200078e9673 */
[----:B------:R-:W-:Y:S01]  /*1510*/  IMAD.HI.U32 R113, R103, -0x2daee0ad, RZ ;  /* 0xd2511f5367717827 */ /* 0x000fe200078e00ff */
[----:B------:R-:W0:Y:S03]  /*1520*/  LDCU.64 UR10, c[0x0][0x3a0] ;  /* 0x00007400ff0a77ac */ /* 0x000e260008000a00 */
[----:B------:R-:W-:Y:S01]  /*1530*/  VIADD R116, R2, 0x3c6ef372 ;  /* 0x3c6ef37202747836 */ /* 0x000fe20000000000 */
[----:B------:R-:W-:Y:S01]  /*1540*/  LOP3.LUT R118, R104, R118, R113, 0x96, !PT ;  /* 0x0000007668767212 */ /* 0x000fe200078e9671 */
[----:B------:R-:W-:Y:S01]  /*1550*/  IMAD R113, R114, -0x326172a9, RZ ;  /* 0xcd9e8d5772717824 */ /* 0x000fe200078e02ff */
[----:B------:R-:W-:Y:S01]  /*1560*/  UPLOP3.LUT UP1, UPT, UPT, UPT, UPT, 0x40, 0x4 ;  /* 0x000000000004789c */ /* 0x000fe20003f2e870 */
[----:B------:R-:W-:-:S04]  /*1570*/  IMAD.HI.U32 R104, R115, -0x326172a9, RZ ;  /* 0xcd9e8d5773687827 */ /* 0x000fc800078e00ff */
[----:B------:R-:W-:Y:S01]  /*1580*/  IMAD R115, R115, -0x326172a9, RZ ;  /* 0xcd9e8d5773737824 */ /* 0x000fe200078e02ff */
[----:B------:R-:W-:Y:S01]  /*1590*/  LOP3.LUT R104, R116, R113, R104, 0x96, !PT ;  /* 0x0000007174687212 */ /* 0x000fe200078e9668 */
[----:B------:R-:W-:-:S04]  /*15a0*/  IMAD.HI.U32 R114, R118, -0x326172a9, RZ ;  /* 0xcd9e8d5776727827 */ /* 0x000fc800078e00ff */
[----:B------:R-:W-:Y:S01]  /*15b0*/  VIADD R113, R3, 0x32370b8f ;  /* 0x32370b8f03717836 */ /* 0x000fe20000000000 */
[----:B------:R-:W-:Y:S01]  /*15c0*/  LOP3.LUT R105, R105, R115, R114, 0x96, !PT ;  /* 0x0000007369697212 */ /* 0x000fe200078e9672 */
[----:B------:R-:W-:Y:S02]  /*15d0*/  IMAD R114, R103, -0x2daee0ad, RZ ;  /* 0xd2511f5367727824 */ /* 0x000fe400078e02ff */
[----:B------:R-:W-:-:S04]  /*15e0*/  IMAD.HI.U32 R103, R104, -0x2daee0ad, RZ ;  /* 0xd2511f5368677827 */ /* 0x000fc800078e00ff */
[----:B------:R-:W-:Y:S01]  /*15f0*/  IMAD R104, R104, -0x2daee0ad, RZ ;  /* 0xd2511f5368687824 */ /* 0x000fe200078e02ff */
[----:B------:R-:W-:Y:S01]  /*1600*/  LOP3.LUT R103, R113, R114, R103, 0x96, !PT ;  /* 0x0000007271677212 */ /* 0x000fe200078e9667 */
[----:B------:R-:W-:-:S04]  /*1610*/  IMAD.HI.U32 R115, R105, -0x2daee0ad, RZ ;  /* 0xd2511f5369737827 */ /* 0x000fc800078e00ff */
[----:B------:R-:W-:Y:S01]  /*1620*/  IMAD R113, R118, -0x326172a9, RZ ;  /* 0xcd9e8d5776717824 */ /* 0x000fe200078e02ff */
[----:B------:R-:W-:Y:S01]  /*1630*/  LOP3.LUT R115, R106, R104, R115, 0x96, !PT ;  /* 0x000000686a737212 */ /* 0x000fe200078e9673 */
[----:B------:R-:W-:Y:S01]  /*1640*/  IMAD.HI.U32 R104, R103, -0x326172a9, RZ ;  /* 0xcd9e8d5767687827 */ /* 0x000fe200078e00ff */
[----:B------:R-:W-:-:S03]  /*1650*/  IADD3 R106, PT, PT, R2, 0x78dde6e4, RZ ;  /* 0x78dde6e4026a7810 */ /* 0x000fc60007ffe0ff */
[----:B------:R-:W-:Y:S01]  /*1660*/  IMAD R114, R103, -0x326172a9, RZ ;  /* 0xcd9e8d5767727824 */ /* 0x000fe200078e02ff */
[----:B------:R-:W-:Y:S01]  /*1670*/  LOP3.LUT R104, R106, R113, R104, 0x96, !PT ;  /* 0x000000716a687212 */ /* 0x000fe200078e9668 */
[----:B------:R-:W-:-:S04]  /*1680*/  IMAD.HI.U32 R103, R115, -0x326172a9, RZ ;  /* 0xcd9e8d5773677827 */ /* 0x000fc800078e00ff */
[----:B------:R-:W-:Y:S02]  /*1690*/  VIADD R116, R2, 0x1715609d ;  /* 0x1715609d02747836 */ /* 0x000fe40000000000 */
[----:B------:R-:W-:Y:S02]  /*16a0*/  IMAD R105, R105, -0x2daee0ad, RZ ;  /* 0xd2511f5369697824 */ /* 0x000fe400078e02ff */
[----:B------:R-:W-:Y:S01]  /*16b0*/  IMAD.HI.U32 R106, R104, -0x2daee0ad, RZ ;  /* 0xd2511f53686a7827 */ /* 0x000fe200078e00ff */
[----:B------:R-:W-:-:S03]  /*16c0*/  LOP3.LUT R103, R116, R114, R103, 0x96, !PT ;  /* 0x0000007274677212 */ /* 0x000fc600078e9667 */
[----:B------:R-:W-:Y:S01]  /*16d0*/  IMAD R113, R104, -0x2daee0ad, RZ ;  /* 0xd2511f5368717824 */ /* 0x000fe200078e02ff */
[----:B------:R-:W-:Y:S01]  /*16e0*/  LOP3.LUT R105, R107, R105, R106, 0x96, !PT ;  /* 0x000000696b697212 */ /* 0x000fe200078e966a */
[----:B------:R-:W-:Y:S01]  /*16f0*/  IMAD.HI.U32 R104, R103, -0x2daee0ad, RZ ;  /* 0xd2511f5367687827 */ /* 0x000fe200078e00ff */
[----:B------:R-:W-:-:S03]  /*1700*/  SHF.R.S32.HI R107, RZ, 0x3, R101 ;  /* 0x00000003ff6b7819 */ /* 0x000fc60000011465 */
[----:B------:R-:W-:Y:S01]  /*1710*/  IMAD R115, R115, -0x326172a9, RZ ;  /* 0xcd9e8d5773737824 */ /* 0x000fe200078e02ff */
[----:B------:R-:W-:Y:S01]  /*1720*/  LOP3.LUT R104, R109, R113, R104, 0x96, !PT ;  /* 0x000000716d687212 */ /* 0x000fe200078e9668 */
[----:B------:R-:W-:Y:S01]  /*1730*/  IMAD.HI.U32 R101, R105, -0x326172a9, RZ ;  /* 0xcd9e8d5769657827 */ /* 0x000fe200078e00ff */
[----:B------:R-:W-:-:S03]  /*1740*/  LOP3.LUT R109, R107, 0x7f, RZ, 0xc0, !PT ;  /* 0x0000007f6b6d7812 */ /* 0x000fc600078ec0ff */
[----:B------:R-:W-:Y:S01]  /*1750*/  IMAD R106, R105, -0x326172a9, RZ ;  /* 0xcd9e8d57696a7824 */ /* 0x000fe200078e02ff */
[----:B------:R-:W-:Y:S01]  /*1760*/  LOP3.LUT R101, R108, R115, R101, 0x96, !PT ;  /* 0x000000736c657212 */ /* 0x000fe200078e9665 */
[----:B------:R-:W-:Y:S01]  /*1770*/  IMAD.SHL.U32 R108, R107, 0x2, RZ ;  /* 0x000000026b6c7824 */ /* 0x000fe200078e00ff */
[----:B------:R-:W-:Y:S01]  /*1780*/  VIADDMNMX R107, R109, -R102, RZ, !PT ;  /* 0x800000666d6b7246 */ /* 0x000fe200078001ff */
[----:B------:R-:W-:-:S03]  /*1790*/  IMAD.HI.U32 R105, R104, -0x326172a9, RZ ;  /* 0xcd9e8d5768697827 */ /* 0x000fc600078e00ff */
[----:B------:R-:W-:Y:S01]  /*17a0*/  LOP3.LUT R108, R108, 0xffffff00, RZ, 0xc0, !PT ;  /* 0xffffff006c6c7812 */ /* 0x000fe200078ec0ff */
[----:B------:R-:W-:Y:S01]  /*17b0*/  IMAD R103, R103, -0x2daee0ad, RZ ;  /* 0xd2511f5367677824 */ /* 0x000fe200078e02ff */
[----:B------:R-:W-:Y:S01]  /*17c0*/  VIMNMX R107, PT, PT, R107, 0x20, PT ;  /* 0x000000206b6b7848 */ /* 0x000fe20003fe0100 */
[----:B------:R-:W-:Y:S01]  /*17d0*/  IMAD.HI.U32 R102, R101, -0x2daee0ad, RZ ;  /* 0xd2511f5365667827 */ /* 0x000fe200078e00ff */
[----:B------:R-:W-:Y:S02]  /*17e0*/  LOP3.LUT R105, R110, R106, R105, 0x96, !PT ;  /* 0x0000006a6e697212 */ /* 0x000fe400078e9669 */
[----:B------:R-:W-:Y:S01]  /*17f0*/  IADD3 R106, PT, PT, R3, 0x1fd5c5a3, RZ ;  /* 0x1fd5c5a3036a7810 */ /* 0x000fe20007ffe0ff */
[----:B------:R-:W-:Y:S02]  /*1800*/  IMAD R107, R107, 0x8, R108 ;  /* 0x000000086b6b7824 */ /* 0x000fe400078e026c */
[----:B------:R-:W-:Y:S01]  /*1810*/  IMAD.SHL.U32 R110, R0, 0x20, RZ ;  /* 0x00000020006e7824 */ /* 0x000fe200078e00ff */
[----:B------:R-:W-:Y:S01]  /*1820*/  LOP3.LUT R102, R106, R103, R102, 0x96, !PT ;  /* 0x000000676a667212 */ /* 0x000fe200078e9666 */
[----:B------:R-:W-:Y:S01]  /*1830*/  IMAD R103, R104, -0x326172a9, RZ ;  /* 0xcd9e8d5768677824 */ /* 0x000fe200078e02ff */
[----:B------:R-:W-:Y:S01]  /*1840*/  I2FP.F32.U32 R107, R107 ;  /* 0x0000006b006b7245 */ /* 0x000fe20000201000 */
[----:B------:R-:W-:Y:S01]  /*1850*/  IMAD R106, R101, -0x2daee0ad, RZ ;  /* 0xd2511f53656a7824 */ /* 0x000fe200078e02ff */
[----:B------:R-:W-:Y:S01]  /*1860*/  LOP3.LUT R110, R110, 0x3e0, RZ, 0xc0, !PT ;  /* 0x000003e06e6e7812 */ /* 0x000fe200078ec0ff */
[----:B------:R-:W-:Y:S01]  /*1870*/  IMAD.HI.U32 R104, R102, -0x326172a9, RZ ;  /* 0xcd9e8d5766687827 */ /* 0x000fe200078e00ff */
[----:B------:R0:W0:Y:S02]  /*1880*/  MUFU.RCP R142, R107 ;  /* 0x0000006b008e7308 */ /* 0x0000240000001000 */
[----:B------:R-:W-:Y:S01]  /*1890*/  VIADDMNMX R110, R109, -R110, RZ, !PT ;  /* 0x8000006e6d6e7246 */ /* 0x000fe200078001ff */
[----:B------:R-:W-:Y:S01]  /*18a0*/  IMAD.HI.U32 R101, R105, -0x2daee0ad, RZ ;  /* 0xd2511f5369657827 */ /* 0x000fe200078e00ff */
[----:B------:R-:W-:-:S02]  /*18b0*/  LOP3.LUT R103, R111, R103, R104, 0x96, !PT ;  /* 0x000000676f677212 */ /* 0x000fc400078e9668 */
[----:B------:R-:W-:Y:S01]  /*18c0*/  VIMNMX R109, PT, PT, R110, 0x20, PT ;  /* 0x000000206e6d7848 */ /* 0x000fe20003fe0100 */
[----:B------:R-:W-:Y:S01]  /*18d0*/  IMAD R104, R102, -0x326172a9, RZ ;  /* 0xcd9e8d5766687824 */ /* 0x000fe200078e02ff */
[----:B------:R-:W-:Y:S01]  /*18e0*/  LOP3.LUT R101, R112, R106, R101, 0x96, !PT ;  /* 0x0000006a70657212 */ /* 0x000fe200078e9665 */
[----:B------:R-:W-:Y:S01]  /*18f0*/  IMAD R105, R105, -0x2daee0ad, RZ ;  /* 0xd2511f5369697824 */ /* 0x000fe200078e02ff */
[----:B------:R-:W-:Y:S01]  /*1900*/  LEA R144, R109, R108, 0x3 ;  /* 0x0000006c6d907211 */ /* 0x000fe200078e18ff */
[----:B------:R-:W-:-:S04]  /*1910*/  IMAD.HI.U32 R102, R103, -0x2daee0ad, RZ ;  /* 0xd2511f5367667827 */ /* 0x000fc800078e00ff */
[----:B------:R-:W-:Y:S01]  /*1920*/  IMAD.HI.U32 R111, R101, -0x326172a9, RZ ;  /* 0xcd9e8d57656f7827 */ /* 0x000fe200078e00ff */
[----:B------:R-:W-:-:S03]  /*1930*/  LOP3.LUT R145, R145, R105, R102, 0x96, !PT ;  /* 0x0000006991917212 */ /* 0x000fc600078e9666 */
[----:B------:R-:W-:Y:S01]  /*1940*/  IMAD R148, R101, -0x326172a9, RZ ;  /* 0xcd9e8d5765947824 */ /* 0x000fe200078e02ff */
[----:B------:R-:W-:Y:S01]  /*1950*/  LOP3.LUT R146, R146, R104, R111, 0x96, !PT ;  /* 0x0000006892927212 */ /* 0x000fe200078e966f */
[----:B01234-:R-:W-:-:S07]  /*1960*/  IMAD R159, R103, -0x2daee0ad, RZ ;  /* 0xd2511f53679f7824 */ /* 0x01ffce00078e02ff */
.L_x_5827:
        /* <DEDUP_REMOVED lines=41> */
.L_x_5448:
        /* <DEDUP_REMOVED lines=13> */
.L_x_5450:
[----:B------:R-:W-:Y:S05]  /*1cd0*/  BSYNC.RECONVERGENT B2 ;  /* 0x0000000000027941 */ /* 0x000fea0003800200 */
.L_x_5449:
[----:B------:R-:W-:Y:S01]  /*1ce0*/  IMAD.WIDE.U32 R110, R170, -0x326172a9, RZ ;  /* 0xcd9e8d57aa6e7825 */ /* 0x000fe200078e00ff */
[----:B------:R-:W-:Y:S02]  /*1cf0*/  LOP3.LUT R134, R149, R109, R3, 0x96, !PT ;  /* 0x0000006d95867212 */ /* 0x000fe400078e9603 */
[----:B------:R-:W-:Y:S01]  /*1d00*/  IADD3 R145, PT, PT, R3, -0x695add53, RZ ;  /* 0x96a522ad03917810 */ /* 0x000fe20007ffe0ff */
        /* <DEDUP_REMOVED lines=58> */
.L_x_5447:
[----:B------:R-:W-:Y:S05]  /*20b0*/  BSYNC.RECONVERGENT B1 ;  /* 0x0000000000017941 */ /* 0x000fea0003800200 */
.L_x_5446:
[----:B------:R-:W0:Y:S01]  /*20c0*/  LDC R132, c[0x0][0x404] ;  /* 0x00010100ff847b82 */ /* 0x000e220000000800 */
[----:B------:R-:W-:Y:S01]  /*20d0*/  I2FP.F32.U32 R109, R108 ;  /* 0x0000006c006d7245 */ /* 0x000fe20000201000 */
[----:B------:R-:W-:Y:S01]  /*20e0*/  IMAD.MOV.U32 R108, RZ, RZ, 0x2f800000 ;  /* 0x2f800000ff6c7424 */ /* 0x000fe200078e00ff */
[----:B------:R-:W-:Y:S01]  /*20f0*/  ISETP.NE.AND P2, PT, R111, 0x1, PT ;  /* 0x000000016f00780c */ /* 0x000fe20003f45270 */
[----:B------:R-:W-:Y:S01]  /*2100*/  BSSY.RECONVERGENT B1, `(.L_x_5451) ;  /* 0x000005d000017945 */ /* 0x000fe20003800200 */
[----:B------:R-:W-:Y:S01]  /*2110*/  LOP3.LUT R172, R172, 0xffffffef, RZ, 0xc0, !PT ;  /* 0xffffffefacac7812 */ /* 0x000fe200078ec0ff */
[----:B------:R-:W-:Y:S01]  /*2120*/  FFMA.FTZ R109, R109, R108, 1.1641532182693481445e-10 ;  /* 0x2f0000006d6d7423 */ /* 0x000fe2000001006c */
[----:B------:R-:W-:Y:S02]  /*2130*/  IMAD.MOV.U32 R133, RZ, RZ, 0x2 ;  /* 0x00000002ff857424 */ /* 0x000fe400078e00ff */
[----:B------:R-:W-:Y:S02]  /*2140*/  IMAD.MOV.U32 R110, RZ, RZ, R148 ;  /* 0x000000ffff6e7224 */ /* 0x000fe400078e0094 */
[----:B0-----:R-:W-:-:S02]  /*2150*/  FSETP.LE.FTZ.AND P3, PT, R109, R132, PT ;  /* 0x000000846d00720b */ /* 0x001fc40003f73000 */
[C---:B-----5:R-:W-:Y:S02]  /*2160*/  SHF.L.U32 R109, R120.reuse, 0x10, RZ ;  /* 0x00000010786d7819 */ /* 0x060fe400000006ff */
[----:B------:R-:W-:-:S09]  /*2170*/  PRMT R120, R120, 0x7632, R120 ;  /* 0x0000763278787816 */ /* 0x000fd20000000078 */
        /* <DEDUP_REMOVED lines=10> */
.L_x_5453:
        /* <DEDUP_REMOVED lines=13> */
.L_x_5455:
[----:B------:R-:W-:Y:S05]  /*22f0*/  BSYNC.RECONVERGENT B2 ;  /* 0x0000000000027941 */ /* 0x000fea0003800200 */
.L_x_5454:
        /* <DEDUP_REMOVED lines=56> */
[----:B------:R-:W-:Y:S01]  /*2680*/  IMAD.MOV.U32 R148, RZ, RZ, R138 ;  /* 0x000000ffff947224 */ /* 0x000fe200078e008a */
[----:B------:R-:W-:Y:S01]  /*2690*/  LOP3.LUT R145, R145, R110, R137, 0x96, !PT ;  /* 0x0000006e91917212 */ /* 0x000fe200078e9689 */
[----:B------:R-:W-:Y:S01]  /*26a0*/  IMAD.MOV.U32 R133, RZ, RZ, RZ ;  /* 0x000000ffff857224 */ /* 0x000fe200078e00ff */
[----:B------:R-:W-:Y:S01]  /*26b0*/  MOV R110, R0 ;  /* 0x00000000006e7202 */ /* 0x000fe20000000f00 */
[----:B------:R-:W-:-:S07]  /*26c0*/  IMAD.MOV.U32 R0, RZ, RZ, R136 ;  /* 0x000000ffff007224 */ /* 0x000fce00078e0088 */
.L_x_5452:
[----:B------:R-:W-:Y:S05]  /*26d0*/  BSYNC.RECONVERGENT B1 ;  /* 0x0000000000017941 */ /* 0x000fea0003800200 */
.L_x_5451:
[----:B------:R-:W-:Y:S01]  /*26e0*/  I2FP.F32.U32 R111, R110 ;  /* 0x0000006e006f7245 */ /* 0x000fe20000201000 */
[----:B------:R-:W-:Y:S01]  /*26f0*/  BSSY.RECONVERGENT B1, `(.L_x_5456) ;  /* 0x000005d000017945 */ /* 0x000fe20003800200 */
[----:B------:R-:W-:Y:S01]  /*2700*/  ISETP.NE.AND P2, PT, R133, 0x1, PT ;  /* 0x000000018500780c */ /* 0x000fe20003f45270 */
[----:B------:R-:W-:Y:S01]  /*2710*/  IMAD.MOV.U32 R134, RZ, RZ, 0x2 ;  /* 0x00000002ff867424 */ /* 0x000fe200078e00ff */
[----:B------:R-:W-:Y:S01]  /*2720*/  LOP3.LUT R172, R172, 0xfffffff7, RZ, 0xc0, !PT ;  /* 0xfffffff7acac7812 */ /* 0x000fe200078ec0ff */
[----:B------:R-:W-:Y:S01]  /*2730*/  FFMA.FTZ R111, R111, R108, 1.1641532182693481445e-10 ;  /* 0x2f0000006f6f7423 */ /* 0x000fe2000001006c */
[----:B------:R-:W-:-:S04]  /*2740*/  SHF.L.U32 R110, R120, 0x10, RZ ;  /* 0x00000010786e7819 */ /* 0x000fc800000006ff */
[----:B------:R-:W-:Y:S01]  /*2750*/  FSETP.LE.FTZ.AND P3, PT, R111, R132, PT ;  /* 0x000000846f00720b */ /* 0x000fe20003f73000 */
[----:B------:R-:W-:-:S12]  /*2760*/  IMAD.MOV.U32 R111, RZ, RZ, R148 ;  /* 0x000000ffff6f7224 */ /* 0x000fd800078e0094 */
        /* <DEDUP_REMOVED lines=10> */
.L_x_5458:
        /* <DEDUP_REMOVED lines=13> */
.L_x_5460:
[----:B------:R-:W-:Y:S05]  /*28e0*/  BSYNC.RECONVERGENT B2 ;  /* 0x0000000000027941 */ /* 0x000fea0003800200 */
.L_x_5459:
        /* <DEDUP_REMOVED lines=52> */
[----:B------:R-:W-:Y:S01]  /*2c30*/  IMAD.WIDE.U32 R138, R111, -0x2daee0ad, RZ ;  /* 0xd2511f536f8a7825 */ /* 0x000fe200078e00ff */
[----:B------:R-:W-:-:S03]  /*2c40*/  MOV R111, R0 ;  /* 0x00000000006f7202 */ /* 0x000fc60000000f00 */
[----:B------:R-:W-:Y:S01]  /*2c50*/  IMAD.WIDE.U32 R164, R133, -0x326172a9, RZ ;  /* 0xcd9e8d5785a47825 */ /* 0x000fe200078e00ff */
[----:B------:R-:W-:Y:S02]  /*2c60*/  IADD3 R133, PT, PT, R2, -0x700cb87f, RZ ;  /* 0x8ff3478102857810 */ /* 0x000fe40007ffe0ff */
[----:B------:R-:W-:Y:S01]  /*2c70*/  LOP3.LUT R145, R145, R134, R139, 0x96, !PT ;  /* 0x0000008691917212 */ /* 0x000fe200078e968b */
[----:B------:R-:W-:Y:S01]  /*2c80*/  IMAD.MOV.U32 R148, RZ, RZ, R164 ;  /* 0x000000ffff947224 */ /* 0x000fe200078e00a4 */
[----:B------:R-:W-:Y:S01]  /*2c90*/  LOP3.LUT R146, R133, R136, R165, 0x96, !PT ;  /* 0x0000008885927212 */ /* 0x000fe200078e96a5 */
[----:B------:R-:W-:Y:S02]  /*2ca0*/  IMAD.MOV.U32 R0, RZ, RZ, R138 ;  /* 0x000000ffff007224 */ /* 0x000fe400078e008a */
[----:B------:R-:W-:-:S07]  /*2cb0*/  IMAD.MOV.U32 R134, RZ, RZ, RZ ;  /* 0x000000ffff867224 */ /* 0x000fce00078e00ff */
.L_x_5457:
[----:B------:R-:W-:Y:S05]  /*2cc0*/  BSYNC.RECONVERGENT B1 ;  /* 0x0000000000017941 */ /* 0x000fea0003800200 */
.L_x_5456:
[----:B------:R-:W-:Y:S01]  /*2cd0*/  I2FP.F32.U32 R111, R111 ;  /* 0x0000006f006f7245 */ /* 0x000fe20000201000 */
[----:B------:R-:W-:Y:S01]  /*2ce0*/  BSSY.RECONVERGENT B1, `(.L_x_5461) ;  /* 0x000005e000017945 */ /* 0x000fe20003800200 */
[----:B------:R-:W-:Y:S01]  /*2cf0*/  ISETP.NE.AND P2, PT, R134, 0x1, PT ;  /* 0x000000018600780c */ /* 0x000fe20003f45270 */
[----:B------:R-:W-:Y:S01]  /*2d00*/  IMAD.MOV.U32 R135, RZ, RZ, 0x2 ;  /* 0x00000002ff877424 */ /* 0x000fe200078e00ff */
[----:B------:R-:W-:Y:S01]  /*2d10*/  LOP3.LUT R172, R172, 0xfffffffb, RZ, 0xc0, !PT ;  /* 0xfffffffbacac7812 */ /* 0x000fe200078ec0ff */
[----:B------:R-:W-:Y:S01]  /*2d20*/  FFMA.FTZ R111, R111, R108, 1.1641532182693481445e-10 ;  /* 0x2f0000006f6f7423 */ /* 0x000fe2000001006c */
[----:B------:R-:W-:Y:S01]  /*2d30*/  PRMT R133, R121, 0x7632, R133 ;  /* 0x0000763279857816 */ /* 0x000fe20000000085 */
[----:B------:R-:W-:-:S03]  /*2d40*/  IMAD.MOV.U32 R120, RZ, RZ, R148 ;  /* 0x000000ffff787224 */ /* 0x000fc600078e0094 */
[----:B------:R-:W-:Y:S02]  /*2d50*/  FSETP.LE.FTZ.AND P3, PT, R111, R132, PT ;  /* 0x000000846f00720b */ /* 0x000fe40003f73000 */
[----:B------:R-:W-:-:S11]  /*2d60*/  SHF.L.U32 R111, R121, 0x10, RZ ;  /* 0x00000010796f7819 */ /* 0x000fd600000006ff */
        /* <DEDUP_REMOVED lines=10> */
.L_x_5463:
        /* <DEDUP_REMOVED lines=13> */
.L_x_5465:
[----:B------:R-:W-:Y:S05]  /*2ee0*/  BSYNC.RECONVERGENT B2 ;  /* 0x0000000000027941 */ /* 0x000fea0003800200 */
.L_x_5464:
        /* <DEDUP_REMOVED lines=10> */
[----:B------:R-:W-:Y:S02]  /*2f90*/  VIADD R137, R2, 0x3c6ef372 ;  /* 0x3c6ef37202897836 */ /* 0x000fe40000000000 */
[----:B------:R-:W-:-:S04]  /*2fa0*/  IMAD.WIDE.U32 R120, R121, -0x2daee0ad, RZ ;  /* 0xd2511f5379787825 */ /* 0x000fc800078e00ff */
[----:B------:R-:W-:Y:S01]  /*2fb0*/  IMAD.WIDE.U32 R134, R135, -0x326172a9, RZ ;  /* 0xcd9e8d5787867825 */ /* 0x000fe200078e00ff */
[----:B------:R-:W-:Y:S02]  /*2fc0*/  LOP3.LUT R139, R139, R136, R121, 0x96, !PT ;  /* 0x000000888b8b7212 */ /* 0x000fe400078e9679 */
[----:B------:R-:W-:Y:S01]  /*2fd0*/  IADD3 R121, PT, PT, R2, -0x255992d5, RZ ;  /* 0xdaa66d2b02797810 */ /* 0x000fe20007ffe0ff */
[----:B------:R-:W-:Y:S01]  /*2fe0*/  VIADD R145, R3, 0x96a522ad ;  /* 0x96a522ad03917836 */ /* 0x000fe20000000000 */
[----:B------:R-:W-:Y:S01]  /*2ff0*/  LOP3.LUT R137, R137, R138, R135, 0x96, !PT ;  /* 0x0000008a89897212 */ /* 0x000fe200078e9687 */
[----:B------:R-:W-:Y:S02]  /*3000*/  VIADD R135, R3, 0x32370b8f ;  /* 0x32370b8f03877836 */ /* 0x000fe40000000000 */
        /* <DEDUP_REMOVED lines=15> */
[----:B------:R-:W-:Y:S02]  /*3100*/  IADD3 R139, PT, PT, R3, 0x646e171e, RZ ;  /* 0x646e171e038b7810 */ /* 0x000fe40007ffe0ff */
        /* <DEDUP_REMOVED lines=27> */
.L_x_5462:
[----:B------:R-:W-:Y:S05]  /*32c0*/  BSYNC.RECONVERGENT B1 ;  /* 0x0000000000017941 */ /* 0x000fea0003800200 */
.L_x_5461:
        /* <DEDUP_REMOVED lines=19> */
.L_x_5468:
        /* <DEDUP_REMOVED lines=13> */
.L_x_5470:
[----:B------:R-:W-:Y:S05]  /*34d0*/  BSYNC.RECONVERGENT B2 ;  /* 0x0000000000027941 */ /* 0x000fea0003800200 */
.L_x_5469:
        /* <DEDUP_REMOVED lines=53> */
[----:B------:R-:W-:-:S03]  /*3830*/  IADD3 R133, PT, PT, R2, -0x700cb87f, RZ ;  /* 0x8ff3478102857810 */ /* 0x000fc60007ffe0ff */
[----:B------:R-:W-:Y:S01]  /*3840*/  IMAD.WIDE.U32 R138, R121, -0x2daee0ad, RZ ;  /* 0xd2511f53798a7825 */ /* 0x000fe200078e00ff */
[----:B------:R-:W-:Y:S02]  /*3850*/  LOP3.LUT R146, R133, R136, R165, 0x96, !PT ;  /* 0x0000008885927212 */ /* 0x000fe400078e96a5 */
[----:B------:R-:W-:Y:S01]  /*3860*/  MOV R121, R0 ;  /* 0x0000000000797202 */ /* 0x000fe20000000f00 */
[----:B------:R-:W-:Y:S01]  /*3870*/  IMAD.MOV.U32 R148, RZ, RZ, R164 ;  /* 0x000000ffff947224 */ /* 0x000fe200078e00a4 */
[----:B------:R-:W-:Y:S01]  /*3880*/  LOP3.LUT R145, R145, R134, R139, 0x96, !PT ;  /* 0x0000008691917212 */ /* 0x000fe200078e968b */
[----:B------:R-:W-:Y:S02]  /*3890*/  IMAD.MOV.U32 R0, RZ, RZ, R138 ;  /* 0x000000ffff007224 */ /* 0x000fe400078e008a */
[----:B------:R-:W-:-:S07]  /*38a0*/  IMAD.MOV.U32 R136, RZ, RZ, RZ ;  /* 0x000000ffff887224 */ /* 0x000fce00078e00ff */
.L_x_5467:
[----:B------:R-:W-:Y:S05]  /*38b0*/  BSYNC.RECONVERGENT B1 ;  /* 0x0000000000017941 */ /* 0x000fea0003800200 */
.L_x_5466:
[----:B------:R-:W-:Y:S01]  /*38c0*/  ISETP.NE.AND P3, PT, R136, 0x1, PT ;  /* 0x000000018800780c */ /* 0x000fe20003f65270 */
[----:B------:R-:W-:Y:S01]  /*38d0*/  BSSY.RECONVERGENT B1, `(.L_x_5471) ;  /* 0x000005c000017945 */ /* 0x000fe20003800200 */
[----:B------:R-:W-:Y:S01]  /*38e0*/  I2FP.F32.U32 R121, R121 ;  /* 0x0000007900797245 */ /* 0x000fe20000201000 */
[----:B------:R-:W-:Y:S02]  /*38f0*/  IMAD.MOV.U32 R135, RZ, RZ, 0x2 ;  /* 0x00000002ff877424 */ /* 0x000fe400078e00ff */
[----:B------:R-:W-:Y:S02]  /*3900*/  IMAD.MOV.U32 R134, RZ, RZ, R148 ;  /* 0x000000ffff867224 */ /* 0x000fe400078e0094 */
[----:B------:R-:W-:Y:S01]  /*3910*/  FFMA.FTZ R133, R121, R108, 1.1641532182693481445e-10 ;  /* 0x2f00000079857423 */ /* 0x000fe2000001006c */
[C---:B------:R-:W-:Y:S02]  /*3920*/  SHF.L.U32 R121, R122.reuse, 0x10, RZ ;  /* 0x000000107a797819 */ /* 0x040fe400000006ff */
[----:B------:R-:W-:-:S02]  /*3930*/  PRMT R122, R122, 0x7632, R122 ;  /* 0x000076327a7a7816 */ /* 0x000fc4000000007a */
        /* <DEDUP_REMOVED lines=10> */
.L_x_5473:
        /* <DEDUP_REMOVED lines=13> */
.L_x_5475:
[----:B------:R-:W-:Y:S05]  /*3ab0*/  BSYNC.RECONVERGENT B2 ;  /* 0x0000000000027941 */ /* 0x000fea0003800200 */
.L_x_5474:
        /* <DEDUP_REMOVED lines=61> */
.L_x_5472:
[----:B------:R-:W-:Y:S05]  /*3e90*/  BSYNC.RECONVERGENT B1 ;  /* 0x0000000000017941 */ /* 0x000fea0003800200 */
.L_x_5471:
[----:B------:R-:W-:Y:S01]  /*3ea0*/  ISETP.NE.AND P4, PT, R135, 0x1, PT ;  /* 0x000000018700780c */ /* 0x000fe20003f85270 */
[----:B------:R-:W-:Y:S01]  /*3eb0*/  BSSY.RECONVERGENT B1, `(.L_x_5476) ;  /* 0x000005b000017945 */ /* 0x000fe20003800200 */
[----:B------:R-:W-:Y:S01]  /*3ec0*/  I2FP.F32.U32 R133, R134 ;  /* 0x0000008600857245 */ /* 0x000fe20000201000 */
[----:B------:R-:W-:Y:S01]  /*3ed0*/  IMAD.MOV.U32 R136, RZ, RZ, 0x2 ;  /* 0x00000002ff887424 */ /* 0x000fe200078e00ff */
[----:B------:R-:W-:Y:S01]  /*3ee0*/  SHF.L.U32 R122, R122, 0x10, RZ ;  /* 0x000000107a7a7819 */ /* 0x000fe200000006ff */
[----:B------:R-:W-:Y:S02]  /*3ef0*/  IMAD.MOV.U32 R134, RZ, RZ, R148 ;  /* 0x000000ffff867224 */ /* 0x000fe400078e0094 */
[----:B------:R-:W-:-:S05]  /*3f00*/  FFMA.FTZ R133, R133, R108, 1.1641532182693481445e-10 ;  /* 0x2f00000085857423 */ /* 0x000fca000001006c */
        /* <DEDUP_REMOVED lines=10> */
.L_x_5478:
        /* <DEDUP_REMOVED lines=13> */
.L_x_5480:
[----:B------:R-:W-:Y:S05]  /*4080*/  BSYNC.RECONVERGENT B2 ;  /* 0x0000000000027941 */ /* 0x000fea0003800200 */
.L_x_5479:
        /* <DEDUP_REMOVED lines=61> */
.L_x_5477:
[----:B------:R-:W-:Y:S05]  /*4460*/  BSYNC.RECONVERGENT B1 ;  /* 0x0000000000017941 */ /* 0x000fea0003800200 */
.L_x_5476:
        /* <DEDUP_REMOVED lines=18> */
.L_x_5483:
        /* <DEDUP_REMOVED lines=13> */
.L_x_5485:
[----:B------:R-:W-:Y:S05]  /*4660*/  BSYNC.RECONVERGENT B2 ;  /* 0x0000000000027941 */ /* 0x000fea0003800200 */
.L_x_5484:
        /* <DEDUP_REMOVED lines=15> */
[----:B------:R-:W-:Y:S01]  /*4760*/  IADD3 R135, PT, PT, R2, -0x255992d5, RZ ;  /* 0xdaa66d2b02877810 */ /* 0x000fe20007ffe0ff */
        /* <DEDUP_REMOVED lines=45> */
.L_x_5482:
[----:B------:R-:W-:Y:S05]  /*4a40*/  BSYNC.RECONVERGENT B1 ;  /* 0x0000000000017941 */ /* 0x000fea0003800200 */
.L_x_5481:
[----:B------:R-:W-:Y:S01]  /*4a50*/  I2FP.F32.U32 R135, R134 ;  /* 0x0000008600877245 */ /* 0x000fe20000201000 */
[----:B------:R-:W-:Y:S01]  /*4a60*/  FMUL.FTZ R109, R109, UR12 ;  /* 0x0000000c6d6d7c20 */ /* 0x000fe20008410000 */
[----:B------:R-:W-:Y:S01]  /*4a70*/  P2R R138, PR, RZ, 0x2 ;  /* 0x00000002ff8a7803 */ /* 0x000fe20000000000 */
[----:B------:R-:W-:Y:S01]  /*4a80*/  FMUL.FTZ R110, R110, UR12 ;  /* 0x0000000c6e6e7c20 */ /* 0x000fe20008410000 */
[----:B------:R-:W-:Y:S01]  /*4a90*/  LOP3.LUT P1, RZ, R172, 0x10, RZ, 0xc0, !PT ;  /* 0x00000010acff7812 */ /* 0x000fe2000782c0ff */
[----:B------:R-:W-:Y:S01]  /*4aa0*/  FFMA.FTZ R137, R135, R108, 1.1641532182693481445e-10 ;  /* 0x2f00000087897423 */ /* 0x000fe2000001006c */
[----:B------:R-:W-:Y:S01]  /*4ab0*/  SHF.L.U32 R108, R123, 0x10, RZ ;  /* 0x000000107b6c7819 */ /* 0x000fe200000006ff */
[----:B------:R-:W-:Y:S01]  /*4ac0*/  FMUL.FTZ R111, R111, UR12 ;  /* 0x0000000c6f6f7c20 */ /* 0x000fe20008410000 */
[----:B------:R-:W-:Y:S01]  /*4ad0*/  P2R R139, PR, RZ, 0x1 ;  /* 0x00000001ff8b7803 */ /* 0x000fe20000000000 */
[----:B------:R-:W-:Y:S01]  /*4ae0*/  FMUL.FTZ R123, R120, UR12 ;  /* 0x0000000c787b7c20 */ /* 0x000fe20008410000 */
[----:B------:R-:W-:Y:S01]  /*4af0*/  LOP3.LUT P0, RZ, R172, 0x8, RZ, 0xc0, !PT ;  /* 0x00000008acff7812 */ /* 0x000fe2000780c0ff */
[----:B------:R-:W-:Y:S01]  /*4b00*/  FMUL.FTZ R136, R108, UR12 ;  /* 0x0000000c6c887c20 */ /* 0x000fe20008410000 */
[C---:B------:R-:W-:Y:S01]  /*4b10*/  LOP3.LUT P6, RZ, R172.reuse, 0x4, RZ, 0xc0, !PT ;  /* 0x00000004acff7812 */ /* 0x040fe200078cc0ff */
[----:B------:R-:W-:Y:S01]  /*4b20*/  FMUL.FTZ R133, R159, UR12 ;  /* 0x0000000c9f857c20 */ /* 0x000fe20008410000 */
[----:B------:R-:W-:Y:S01]  /*4b30*/  LOP3.LUT P5, RZ, R172, 0x2, RZ, 0xc0, !PT ;  /* 0x00000002acff7812 */ /* 0x000fe200078ac0ff */
[----:B------:R-:W-:Y:S01]  /*4b40*/  FMUL.FTZ R134, R122, UR12 ;  /* 0x0000000c7a867c20 */ /* 0x000fe20008410000 */
[----:B------:R-:W-:Y:S01]  /*4b50*/  FSEL R108, R109, RZ, P1 ;  /* 0x000000ff6d6c7208 */ /* 0x000fe20000800000 */
[----:B------:R-:W-:Y:S01]  /*4b60*/  FMUL.FTZ R135, R121, UR12 ;  /* 0x0000000c79877c20 */ /* 0x000fe20008410000 */
[----:B------:R-:W-:-:S02]  /*4b70*/  ISETP.NE.AND P1, PT, R138, RZ, PT ;  /* 0x000000ff8a00720c */ /* 0x000fc40003f25270 */
[----:B------:R-:W-:Y:S02]  /*4b80*/  FSEL R109, R110, RZ, P0 ;  /* 0x000000ff6e6d7208 */ /* 0x000fe40000000000 */
[----:B------:R-:W-:Y:S02]  /*4b90*/  FSEL R110, R111, RZ, P6 ;  /* 0x000000ff6f6e7208 */ /* 0x000fe40003000000 */
[----:B------:R-:W-:Y:S02]  /*4ba0*/  FSEL R111, R123, RZ, P5 ;  /* 0x000000ff7b6f7208 */ /* 0x000fe40002800000 */
[----:B------:R-:W-:Y:S02]  /*4bb0*/  FSETP.GTU.FTZ.AND P5, PT, R137, R132, PT ;  /* 0x000000848900720b */ /* 0x000fe40003fbc000 */
[----:B------:R-:W-:Y:S02]  /*4bc0*/  FSEL R122, R133, RZ, P4 ;  /* 0x000000ff857a7208 */ /* 0x000fe40002000000 */
        /* <DEDUP_REMOVED lines=8> */
[----:B------:R-:W-:Y:S01]  /*4c50*/  @P1 FADD.FTZ R120, R104, R120 ;  /* 0x0000007868781221 */ /* 0x000fe20000010000 */
[----:B------:R-:W-:Y:S01]  /*4c60*/  @P1 FADD.FTZ R121, R105, R121 ;  /* 0x0000007969791221 */ /* 0x000fe20000010000 */
[----:B------:R-:W-:Y:S01]  /*4c70*/  @P1 FADD.FTZ R122, R106, R122 ;  /* 0x0000007a6a7a1221 */ /* 0x000fe20000010000 */
[----:B------:R-:W-:Y:S01]  /*4c80*/  @P1 FADD.FTZ R123, R107, R123 ;  /* 0x0000007b6b7b1221 */ /* 0x000fe20000010000 */
[----:B------:R-:W-:Y:S01]  /*4c90*/  PLOP3.LUT P5, PT, P5, PT, PT, 0x8, 0x80 ;  /* 0x000000000080781c */ /* 0x000fe20002fae170 */
[----:B------:R-:W-:-:S12]  /*4ca0*/  BRA `(.L_x_5486) ;  /* 0x0000006000807947 */ /* 0x000fd80003800000 */
.L_x_5445:
        /* <DEDUP_REMOVED lines=16> */
.L_x_5489:
        /* <DEDUP_REMOVED lines=13> */
.L_x_5491:
[----:B------:R-:W-:Y:S05]  /*4e80*/  BSYNC.RECONVERGENT B2 ;  /* 0x0000000000027941 */ /* 0x000fea0003800200 */
.L_x_5490:
        /* <DEDUP_REMOVED lines=44> */
[----:B------:R-:W-:-:S04]  /*5150*/  LOP3.LUT R109, R109, R110, R135, 0x96, !PT ;  /* 0x0000006e6d6d7212 */ /* 0x000fc800078e9687 */
[----:B------:R-:W-:Y:S01]  /*5160*/  LOP3.LUT R111, R111, R108, R133, 0x96, !PT ;  /* 0x0000006c6f6f7212 */ /* 0x000fe200078e9685 */
[----:B------:R-:W-:-:S04]  /*5170*/  IMAD.WIDE.U32 R108, R109, -0x2daee0ad, RZ ;  /* 0xd2511f536d6c7825 */ /* 0x000fc800078e00ff */
[----:B------:R-:W-:-:S04]  /*5180*/  IMAD.WIDE.U32 R146, R111, -0x326172a9, RZ ;  /* 0xcd9e8d576f927825 */ /* 0x000fc800078e00ff */
[----:B------:R-:W-:Y:S02]  /*5190*/  VIADD R111, R2, 0xf1bbcdc8 ;  /* 0xf1bbcdc8026f7836 */ /* 0x000fe40000000000 */
[----:B------:R-:W-:-:S03]  /*51a0*/  VIADD R133, R3, 0xdb3d7428 ;  /* 0xdb3d742803857836 */ /* 0x000fc60000000000 */
[----:B------:R-:W-:Y:S02]  /*51b0*/  LOP3.LUT R111, R111, R134, R147, 0x96, !PT ;  /* 0x000000866f6f7212 */ /* 0x000fe400078e9693 */
[----:B------:R-:W-:Y:S02]  /*51c0*/  LOP3.LUT R133, R133, R132, R109, 0x96, !PT ;  /* 0x0000008485857212 */ /* 0x000fe400078e966d */
[----:B------:R-:W-:Y:S01]  /*51d0*/  IADD3 R109, PT, PT, R2, -0x700cb87f, RZ ;  /* 0x8ff34781026d7810 */ /* 0x000fe20007ffe0ff */
[----:B------:R-:W-:-:S04]  /*51e0*/  IMAD.WIDE.U32 R110, R111, -0x2daee0ad, RZ ;  /* 0xd2511f536f6e7825 */ /* 0x000fc800078e00ff */
[----:B------:R-:W-:Y:S01]  /*51f0*/  IMAD.WIDE.U32 R132, R133, -0x326172a9, RZ ;  /* 0xcd9e8d5785847825 */ /* 0x000fe200078e00ff */
[----:B------:R-:W-:Y:S02]  /*5200*/  LOP3.LUT R145, R145, R108, R111, 0x96, !PT ;  /* 0x0000006c91917212 */ /* 0x000fe400078e966f */
[----:B------:R-:W-:Y:S01]  /*5210*/  MOV R0, R110 ;  /* 0x0000006e00007202 */ /* 0x000fe20000000f00 */
[----:B------:R-:W-:Y:S01]  /*5220*/  IMAD.MOV.U32 R148, RZ, RZ, R132 ;  /* 0x000000ffff947224 */ /* 0x000fe200078e0084 */
[----:B------:R-:W-:Y:S01]  /*5230*/  LOP3.LUT R146, R109, R146, R133, 0x96, !PT ;  /* 0x000000926d927212 */ /* 0x000fe200078e9685 */
[----:B------:R-:W-:Y:S02]  /*5240*/  IMAD.MOV.U32 R108, RZ, RZ, R159 ;  /* 0x000000ffff6c7224 */ /* 0x000fe400078e009f */
[----:B------:R-:W-:-:S07]  /*5250*/  IMAD.MOV.U32 R111, RZ, RZ, RZ ;  /* 0x000000ffff6f7224 */ /* 0x000fce00078e00ff */
.L_x_5488:
[----:B------:R-:W-:Y:S05]  /*5260*/  BSYNC.RECONVERGENT B1 ;  /* 0x0000000000017941 */ /* 0x000fea0003800200 */
.L_x_5487:
        /* <DEDUP_REMOVED lines=9> */
[----:B------:R-:W-:Y:S01]  /*5300*/  PRMT R120, R120, 0x7632, R120 ;  /* 0x0000763278787816 */ /* 0x000fe20000000078 */
[----:B------:R-:W-:Y:S01]  /*5310*/  IMAD.MOV.U32 R136, RZ, RZ, 0x2 ;  /* 0x00000002ff887424 */ /* 0x000fe200078e00ff */
[----:B------:R-:W-:-:S02]  /*5320*/  MOV R108, R148 ;  /* 0x00000094006c7202 */ /* 0x000fc40000000f00 */
[----:B0-----:R-:W-:Y:S01]  /*5330*/  FSETP.LE.FTZ.AND P4, PT, R109, R132, PT ;  /* 0x000000846d00720b */ /* 0x001fe20003f93000 */
[----:B-1----:R-:W-:-:S12]  /*5340*/  FMUL.FTZ R135, R133, R110 ;  /* 0x0000006e85877220 */ /* 0x002fd80000410000 */
        /* <DEDUP_REMOVED lines=10> */
.L_x_5494:
        /* <DEDUP_REMOVED lines=13> */
.L_x_5496:
[----:B------:R-:W-:Y:S05]  /*54c0*/  BSYNC.RECONVERGENT B2 ;  /* 0x0000000000027941 */ /* 0x000fea0003800200 */
.L_x_5495:
        /* <DEDUP_REMOVED lines=55> */
[----:B------:R-:W-:-:S03]  /*5840*/  MOV R148, R136 ;  /* 0x0000008800947202 */ /* 0x000fc60000000f00 */
[----:B------:R-:W-:Y:S01]  /*5850*/  HFMA2 R136, -RZ, RZ, 0, 0 ;  /* 0x00000000ff887431 */ /* 0x000fe200000001ff */
[----:B------:R-:W-:Y:S02]  /*5860*/  LOP3.LUT R146, R109, R146, R137, 0x96, !PT ;  /* 0x000000926d927212 */ /* 0x000fe400078e9689 */
[----:B------:R-:W-:Y:S01]  /*5870*/  LOP3.LUT R145, R145, R108, R111, 0x96, !PT ;  /* 0x0000006c91917212 */ /* 0x000fe200078e966f */
[----:B------:R-:W-:Y:S02]  /*5880*/  IMAD.MOV.U32 R108, RZ, RZ, R0 ;  /* 0x000000ffff6c7224 */ /* 0x000fe400078e0000 */
[----:B------:R-:W-:-:S07]  /*5890*/  IMAD.MOV.U32 R0, RZ, RZ, R110 ;  /* 0x000000ffff007224 */ /* 0x000fce00078e006e */
.L_x_5493:
[----:B------:R-:W-:Y:S05]  /*58a0*/  BSYNC.RECONVERGENT B1 ;  /* 0x0000000000017941 */ /* 0x000fea0003800200 */
.L_x_5492:
        /* <DEDUP_REMOVED lines=8> */
[----:B------:R-:W-:Y:S02]  /*5930*/  FSEL R109, R135, RZ, P4 ;  /* 0x000000ff876d7208 */ /* 0x000fe40002000000 */
        /* <DEDUP_REMOVED lines=14> */
.L_x_5499:
        /* <DEDUP_REMOVED lines=13> */
.L_x_5501:
[----:B------:R-:W-:Y:S05]  /*5af0*/  BSYNC.RECONVERGENT B2 ;  /* 0x0000000000027941 */ /* 0x000fea0003800200 */
.L_x_5500:
        /* <DEDUP_REMOVED lines=57> */
[----:B------:R-:W-:Y:S01]  /*5e90*/  IMAD.MOV.U32 R109, RZ, RZ, R0 ;  /* 0x000000ffff6d7224 */ /* 0x000fe200078e0000 */
[----:B------:R-:W-:Y:S01]  /*5ea0*/  LOP3.LUT R145, R145, R110, R139, 0x96, !PT ;  /* 0x0000006e91917212 */ /* 0x000fe200078e968b */
[----:B------:R-:W-:Y:S02]  /*5eb0*/  HFMA2 R110, -RZ, RZ, 0, 0 ;  /* 0x00000000ff6e7431 */ /* 0x000fe400000001ff */
[----:B------:R-:W-:-:S07]  /*5ec0*/  IMAD.MOV.U32 R0, RZ, RZ, R138 ;  /* 0x000000ffff007224 */ /* 0x000fce00078e008a */
.L_x_5498:
[----:B------:R-:W-:Y:S05]  /*5ed0*/  BSYNC.RECONVERGENT B1 ;  /* 0x0000000000017941 */ /* 0x000fea0003800200 */
.L_x_5497:
[----:B------:R-:W-:Y:S01]  /*5ee0*/  I2FP.F32.U32 R109, R109 ;  /* 0x0000006d006d7245 */ /* 0x000fe20000201000 */
[----:B------:R-:W-:Y:S01]  /*5ef0*/  IMAD.U32 R120, R120, 0x10000, RZ ;  /* 0x0001000078787824 */ /* 0x000fe200078e00ff */
[----:B------:R-:W-:Y:S01]  /*5f00*/  ISETP.NE.AND P2, PT, R110, 0x1, PT ;  /* 0x000000016e00780c */ /* 0x000fe20003f45270 */
[----:B------:R-:W-:Y:S01]  /*5f10*/  BSSY.RECONVERGENT B1, `(.L_x_5502) ;  /* 0x000005c000017945 */ /* 0x000fe20003800200 */
[----:B------:R-:W-:Y:S01]  /*5f20*/  LOP3.LUT R172, R172, 0xfffffff7, RZ, 0xc0, !PT ;  /* 0xfffffff7acac7812 */ /* 0x000fe200078ec0ff */
[----:B------:R-:W-:Y:S01]  /*5f30*/  FFMA.FTZ R109, R109, R134, 1.1641532182693481445e-10 ;  /* 0x2f0000006d6d7423 */ /* 0x000fe20000010086 */
[----:B------:R-:W-:Y:S02]  /*5f40*/  IMAD.MOV.U32 R111, RZ, RZ, 0x2 ;  /* 0x00000002ff6f7424 */ /* 0x000fe400078e00ff */
[----:B------:R-:W-:Y:S02]  /*5f50*/  FMUL.FTZ R120, R120, R133 ;  /* 0x0000008578787220 */ /* 0x000fe40000410000 */
[----:B------:R-:W-:-:S02]  /*5f60*/  FSETP.LE.FTZ.AND P4, PT, R109, R132, PT ;  /* 0x000000846d00720b */ /* 0x000fc40003f93000 */
        /* <DEDUP_REMOVED lines=11> */
.L_x_5504:
        /* <DEDUP_REMOVED lines=13> */
.L_x_5506:
[----:B------:R-:W-:Y:S05]  /*60f0*/  BSYNC.RECONVERGENT B2 ;  /* 0x0000000000027941 */ /* 0x000fea0003800200 */
.L_x_5505:
        /* <DEDUP_REMOVED lines=56> */
[----:B------:R-:W-:Y:S01]  /*6480*/  HFMA2 R111, -RZ, RZ, 0, 0 ;  /* 0x00000000ff6f7431 */ /* 0x000fe200000001ff */
[----:B------:R-:W-:Y:S01]  /*6490*/  MOV R148, R150 ;  /* 0x0000009600947202 */ /* 0x000fe20000000f00 */
[----:B------:R-:W-:Y:S01]  /*64a0*/  IMAD.MOV.U32 R109, RZ, RZ, R0 ;  /* 0x000000ffff6d7224 */ /* 0x000fe200078e0000 */
[----:B------:R-:W-:Y:S01]  /*64b0*/  LOP3.LUT R145, R145, R110, R139, 0x96, !PT ;  /* 0x0000006e91917212 */ /* 0x000fe200078e968b */
[----:B------:R-:W-:-:S07]  /*64c0*/  IMAD.MOV.U32 R0, RZ, RZ, R138 ;  /* 0x000000ffff007224 */ /* 0x000fce00078e008a */
.L_x_5503:
[----:B------:R-:W-:Y:S05]  /*64d0*/  BSYNC.RECONVERGENT B1 ;  /* 0x0000000000017941 */ /* 0x000fea0003800200 */
.L_x_5502:
[----:B------:R-:W-:Y:S01]  /*64e0*/  I2FP.F32.U32 R109, R109 ;  /* 0x0000006d006d7245 */ /* 0x000fe20000201000 */
[----:B------:R-:W-:Y:S01]  /*64f0*/  BSSY.RECONVERGENT B1, `(.L_x_5507) ;  /* 0x0000062000017945 */ /* 0x000fe20003800200 */
[----:B------:R-:W-:Y:S01]  /*6500*/  PRMT R110, R160, 0x7632, R110 ;  /* 0x00007632a06e7816 */ /* 0x000fe2000000006e */
[----:B------:R-:W-:Y:S01]  /*6510*/  IMAD.MOV.U32 R135, RZ, RZ, 0x2 ;  /* 0x00000002ff877424 */ /* 0x000fe200078e00ff */
[----:B------:R-:W-:Y:S01]  /*6520*/  ISETP.NE.AND P3, PT, R111, 0x1, PT ;  /* 0x000000016f00780c */ /* 0x000fe20003f65270 */
[----:B------:R-:W-:Y:S02]  /*6530*/  FFMA.FTZ R109, R109, R134, 1.1641532182693481445e-10 ;  /* 0x2f0000006d6d7423 */ /* 0x000fe40000010086 */
[----:B------:R-:W-:-:S03]  /*6540*/  IMAD.U32 R110, R110, 0x10000, RZ ;  /* 0x000100006e6e7824 */ /* 0x000fc600078e00ff */
[----:B------:R-:W-:Y:S01]  /*6550*/  FSETP.GTU.FTZ.AND P2, PT, R109, R132, PT ;  /* 0x000000846d00720b */ /* 0x000fe20003f5c000 */
[----:B------:R-:W-:Y:S01]  /*6560*/  FMUL.FTZ R110, R110, R133 ;  /* 0x000000856e6e7220 */ /* 0x000fe20000410000 */
[----:B------:R-:W-:Y:S02]  /*6570*/  FSEL R109, R120, RZ, P4 ;  /* 0x000000ff786d7208 */ /* 0x000fe40002000000 */
[----:B------:R-:W-:Y:S02]  /*6580*/  SEL R151, RZ, 0x1, P2 ;  /* 0x00000001ff977807 */ /* 0x000fe40001000000 */
[----:B------:R-:W-:-:S05]  /*6590*/  FSEL R110, R110, RZ, !P2 ;  /* 0x000000ff6e6e7208 */ /* 0x000fca0005000000 */
        /* <DEDUP_REMOVED lines=12> */
.L_x_5509:
        /* <DEDUP_REMOVED lines=13> */
.L_x_5511:
[----:B------:R-:W-:Y:S05]  /*6730*/  BSYNC.RECONVERGENT B2 ;  /* 0x0000000000027941 */ /* 0x000fea0003800200 */
.L_x_5510:
        /* <DEDUP_REMOVED lines=54> */
[----:B------:R-:W-:-:S04]  /*6aa0*/  IMAD.WIDE.U32 R138, R135, -0x2daee0ad, RZ ;  /* 0xd2511f53878a7825 */ /* 0x000fc800078e00ff */
[----:B------:R-:W-:Y:S01]  /*6ab0*/  HFMA2 R135, -RZ, RZ, 0, 0 ;  /* 0x00000000ff877431 */ /* 0x000fe200000001ff */
[----:B------:R-:W-:Y:S02]  /*6ac0*/  LOP3.LUT R146, R111, R136, R153, 0x96, !PT ;  /* 0x000000886f927212 */ /* 0x000fe400078e9699 */
[----:B------:R-:W-:Y:S02]  /*6ad0*/  MOV R148, R152 ;  /* 0x0000009800947202 */ /* 0x000fe40000000f00 */
[----:B------:R-:W-:Y:S01]  /*6ae0*/  LOP3.LUT R145, R145, R110, R139, 0x96, !PT ;  /* 0x0000006e91917212 */ /* 0x000fe200078e968b */
[----:B------:R-:W-:Y:S02]  /*6af0*/  IMAD.MOV.U32 R110, RZ, RZ, R0 ;  /* 0x000000ffff6e7224 */ /* 0x000fe400078e0000 */
[----:B------:R-:W-:-:S07]  /*6b00*/  IMAD.MOV.U32 R0, RZ, RZ, R138 ;  /* 0x000000ffff007224 */ /* 0x000fce00078e008a */
.L_x_5508:
[----:B------:R-:W-:Y:S05]  /*6b10*/  BSYNC.RECONVERGENT B1 ;  /* 0x0000000000017941 */ /* 0x000fea0003800200 */
.L_x_5507:
[----:B------:R-:W-:Y:S01]  /*6b20*/  I2FP.F32.U32 R111, R110 ;  /* 0x0000006e006f7245 */ /* 0x000fe20000201000 */
[----:B------:R-:W-:Y:S01]  /*6b30*/  IMAD.U32 R120, R121, 0x10000, RZ ;  /* 0x0001000079787824 */ /* 0x000fe200078e00ff */
[----:B------:R-:W-:Y:S01]  /*6b40*/  ISETP.NE.AND P2, PT, R135, 0x1, PT ;  /* 0x000000018700780c */ /* 0x000fe20003f45270 */
[----:B------:R-:W-:Y:S01]  /*6b50*/  BSSY.RECONVERGENT B1, `(.L_x_5512) ;  /* 0x000005d000017945 */ /* 0x000fe20003800200 */
[----:B------:R-:W-:Y:S01]  /*6b60*/  LOP3.LUT R172, R172, 0xfffffffb, RZ, 0xc0, !PT ;  /* 0xfffffffbacac7812 */ /* 0x000fe200078ec0ff */
[----:B------:R-:W-:Y:S01]  /*6b70*/  FFMA.FTZ R111, R111, R134, 1.1641532182693481445e-10 ;  /* 0x2f0000006f6f7423 */ /* 0x000fe20000010086 */
[----:B------:R-:W-:Y:S01]  /*6b80*/  PRMT R121, R121, 0x7632, R121 ;  /* 0x0000763279797816 */ /* 0x000fe20000000079 */
[----:B------:R-:W-:Y:S01]  /*6b90*/  IMAD.MOV.U32 R136, RZ, RZ, 0x2 ;  /* 0x00000002ff887424 */ /* 0x000fe200078e00ff */
[----:B------:R-:W-:Y:S01]  /*6ba0*/  MOV R110, R148 ;  /* 0x00000094006e7202 */ /* 0x000fe20000000f00 */
[----:B------:R-:W-:Y:S01]  /*6bb0*/  FMUL.FTZ R120, R133, R120 ;  /* 0x0000007885787220 */ /* 0x000fe20000410000 */
[----:B------:R-:W-:-:S13]  /*6bc0*/  FSETP.LE.FTZ.AND P4, PT, R111, R132, PT ;  /* 0x000000846f00720b */ /* 0x000fda0003f93000 */
        /* <DEDUP_REMOVED lines=10> */
.L_x_5514:
        /* <DEDUP_REMOVED lines=13> */
.L_x_5516:
[----:B------:R-:W-:Y:S05]  /*6d40*/  BSYNC.RECONVERGENT B2 ;  /* 0x0000000000027941 */ /* 0x000fea0003800200 */
.L_x_5515:
        /* <DEDUP_REMOVED lines=57> */
[----:B------:R-:W-:Y:S02]  /*70e0*/  MOV R148, R152 ;  /* 0x0000009800947202 */ /* 0x000fe40000000f00 */
[----:B------:R-:W-:Y:S01]  /*70f0*/  LOP3.LUT R145, R145, R110, R139, 0x96, !PT ;  /* 0x0000006e91917212 */ /* 0x000fe200078e968b */
[----:B------:R-:W-:Y:S02]  /*7100*/  IMAD.MOV.U32 R110, RZ, RZ, R0 ;  /* 0x000000ffff6e7224 */ /* 0x000fe400078e0000 */
[----:B------:R-:W-:-:S07]  /*7110*/  IMAD.MOV.U32 R0, RZ, RZ, R138 ;  /* 0x000000ffff007224 */ /* 0x000fce00078e008a */
.L_x_5513:
[----:B------:R-:W-:Y:S05]  /*7120*/  BSYNC.RECONVERGENT B1 ;  /* 0x0000000000017941 */ /* 0x000fea0003800200 */
.L_x_5512:
[----:B------:R-:W-:Y:S01]  /*7130*/  I2FP.F32.U32 R111, R110 ;  /* 0x0000006e006f7245 */ /* 0x000fe20000201000 */
[----:B------:R-:W-:Y:S01]  /*7140*/  IMAD.U32 R110, R161, 0x10000, RZ ;  /* 0x00010000a16e7824 */ /* 0x000fe200078e00ff */
[----:B------:R-:W-:Y:S01]  /*7150*/  BSSY.RECONVERGENT B1, `(.L_x_5517) ;  /* 0x0000060000017945 */ /* 0x000fe20003800200 */
[----:B------:R-:W-:Y:S02]  /*7160*/  IMAD.MOV.U32 R137, RZ, RZ, 0x2 ;  /* 0x00000002ff897424 */ /* 0x000fe400078e00ff */
[----:B------:R-:W-:Y:S01]  /*7170*/  FFMA.FTZ R111, R111, R134, 1.1641532182693481445e-10 ;  /* 0x2f0000006f6f7423 */ /* 0x000fe20000010086 */
[----:B------:R-:W-:-:S04]  /*7180*/  FMUL.FTZ R110, R110, R133 ;  /* 0x000000856e6e7220 */ /* 0x000fc80000410000 */
[----:B------:R-:W-:Y:S02]  /*7190*/  FSETP.GTU.FTZ.AND P2, PT, R111, R132, PT ;  /* 0x000000846f00720b */ /* 0x000fe40003f5c000 */
        /* <DEDUP_REMOVED lines=16> */
.L_x_5519:
        /* <DEDUP_REMOVED lines=13> */
.L_x_5521:
[----:B------:R-:W-:Y:S05]  /*7370*/  BSYNC.RECONVERGENT B2 ;  /* 0x0000000000027941 */ /* 0x000fea0003800200 */
.L_x_5520:
        /* <DEDUP_REMOVED lines=51> */
[----:B------:R-:W-:Y:S01]  /*76b0*/  HFMA2 R137, -RZ, RZ, 0, 0 ;  /* 0x00000000ff897431 */ /* 0x000fe200000001ff */
[----:B------:R-:W-:-:S03]  /*76c0*/  LOP3.LUT R111, R111, R156, R139, 0x96, !PT ;  /* 0x0000009c6f6f7212 */ /* 0x000fc600078e968b */
[----:B------:R-:W-:-:S04]  /*76d0*/  IMAD.WIDE.U32 R156, R135, -0x326172a9, RZ ;  /* 0xcd9e8d57879c7825 */ /* 0x000fc800078e00ff */
[----:B------:R-:W-:Y:S01]  /*76e0*/  VIADD R135, R2, 0x8ff34781 ;  /* 0x8ff3478102877836 */ /* 0x000fe20000000000 */
[----:B------:R-:W-:Y:S01]  /*76f0*/  MOV R148, R156 ;  /* 0x0000009c00947202 */ /* 0x000fe20000000f00 */
[----:B------:R-:W-:-:S03]  /*7700*/  IMAD.WIDE.U32 R152, R111, -0x2daee0ad, RZ ;  /* 0xd2511f536f987825 */ /* 0x000fc600078e00ff */
[----:B------:R-:W-:Y:S01]  /*7710*/  LOP3.LUT R146, R135, R138, R157, 0x96, !PT ;  /* 0x0000008a87927212 */ /* 0x000fe200078e969d */
[----:B------:R-:W-:Y:S01]  /*7720*/  IMAD.MOV.U32 R111, RZ, RZ, R0 ;  /* 0x000000ffff6f7224 */ /* 0x000fe200078e0000 */
[----:B------:R-:W-:Y:S01]  /*7730*/  LOP3.LUT R145, R145, R136, R153, 0x96, !PT ;  /* 0x0000008891917212 */ /* 0x000fe200078e9699 */
[----:B------:R-:W-:-:S07]  /*7740*/  IMAD.MOV.U32 R0, RZ, RZ, R152 ;  /* 0x000000ffff007224 */ /* 0x000fce00078e0098 */
.L_x_5518:
[----:B------:R-:W-:Y:S05]  /*7750*/  BSYNC.RECONVERGENT B1 ;  /* 0x0000000000017941 */ /* 0x000fea0003800200 */
.L_x_5517:
        /* <DEDUP_REMOVED lines=20> */
.L_x_5524:
        /* <DEDUP_REMOVED lines=13> */
.L_x_5526:
[----:B------:R-:W-:Y:S05]  /*7970*/  BSYNC.RECONVERGENT B2 ;  /* 0x0000000000027941 */ /* 0x000fea0003800200 */
.L_x_5525:
        /* <DEDUP_REMOVED lines=61> */
.L_x_5523:
[----:B------:R-:W-:Y:S05]  /*7d50*/  BSYNC.RECONVERGENT B1 ;  /* 0x0000000000017941 */ /* 0x000fea0003800200 */
.L_x_5522:
[----:B------:R-:W-:Y:S01]  /*7d60*/  I2FP.F32.U32 R111, R111 ;  /* 0x0000006f006f7245 */ /* 0x000fe20000201000 */
[----:B------:R-:W-:Y:S01]  /*7d70*/  BSSY.RECONVERGENT B1, `(.L_x_5527) ;  /* 0x0000062000017945 */ /* 0x000fe20003800200 */
[----:B------:R-:W-:Y:S01]  /*7d80*/  PRMT R120, R161, 0x7632, R120 ;  /* 0x00007632a1787816 */ /* 0x000fe20000000078 */
[----:B------:R-:W-:Y:S02]  /*7d90*/  IMAD.MOV.U32 R137, RZ, RZ, 0x2 ;  /* 0x00000002ff897424 */ /* 0x000fe400078e00ff */
[----:B------:R-:W-:Y:S02]  /*7da0*/  FFMA.FTZ R111, R111, R134, 1.1641532182693481445e-10 ;  /* 0x2f0000006f6f7423 */ /* 0x000fe40000010086 */
[----:B------:R-:W-:-:S03]  /*7db0*/  IMAD.U32 R120, R120, 0x10000, RZ ;  /* 0x0001000078787824 */ /* 0x000fc600078e00ff */
[----:B------:R-:W-:Y:S01]  /*7dc0*/  FSETP.GTU.FTZ.AND P2, PT, R111, R132, PT ;  /* 0x000000846f00720b */ /* 0x000fe20003f5c000 */
[----:B------:R-:W-:Y:S01]  /*7dd0*/  FMUL.FTZ R120, R120, R133 ;  /* 0x0000008578787220 */ /* 0x000fe20000410000 */
[----:B------:R-:W-:Y:S02]  /*7de0*/  FSEL R111, R135, RZ, P4 ;  /* 0x000000ff876f7208 */ /* 0x000fe40002000000 */
[----:B------:R-:W-:Y:S02]  /*7df0*/  SEL R152, RZ, 0x1, P2 ;  /* 0x00000001ff987807 */ /* 0x000fe40001000000 */
[----:B------:R-:W-:Y:S02]  /*7e00*/  FSEL R120, R120, RZ, !P2 ;  /* 0x000000ff78787208 */ /* 0x000fe40005000000 */
[----:B------:R-:W-:-:S03]  /*7e10*/  ISETP.NE.AND P2, PT, R121, 0x1, PT ;  /* 0x000000017900780c */ /* 0x000fc60003f45270 */
[----:B------:R-:W-:Y:S01]  /*7e20*/  FADD.FTZ R111, R120, R111 ;  /* 0x0000006f786f7221 */ /* 0x000fe20000010000 */
[----:B------:R-:W-:-:S03]  /*7e30*/  MOV R120, R148 ;  /* 0x0000009400787202 */ /* 0x000fc60000000f00 */
        /* <DEDUP_REMOVED lines=10> */
.L_x_5529:
        /* <DEDUP_REMOVED lines=13> */
.L_x_5531:
[----:B------:R-:W-:Y:S05]  /*7fb0*/  BSYNC.RECONVERGENT B2 ;  /* 0x0000000000027941 */ /* 0x000fea0003800200 */
.L_x_5530:
        /* <DEDUP_REMOVED lines=52> */
[----:B------:R-:W-:Y:S01]  /*8300*/  LOP3.LUT R135, R135, R156, R137, 0x96, !PT ;  /* 0x0000009c87877212 */ /* 0x000fe200078e9689 */
[----:B------:R-:W-:Y:S02]  /*8310*/  HFMA2 R137, -RZ, RZ, 0, 0 ;  /* 0x00000000ff897431 */ /* 0x000fe400000001ff */
[----:B------:R-:W-:-:S04]  /*8320*/  IMAD.WIDE.U32 R156, R139, -0x326172a9, RZ ;  /* 0xcd9e8d578b9c7825 */ /* 0x000fc800078e00ff */
[----:B------:R-:W-:Y:S01]  /*8330*/  IMAD.WIDE.U32 R138, R135, -0x2daee0ad, RZ ;  /* 0xd2511f53878a7825 */ /* 0x000fe200078e00ff */
[----:B------:R-:W-:Y:S02]  /*8340*/  LOP3.LUT R146, R121, R136, R157, 0x96, !PT ;  /* 0x0000008879927212 */ /* 0x000fe400078e969d */
[----:B------:R-:W-:Y:S02]  /*8350*/  MOV R148, R156 ;  /* 0x0000009c00947202 */ /* 0x000fe40000000f00 */
[----:B------:R-:W-:Y:S01]  /*8360*/  LOP3.LUT R145, R145, R120, R139, 0x96, !PT ;  /* 0x0000007891917212 */ /* 0x000fe200078e968b */
[----:B------:R-:W-:Y:S02]  /*8370*/  IMAD.MOV.U32 R120, RZ, RZ, R0 ;  /* 0x000000ffff787224 */ /* 0x000fe400078e0000 */
[----:B------:R-:W-:-:S07]  /*8380*/  IMAD.MOV.U32 R0, RZ, RZ, R138 ;  /* 0x000000ffff007224 */ /* 0x000fce00078e008a */
.L_x_5528:
[----:B------:R-:W-:Y:S05]  /*8390*/  BSYNC.RECONVERGENT B1 ;  /* 0x0000000000017941 */ /* 0x000fea0003800200 */
.L_x_5527:
[----:B------:R-:W-:Y:S01]  /*83a0*/  ISETP.NE.AND P3, PT, R137, 0x1, PT ;  /* 0x000000018900780c */ /* 0x000fe20003f65270 */
[C---:B------:R-:W-:Y:S01]  /*83b0*/  IMAD.U32 R136, R122.reuse, 0x10000, RZ ;  /* 0x000100007a887824 */ /* 0x040fe200078e00ff */
[----:B------:R-:W-:Y:S01]  /*83c0*/  I2FP.F32.U32 R121, R120 ;  /* 0x0000007800797245 */ /* 0x000fe20000201000 */
[----:B------:R-:W-:Y:S01]  /*83d0*/  BSSY.RECONVERGENT B1, `(.L_x_5532) ;  /* 0x000005b000017945 */ /* 0x000fe20003800200 */
[----:B------:R-:W-:Y:S01]  /*83e0*/  PRMT R122, R122, 0x7632, R122 ;  /* 0x000076327a7a7816 */ /* 0x000fe2000000007a */
[----:B------:R-:W-:Y:S01]  /*83f0*/  IMAD.MOV.U32 R138, RZ, RZ, 0x2 ;  /* 0x00000002ff8a7424 */ /* 0x000fe200078e00ff */
[----:B------:R-:W-:Y:S01]  /*8400*/  MOV R120, R148 ;  /* 0x0000009400787202 */ /* 0x000fe20000000f00 */
        /* <DEDUP_REMOVED lines=12> */
.L_x_5534:
        /* <DEDUP_REMOVED lines=13> */
.L_x_5536:
[----:B------:R-:W-:Y:S05]  /*85a0*/  BSYNC.RECONVERGENT B2 ;  /* 0x0000000000027941 */ /* 0x000fea0003800200 */
.L_x_5535:
        /* <DEDUP_REMOVED lines=59> */
[----:B------:R-:W-:Y:S02]  /*8960*/  IMAD.MOV.U32 R0, RZ, RZ, R138 ;  /* 0x000000ffff007224 */ /* 0x000fe400078e008a */
[----:B------:R-:W-:-:S07]  /*8970*/  HFMA2 R138, -RZ, RZ, 0, 0 ;  /* 0x00000000ff8a7431 */ /* 0x000fce00000001ff */
.L_x_5533:
[----:B------:R-:W-:Y:S05]  /*8980*/  BSYNC.RECONVERGENT B1 ;  /* 0x0000000000017941 */ /* 0x000fea0003800200 */
.L_x_5532:
        /* <DEDUP_REMOVED lines=23> */
.L_x_5539:
        /* <DEDUP_REMOVED lines=13> */
.L_x_5541:
[----:B------:R-:W-:Y:S05]  /*8bd0*/  BSYNC.RECONVERGENT B2 ;  /* 0x0000000000027941 */ /* 0x000fea0003800200 */
.L_x_5540:
        /* <DEDUP_REMOVED lines=55> */
[----:B------:R-:W-:Y:S02]  /*8f50*/  HFMA2 R136, -RZ, RZ, 0, 0 ;  /* 0x00000000ff887431 */ /* 0x000fe400000001ff */
[----:B------:R-:W-:Y:S01]  /*8f60*/  VIADD R135, R2, 0x8ff34781 ;  /* 0x8ff3478102877836 */ /* 0x000fe20000000000 */
[----:B------:R-:W-:Y:S01]  /*8f70*/  MOV R148, R158 ;  /* 0x0000009e00947202 */ /* 0x000fe20000000f00 */
[----:B------:R-:W-:Y:S02]  /*8f80*/  IMAD.MOV.U32 R121, RZ, RZ, R0 ;  /* 0x000000ffff797224 */ /* 0x000fe400078e0000 */
[----:B------:R-:W-:Y:S01]  /*8f90*/  IMAD.MOV.U32 R0, RZ, RZ, R156 ;  /* 0x000000ffff007224 */ /* 0x000fe200078e009c */
[----:B------:R-:W-:-:S07]  /*8fa0*/  LOP3.LUT R146, R135, R138, R159, 0x96, !PT ;  /* 0x0000008a87927212 */ /* 0x000fce00078e969f */
.L_x_5538:
[----:B------:R-:W-:Y:S05]  /*8fb0*/  BSYNC.RECONVERGENT B1 ;  /* 0x0000000000017941 */ /* 0x000fea0003800200 */
.L_x_5537:
[----:B------:R-:W-:Y:S01]  /*8fc0*/  ISETP.NE.AND P4, PT, R136, 0x1, PT ;  /* 0x000000018800780c */ /* 0x000fe20003f85270 */
[----:B------:R-:W-:Y:S01]  /*8fd0*/  IMAD.U32 R122, R122, 0x10000, RZ ;  /* 0x000100007a7a7824 */ /* 0x000fe200078e00ff */
[----:B------:R-:W-:Y:S01]  /*8fe0*/  I2FP.F32.U32 R121, R121 ;  /* 0x0000007900797245 */ /* 0x000fe20000201000 */
[----:B------:R-:W-:Y:S01]  /*8ff0*/  BSSY.RECONVERGENT B1, `(.L_x_5542) ;  /* 0x000005a000017945 */ /* 0x000fe20003800200 */
[----:B------:R-:W-:Y:S01]  /*9000*/  IMAD.MOV.U32 R137, RZ, RZ, 0x2 ;  /* 0x00000002ff897424 */ /* 0x000fe200078e00ff */
[----:B------:R-:W-:Y:S01]  /*9010*/  MOV R135, R148 ;  /* 0x0000009400877202 */ /* 0x000fe20000000f00 */
        /* <DEDUP_REMOVED lines=12> */
.L_x_5544:
        /* <DEDUP_REMOVED lines=13> */
.L_x_5546:
[----:B------:R-:W-:Y:S05]  /*91b0*/  BSYNC.RECONVERGENT B2 ;  /* 0x0000000000027941 */ /* 0x000fea0003800200 */
.L_x_5545:
        /* <DEDUP_REMOVED lines=61> */
.L_x_5543:
[----:B------:R-:W-:Y:S05]  /*9590*/  BSYNC.RECONVERGENT B1 ;  /* 0x0000000000017941 */ /* 0x000fea0003800200 */
.L_x_5542:
        /* <DEDUP_REMOVED lines=24> */
.L_x_5549:
        /* <DEDUP_REMOVED lines=13> */
.L_x_5551:
[----:B------:R-:W-:Y:S05]  /*97f0*/  BSYNC.RECONVERGENT B2 ;  /* 0x0000000000027941 */ /* 0x000fea0003800200 */
.L_x_5550:
        /* <DEDUP_REMOVED lines=21> */
[----:B------:R-:W-:-:S03]  /*9950*/  IMAD.MOV.U32 R122, RZ, RZ, R0 ;  /* 0x000000ffff7a7224 */ /* 0x000fc600078e0000 */
        /* <DEDUP_REMOVED lines=37> */
[----:B------:R-:W-:Y:S01]  /*9bb0*/  LOP3.LUT R145, R145, R136, R157, 0x96, !PT ;  /* 0x0000008891917212 */ /* 0x000fe200078e969d */
[----:B------:R-:W-:-:S07]  /*9bc0*/  HFMA2 R136, -RZ, RZ, 0, 0 ;  /* 0x00000000ff887431 */ /* 0x000fce00000001ff */
.L_x_5548:
[----:B------:R-:W-:Y:S05]  /*9bd0*/  BSYNC.RECONVERGENT B1 ;  /* 0x0000000000017941 */ /* 0x000fea0003800200 */
.L_x_5547:
        /* <DEDUP_REMOVED lines=19> */
.L_x_5554:
        /* <DEDUP_REMOVED lines=13> */
.L_x_5556:
[----:B------:R-:W-:Y:S05]  /*9de0*/  BSYNC.RECONVERGENT B2 ;  /* 0x0000000000027941 */ /* 0x000fea0003800200 */
.L_x_5555:
        /* <DEDUP_REMOVED lines=58> */
[----:B------:R-:W-:Y:S02]  /*a190*/  VIADD R145, R3, 0x96a522ad ;  /* 0x96a522ad03917836 */ /* 0x000fe40000000000 */
[----:B------:R-:W-:-:S03]  /*a1a0*/  IMAD.MOV.U32 R0, RZ, RZ, R156 ;  /* 0x000000ffff007224 */ /* 0x000fc600078e009c */
[----:B------:R-:W-:-:S07]  /*a1b0*/  LOP3.LUT R145, R145, R136, R157, 0x96, !PT ;  /* 0x0000008891917212 */ /* 0x000fce00078e969d */
.L_x_5553:
[----:B------:R-:W-:Y:S05]  /*a1c0*/  BSYNC.RECONVERGENT B1 ;  /* 0x0000000000017941 */ /* 0x000fea0003800200 */
.L_x_5552:
        /* <DEDUP_REMOVED lines=23> */
.L_x_5559:
        /* <DEDUP_REMOVED lines=13> */
.L_x_5561:
[----:B------:R-:W-:Y:S05]  /*a410*/  BSYNC.RECONVERGENT B2 ;  /* 0x0000000000027941 */ /* 0x000fea0003800200 */
.L_x_5560:
        /* <DEDUP_REMOVED lines=58> */
[----:B------:R-:W-:Y:S02]  /*a7c0*/  IMAD.MOV.U32 R135, RZ, RZ, R0 ;  /* 0x000000ffff877224 */ /* 0x000fe400078e0000 */
[----:B------:R-:W-:Y:S01]  /*a7d0*/  IMAD.MOV.U32 R0, RZ, RZ, R158 ;  /* 0x000000ffff007224 */ /* 0x000fe200078e009e */
[----:B------:R-:W-:-:S07]  /*a7e0*/  LOP3.LUT R145, R145, R136, R159, 0x96, !PT ;  /* 0x0000008891917212 */ /* 0x000fce00078e969f */
.L_x_5558:
[----:B------:R-:W-:Y:S05]  /*a7f0*/  BSYNC.RECONVERGENT B1 ;  /* 0x0000000000017941 */ /* 0x000fea0003800200 */
.L_x_5557:
        /* <DEDUP_REMOVED lines=18> */
.L_x_5564:
        /* <DEDUP_REMOVED lines=15> */
.L_x_5566:
[----:B------:R-:W-:Y:S05]  /*aa10*/  BSYNC.RECONVERGENT B2 ;  /* 0x0000000000027941 */ /* 0x000fea0003800200 */
.L_x_5565:
        /* <DEDUP_REMOVED lines=61> */
.L_x_5563:
[----:B------:R-:W-:Y:S05]  /*adf0*/  BSYNC.RECONVERGENT B1 ;  /* 0x0000000000017941 */ /* 0x000fea0003800200 */
.L_x_5562:
[----:B------:R-:W-:Y:S02]  /*ae00*/  I2FP.F32.U32 R123, R123 ;  /* 0x0000007b007b7245 */ /* 0x000fe40000201000 */
[----:B------:R-:W-:-:S03]  /*ae10*/  PRMT R135, R163, 0x7632, R135 ;  /* 0x00007632a3877816 */ /* 0x000fc60000000087 */
[----:B------:R-:W-:Y:S02]  /*ae20*/  FFMA.FTZ R123, R123, R134, 1.1641532182693481445e-10 ;  /* 0x2f0000007b7b7423 */ /* 0x000fe40000010086 */
[----:B------:R-:W-:-:S03]  /*ae30*/  IMAD.U32 R136, R135, 0x10000, RZ ;  /* 0x0001000087887824 */ /* 0x000fc600078e00ff */
[----:B------:R-:W-:Y:S01]  /*ae40*/  FSETP.GTU.FTZ.AND P6, PT, R123, R132, PT ;  /* 0x000000847b00720b */ /* 0x000fe20003fdc000 */
[----:B------:R-:W-:Y:S01]  /*ae50*/  FMUL.FTZ R136, R136, R133 ;  /* 0x0000008588887220 */ /* 0x000fe20000410000 */
[----:B------:R-:W-:Y:S02]  /*ae60*/  FSEL R123, R166, RZ, P5 ;  /* 0x000000ffa67b7208 */ /* 0x000fe40002800000 */
[----:B------:R-:W-:Y:S02]  /*ae70*/  SEL R158, RZ, 0x1, P6 ;  /* 0x00000001ff9e7807 */ /* 0x000fe40003000000 */
[----:B------:R-:W-:-:S05]  /*ae80*/  FSEL R136, R136, RZ, !P6 ;  /* 0x000000ff88887208 */ /* 0x000fca0007000000 */
[----:B------:R-:W-:-:S04]  /*ae90*/  FADD.FTZ R123, R136, R123 ;  /* 0x0000007b887b7221 */ /* 0x000fc80000010000 */
[----:B------:R-:W-:-:S07]  /*aea0*/  @P1 FADD.FTZ R123, R107, R123 ;  /* 0x0000007b6b7b1221 */ /* 0x000fce0000010000 */
.L_x_5486:
        /* <DEDUP_REMOVED lines=13> */
[----:B------:R-:W-:Y:S01]  /*af80*/  LOP3.LUT R136, R136, R138, R137, 0xfe, !PT ;  /* 0x0000008a88887212 */ /* 0x000fe200078efe89 */
[----:B0-----:R-:W-:Y:S01]  /*af90*/  IMAD.WIDE.U32 R132, R154, 0x20, R132 ;  /* 0x000000209a847825 */ /* 0x001fe200078e0084 */
[----:B------:R-:W-:-:S02]  /*afa0*/  SEL R137, RZ, 0x1, !P2 ;  /* 0x00000001ff897807 */ /* 0x000fc40005000000 */
[----:B------:R-:W-:Y:S02]  /*afb0*/  SEL R139, RZ, 0x1, !P1 ;  /* 0x00000001ff8b7807 */ /* 0x000fe40004800000 */
[----:B------:R-:W-:Y:S01]  /*afc0*/  LOP3.LUT R137, R164, R137, RZ, 0xfc, !PT ;  /* 0x00000089a4897212 */ /* 0x000fe200078efcff */
[----:B------:R0:W-:Y:S01]  /*afd0*/  STG.E.128 desc[UR6][R132.64], R108 ;  /* 0x0000006c84007986 */ /* 0x0001e2000c101d06 */
[----:B------:R-:W-:Y:S01]  /*afe0*/  LOP3.LUT R136, R136, R139, RZ, 0xfc, !PT ;  /* 0x0000008b88887212 */ /* 0x000fe200078efcff */
[----:B-1----:R-:W-:Y:S02]  /*aff0*/  IMAD.WIDE.U32 R134, R154, 0x8, R134 ;  /* 0x000000089a867825 */ /* 0x002fe400078e0086 */
        /* <DEDUP_REMOVED lines=23> */
.L_x_5567:
[----:B------:R-:W-:Y:S01]  /*b170*/  MOV R159, R0 ;  /* 0x00000000009f7202 */ /* 0x000fe20000000f00 */
[----:B------:R-:W-:-:S07]  /*b180*/  VIADD R0, R154, 0x80 ;  /* 0x000000809a007836 */ /* 0x000fce0000000000 */
.L_x_5444:
[----:B------:R-:W-:Y:S05]  /*b190*/  BSYNC.RECONVERGENT B0 ;  /* 0x0000000000007941 */ /* 0x000fea0003800200 */
.L_x_5443:
[----:B------:R-:W-:Y:S01]  /*b1a0*/  ISETP.GE.U32.AND P0, PT, R141, 0x100, PT ;  /* 0x000001008d00780c */ /* 0x000fe20003f06070 */
[----:B------:R-:W-:Y:S01]  /*b1b0*/  BSSY.RECONVERGENT B0, `(.L_x_5568) ;  /* 0x000097a000007945 */ /* 0x000fe20003800200 */
[----:B------:R-:W-:-:S11]  /*b1c0*/  LOP3.LUT R172, R172, 0xffffffbf, RZ, 0xc0, !PT ;  /* 0xffffffbfacac7812 */ /* 0x000fd600078ec0ff */
[----:B------:R-:W-:Y:S01]  /*b1d0*/  @P0 LOP3.LUT R172, R172, 0x40, RZ, 0xfc, !PT ;  /* 0x00000040acac0812 */ /* 0x000fe200078efcff */
[----:B------:R-:W-:Y:S06]  /*b1e0*/  @!P0 BRA `(.L_x_5569) ;  /* 0x0000009400d88947 */ /* 0x000fec0003800000 */
        /* <DEDUP_REMOVED lines=17> */
[----:B--2---:R-:W-:Y:S01]  /*b300*/  IMAD.MOV.U32 R114, RZ, RZ, 0x2 ;  /* 0x00000002ff727424 */ /* 0x004fe200078e00ff */
[----:B------:R-:W-:Y:S01]  /*b310*/  MOV R112, R148 ;  /* 0x0000009400707202 */ /* 0x000fe20000000f00 */
[----:B01----:R-:W-:-:S09]  /*b320*/  IMAD.MOV.U32 R132, RZ, RZ, R159 ;  /* 0x000000ffff847224 */ /* 0x003fd200078e009f */
        /* <DEDUP_REMOVED lines=11> */
.L_x_5573:
        /* <DEDUP_REMOVED lines=13> */
.L_x_5575:
[----:B------:R-:W-:Y:S05]  /*b4b0*/  BSYNC.RECONVERGENT B2 ;  /* 0x0000000000027941 */ /* 0x000fea0003800200 */
.L_x_5574:
        /* <DEDUP_REMOVED lines=55> */
[----:B------:R-:W-:Y:S02]  /*b830*/  MOV R148, R114 ;  /* 0x0000007200947202 */ /* 0x000fe40000000f00 */
[----:B------:R-:W-:Y:S01]  /*b840*/  LOP3.LUT R146, R113, R146, R115, 0x96, !PT ;  /* 0x0000009271927212 */ /* 0x000fe200078e9673 */
[----:B------:R-:W-:Y:S01]  /*b850*/  IMAD.MOV.U32 R114, RZ, RZ, RZ ;  /* 0x000000ffff727224 */ /* 0x000fe200078e00ff */
[----:B------:R-:W-:Y:S01]  /*b860*/  LOP3.LUT R145, R145, R112, R133, 0x96, !PT ;  /* 0x0000007091917212 */ /* 0x000fe200078e9685 */
[----:B------:R-:W-:-:S07]  /*b870*/  IMAD.MOV.U32 R112, RZ, RZ, R159 ;  /* 0x000000ffff707224 */ /* 0x000fce00078e009f */
.L_x_5572:
[----:B------:R-:W-:Y:S05]  /*b880*/  BSYNC.RECONVERGENT B1 ;  /* 0x0000000000017941 */ /* 0x000fea0003800200 */
.L_x_5571:
        /* <DEDUP_REMOVED lines=10> */
[----:B------:R-:W-:-:S02]  /*b930*/  IMAD.MOV.U32 R115, RZ, RZ, 0x2 ;  /* 0x00000002ff737424 */ /* 0x000fc400078e00ff */
[----:B0-----:R-:W-:Y:S02]  /*b940*/  FSETP.LE.FTZ.AND P4, PT, R112, R133, PT ;  /* 0x000000857000720b */ /* 0x001fe40003f93000 */
[----:B------:R-:W-:Y:S01]  /*b950*/  MOV R112, R148 ;  /* 0x0000009400707202 */ /* 0x000fe20000000f00 */
[----:B-1----:R-:W-:-:S10]  /*b960*/  FMUL.FTZ R150, R113, R134 ;  /* 0x0000008671967220 */ /* 0x002fd40000410000 */
        /* <DEDUP_REMOVED lines=10> */
.L_x_5578:
        /* <DEDUP_REMOVED lines=13> */
.L_x_5580:
[----:B------:R-:W-:Y:S05]  /*bae0*/  BSYNC.RECONVERGENT B2 ;  /* 0x0000000000027941 */ /* 0x000fea0003800200 */
.L_x_5579:
        /* <DEDUP_REMOVED lines=44> */
[----:B------:R-:W-:-:S04]  /*bdb0*/  LOP3.LUT R113, R113, R114, R139, 0x96, !PT ;  /* 0x0000007271717212 */ /* 0x000fc800078e968b */
        /* <DEDUP_REMOVED lines=16> */
.L_x_5577:
[----:B------:R-:W-:Y:S05]  /*bec0*/  BSYNC.RECONVERGENT B1 ;  /* 0x0000000000017941 */ /* 0x000fea0003800200 */
.L_x_5576:
[----:B------:R-:W-:Y:S01]  /*bed0*/  I2FP.F32.U32 R112, R112 ;  /* 0x0000007000707245 */ /* 0x000fe20000201000 */
[----:B------:R-:W-:Y:S01]  /*bee0*/  IMAD.U32 R113, R160, 0x10000, RZ ;  /* 0x00010000a0717824 */ /* 0x000fe200078e00ff */
[----:B------:R-:W-:Y:S01]  /*bef0*/  ISETP.NE.AND P3, PT, R115, 0x1, PT ;  /* 0x000000017300780c */ /* 0x000fe20003f65270 */
[----:B------:R-:W-:Y:S01]  /*bf00*/  BSSY.RECONVERGENT B1, `(.L_x_5581) ;  /* 0x000005f000017945 */ /* 0x000fe20003800200 */
[----:B------:R-:W-:Y:S02]  /*bf10*/  IMAD.MOV.U32 R136, RZ, RZ, 0x2 ;  /* 0x00000002ff887424 */ /* 0x000fe400078e00ff */
[----:B------:R-:W-:Y:S01]  /*bf20*/  FFMA.FTZ R112, R112, R135, 1.1641532182693481445e-10 ;  /* 0x2f00000070707423 */ /* 0x000fe20000010087 */
[----:B------:R-:W-:Y:S01]  /*bf30*/  FMUL.FTZ R114, R113, R134 ;  /* 0x0000008671727220 */ /* 0x000fe20000410000 */
[----:B------:R-:W-:-:S03]  /*bf40*/  FSEL R113, R150, RZ, P4 ;  /* 0x000000ff96717208 */ /* 0x000fc60002000000 */
[----:B------:R-:W-:-:S04]  /*bf50*/  FSETP.GTU.FTZ.AND P2, PT, R112, R133, PT ;  /* 0x000000857000720b */ /* 0x000fc80003f5c000 */
        /* <DEDUP_REMOVED lines=14> */
.L_x_5583:
        /* <DEDUP_REMOVED lines=13> */
.L_x_5585:
[----:B------:R-:W-:Y:S05]  /*c110*/  BSYNC.RECONVERGENT B2 ;  /* 0x0000000000027941 */ /* 0x000fea0003800200 */
.L_x_5584:
        /* <DEDUP_REMOVED lines=61> */
.L_x_5582:
[----:B------:R-:W-:Y:S05]  /*c4f0*/  BSYNC.RECONVERGENT B1 ;  /* 0x0000000000017941 */ /* 0x000fea0003800200 */
.L_x_5581:
        /* <DEDUP_REMOVED lines=20> */
.L_x_5588:
        /* <DEDUP_REMOVED lines=13> */
.L_x_5590:
[----:B------:R-:W-:Y:S05]  /*c710*/  BSYNC.RECONVERGENT B2 ;  /* 0x0000000000027941 */ /* 0x000fea0003800200 */
.L_x_5589:
        /* <DEDUP_REMOVED lines=61> */
.L_x_5587:
[----:B------:R-:W-:Y:S05]  /*caf0*/  BSYNC.RECONVERGENT B1 ;  /* 0x0000000000017941 */ /* 0x000fea0003800200 */
.L_x_5586:
        /* <DEDUP_REMOVED lines=24> */
.L_x_5593:
        /* <DEDUP_REMOVED lines=13> */
.L_x_5595:
[----:B------:R-:W-:Y:S05]  /*cd50*/  BSYNC.RECONVERGENT B2 ;  /* 0x0000000000027941 */ /* 0x000fea0003800200 */
.L_x_5594:
        /* <DEDUP_REMOVED lines=55> */
[----:B------:R-:W-:Y:S01]  /*d0d0*/  HFMA2 R136, -RZ, RZ, 0, 0 ;  /* 0x00000000ff887431 */ /* 0x000fe200000001ff */
[----:B------:R-:W-:Y:S01]  /*d0e0*/  MOV R148, R152 ;  /* 0x0000009800947202 */ /* 0x000fe20000000f00 */
[----:B------:R-:W-:-:S05]  /*d0f0*/  VIADD R145, R3, 0x96a522ad ;  /* 0x96a522ad03917836 */ /* 0x000fca0000000000 */
[----:B------:R-:W-:Y:S01]  /*d100*/  LOP3.LUT R145, R145, R114, R139, 0x96, !PT ;  /* 0x0000007291917212 */ /* 0x000fe200078e968b */
[----:B------:R-:W-:Y:S02]  /*d110*/  IMAD.MOV.U32 R114, RZ, RZ, R132 ;  /* 0x000000ffff727224 */ /* 0x000fe400078e0084 */
[----:B------:R-:W-:-:S07]  /*d120*/  IMAD.MOV.U32 R132, RZ, RZ, R138 ;  /* 0x000000ffff847224 */ /* 0x000fce00078e008a */
.L_x_5592:
[----:B------:R-:W-:Y:S05]  /*d130*/  BSYNC.RECONVERGENT B1 ;  /* 0x0000000000017941 */ /* 0x000fea0003800200 */
.L_x_5591:
[----:B------:R-:W-:Y:S01]  /*d140*/  I2FP.F32.U32 R114, R114 ;  /* 0x0000007200727245 */ /* 0x000fe20000201000 */
[C---:B------:R-:W-:Y:S01]  /*d150*/  IMAD.U32 R115, R125.reuse, 0x10000, RZ ;  /* 0x000100007d737824 */ /* 0x040fe200078e00ff */
[----:B------:R-:W-:Y:S01]  /*d160*/  ISETP.NE.AND P2, PT, R136, 0x1, PT ;  /* 0x000000018800780c */ /* 0x000fe20003f45270 */
[----:B------:R-:W-:Y:S01]  /*d170*/  BSSY.RECONVERGENT B1, `(.L_x_5596) ;  /* 0x000005d000017945 */ /* 0x000fe20003800200 */
[----:B------:R-:W-:Y:S01]  /*d180*/  LOP3.LUT R172, R172, 0xfffffffb, RZ, 0xc0, !PT ;  /* 0xfffffffbacac7812 */ /* 0x000fe200078ec0ff */
[----:B------:R-:W-:Y:S01]  /*d190*/  FFMA.FTZ R114, R114, R135, 1.1641532182693481445e-10 ;  /* 0x2f00000072727423 */ /* 0x000fe20000010087 */
[----:B------:R-:W-:Y:S01]  /*d1a0*/  PRMT R125, R125, 0x7632, R125 ;  /* 0x000076327d7d7816 */ /* 0x000fe2000000007d */
[----:B------:R-:W-:Y:S02]  /*d1b0*/  IMAD.MOV.U32 R137, RZ, RZ, 0x2 ;  /* 0x00000002ff897424 */ /* 0x000fe400078e00ff */
[----:B------:R-:W-:Y:S01]  /*d1c0*/  FMUL.FTZ R124, R115, R134 ;  /* 0x00000086737c7220 */ /* 0x000fe20000410000 */
        /* <DEDUP_REMOVED lines=12> */
.L_x_5598:
        /* <DEDUP_REMOVED lines=13> */
.L_x_5600:
[----:B------:R-:W-:Y:S05]  /*d360*/  BSYNC.RECONVERGENT B2 ;  /* 0x0000000000027941 */ /* 0x000fea0003800200 */
.L_x_5599:
        /* <DEDUP_REMOVED lines=53> */
[----:B------:R-:W-:Y:S02]  /*d6c0*/  HFMA2 R137, -RZ, RZ, 0, 0 ;  /* 0x00000000ff897431 */ /* 0x000fe400000001ff */
[----:B------:R-:W-:Y:S01]  /*d6d0*/  IMAD.WIDE.U32 R138, R139, -0x2daee0ad, RZ ;  /* 0xd2511f538b8a7825 */ /* 0x000fe200078e00ff */
[----:B------:R-:W-:Y:S02]  /*d6e0*/  LOP3.LUT R146, R115, R136, R153, 0x96, !PT ;  /* 0x0000008873927212 */ /* 0x000fe400078e9699 */
[----:B------:R-:W-:Y:S01]  /*d6f0*/  MOV R148, R152 ;  /* 0x0000009800947202 */ /* 0x000fe20000000f00 */
[----:B------:R-:W-:-:S05]  /*d700*/  VIADD R145, R3, 0x96a522ad ;  /* 0x96a522ad03917836 */ /* 0x000fca0000000000 */
[----:B------:R-:W-:Y:S01]  /*d710*/  LOP3.LUT R145, R145, R114, R139, 0x96, !PT ;  /* 0x0000007291917212 */ /* 0x000fe200078e968b */
[----:B------:R-:W-:Y:S02]  /*d720*/  IMAD.MOV.U32 R114, RZ, RZ, R132 ;  /* 0x000000ffff727224 */ /* 0x000fe400078e0084 */
[----:B------:R-:W-:-:S07]  /*d730*/  IMAD.MOV.U32 R132, RZ, RZ, R138 ;  /* 0x000000ffff847224 */ /* 0x000fce00078e008a */
.L_x_5597:
[----:B------:R-:W-:Y:S05]  /*d740*/  BSYNC.RECONVERGENT B1 ;  /* 0x0000000000017941 */ /* 0x000fea0003800200 */
.L_x_5596:
[----:B------:R-:W-:Y:S01]  /*d750*/  I2FP.F32.U32 R114, R114 ;  /* 0x0000007200727245 */ /* 0x000fe20000201000 */
[----:B------:R-:W-:Y:S01]  /*d760*/  IMAD.U32 R115, R161, 0x10000, RZ ;  /* 0x00010000a1737824 */ /* 0x000fe200078e00ff */
[----:B------:R-:W-:Y:S01]  /*d770*/  BSSY.RECONVERGENT B1, `(.L_x_5601) ;  /* 0x0000060000017945 */ /* 0x000fe20003800200 */
[----:B------:R-:W-:Y:S02]  /*d780*/  IMAD.MOV.U32 R136, RZ, RZ, 0x2 ;  /* 0x00000002ff887424 */ /* 0x000fe400078e00ff */
[----:B------:R-:W-:Y:S01]  /*d790*/  FFMA.FTZ R114, R114, R135, 1.1641532182693481445e-10 ;  /* 0x2f00000072727423 */ /* 0x000fe20000010087 */
[----:B------:R-:W-:-:S04]  /*d7a0*/  FMUL.FTZ R115, R115, R134 ;  /* 0x0000008673737220 */ /* 0x000fc80000410000 */
[----:B------:R-:W-:-:S04]  /*d7b0*/  FSETP.GTU.FTZ.AND P2, PT, R114, R133, PT ;  /* 0x000000857200720b */ /* 0x000fc80003f5c000 */
[----:B------:R-:W-:Y:S02]  /*d7c0*/  FSEL R114, R115, RZ, !P2 ;  /* 0x000000ff73727208 */ /* 0x000fe40005000000 */
[----:B------:R-:W-:Y:S02]  /*d7d0*/  SEL R150, RZ, 0x1, P2 ;  /* 0x00000001ff967807 */ /* 0x000fe40001000000 */
[----:B------:R-:W-:Y:S02]  /*d7e0*/  ISETP.NE.AND P2, PT, R137, 0x1, PT ;  /* 0x000000018900780c */ /* 0x000fe40003f45270 */
[----:B------:R-:W-:-:S05]  /*d7f0*/  FSEL R115, R124, RZ, P4 ;  /* 0x000000ff7c737208 */ /* 0x000fca0002000000 */
[----:B------:R-:W-:Y:S01]  /*d800*/  FADD.FTZ R114, R114, R115 ;  /* 0x0000007372727221 */ /* 0x000fe20000010000 */
[----:B------:R-:W-:-:S03]  /*d810*/  MOV R115, R148 ;  /* 0x0000009400737202 */ /* 0x000fc60000000f00 */
[----:B------:R-:W-:Y:S02]  /*d820*/  @P1 FADD.FTZ R114, R102, R114 ;  /* 0x0000007266721221 */ /* 0x000fe40000010000 */
        /* <DEDUP_REMOVED lines=9> */
.L_x_5603:
        /* <DEDUP_REMOVED lines=13> */
.L_x_5605:
[----:B------:R-:W-:Y:S05]  /*d990*/  BSYNC.RECONVERGENT B2 ;  /* 0x0000000000027941 */ /* 0x000fea0003800200 */
.L_x_5604:
        /* <DEDUP_REMOVED lines=61> */
.L_x_5602:
[----:B------:R-:W-:Y:S05]  /*dd70*/  BSYNC.RECONVERGENT B1 ;  /* 0x0000000000017941 */ /* 0x000fea0003800200 */
.L_x_5601:
[----:B------:R-:W-:Y:S01]  /*dd80*/  I2FP.F32.U32 R124, R115 ;  /* 0x00000073007c7245 */ /* 0x000fe20000201000 */
[----:B------:R-:W-:Y:S01]  /*dd90*/  IMAD.U32 R125, R125, 0x10000, RZ ;  /* 0x000100007d7d7824 */ /* 0x000fe200078e00ff */
[----:B------:R-:W-:Y:S01]  /*dda0*/  ISETP.NE.AND P2, PT, R136, 0x1, PT ;  /* 0x000000018800780c */ /* 0x000fe20003f45270 */
[----:B------:R-:W-:Y:S01]  /*ddb0*/  BSSY.RECONVERGENT B1, `(.L_x_5606) ;  /* 0x000005c000017945 */ /* 0x000fe20003800200 */
[----:B------:R-:W-:Y:S01]  /*ddc0*/  LOP3.LUT R172, R172, 0xfffffffd, RZ, 0xc0, !PT ;  /* 0xfffffffdacac7812 */ /* 0x000fe200078ec0ff */
[----:B------:R-:W-:Y:S01]  /*ddd0*/  FFMA.FTZ R124, R124, R135, 1.1641532182693481445e-10 ;  /* 0x2f0000007c7c7423 */ /* 0x000fe20000010087 */
[----:B------:R-:W-:Y:S01]  /*dde0*/  IMAD.MOV.U32 R137, RZ, RZ, 0x2 ;  /* 0x00000002ff897424 */ /* 0x000fe200078e00ff */
[----:B------:R-:W-:Y:S01]  /*ddf0*/  MOV R115, R148 ;  /* 0x0000009400737202 */ /* 0x000fe20000000f00 */
[----:B------:R-:W-:Y:S02]  /*de00*/  FMUL.FTZ R155, R125, R134 ;  /* 0x000000867d9b7220 */ /* 0x000fe40000410000 */
        /* <DEDUP_REMOVED lines=11> */
.L_x_5608:
        /* <DEDUP_REMOVED lines=13> */
.L_x_5610:
[----:B------:R-:W-:Y:S05]  /*df90*/  BSYNC.RECONVERGENT B2 ;  /* 0x0000000000027941 */ /* 0x000fea0003800200 */
.L_x_5609:
        /* <DEDUP_REMOVED lines=57> */
[----:B------:R-:W-:Y:S01]  /*e330*/  MOV R148, R152 ;  /* 0x0000009800947202 */ /* 0x000fe20000000f00 */
[----:B------:R-:W-:Y:S01]  /*e340*/  IMAD.MOV.U32 R115, RZ, RZ, R132 ;  /* 0x000000ffff737224 */ /* 0x000fe200078e0084 */
[----:B------:R-:W-:Y:S01]  /*e350*/  LOP3.LUT R145, R145, R124, R139, 0x96, !PT ;  /* 0x0000007c91917212 */ /* 0x000fe200078e968b */
[----:B------:R-:W-:-:S07]  /*e360*/  IMAD.MOV.U32 R132, RZ, RZ, R138 ;  /* 0x000000ffff847224 */ /* 0x000fce00078e008a */
.L_x_5607:
[----:B------:R-:W-:Y:S05]  /*e370*/  BSYNC.RECONVERGENT B1 ;  /* 0x0000000000017941 */ /* 0x000fea0003800200 */
.L_x_5606:
        /* <DEDUP_REMOVED lines=24> */
.L_x_5613:
        /* <DEDUP_REMOVED lines=13> */
.L_x_5615:
[----:B------:R-:W-:Y:S05]  /*e5d0*/  BSYNC.RECONVERGENT B2 ;  /* 0x0000000000027941 */ /* 0x000fea0003800200 */
.L_x_5614:
        /* <DEDUP_REMOVED lines=61> */
.L_x_5612:
[----:B------:R-:W-:Y:S05]  /*e9b0*/  BSYNC.RECONVERGENT B1 ;  /* 0x0000000000017941 */ /* 0x000fea0003800200 */
.L_x_5611:
        /* <DEDUP_REMOVED lines=19> */
.L_x_5618:
        /* <DEDUP_REMOVED lines=13> */
.L_x_5620:
[----:B------:R-:W-:Y:S05]  /*ebc0*/  BSYNC.RECONVERGENT B2 ;  /* 0x0000000000027941 */ /* 0x000fea0003800200 */
.L_x_5619:
        /* <DEDUP_REMOVED lines=57> */
[----:B------:R-:W-:Y:S02]  /*ef60*/  VIADD R145, R3, 0x96a522ad ;  /* 0x96a522ad03917836 */ /* 0x000fe40000000000 */
[----:B------:R-:W-:Y:S02]  /*ef70*/  IMAD.MOV.U32 R136, RZ, RZ, R132 ;  /* 0x000000ffff887224 */ /* 0x000fe400078e0084 */
[----:B------:R-:W-:Y:S01]  /*ef80*/  IMAD.MOV.U32 R132, RZ, RZ, R138 ;  /* 0x000000ffff847224 */ /* 0x000fe200078e008a */
[----:B------:R-:W-:-:S07]  /*ef90*/  LOP3.LUT R145, R145, R124, R139, 0x96, !PT ;  /* 0x0000007c91917212 */ /* 0x000fce00078e968b */
.L_x_5617:
[----:B------:R-:W-:Y:S05]  /*efa0*/  BSYNC.RECONVERGENT B1 ;  /* 0x0000000000017941 */ /* 0x000fea0003800200 */
.L_x_5616:
        /* <DEDUP_REMOVED lines=23> */
.L_x_5623:
        /* <DEDUP_REMOVED lines=13> */
.L_x_5625:
[----:B------:R-:W-:Y:S05]  /*f1f0*/  BSYNC.RECONVERGENT B2 ;  /* 0x0000000000027941 */ /* 0x000fea0003800200 */
.L_x_5624:
        /* <DEDUP_REMOVED lines=61> */
.L_x_5622:
[----:B------:R-:W-:Y:S05]  /*f5d0*/  BSYNC.RECONVERGENT B1 ;  /* 0x0000000000017941 */ /* 0x000fea0003800200 */
.L_x_5621:
[----:B------:R-:W-:Y:S01]  /*f5e0*/  ISETP.NE.AND P4, PT, R138, 0x1, PT ;  /* 0x000000018a00780c */ /* 0x000fe20003f85270 */
[----:B------:R-:W-:Y:S01]  /*f5f0*/  BSSY.RECONVERGENT B1, `(.L_x_5626) ;  /* 0x000005c000017945 */ /* 0x000fe20003800200 */
[----:B------:R-:W-:Y:S01]  /*f600*/  I2FP.F32.U32 R136, R125 ;  /* 0x0000007d00887245 */ /* 0x000fe20000201000 */
[----:B------:R-:W-:Y:S01]  /*f610*/  IMAD.U32 R125, R126, 0x10000, RZ ;  /* 0x000100007e7d7824 */ /* 0x000fe200078e00ff */
[----:B------:R-:W-:Y:S01]  /*f620*/  MOV R126, R148 ;  /* 0x00000094007e7202 */ /* 0x000fe20000000f00 */
[----:B------:R-:W-:Y:S02]  /*f630*/  IMAD.MOV.U32 R137, RZ, RZ, 0x2 ;  /* 0x00000002ff897424 */ /* 0x000fe400078e00ff */
        /* <DEDUP_REMOVED lines=12> */
.L_x_5628:
        /* <DEDUP_REMOVED lines=13> */
.L_x_5630:
[----:B------:R-:W-:Y:S05]  /*f7d0*/  BSYNC.RECONVERGENT B2 ;  /* 0x0000000000027941 */ /* 0x000fea0003800200 */
.L_x_5629:
        /* <DEDUP_REMOVED lines=61> */
.L_x_5627:
[----:B------:R-:W-:Y:S05]  /*fbb0*/  BSYNC.RECONVERGENT B1 ;  /* 0x0000000000017941 */ /* 0x000fea0003800200 */
.L_x_5626:
        /* <DEDUP_REMOVED lines=24> */
.L_x_5633:
        /* <DEDUP_REMOVED lines=13> */
.L_x_5635:
[----:B------:R-:W-:Y:S05]  /*fe10*/  BSYNC.RECONVERGENT B2 ;  /* 0x0000000000027941 */ /* 0x000fea0003800200 */
.L_x_5634:
[----:B------:R-:W-:Y:S01]  /*fe20*/  IMAD.WIDE.U32 R138, R170, -0x326172a9, RZ ;  /* 0xcd9e8d57aa8a7825 */ /* 0x000fe200078e00ff */
[----:B------:R-:W-:Y:S02]  /*fe30*/  LOP3.LUT R158, R149, R137, R3, 0x96, !PT ;  /* 0x00000089959e7212 */ /* 0x000fe400078e9603 */
[----:B------:R-:W-:Y:S01]  /*fe40*/  IADD3 R137, PT, PT, R2, -0x61c88647, RZ ;  /* 0x9e3779b902897810 */ /* 0x000fe20007ffe0ff */
[----:B------:R-:W-:Y:S01]  /*fe50*/  IMAD.MOV.U32 R126, RZ, RZ, R132 ;  /* 0x000000ffff7e7224 */ /* 0x000fe200078e0084 */
        /* <DEDUP_REMOVED lines=36> */
[----:B------:R-:W-:Y:S01]  /*100a0*/  VIADD R139, R3, 0x1fd5c5a3 ;  /* 0x1fd5c5a3038b7836 */ /* 0x000fe20000000000 */
[----:B------:R-:W-:Y:S01]  /*100b0*/  IADD3 R137, PT, PT, R2, 0x5384540f, RZ ;  /* 0x5384540f02897810 */ /* 0x000fe20007ffe0ff */
        /* <DEDUP_REMOVED lines=19> */
.L_x_5632:
[----:B------:R-:W-:Y:S05]  /*101f0*/  BSYNC.RECONVERGENT B1 ;  /* 0x0000000000017941 */ /* 0x000fea0003800200 */
.L_x_5631:
        /* <DEDUP_REMOVED lines=19> */
.L_x_5638:
        /* <DEDUP_REMOVED lines=13> */
.L_x_5640:
[----:B------:R-:W-:Y:S05]  /*10400*/  BSYNC.RECONVERGENT B2 ;  /* 0x0000000000027941 */ /* 0x000fea0003800200 */
.L_x_5639:
[----:B------:R-:W-:Y:S01]  /*10410*/  IMAD.WIDE.U32 R138, R170, -0x326172a9, RZ ;  /* 0xcd9e8d57aa8a7825 */ /* 0x000fe200078e00ff */
[----:B------:R-:W-:Y:S02]  /*10420*/  LOP3.LUT R158, R149, R137, R3, 0x96, !PT ;  /* 0x00000089959e7212 */ /* 0x000fe400078e9603 */
[----:B------:R-:W-:Y:S02]  /*10430*/  IADD3 R137, PT, PT, R2, -0x61c88647, RZ ;  /* 0x9e3779b902897810 */ /* 0x000fe40007ffe0ff */
        /* <DEDUP_REMOVED lines=58> */
.L_x_5637:
[----:B------:R-:W-:Y:S05]  /*107e0*/  BSYNC.RECONVERGENT B1 ;  /* 0x0000000000017941 */ /* 0x000fea0003800200 */
.L_x_5636:
        /* <DEDUP_REMOVED lines=9> */
[----:B------:R-:W-:Y:S02]  /*10880*/  SEL R156, RZ, 0x1, P5 ;  /* 0x00000001ff9c7807 */ /* 0x000fe40002800000 */
[----:B------:R-:W-:Y:S02]  /*10890*/  ISETP.NE.AND P5, PT, R139, 0x1, PT ;  /* 0x000000018b00780c */ /* 0x000fe40003fa5270 */
[----:B------:R-:W-:-:S05]  /*108a0*/  FSEL R137, R164, RZ, P4 ;  /* 0x000000ffa4897208 */ /* 0x000fca0002000000 */
[----:B------:R-:W-:-:S04]  /*108b0*/  FADD.FTZ R126, R126, R137 ;  /* 0x000000897e7e7221 */ /* 0x000fc80000010000 */
        /* <DEDUP_REMOVED lines=10> */
.L_x_5643:
        /* <DEDUP_REMOVED lines=13> */
.L_x_5645:
[----:B------:R-:W-:Y:S05]  /*10a30*/  BSYNC.RECONVERGENT B2 ;  /* 0x0000000000027941 */ /* 0x000fea0003800200 */
.L_x_5644:
        /* <DEDUP_REMOVED lines=61> */
.L_x_5642:
[----:B------:R-:W-:Y:S05]  /*10e10*/  BSYNC.RECONVERGENT B1 ;  /* 0x0000000000017941 */ /* 0x000fea0003800200 */
.L_x_5641:
        /* <DEDUP_REMOVED lines=18> */
.L_x_5648:
        /* <DEDUP_REMOVED lines=15> */
.L_x_5650:
[----:B------:R-:W-:Y:S05]  /*11030*/  BSYNC.RECONVERGENT B2 ;  /* 0x0000000000027941 */ /* 0x000fea0003800200 */
.L_x_5649:
        /* <DEDUP_REMOVED lines=61> */
.L_x_5647:
[----:B------:R-:W-:Y:S05]  /*11410*/  BSYNC.RECONVERGENT B1 ;  /* 0x0000000000017941 */ /* 0x000fea0003800200 */
.L_x_5646:
        /* <DEDUP_REMOVED lines=10> */
[----:B------:R-:W-:Y:S01]  /*114c0*/  @P1 FADD.FTZ R127, R107, R127 ;  /* 0x0000007f6b7f1221 */ /* 0x000fe20000010000 */
[----:B------:R-:W-:Y:S06]  /*114d0*/  BRA `(.L_x_5651) ;  /* 0x0000003000647947 */ /* 0x000fec0003800000 */
.L_x_5570:
        /* <DEDUP_REMOVED lines=16> */
.L_x_5654:
        /* <DEDUP_REMOVED lines=13> */
.L_x_5656:
[----:B------:R-:W-:Y:S05]  /*116b0*/  BSYNC.RECONVERGENT B2 ;  /* 0x0000000000027941 */ /* 0x000fea0003800200 */
.L_x_5655:
        /* <DEDUP_REMOVED lines=57> */
[----:B------:R-:W-:Y:S01]  /*11a50*/  IMAD.MOV.U32 R115, RZ, RZ, RZ ;  /* 0x000000ffff737224 */ /* 0x000fe200078e00ff */
[----:B------:R-:W-:Y:S01]  /*11a60*/  LOP3.LUT R145, R145, R112, R133, 0x96, !PT ;  /* 0x0000007091917212 */ /* 0x000fe200078e9685 */
[----:B------:R-:W-:-:S07]  /*11a70*/  IMAD.MOV.U32 R112, RZ, RZ, R159 ;  /* 0x000000ffff707224 */ /* 0x000fce00078e009f */
.L_x_5653:
[----:B------:R-:W-:Y:S05]  /*11a80*/  BSYNC.RECONVERGENT B1 ;  /* 0x0000000000017941 */ /* 0x000fea0003800200 */
.L_x_5652:
[----:B------:R-:W0:Y:S01]  /*11a90*/  LDC R133, c[0x0][0x404] ;  /* 0x00010100ff857b82 */ /* 0x000e220000000800 */
[----:B------:R-:W-:Y:S01]  /*11aa0*/  I2FP.F32.U32 R113, R112 ;  /* 0x0000007000717245 */ /* 0x000fe20000201000 */
[----:B------:R-:W-:Y:S01]  /*11ab0*/  HFMA2 R112, -RZ, RZ, 0.1171875, 0 ;  /* 0x2f800000ff707431 */ /* 0x000fe200000001ff */
[----:B------:R-:W-:Y:S01]  /*11ac0*/  ISETP.NE.AND P2, PT, R115, 0x1, PT ;  /* 0x000000017300780c */ /* 0x000fe20003f45270 */
[----:B------:R-:W-:Y:S01]  /*11ad0*/  BSSY.RECONVERGENT B1, `(.L_x_5657) ;  /* 0x000005d000017945 */ /* 0x000fe20003800200 */
[----:B------:R-:W-:Y:S01]  /*11ae0*/  LOP3.LUT R172, R172, 0xffffffef, RZ, 0xc0, !PT ;  /* 0xffffffefacac7812 */ /* 0x000fe200078ec0ff */
[----:B------:R-:W-:Y:S02]  /*11af0*/  IMAD.MOV.U32 R134, RZ, RZ, 0x2 ;  /* 0x00000002ff867424 */ /* 0x000fe400078e00ff */
[----:B------:R-:W-:Y:S01]  /*11b00*/  FFMA.FTZ R114, R113, R112, 1.1641532182693481445e-10 ;  /* 0x2f00000071727423 */ /* 0x000fe20000010070 */
[C---:B-----5:R-:W-:Y:S01]  /*11b10*/  IMAD.U32 R113, R124.reuse, 0x10000, RZ ;  /* 0x000100007c717824 */ /* 0x060fe200078e00ff */
[----:B------:R-:W-:-:S03]  /*11b20*/  PRMT R124, R124, 0x7632, R124 ;  /* 0x000076327c7c7816 */ /* 0x000fc6000000007c */
[----:B0-----:R-:W-:Y:S02]  /*11b30*/  FSETP.LE.FTZ.AND P3, PT, R114, R133, PT ;  /* 0x000000857200720b */ /* 0x001fe40003f73000 */
        /* <DEDUP_REMOVED lines=11> */
.L_x_5659:
        /* <DEDUP_REMOVED lines=13> */
.L_x_5661:
[----:B------:R-:W-:Y:S05]  /*11cc0*/  BSYNC.RECONVERGENT B2 ;  /* 0x0000000000027941 */ /* 0x000fea0003800200 */
.L_x_5660:
        /* <DEDUP_REMOVED lines=61> */
.L_x_5658:
[----:B------:R-:W-:Y:S05]  /*120a0*/  BSYNC.RECONVERGENT B1 ;  /* 0x0000000000017941 */ /* 0x000fea0003800200 */
.L_x_5657:
[----:B------:R-:W-:Y:S01]  /*120b0*/  I2FP.F32.U32 R115, R114 ;  /* 0x0000007200737245 */ /* 0x000fe20000201000 */
[----:B------:R-:W-:Y:S01]  /*120c0*/  BSSY.RECONVERGENT B1, `(.L_x_5662) ;  /* 0x000005d000017945 */ /* 0x000fe20003800200 */
[----:B------:R-:W-:Y:S01]  /*120d0*/  ISETP.NE.AND P2, PT, R134, 0x1, PT ;  /* 0x000000018600780c */ /* 0x000fe20003f45270 */
[----:B------:R-:W-:Y:S01]  /*120e0*/  IMAD.MOV.U32 R135, RZ, RZ, 0x2 ;  /* 0x00000002ff877424 */ /* 0x000fe200078e00ff */
[----:B------:R-:W-:Y:S01]  /*120f0*/  LOP3.LUT R172, R172, 0xfffffff7, RZ, 0xc0, !PT ;  /* 0xfffffff7acac7812 */ /* 0x000fe200078ec0ff */
[----:B------:R-:W-:Y:S01]  /*12100*/  FFMA.FTZ R114, R115, R112, 1.1641532182693481445e-10 ;  /* 0x2f00000073727423 */ /* 0x000fe20000010070 */
[----:B------:R-:W-:-:S04]  /*12110*/  MOV R115, R148 ;  /* 0x0000009400737202 */ /* 0x000fc80000000f00 */
[----:B------:R-:W-:Y:S01]  /*12120*/  FSETP.LE.FTZ.AND P3, PT, R114, R133, PT ;  /* 0x000000857200720b */ /* 0x000fe20003f73000 */
[----:B------:R-:W-:-:S12]  /*12130*/  IMAD.U32 R114, R124, 0x10000, RZ ;  /* 0x000100007c727824 */ /* 0x000fd800078e00ff */
        /* <DEDUP_REMOVED lines=10> */
.L_x_5664:
        /* <DEDUP_REMOVED lines=13> */
.L_x_5666:
[----:B------:R-:W-:Y:S05]  /*122b0*/  BSYNC.RECONVERGENT B2 ;  /* 0x0000000000027941 */ /* 0x000fea0003800200 */
.L_x_5665:
        /* <DEDUP_REMOVED lines=61> */
.L_x_5663:
[----:B------:R-:W-:Y:S05]  /*12690*/  BSYNC.RECONVERGENT B1 ;  /* 0x0000000000017941 */ /* 0x000fea0003800200 */
.L_x_5662:
[----:B------:R-:W-:Y:S01]  /*126a0*/  I2FP.F32.U32 R115, R115 ;  /* 0x0000007300737245 */ /* 0x000fe20000201000 */
[----:B------:R-:W-:Y:S01]  /*126b0*/  BSSY.RECONVERGENT B1, `(.L_x_5667) ;  /* 0x000005e000017945 */ /* 0x000fe20003800200 */
[----:B------:R-:W-:Y:S01]  /*126c0*/  LOP3.LUT R172, R172, 0xfffffffb, RZ, 0xc0, !PT ;  /* 0xfffffffbacac7812 */ /* 0x000fe200078ec0ff */
[----:B------:R-:W-:Y:S01]  /*126d0*/  IMAD.MOV.U32 R136, RZ, RZ, 0x2 ;  /* 0x00000002ff887424 */ /* 0x000fe200078e00ff */
[----:B------:R-:W-:Y:S01]  /*126e0*/  PRMT R157, R125, 0x7632, R157 ;  /* 0x000076327d9d7816 */ /* 0x000fe2000000009d */
[----:B------:R-:W-:Y:S01]  /*126f0*/  FFMA.FTZ R124, R115, R112, 1.1641532182693481445e-10 ;  /* 0x2f000000737c7423 */ /* 0x000fe20000010070 */
[----:B------:R-:W-:-:S04]  /*12700*/  IMAD.U32 R115, R125, 0x10000, RZ ;  /* 0x000100007d737824 */ /* 0x000fc800078e00ff */
[----:B------:R-:W-:Y:S02]  /*12710*/  FSETP.LE.FTZ.AND P2, PT, R124, R133, PT ;  /* 0x000000857c00720b */ /* 0x000fe40003f53000 */
[----:B------:R-:W-:-:S11]  /*12720*/  MOV R124, R148 ;  /* 0x00000094007c7202 */ /* 0x000fd60000000f00 */
[----:B------:R-:W-:Y:S02]  /*12730*/  @P2 LOP3.LUT R172, R172, 0x4, RZ, 0xfc, !PT ;  /* 0x00000004acac2812 */ /* 0x000fe400078efcff */
[----:B------:R-:W-:-:S13]  /*12740*/  ISETP.NE.AND P2, PT, R135, 0x1, PT ;  /* 0x000000018700780c */ /* 0x000fda0003f45270 */
        /* <DEDUP_REMOVED lines=9> */
.L_x_5669:
        /* <DEDUP_REMOVED lines=13> */
.L_x_5671:
[----:B------:R-:W-:Y:S05]  /*128b0*/  BSYNC.RECONVERGENT B2 ;  /* 0x0000000000027941 */ /* 0x000fea0003800200 */
.L_x_5670:
        /* <DEDUP_REMOVED lines=56> */
[----:B------:R-:W-:Y:S02]  /*12c40*/  MOV R148, R138 ;  /* 0x0000008a00947202 */ /* 0x000fe40000000f00 */
[----:B------:R-:W-:Y:S01]  /*12c50*/  LOP3.LUT R145, R145, R124, R137, 0x96, !PT ;  /* 0x0000007c91917212 */ /* 0x000fe200078e9689 */
[----:B------:R-:W-:Y:S02]  /*12c60*/  IMAD.MOV.U32 R124, RZ, RZ, R132 ;  /* 0x000000ffff7c7224 */ /* 0x000fe400078e0084 */
[----:B------:R-:W-:Y:S02]  /*12c70*/  IMAD.MOV.U32 R132, RZ, RZ, R136 ;  /* 0x000000ffff847224 */ /* 0x000fe400078e0088 */
[----:B------:R-:W-:-:S07]  /*12c80*/  HFMA2 R136, -RZ, RZ, 0, 0 ;  /* 0x00000000ff887431 */ /* 0x000fce00000001ff */
.L_x_5668:
[----:B------:R-:W-:Y:S05]  /*12c90*/  BSYNC.RECONVERGENT B1 ;  /* 0x0000000000017941 */ /* 0x000fea0003800200 */
.L_x_5667:
[----:B------:R-:W-:Y:S01]  /*12ca0*/  I2FP.F32.U32 R125, R124 ;  /* 0x0000007c007d7245 */ /* 0x000fe20000201000 */
[----:B------:R-:W-:Y:S01]  /*12cb0*/  BSSY.RECONVERGENT B1, `(.L_x_5672) ;  /* 0x000005d000017945 */ /* 0x000fe20003800200 */
[----:B------:R-:W-:Y:S01]  /*12cc0*/  ISETP.NE.AND P2, PT, R136, 0x1, PT ;  /* 0x000000018800780c */ /* 0x000fe20003f45270 */
[----:B------:R-:W-:Y:S01]  /*12cd0*/  IMAD.U32 R124, R157, 0x10000, RZ ;  /* 0x000100009d7c7824 */ /* 0x000fe200078e00ff */
[----:B------:R-:W-:Y:S01]  /*12ce0*/  LOP3.LUT R172, R172, 0xfffffffd, RZ, 0xc0, !PT ;  /* 0xfffffffdacac7812 */ /* 0x000fe200078ec0ff */
[----:B------:R-:W-:Y:S01]  /*12cf0*/  FFMA.FTZ R134, R125, R112, 1.1641532182693481445e-10 ;  /* 0x2f0000007d867423 */ /* 0x000fe20000010070 */
[----:B------:R-:W-:Y:S01]  /*12d00*/  IMAD.MOV.U32 R137, RZ, RZ, 0x2 ;  /* 0x00000002ff897424 */ /* 0x000fe200078e00ff */
[----:B------:R-:W-:-:S03]  /*12d10*/  MOV R125, R148 ;  /* 0x00000094007d7202 */ /* 0x000fc60000000f00 */
        /* <DEDUP_REMOVED lines=11> */
.L_x_5674:
        /* <DEDUP_REMOVED lines=13> */
.L_x_5676:
[----:B------:R-:W-:Y:S05]  /*12ea0*/  BSYNC.RECONVERGENT B2 ;  /* 0x0000000000027941 */ /* 0x000fea0003800200 */
.L_x_5675:
        /* <DEDUP_REMOVED lines=61> */
.L_x_5673:
[----:B------:R-:W-:Y:S05]  /*13280*/  BSYNC.RECONVERGENT B1 ;  /* 0x0000000000017941 */ /* 0x000fea0003800200 */
.L_x_5672:
[----:B------:R-:W-:Y:S01]  /*13290*/  ISETP.NE.AND P3, PT, R137, 0x1, PT ;  /* 0x000000018900780c */ /* 0x000fe20003f65270 */
[----:B------:R-:W-:Y:S01]  /*132a0*/  BSSY.RECONVERGENT B1, `(.L_x_5677) ;  /* 0x000005c000017945 */ /* 0x000fe20003800200 */
[----:B------:R-:W-:Y:S01]  /*132b0*/  I2FP.F32.U32 R125, R125 ;  /* 0x0000007d007d7245 */ /* 0x000fe20000201000 */
[----:B------:R-:W-:Y:S01]  /*132c0*/  IMAD.MOV.U32 R136, RZ, RZ, 0x2 ;  /* 0x00000002ff887424 */ /* 0x000fe200078e00ff */
[----:B------:R-:W-:-:S03]  /*132d0*/  MOV R135, R148 ;  /* 0x0000009400877202 */ /* 0x000fc60000000f00 */
[----:B------:R-:W-:Y:S01]  /*132e0*/  FFMA.FTZ R134, R125, R112, 1.1641532182693481445e-10 ;  /* 0x2f0000007d867423 */ /* 0x000fe20000010070 */
[C---:B------:R-:W-:Y:S01]  /*132f0*/  IMAD.U32 R125, R126.reuse, 0x10000, RZ ;  /* 0x000100007e7d7824 */ /* 0x040fe200078e00ff */
[----:B------:R-:W-:-:S03]  /*13300*/  PRMT R126, R126, 0x7632, R126 ;  /* 0x000076327e7e7816 */ /* 0x000fc6000000007e */
        /* <DEDUP_REMOVED lines=10> */
.L_x_5679:
        /* <DEDUP_REMOVED lines=13> */
.L_x_5681:
[----:B------:R-:W-:Y:S05]  /*13480*/  BSYNC.RECONVERGENT B2 ;  /* 0x0000000000027941 */ /* 0x000fea0003800200 */
.L_x_5680:
        /* <DEDUP_REMOVED lines=56> */
[----:B------:R-:W-:Y:S01]  /*13810*/  HFMA2 R136, -RZ, RZ, 0, 0 ;  /* 0x00000000ff887431 */ /* 0x000fe200000001ff */
[----:B------:R-:W-:Y:S01]  /*13820*/  MOV R135, R132 ;  /* 0x0000008400877202 */ /* 0x000fe20000000f00 */
[----:B------:R-:W-:Y:S01]  /*13830*/  IMAD.MOV.U32 R148, RZ, RZ, R164 ;  /* 0x000000ffff947224 */ /* 0x000fe200078e00a4 */
[----:B------:R-:W-:Y:S01]  /*13840*/  LOP3.LUT R145, R145, R134, R139, 0x96, !PT ;  /* 0x0000008691917212 */ /* 0x000fe200078e968b */
[----:B------:R-:W-:-:S07]  /*13850*/  IMAD.MOV.U32 R132, RZ, RZ, R138 ;  /* 0x000000ffff847224 */ /* 0x000fce00078e008a */
.L_x_5678:
[----:B------:R-:W-:Y:S05]  /*13860*/  BSYNC.RECONVERGENT B1 ;  /* 0x0000000000017941 */ /* 0x000fea0003800200 */
.L_x_5677:
[----:B------:R-:W-:Y:S01]  /*13870*/  ISETP.NE.AND P4, PT, R136, 0x1, PT ;  /* 0x000000018800780c */ /* 0x000fe20003f85270 */
[----:B------:R-:W-:Y:S01]  /*13880*/  BSSY.RECONVERGENT B1, `(.L_x_5682) ;  /* 0x000005b000017945 */ /* 0x000fe20003800200 */
[----:B------:R-:W-:Y:S01]  /*13890*/  I2FP.F32.U32 R135, R135 ;  /* 0x0000008700877245 */ /* 0x000fe20000201000 */
[----:B------:R-:W-:Y:S01]  /*138a0*/  IMAD.U32 R126, R126, 0x10000, RZ ;  /* 0x000100007e7e7824 */ /* 0x000fe200078e00ff */
[----:B------:R-:W-:-:S03]  /*138b0*/  MOV R137, 0x2 ;  /* 0x0000000200897802 */ /* 0x000fc60000000f00 */
        /* <DEDUP_REMOVED lines=12> */
.L_x_5684:
        /* <DEDUP_REMOVED lines=13> */
.L_x_5686:
[----:B------:R-:W-:Y:S05]  /*13a50*/  BSYNC.RECONVERGENT B2 ;  /* 0x0000000000027941 */ /* 0x000fea0003800200 */
.L_x_5685:
        /* <DEDUP_REMOVED lines=54> */
[----:B------:R-:W-:Y:S02]  /*13dc0*/  HFMA2 R137, -RZ, RZ, 0, 0 ;  /* 0x00000000ff897431 */ /* 0x000fe400000001ff */
[----:B------:R-:W-:Y:S01]  /*13dd0*/  IMAD.WIDE.U32 R138, R139, -0x2daee0ad, RZ ;  /* 0xd2511f538b8a7825 */ /* 0x000fe200078e00ff */
[----:B------:R-:W-:Y:S02]  /*13de0*/  LOP3.LUT R146, R135, R136, R165, 0x96, !PT ;  /* 0x0000008887927212 */ /* 0x000fe400078e96a5 */
[----:B------:R-:W-:Y:S01]  /*13df0*/  MOV R135, R132 ;  /* 0x0000008400877202 */ /* 0x000fe20000000f00 */
[----:B------:R-:W-:Y:S01]  /*13e00*/  IMAD.MOV.U32 R148, RZ, RZ, R164 ;  /* 0x000000ffff947224 */ /* 0x000fe200078e00a4 */
[----:B------:R-:W-:Y:S01]  /*13e10*/  LOP3.LUT R145, R145, R134, R139, 0x96, !PT ;  /* 0x0000008691917212 */ /* 0x000fe200078e968b */
[----:B------:R-:W-:-:S07]  /*13e20*/  IMAD.MOV.U32 R132, RZ, RZ, R138 ;  /* 0x000000ffff847224 */ /* 0x000fce00078e008a */
.L_x_5683:
[----:B------:R-:W-:Y:S05]  /*13e30*/  BSYNC.RECONVERGENT B1 ;  /* 0x0000000000017941 */ /* 0x000fea0003800200 */
.L_x_5682:
[----:B------:R-:W-:Y:S01]  /*13e40*/  ISETP.NE.AND P5, PT, R137, 0x1, PT ;  /* 0x000000018900780c */ /* 0x000fe20003fa5270 */
[----:B------:R-:W-:Y:S01]  /*13e50*/  BSSY.RECONVERGENT B1, `(.L_x_5687) ;  /* 0x000005c000017945 */ /* 0x000fe20003800200 */
[----:B------:R-:W-:Y:S01]  /*13e60*/  I2FP.F32.U32 R135, R135 ;  /* 0x0000008700877245 */ /* 0x000fe20000201000 */
[C---:B------:R-:W-:Y:S01]  /*13e70*/  IMAD.U32 R159, R127.reuse, 0x10000, RZ ;  /* 0x000100007f9f7824 */ /* 0x040fe200078e00ff */
[----:B------:R-:W-:Y:S02]  /*13e80*/  PRMT R127, R127, 0x7632, R127 ;  /* 0x000076327f7f7816 */ /* 0x000fe4000000007f */
[----:B------:R-:W-:Y:S01]  /*13e90*/  MOV R157, 0x2 ;  /* 0x00000002009d7802 */ /* 0x000fe20000000f00 */
        /* <DEDUP_REMOVED lines=12> */
.L_x_5689:
        /* <DEDUP_REMOVED lines=13> */
.L_x_5691:
[----:B------:R-:W-:Y:S05]  /*14030*/  BSYNC.RECONVERGENT B2 ;  /* 0x0000000000027941 */ /* 0x000fea0003800200 */
.L_x_5690:
[----:B------:R-:W-:Y:S01]  /*14040*/  IMAD.WIDE.U32 R136, R170, -0x326172a9, RZ ;  /* 0xcd9e8d57aa887825 */ /* 0x000fe200078e00ff */
[----:B------:R-:W-:-:S03]  /*14050*/  LOP3.LUT R164, R149, R135, R3, 0x96, !PT ;  /* 0x0000008795a47212 */ /* 0x000fc600078e9603 */
[----:B------:R-:W-:Y:S02]  /*14060*/  HFMA2 R157, -RZ, RZ, 0, 0 ;  /* 0x00000000ff9d7431 */ /* 0x000fe400000001ff */
        /* <DEDUP_REMOVED lines=57> */
[----:B------:R-:W-:-:S07]  /*14400*/  IMAD.MOV.U32 R132, RZ, RZ, R138 ;  /* 0x000000ffff847224 */ /* 0x000fce00078e008a */
.L_x_5688:
[----:B------:R-:W-:Y:S05]  /*14410*/  BSYNC.RECONVERGENT B1 ;  /* 0x0000000000017941 */ /* 0x000fea0003800200 */
.L_x_5687:
[----:B------:R-:W-:Y:S01]  /*14420*/  I2FP.F32.U32 R137, R135 ;  /* 0x0000008700897245 */ /* 0x000fe20000201000 */
[----:B------:R-:W-:Y:S01]  /*14430*/  FMUL.FTZ R113, R113, UR12 ;  /* 0x0000000c71717c20 */ /* 0x000fe20008410000 */
[----:B------:R-:W-:Y:S01]  /*14440*/  P2R R139, PR, RZ, 0x2 ;  /* 0x00000002ff8b7803 */ /* 0x000fe20000000000 */
[----:B------:R-:W-:Y:S01]  /*14450*/  FMUL.FTZ R114, R114, UR12 ;  /* 0x0000000c72727c20 */ /* 0x000fe20008410000 */
[C---:B------:R-:W-:Y:S01]  /*14460*/  LOP3.LUT P1, RZ, R172.reuse, 0x10, RZ, 0xc0, !PT ;  /* 0x00000010acff7812 */ /* 0x040fe2000782c0ff */
[----:B------:R-:W-:Y:S01]  /*14470*/  FFMA.FTZ R138, R137, R112, 1.1641532182693481445e-10 ;  /* 0x2f000000898a7423 */ /* 0x000fe20000010070 */
[----:B------:R-:W-:Y:S01]  /*14480*/  IMAD.U32 R112, R127, 0x10000, RZ ;  /* 0x000100007f707824 */ /* 0x000fe200078e00ff */
[----:B------:R-:W-:Y:S01]  /*14490*/  P2R R164, PR, RZ, 0x1 ;  /* 0x00000001ffa47803 */ /* 0x000fe20000000000 */
[----:B------:R-:W-:Y:S01]  /*144a0*/  FMUL.FTZ R115, R115, UR12 ;  /* 0x0000000c73737c20 */ /* 0x000fe20008410000 */
[----:B------:R-:W-:Y:S01]  /*144b0*/  LOP3.LUT P0, RZ, R172, 0x8, RZ, 0xc0, !PT ;  /* 0x00000008acff7812 */ /* 0x000fe2000780c0ff */
[----:B------:R-:W-:Y:S01]  /*144c0*/  FMUL.FTZ R127, R124, UR12 ;  /* 0x0000000c7c7f7c20 */ /* 0x000fe20008410000 */
[----:B------:R-:W-:Y:S01]  /*144d0*/  LOP3.LUT P6, RZ, R172, 0x4, RZ, 0xc0, !PT ;  /* 0x00000004acff7812 */ /* 0x000fe200078cc0ff */
[----:B------:R-:W-:Y:S01]  /*144e0*/  FMUL.FTZ R137, R112, UR12 ;  /* 0x0000000c70897c20 */ /* 0x000fe20008410000 */
[----:B------:R-:W-:Y:S01]  /*144f0*/  LOP3.LUT P5, RZ, R172, 0x2, RZ, 0xc0, !PT ;  /* 0x00000002acff7812 */ /* 0x000fe200078ac0ff */
[----:B------:R-:W-:Y:S01]  /*14500*/  FMUL.FTZ R134, R159, UR12 ;  /* 0x0000000c9f867c20 */ /* 0x000fe20008410000 */
[----:B------:R-:W-:Y:S01]  /*14510*/  FSEL R112, R113, RZ, P1 ;  /* 0x000000ff71707208 */ /* 0x000fe20000800000 */
[----:B------:R-:W-:Y:S01]  /*14520*/  FMUL.FTZ R135, R126, UR12 ;  /* 0x0000000c7e877c20 */ /* 0x000fe20008410000 */
[----:B------:R-:W-:Y:S01]  /*14530*/  ISETP.NE.AND P1, PT, R139, RZ, PT ;  /* 0x000000ff8b00720c */ /* 0x000fe20003f25270 */
[----:B------:R-:W-:Y:S01]  /*14540*/  FMUL.FTZ R136, R125, UR12 ;  /* 0x0000000c7d887c20 */ /* 0x000fe20008410000 */
[----:B------:R-:W-:-:S02]  /*14550*/  FSEL R113, R114, RZ, P0 ;  /* 0x000000ff72717208 */ /* 0x000fc40000000000 */
        /* <DEDUP_REMOVED lines=16> */
[----:B------:R-:W-:-:S13]  /*14660*/  PLOP3.LUT P5, PT, P5, PT, PT, 0x8, 0x80 ;  /* 0x000000000080781c */ /* 0x000fda0002fae170 */
.L_x_5651:
        /* <DEDUP_REMOVED lines=10> */
[----:B------:R-:W-:Y:S02]  /*14710*/  LOP3.LUT P1, RZ, R172, 0x10, RZ, 0xc0, !PT ;  /* 0x00000010acff7812 */ /* 0x000fe4000782c0ff */
[----:B------:R-:W-:Y:S02]  /*14720*/  SEL R164, RZ, 0x100, !P3 ;  /* 0x00000100ffa47807 */ /* 0x000fe40005800000 */
        /* <DEDUP_REMOVED lines=26> */
[----:B------:R-:W-:Y:S02]  /*148d0*/  LOP3.LUT R133, R137, R133, R135, 0xfe, !PT ;  /* 0x0000008589857212 */ /* 0x000fe400078efe87 */
[----:B------:R-:W-:Y:S01]  /*148e0*/  LOP3.LUT R136, R138, R134, R136, 0xfe, !PT ;  /* 0x000000868a887212 */ /* 0x000fe200078efe88 */
[----:B0-----:R-:W-:Y:S01]  /*148f0*/  IMAD.WIDE.U32 R134, R0, 0x8, R164 ;  /* 0x0000000800867825 */ /* 0x001fe200078e00a4 */
[----:B------:R-:W-:Y:S02]  /*14900*/  LOP3.LUT R137, R133, R139, RZ, 0xfc, !PT ;  /* 0x0000008b85897212 */ /* 0x000fe400078efcff */
[----:B------:R-:W-:-:S05]  /*14910*/  LOP3.LUT R136, R136, 0xff, R147, 0xf8, !PT ;  /* 0x000000ff88887812 */ /* 0x000fca00078ef893 */
[----:B------:R1:W-:Y:S02]  /*14920*/  STG.E.64 desc[UR6][R134.64], R136 ;  /* 0x0000008886007986 */ /* 0x0003e4000c101b06 */
.L_x_5692:
[----:B------:R-:W-:Y:S01]  /*14930*/  IMAD.MOV.U32 R159, RZ, RZ, R132 ;  /* 0x000000ffff9f7224 */ /* 0x000fe200078e0084 */
[----:B------:R-:W-:-:S07]  /*14940*/  IADD3 R0, PT, PT, R0, 0x80, RZ ;  /* 0x0000008000007810 */ /* 0x000fce0007ffe0ff */
.L_x_5569:
[----:B------:R-:W-:Y:S05]  /*14950*/  BSYNC.RECONVERGENT B0 ;  /* 0x0000000000007941 */ /* 0x000fea0003800200 */
.L_x_5568:
        /* <DEDUP_REMOVED lines=36> */
.L_x_5698:
        /* <DEDUP_REMOVED lines=13> */
.L_x_5700:
[----:B------:R-:W-:Y:S05]  /*14c70*/  BSYNC.RECONVERGENT B2 ;  /* 0x0000000000027941 */ /* 0x000fea0003800200 */
.L_x_5699:
[----:B------:R-:W-:Y:S01]  /*14c80*/  IMAD.WIDE.U32 R118, R170, -0x326172a9, RZ ;  /* 0xcd9e8d57aa767825 */ /* 0x000fe200078e00ff */
[----:B------:R-:W-:Y:S02]  /*14c90*/  LOP3.LUT R134, R149, R117, R3, 0x96, !PT ;  /* 0x0000007595867212 */ /* 0x000fe400078e9603 */
[----:B------:R-:W-:Y:S01]  /*14ca0*/  IADD3 R145, PT, PT, R3, -0x695add53, RZ ;  /* 0x96a522ad03917810 */ /* 0x000fe20007ffe0ff */
        /* <DEDUP_REMOVED lines=53> */
[----:B------:R-:W-:Y:S01]  /*15000*/  IMAD.MOV.U32 R148, RZ, RZ, R118 ;  /* 0x000000ffff947224 */ /* 0x000fe200078e0076 */
[----:B------:R-:W-:Y:S01]  /*15010*/  LOP3.LUT R145, R145, R116, R133, 0x96, !PT ;  /* 0x0000007491917212 */ /* 0x000fe200078e9685 */
[----:B------:R-:W-:Y:S01]  /*15020*/  IMAD.MOV.U32 R118, RZ, RZ, RZ ;  /* 0x000000ffff767224 */ /* 0x000fe200078e00ff */
[----:B------:R-:W-:-:S07]  /*15030*/  MOV R116, R159 ;  /* 0x0000009f00747202 */ /* 0x000fce0000000f00 */
.L_x_5697:
[----:B------:R-:W-:Y:S05]  /*15040*/  BSYNC.RECONVERGENT B1 ;  /* 0x0000000000017941 */ /* 0x000fea0003800200 */
.L_x_5696:
        /* <DEDUP_REMOVED lines=9> */
[----:B------:R-:W-:Y:S02]  /*150e0*/  PRMT R128, R128, 0x7632, R128 ;  /* 0x0000763280807816 */ /* 0x000fe40000000080 */
[----:B------:R-:W-:-:S02]  /*150f0*/  MOV R119, 0x2 ;  /* 0x0000000200777802 */ /* 0x000fc40000000f00 */
[----:B0-----:R-:W-:Y:S01]  /*15100*/  FSETP.LE.FTZ.AND P4, PT, R116, R133, PT ;  /* 0x000000857400720b */ /* 0x001fe20003f93000 */
[----:B------:R-:W-:Y:S02]  /*15110*/  IMAD.MOV.U32 R116, RZ, RZ, R148 ;  /* 0x000000ffff747224 */ /* 0x000fe400078e0094 */
[----:B-1----:R-:W-:-:S10]  /*15120*/  FMUL.FTZ R150, R117, R134 ;  /* 0x0000008675967220 */ /* 0x002fd40000410000 */
        /* <DEDUP_REMOVED lines=10> */
.L_x_5703:
        /* <DEDUP_REMOVED lines=13> */
.L_x_5705:
[----:B------:R-:W-:Y:S05]  /*152a0*/  BSYNC.RECONVERGENT B2 ;  /* 0x0000000000027941 */ /* 0x000fea0003800200 */
.L_x_5704:
        /* <DEDUP_REMOVED lines=61> */
.L_x_5702:
[----:B------:R-:W-:Y:S05]  /*15680*/  BSYNC.RECONVERGENT B1 ;  /* 0x0000000000017941 */ /* 0x000fea0003800200 */
.L_x_5701:
[----:B------:R-:W-:Y:S01]  /*15690*/  I2FP.F32.U32 R116, R116 ;  /* 0x0000007400747245 */ /* 0x000fe20000201000 */
[----:B------:R-:W-:Y:S01]  /*156a0*/  IMAD.U32 R117, R160, 0x10000, RZ ;  /* 0x00010000a0757824 */ /* 0x000fe200078e00ff */
[----:B------:R-:W-:Y:S01]  /*156b0*/  BSSY.RECONVERGENT B1, `(.L_x_5706) ;  /* 0x0000060000017945 */ /* 0x000fe20003800200 */
[----:B------:R-:W-:Y:S02]  /*156c0*/  MOV R136, 0x2 ;  /* 0x0000000200887802 */ /* 0x000fe40000000f00 */
[----:B------:R-:W-:Y:S01]  /*156d0*/  FFMA.FTZ R116, R116, R135, 1.1641532182693481445e-10 ;  /* 0x2f00000074747423 */ /* 0x000fe20000010087 */
[----:B------:R-:W-:Y:S01]  /*156e0*/  FMUL.FTZ R118, R117, R134 ;  /* 0x0000008675767220 */ /* 0x000fe20000410000 */
[----:B------:R-:W-:-:S03]  /*156f0*/  FSEL R117, R150, RZ, P4 ;  /* 0x000000ff96757208 */ /* 0x000fc60002000000 */
        /* <DEDUP_REMOVED lines=16> */
.L_x_5708:
        /* <DEDUP_REMOVED lines=13> */
.L_x_5710:
[----:B------:R-:W-:Y:S05]  /*158d0*/  BSYNC.RECONVERGENT B2 ;  /* 0x0000000000027941 */ /* 0x000fea0003800200 */
.L_x_5709:
        /* <DEDUP_REMOVED lines=61> */
.L_x_5707:
[----:B------:R-:W-:Y:S05]  /*15cb0*/  BSYNC.RECONVERGENT B1 ;  /* 0x0000000000017941 */ /* 0x000fea0003800200 */
.L_x_5706:
[----:B------:R-:W-:Y:S01]  /*15cc0*/  I2FP.F32.U32 R118, R117 ;  /* 0x0000007500767245 */ /* 0x000fe20000201000 */
[----:B------:R-:W-:Y:S01]  /*15cd0*/  IMAD.U32 R117, R128, 0x10000, RZ ;  /* 0x0001000080757824 */ /* 0x000fe200078e00ff */
[----:B------:R-:W-:Y:S01]  /*15ce0*/  ISETP.NE.AND P2, PT, R136, 0x1, PT ;  /* 0x000000018800780c */ /* 0x000fe20003f45270 */
[----:B------:R-:W-:Y:S01]  /*15cf0*/  BSSY.RECONVERGENT B1, `(.L_x_5711) ;  /* 0x000005c000017945 */ /* 0x000fe20003800200 */
[----:B------:R-:W-:Y:S01]  /*15d00*/  LOP3.LUT R172, R172, 0xfffffff7, RZ, 0xc0, !PT ;  /* 0xfffffff7acac7812 */ /* 0x000fe200078ec0ff */
[----:B------:R-:W-:Y:S01]  /*15d10*/  FFMA.FTZ R118, R118, R135, 1.1641532182693481445e-10 ;  /* 0x2f00000076767423 */ /* 0x000fe20000010087 */
[----:B------:R-:W-:Y:S01]  /*15d20*/  MOV R119, 0x2 ;  /* 0x0000000200777802 */ /* 0x000fe20000000f00 */
[----:B------:R-:W-:-:S03]  /*15d30*/  FMUL.FTZ R128, R117, R134 ;  /* 0x0000008675807220 */ /* 0x000fc60000410000 */
        /* <DEDUP_REMOVED lines=12> */
.L_x_5713:
        /* <DEDUP_REMOVED lines=13> */
.L_x_5715:
[----:B------:R-:W-:Y:S05]  /*15ed0*/  BSYNC.RECONVERGENT B2 ;  /* 0x0000000000027941 */ /* 0x000fea0003800200 */
.L_x_5714:
        /* <DEDUP_REMOVED lines=56> */
[----:B------:R-:W-:Y:S02]  /*16260*/  HFMA2 R119, -RZ, RZ, 0, 0 ;  /* 0x00000000ff777431 */ /* 0x000fe400000001ff */
[----:B------:R-:W-:Y:S01]  /*16270*/  IMAD.MOV.U32 R148, RZ, RZ, R150 ;  /* 0x000000ffff947224 */ /* 0x000fe200078e0096 */
[----:B------:R-:W-:Y:S02]  /*16280*/  LOP3.LUT R145, R145, R118, R139, 0x96, !PT ;  /* 0x0000007691917212 */ /* 0x000fe400078e968b */
[----:B------:R-:W-:Y:S01]  /*16290*/  MOV R118, R132 ;  /* 0x0000008400767202 */ /* 0x000fe20000000f00 */
[----:B------:R-:W-:-:S07]  /*162a0*/  IMAD.MOV.U32 R132, RZ, RZ, R138 ;  /* 0x000000ffff847224 */ /* 0x000fce00078e008a */
.L_x_5712:
[----:B------:R-:W-:Y:S05]  /*162b0*/  BSYNC.RECONVERGENT B1 ;  /* 0x0000000000017941 */ /* 0x000fea0003800200 */
.L_x_5711:
[----:B------:R-:W-:Y:S01]  /*162c0*/  I2FP.F32.U32 R118, R118 ;  /* 0x0000007600767245 */ /* 0x000fe20000201000 */
[----:B------:R-:W-:Y:S01]  /*162d0*/  BSSY.RECONVERGENT B1, `(.L_x_5716) ;  /* 0x0000062000017945 */ /* 0x000fe20003800200 */
[----:B------:R-:W-:Y:S02]  /*162e0*/  PRMT R117, R160, 0x7632, R117 ;  /* 0x00007632a0757816 */ /* 0x000fe40000000075 */
[----:B------:R-:W-:Y:S01]  /*162f0*/  MOV R136, 0x2 ;  /* 0x0000000200887802 */ /* 0x000fe20000000f00 */
        /* <DEDUP_REMOVED lines=20> */
.L_x_5718:
        /* <DEDUP_REMOVED lines=13> */
.L_x_5720:
[----:B------:R-:W-:Y:S05]  /*16510*/  BSYNC.RECONVERGENT B2 ;  /* 0x0000000000027941 */ /* 0x000fea0003800200 */
.L_x_5719:
        /* <DEDUP_REMOVED lines=56> */
[----:B------:R-:W-:Y:S02]  /*168a0*/  HFMA2 R136, -RZ, RZ, 0, 0 ;  /* 0x00000000ff887431 */ /* 0x000fe400000001ff */
[----:B------:R-:W-:Y:S01]  /*168b0*/  IMAD.MOV.U32 R148, RZ, RZ, R152 ;  /* 0x000000ffff947224 */ /* 0x000fe200078e0098 */
[----:B------:R-:W-:Y:S02]  /*168c0*/  LOP3.LUT R145, R145, R118, R139, 0x96, !PT ;  /* 0x0000007691917212 */ /* 0x000fe400078e968b */
[----:B------:R-:W-:Y:S01]  /*168d0*/  MOV R118, R132 ;  /* 0x0000008400767202 */ /* 0x000fe20000000f00 */
[----:B------:R-:W-:-:S07]  /*168e0*/  IMAD.MOV.U32 R132, RZ, RZ, R138 ;  /* 0x000000ffff847224 */ /* 0x000fce00078e008a */
.L_x_5717:
[----:B------:R-:W-:Y:S05]  /*168f0*/  BSYNC.RECONVERGENT B1 ;  /* 0x0000000000017941 */ /* 0x000fea0003800200 */
.L_x_5716:
[----:B------:R-:W-:Y:S01]  /*16900*/  I2FP.F32.U32 R118, R118 ;  /* 0x0000007600767245 */ /* 0x000fe20000201000 */
[C---:B------:R-:W-:Y:S01]  /*16910*/  IMAD.U32 R119, R129.reuse, 0x10000, RZ ;  /* 0x0001000081777824 */ /* 0x040fe200078e00ff */
[----:B------:R-:W-:Y:S01]  /*16920*/  ISETP.NE.AND P2, PT, R136, 0x1, PT ;  /* 0x000000018800780c */ /* 0x000fe20003f45270 */
[----:B------:R-:W-:Y:S01]  /*16930*/  BSSY.RECONVERGENT B1, `(.L_x_5721) ;  /* 0x000005d000017945 */ /* 0x000fe20003800200 */
[----:B------:R-:W-:Y:S01]  /*16940*/  LOP3.LUT R172, R172, 0xfffffffb, RZ, 0xc0, !PT ;  /* 0xfffffffbacac7812 */ /* 0x000fe200078ec0ff */
[----:B------:R-:W-:Y:S01]  /*16950*/  FFMA.FTZ R118, R118, R135, 1.1641532182693481445e-10 ;  /* 0x2f00000076767423 */ /* 0x000fe20000010087 */
[----:B------:R-:W-:Y:S01]  /*16960*/  PRMT R129, R129, 0x7632, R129 ;  /* 0x0000763281817816 */ /* 0x000fe20000000081 */
[----:B------:R-:W-:Y:S01]  /*16970*/  IMAD.MOV.U32 R128, RZ, RZ, R148 ;  /* 0x000000ffff807224 */ /* 0x000fe200078e0094 */
[----:B------:R-:W-:Y:S01]  /*16980*/  MOV R137, 0x2 ;  /* 0x0000000200897802 */ /* 0x000fe20000000f00 */
[----:B------:R-:W-:Y:S01]  /*16990*/  FMUL.FTZ R155, R119, R134 ;  /* 0x00000086779b7220 */ /* 0x000fe20000410000 */
[----:B------:R-:W-:-:S13]  /*169a0*/  FSETP.LE.FTZ.AND P4, PT, R118, R133, PT ;  /* 0x000000857600720b */ /* 0x000fda0003f93000 */
        /* <DEDUP_REMOVED lines=10> */
.L_x_5723:
        /* <DEDUP_REMOVED lines=13> */
.L_x_5725:
[----:B------:R-:W-:Y:S05]  /*16b20*/  BSYNC.RECONVERGENT B2 ;  /* 0x0000000000027941 */ /* 0x000fea0003800200 */
.L_x_5724:
[----:B------:R-:W-:Y:S01]  /*16b30*/  IMAD.WIDE.U32 R136, R170, -0x326172a9, RZ ;  /* 0xcd9e8d57aa887825 */ /* 0x000fe200078e00ff */
[----:B------:R-:W-:Y:S02]  /*16b40*/  LOP3.LUT R152, R149, R119, R3, 0x96, !PT ;  /* 0x0000007795987212 */ /* 0x000fe400078e9603 */
[----:B------:R-:W-:Y:S01]  /*16b50*/  MOV R128, R132 ;  /* 0x0000008400807202 */ /* 0x000fe20000000f00 */
        /* <DEDUP_REMOVED lines=54> */
[----:B------:R-:W-:-:S03]  /*16ec0*/  LOP3.LUT R146, R119, R136, R153, 0x96, !PT ;  /* 0x0000008877927212 */ /* 0x000fc600078e9699 */
[----:B------:R-:W-:Y:S01]  /*16ed0*/  IMAD.MOV.U32 R148, RZ, RZ, R152 ;  /* 0x000000ffff947224 */ /* 0x000fe200078e0098 */
[----:B------:R-:W-:Y:S01]  /*16ee0*/  LOP3.LUT R145, R145, R118, R139, 0x96, !PT ;  /* 0x0000007691917212 */ /* 0x000fe200078e968b */
[----:B------:R-:W-:-:S07]  /*16ef0*/  IMAD.MOV.U32 R132, RZ, RZ, R138 ;  /* 0x000000ffff847224 */ /* 0x000fce00078e008a */
.L_x_5722:
[----:B------:R-:W-:Y:S05]  /*16f00*/  BSYNC.RECONVERGENT B1 ;  /* 0x0000000000017941 */ /* 0x000fea0003800200 */
.L_x_5721:
[----:B------:R-:W-:Y:S01]  /*16f10*/  I2FP.F32.U32 R118, R128 ;  /* 0x0000008000767245 */ /* 0x000fe20000201000 */
[----:B------:R-:W-:Y:S01]  /*16f20*/  IMAD.U32 R119, R161, 0x10000, RZ ;  /* 0x00010000a1777824 */ /* 0x000fe200078e00ff */
[----:B------:R-:W-:Y:S01]  /*16f30*/  BSSY.RECONVERGENT B1, `(.L_x_5726) ;  /* 0x0000060000017945 */ /* 0x000fe20003800200 */
[----:B------:R-:W-:Y:S02]  /*16f40*/  MOV R136, 0x2 ;  /* 0x0000000200887802 */ /* 0x000fe40000000f00 */
        /* <DEDUP_REMOVED lines=8> */
[----:B------:R-:W-:-:S03]  /*16fd0*/  IMAD.MOV.U32 R119, RZ, RZ, R148 ;  /* 0x000000ffff777224 */ /* 0x000fc600078e0094 */
[----:B------:R-:W-:Y:S02]  /*16fe0*/  @P1 FADD.FTZ R118, R102, R118 ;  /* 0x0000007666761221 */ /* 0x000fe40000010000 */
        /* <DEDUP_REMOVED lines=9> */
.L_x_5728:
        /* <DEDUP_REMOVED lines=13> */
.L_x_5730:
[----:B------:R-:W-:Y:S05]  /*17150*/  BSYNC.RECONVERGENT B2 ;  /* 0x0000000000027941 */ /* 0x000fea0003800200 */
.L_x_5729:
        /* <DEDUP_REMOVED lines=52> */
[----:B------:R-:W-:Y:S01]  /*174a0*/  IMAD.WIDE.U32 R156, R145, -0x326172a9, RZ ;  /* 0xcd9e8d57919c7825 */ /* 0x000fe200078e00ff */
[----:B------:R-:W-:-:S03]  /*174b0*/  IADD3 R145, PT, PT, R3, -0x695add53, RZ ;  /* 0x96a522ad03917810 */ /* 0x000fc60007ffe0ff */
[----:B------:R-:W-:Y:S01]  /*174c0*/  IMAD.WIDE.U32 R152, R119, -0x2daee0ad, RZ ;  /* 0xd2511f5377987825 */ /* 0x000fe200078e00ff */
[----:B------:R-:W-:Y:S02]  /*174d0*/  MOV R119, R132 ;  /* 0x0000008400777202 */ /* 0x000fe40000000f00 */
[----:B------:R-:W-:Y:S01]  /*174e0*/  LOP3.LUT R146, R137, R138, R157, 0x96, !PT ;  /* 0x0000008a89927212 */ /* 0x000fe200078e969d */
[----:B------:R-:W-:Y:S01]  /*174f0*/  IMAD.MOV.U32 R148, RZ, RZ, R156 ;  /* 0x000000ffff947224 */ /* 0x000fe200078e009c */
[----:B------:R-:W-:Y:S01]  /*17500*/  LOP3.LUT R145, R145, R136, R153, 0x96, !PT ;  /* 0x0000008891917212 */ /* 0x000fe200078e9699 */
[----:B------:R-:W-:Y:S02]  /*17510*/  HFMA2 R136, -RZ, RZ, 0, 0 ;  /* 0x00000000ff887431 */ /* 0x000fe400000001ff */
[----:B------:R-:W-:-:S07]  /*17520*/  IMAD.MOV.U32 R132, RZ, RZ, R152 ;  /* 0x000000ffff847224 */ /* 0x000fce00078e0098 */
.L_x_5727:
[----:B------:R-:W-:Y:S05]  /*17530*/  BSYNC.RECONVERGENT B1 ;  /* 0x0000000000017941 */ /* 0x000fea0003800200 */
.L_x_5726:
[----:B------:R-:W-:Y:S01]  /*17540*/  I2FP.F32.U32 R128, R119 ;  /* 0x0000007700807245 */ /* 0x000fe20000201000 */
[----:B------:R-:W-:Y:S01]  /*17550*/  IMAD.U32 R129, R129, 0x10000, RZ ;  /* 0x0001000081817824 */ /* 0x000fe200078e00ff */
[----:B------:R-:W-:Y:S01]  /*17560*/  ISETP.NE.AND P2, PT, R136, 0x1, PT ;  /* 0x000000018800780c */ /* 0x000fe20003f45270 */
[----:B------:R-:W-:Y:S01]  /*17570*/  BSSY.RECONVERGENT B1, `(.L_x_5731) ;  /* 0x000005c000017945 */ /* 0x000fe20003800200 */
[----:B------:R-:W-:Y:S01]  /*17580*/  LOP3.LUT R172, R172, 0xfffffffd, RZ, 0xc0, !PT ;  /* 0xfffffffdacac7812 */ /* 0x000fe200078ec0ff */
[----:B------:R-:W-:Y:S01]  /*17590*/  FFMA.FTZ R128, R128, R135, 1.1641532182693481445e-10 ;  /* 0x2f00000080807423 */ /* 0x000fe20000010087 */
[----:B------:R-:W-:Y:S01]  /*175a0*/  MOV R137, 0x2 ;  /* 0x0000000200897802 */ /* 0x000fe20000000f00 */
[----:B------:R-:W-:Y:S02]  /*175b0*/  IMAD.MOV.U32 R119, RZ, RZ, R148 ;  /* 0x000000ffff777224 */ /* 0x000fe400078e0094 */
        /* <DEDUP_REMOVED lines=12> */
.L_x_5733:
        /* <DEDUP_REMOVED lines=13> */
.L_x_5735:
[----:B------:R-:W-:Y:S05]  /*17750*/  BSYNC.RECONVERGENT B2 ;  /* 0x0000000000027941 */ /* 0x000fea0003800200 */
.L_x_5734:
        /* <DEDUP_REMOVED lines=56> */
[----:B------:R-:W-:Y:S02]  /*17ae0*/  MOV R119, R132 ;  /* 0x0000008400777202 */ /* 0x000fe40000000f00 */
[----:B------:R-:W-:Y:S01]  /*17af0*/  LOP3.LUT R146, R129, R136, R153, 0x96, !PT ;  /* 0x0000008881927212 */ /* 0x000fe200078e9699 */
[----:B------:R-:W-:Y:S01]  /*17b00*/  IMAD.MOV.U32 R148, RZ, RZ, R152 ;  /* 0x000000ffff947224 */ /* 0x000fe200078e0098 */
[----:B------:R-:W-:Y:S01]  /*17b10*/  LOP3.LUT R145, R145, R128, R139, 0x96, !PT ;  /* 0x0000008091917212 */ /* 0x000fe200078e968b */
[----:B------:R-:W-:-:S07]  /*17b20*/  IMAD.MOV.U32 R132, RZ, RZ, R138 ;  /* 0x000000ffff847224 */ /* 0x000fce00078e008a */
.L_x_5732:
[----:B------:R-:W-:Y:S05]  /*17b30*/  BSYNC.RECONVERGENT B1 ;  /* 0x0000000000017941 */ /* 0x000fea0003800200 */
.L_x_5731:
        /* <DEDUP_REMOVED lines=24> */
.L_x_5738:
        /* <DEDUP_REMOVED lines=13> */
.L_x_5740:
[----:B------:R-:W-:Y:S05]  /*17d90*/  BSYNC.RECONVERGENT B2 ;  /* 0x0000000000027941 */ /* 0x000fea0003800200 */
.L_x_5739:
        /* <DEDUP_REMOVED lines=57> */
[----:B------:R-:W-:Y:S02]  /*18130*/  LOP3.LUT R145, R145, R128, R139, 0x96, !PT ;  /* 0x0000008091917212 */ /* 0x000fe400078e968b */
[----:B------:R-:W-:Y:S01]  /*18140*/  MOV R128, R132 ;  /* 0x0000008400807202 */ /* 0x000fe20000000f00 */
[----:B------:R-:W-:Y:S02]  /*18150*/  IMAD.MOV.U32 R132, RZ, RZ, R138 ;  /* 0x000000ffff847224 */ /* 0x000fe400078e008a */
[----:B------:R-:W-:-:S07]  /*18160*/  HFMA2 R138, -RZ, RZ, 0, 0 ;  /* 0x00000000ff8a7431 */ /* 0x000fce00000001ff */
.L_x_5737:
[----:B------:R-:W-:Y:S05]  /*18170*/  BSYNC.RECONVERGENT B1 ;  /* 0x0000000000017941 */ /* 0x000fea0003800200 */
.L_x_5736:
[----:B------:R-:W-:Y:S01]  /*18180*/  ISETP.NE.AND P3, PT, R138, 0x1, PT ;  /* 0x000000018a00780c */ /* 0x000fe20003f65270 */
[C---:B------:R-:W-:Y:S01]  /*18190*/  IMAD.U32 R129, R130.reuse, 0x10000, RZ ;  /* 0x0001000082817824 */ /* 0x040fe200078e00ff */
[----:B------:R-:W-:Y:S01]  /*181a0*/  I2FP.F32.U32 R128, R128 ;  /* 0x0000008000807245 */ /* 0x000fe20000201000 */
[----:B------:R-:W-:Y:S01]  /*181b0*/  BSSY.RECONVERGENT B1, `(.L_x_5741) ;  /* 0x000005b000017945 */ /* 0x000fe20003800200 */
[----:B------:R-:W-:Y:S01]  /*181c0*/  PRMT R130, R130, 0x7632, R130 ;  /* 0x0000763282827816 */ /* 0x000fe20000000082 */
[----:B------:R-:W-:Y:S01]  /*181d0*/  IMAD.MOV.U32 R136, RZ, RZ, R148 ;  /* 0x000000ffff887224 */ /* 0x000fe200078e0094 */
[----:B------:R-:W-:Y:S01]  /*181e0*/  MOV R137, 0x2 ;  /* 0x0000000200897802 */ /* 0x000fe20000000f00 */
[----:B------:R-:W-:Y:S01]  /*181f0*/  FFMA.FTZ R128, R128, R135, 1.1641532182693481445e-10 ;  /* 0x2f00000080807423 */ /* 0x000fe20000010087 */
[----:B------:R-:W-:-:S04]  /*18200*/  FMUL.FTZ R155, R129, R134 ;  /* 0x00000086819b7220 */ /* 0x000fc80000410000 */
        /* <DEDUP_REMOVED lines=10> */
.L_x_5743:
        /* <DEDUP_REMOVED lines=13> */
.L_x_5745:
[----:B------:R-:W-:Y:S05]  /*18380*/  BSYNC.RECONVERGENT B2 ;  /* 0x0000000000027941 */ /* 0x000fea0003800200 */
.L_x_5744:
        /* <DEDUP_REMOVED lines=61> */
.L_x_5742:
[----:B------:R-:W-:Y:S05]  /*18760*/  BSYNC.RECONVERGENT B1 ;  /* 0x0000000000017941 */ /* 0x000fea0003800200 */
.L_x_5741:
        /* <DEDUP_REMOVED lines=23> */
.L_x_5748:
        /* <DEDUP_REMOVED lines=13> */
.L_x_5750:
[----:B------:R-:W-:Y:S05]  /*189b0*/  BSYNC.RECONVERGENT B2 ;  /* 0x0000000000027941 */ /* 0x000fea0003800200 */
.L_x_5749:
        /* <DEDUP_REMOVED lines=61> */
.L_x_5747:
[----:B------:R-:W-:Y:S05]  /*18d90*/  BSYNC.RECONVERGENT B1 ;  /* 0x0000000000017941 */ /* 0x000fea0003800200 */
.L_x_5746:
[----:B------:R-:W-:Y:S01]  /*18da0*/  ISETP.NE.AND P4, PT, R138, 0x1, PT ;  /* 0x000000018a00780c */ /* 0x000fe20003f85270 */
[----:B------:R-:W-:Y:S01]  /*18db0*/  BSSY.RECONVERGENT B1, `(.L_x_5751) ;  /* 0x000005c000017945 */ /* 0x000fe20003800200 */
[----:B------:R-:W-:Y:S01]  /*18dc0*/  I2FP.F32.U32 R136, R129 ;  /* 0x0000008100887245 */ /* 0x000fe20000201000 */
[----:B------:R-:W-:Y:S01]  /*18dd0*/  IMAD.U32 R129, R130, 0x10000, RZ ;  /* 0x0001000082817824 */ /* 0x000fe200078e00ff */
[----:B------:R-:W-:Y:S01]  /*18de0*/  MOV R137, 0x2 ;  /* 0x0000000200897802 */ /* 0x000fe20000000f00 */
        /* <DEDUP_REMOVED lines=13> */
.L_x_5753:
        /* <DEDUP_REMOVED lines=13> */
.L_x_5755:
[----:B------:R-:W-:Y:S05]  /*18f90*/  BSYNC.RECONVERGENT B2 ;  /* 0x0000000000027941 */ /* 0x000fea0003800200 */
.L_x_5754:
        /* <DEDUP_REMOVED lines=57> */
[----:B------:R-:W-:Y:S02]  /*19330*/  HFMA2 R137, -RZ, RZ, 0, 0 ;  /* 0x00000000ff897431 */ /* 0x000fe400000001ff */
[----:B------:R-:W-:Y:S01]  /*19340*/  IMAD.MOV.U32 R148, RZ, RZ, R158 ;  /* 0x000000ffff947224 */ /* 0x000fe200078e009e */
[----:B------:R-:W-:Y:S01]  /*19350*/  LOP3.LUT R145, R145, R136, R157, 0x96, !PT ;  /* 0x0000008891917212 */ /* 0x000fe200078e969d */
[----:B------:R-:W-:-:S07]  /*19360*/  IMAD.MOV.U32 R132, RZ, RZ, R156 ;  /* 0x000000ffff847224 */ /* 0x000fce00078e009c */
.L_x_5752:
[----:B------:R-:W-:Y:S05]  /*19370*/  BSYNC.RECONVERGENT B1 ;  /* 0x0000000000017941 */ /* 0x000fea0003800200 */
.L_x_5751:
        /* <DEDUP_REMOVED lines=24> */
.L_x_5758:
        /* <DEDUP_REMOVED lines=13> */
.L_x_5760:
[----:B------:R-:W-:Y:S05]  /*195d0*/  BSYNC.RECONVERGENT B2 ;  /* 0x0000000000027941 */ /* 0x000fea0003800200 */
.L_x_5759:
[----:B------:R-:W-:Y:S01]  /*195e0*/  IMAD.WIDE.U32 R138, R170, -0x326172a9, RZ ;  /* 0xcd9e8d57aa8a7825 */ /* 0x000fe200078e00ff */
[----:B------:R-:W-:Y:S02]  /*195f0*/  LOP3.LUT R158, R149, R137, R3, 0x96, !PT ;  /* 0x00000089959e7212 */ /* 0x000fe400078e9603 */
[C---:B------:R-:W-:Y:S01]  /*19600*/  IADD3 R145, PT, PT, R2.reuse, 0x3c6ef372, RZ ;  /* 0x3c6ef37202917810 */ /* 0x040fe20007ffe0ff */
[----:B------:R-:W-:Y:S01]  /*19610*/  VIADD R137, R2, 0x9e3779b9 ;  /* 0x9e3779b902897836 */ /* 0x000fe20000000000 */
[----:B------:R-:W-:Y:S01]  /*19620*/  LOP3.LUT R156, R143, R139, R2, 0x96, !PT ;  /* 0x0000008b8f9c7212 */ /* 0x000fe200078e9602 */
[----:B------:R-:W-:Y:S01]  /*19630*/  IMAD.WIDE.U32 R158, R158, -0x326172a9, RZ ;  /* 0xcd9e8d579e9e7825 */ /* 0x000fe200078e00ff */
[----:B------:R-:W-:Y:S02]  /*19640*/  IADD3 R139, PT, PT, R3, -0x4498517b, RZ ;  /* 0xbb67ae85038b7810 */ /* 0x000fe40007ffe0ff */
[----:B------:R-:W-:Y:S01]  /*19650*/  MOV R130, R132 ;  /* 0x0000008400827202 */ /* 0x000fe20000000f00 */
[----:B------:R-:W-:Y:S01]  /*19660*/  IMAD.WIDE.U32 R156, R156, -0x2daee0ad, RZ ;  /* 0xd2511f539c9c7825 */ /* 0x000fe200078e00ff */
[----:B------:R-:W-:-:S04]  /*19670*/  LOP3.LUT R137, R137, R138, R159, 0x96, !PT ;  /* 0x0000008a89897212 */ /* 0x000fc800078e969f */
[----:B------:R-:W-:Y:S01]  /*19680*/  LOP3.LUT R139, R139, R136, R157, 0x96, !PT ;  /* 0x000000888b8b7212 */ /* 0x000fe200078e969d */
[----:B------:R-:W-:-:S04]  /*19690*/  IMAD.WIDE.U32 R136, R137, -0x2daee0ad, RZ ;  /* 0xd2511f5389887825 */ /* 0x000fc800078e00ff */
[----:B------:R-:W-:Y:S02]  /*196a0*/  VIADD R157, R3, 0x76cf5d0a ;  /* 0x76cf5d0a039d7836 */ /* 0x000fe40000000000 */
[----:B------:R-:W-:-:S03]  /*196b0*/  IMAD.WIDE.U32 R138, R139, -0x326172a9, RZ ;  /* 0xcd9e8d578b8a7825 */ /* 0x000fc600078e00ff */
[----:B------:R-:W-:Y:S01]  /*196c0*/  LOP3.LUT R157, R157, R156, R137, 0x96, !PT ;  /* 0x0000009c9d9d7212 */ /* 0x000fe200078e9689 */
[----:B------:R-:W-:Y:S01]  /*196d0*/  VIADD R137, R2, 0xdaa66d2b ;  /* 0xdaa66d2b02897836 */ /* 0x000fe20000000000 */
[----:B------:R-:W-:Y:S02]  /*196e0*/  LOP3.LUT R145, R145, R158, R139, 0x96, !PT ;  /* 0x0000009e91917212 */ /* 0x000fe400078e968b */
[----:B------:R-:W-:Y:S01]  /*196f0*/  IADD3 R139, PT, PT, R3, 0x32370b8f, RZ ;  /* 0x32370b8f038b7810 */ /* 0x000fe20007ffe0ff */
[----:B------:R-:W-:-:S04]  /*19700*/  IMAD.WIDE.U32 R158, R157, -0x326172a9, RZ ;  /* 0xcd9e8d579d9e7825 */ /* 0x000fc800078e00ff */
[----:B------:R-:W-:Y:S01]  /*19710*/  IMAD.WIDE.U32 R156, R145, -0x2daee0ad, RZ ;  /* 0xd2511f53919c7825 */ /* 0x000fe200078e00ff */
[----:B------:R-:W-:Y:S02]  /*19720*/  LOP3.LUT R137, R137, R138, R159, 0x96, !PT ;  /* 0x0000008a89897212 */ /* 0x000fe400078e969f */
[----:B------:R-:W-:Y:S02]  /*19730*/  IADD3 R145, PT, PT, R2, 0x78dde6e4, RZ ;  /* 0x78dde6e402917810 */ /* 0x000fe40007ffe0ff */
        /* <DEDUP_REMOVED lines=33> */
[----:B------:R-:W-:Y:S02]  /*19950*/  IADD3 R145, PT, PT, R3, -0x695add53, RZ ;  /* 0x96a522ad03917810 */ /* 0x000fe40007ffe0ff */
[----:B------:R-:W-:Y:S01]  /*19960*/  LOP3.LUT R146, R137, R138, R159, 0x96, !PT ;  /* 0x0000008a89927212 */ /* 0x000fe200078e969f */
[----:B------:R-:W-:Y:S02]  /*19970*/  HFMA2 R138, -RZ, RZ, 0, 0 ;  /* 0x00000000ff8a7431 */ /* 0x000fe400000001ff */
[----:B------:R-:W-:Y:S01]  /*19980*/  IMAD.MOV.U32 R148, RZ, RZ, R158 ;  /* 0x000000ffff947224 */ /* 0x000fe200078e009e */
[----:B------:R-:W-:Y:S01]  /*19990*/  LOP3.LUT R145, R145, R136, R157, 0x96, !PT ;  /* 0x0000008891917212 */ /* 0x000fe200078e969d */
[----:B------:R-:W-:-:S07]  /*199a0*/  IMAD.MOV.U32 R132, RZ, RZ, R156 ;  /* 0x000000ffff847224 */ /* 0x000fce00078e009c */
.L_x_5757:
[----:B------:R-:W-:Y:S05]  /*199b0*/  BSYNC.RECONVERGENT B1 ;  /* 0x0000000000017941 */ /* 0x000fea0003800200 */
.L_x_5756:
        /* <DEDUP_REMOVED lines=19> */
.L_x_5763:
        /* <DEDUP_REMOVED lines=13> */
.L_x_5765:
[----:B------:R-:W-:Y:S05]  /*19bc0*/  BSYNC.RECONVERGENT B2 ;  /* 0x0000000000027941 */ /* 0x000fea0003800200 */
.L_x_5764:
[----:B------:R-:W-:Y:S01]  /*19bd0*/  IMAD.WIDE.U32 R138, R170, -0x326172a9, RZ ;  /* 0xcd9e8d57aa8a7825 */ /* 0x000fe200078e00ff */
[----:B------:R-:W-:Y:S02]  /*19be0*/  LOP3.LUT R158, R149, R137, R3, 0x96, !PT ;  /* 0x00000089959e7212 */ /* 0x000fe400078e9603 */
[C---:B------:R-:W-:Y:S01]  /*19bf0*/  IADD3 R145, PT, PT, R2.reuse, 0x3c6ef372, RZ ;  /* 0x3c6ef37202917810 */ /* 0x040fe20007ffe0ff */
        /* <DEDUP_REMOVED lines=52> */
[----:B------:R-:W-:Y:S02]  /*19f40*/  IADD3 R145, PT, PT, R3, -0x695add53, RZ ;  /* 0x96a522ad03917810 */ /* 0x000fe40007ffe0ff */
[----:B------:R-:W-:Y:S01]  /*19f50*/  LOP3.LUT R146, R137, R138, R159, 0x96, !PT ;  /* 0x0000008a89927212 */ /* 0x000fe200078e969f */
[----:B------:R-:W-:Y:S01]  /*19f60*/  IMAD.MOV.U32 R148, RZ, RZ, R158 ;  /* 0x000000ffff947224 */ /* 0x000fe200078e009e */
[----:B------:R-:W-:Y:S02]  /*19f70*/  LOP3.LUT R145, R145, R136, R157, 0x96, !PT ;  /* 0x0000008891917212 */ /* 0x000fe400078e969d */
[----:B------:R-:W-:Y:S01]  /*19f80*/  MOV R136, R132 ;  /* 0x0000008400887202 */ /* 0x000fe20000000f00 */
[----:B------:R-:W-:-:S07]  /*19f90*/  IMAD.MOV.U32 R132, RZ, RZ, R156 ;  /* 0x000000ffff847224 */ /* 0x000fce00078e009c */
.L_x_5762:
[----:B------:R-:W-:Y:S05]  /*19fa0*/  BSYNC.RECONVERGENT B1 ;  /* 0x0000000000017941 */ /* 0x000fea0003800200 */
.L_x_5761:
[----:B------:R-:W-:Y:S01]  /*19fb0*/  I2FP.F32.U32 R130, R136 ;  /* 0x0000008800827245 */ /* 0x000fe20000201000 */
[----:B------:R-:W-:Y:S01]  /*19fc0*/  IMAD.U32 R137, R163, 0x10000, RZ ;  /* 0x00010000a3897824 */ /* 0x000fe200078e00ff */
[----:B------:R-:W-:Y:S01]  /*19fd0*/  BSSY.RECONVERGENT B1, `(.L_x_5766) ;  /* 0x0000060000017945 */ /* 0x000fe20003800200 */
[----:B------:R-:W-:Y:S01]  /*19fe0*/  MOV R138, 0x2 ;  /* 0x00000002008a7802 */ /* 0x000fe20000000f00 */
[----:B------:R-:W-:Y:S02]  /*19ff0*/  IMAD.MOV.U32 R136, RZ, RZ, R148 ;  /* 0x000000ffff887224 */ /* 0x000fe400078e0094 */
        /* <DEDUP_REMOVED lines=18> */
.L_x_5768:
        /* <DEDUP_REMOVED lines=13> */
.L_x_5770:
[----:B------:R-:W-:Y:S05]  /*1a1f0*/  BSYNC.RECONVERGENT B2 ;  /* 0x0000000000027941 */ /* 0x000fea0003800200 */
.L_x_5769:
        /* <DEDUP_REMOVED lines=56> */
[----:B------:R-:W-:Y:S01]  /*1a580*/  HFMA2 R138, -RZ, RZ, 0, 0 ;  /* 0x00000000ff8a7431 */ /* 0x000fe200000001ff */
[----:B------:R-:W-:Y:S01]  /*1a590*/  LOP3.LUT R145, R145, R136, R159, 0x96, !PT ;  /* 0x0000008891917212 */ /* 0x000fe200078e969f */
[----:B------:R-:W-:Y:S01]  /*1a5a0*/  IMAD.MOV.U32 R148, RZ, RZ, R164 ;  /* 0x000000ffff947224 */ /* 0x000fe200078e00a4 */
[----:B------:R-:W-:Y:S01]  /*1a5b0*/  MOV R136, R132 ;  /* 0x0000008400887202 */ /* 0x000fe20000000f00 */
[----:B------:R-:W-:-:S07]  /*1a5c0*/  IMAD.MOV.U32 R132, RZ, RZ, R158 ;  /* 0x000000ffff847224 */ /* 0x000fce00078e009e */
.L_x_5767:
[----:B------:R-:W-:Y:S05]  /*1a5d0*/  BSYNC.RECONVERGENT B1 ;  /* 0x0000000000017941 */ /* 0x000fea0003800200 */
.L_x_5766:
[----:B------:R-:W-:Y:S01]  /*1a5e0*/  ISETP.NE.AND P6, PT, R138, 0x1, PT ;  /* 0x000000018a00780c */ /* 0x000fe20003fc5270 */
[----:B------:R-:W-:Y:S01]  /*1a5f0*/  IMAD.U32 R131, R131, 0x10000, RZ ;  /* 0x0001000083837824 */ /* 0x000fe200078e00ff */
[----:B------:R-:W-:Y:S01]  /*1a600*/  I2FP.F32.U32 R136, R136 ;  /* 0x0000008800887245 */ /* 0x000fe20000201000 */
[----:B------:R-:W-:Y:S01]  /*1a610*/  BSSY.RECONVERGENT B1, `(.L_x_5771) ;  /* 0x000005c000017945 */ /* 0x000fe20003800200 */
[----:B------:R-:W-:Y:S01]  /*1a620*/  MOV R157, 0x2 ;  /* 0x00000002009d7802 */ /* 0x000fe20000000f00 */
        /* <DEDUP_REMOVED lines=13> */
.L_x_5773:
        /* <DEDUP_REMOVED lines=15> */
.L_x_5775:
[----:B------:R-:W-:Y:S05]  /*1a7f0*/  BSYNC.RECONVERGENT B2 ;  /* 0x0000000000027941 */ /* 0x000fea0003800200 */
.L_x_5774:
        /* <DEDUP_REMOVED lines=61> */
.L_x_5772:
[----:B------:R-:W-:Y:S05]  /*1abd0*/  BSYNC.RECONVERGENT B1 ;  /* 0x0000000000017941 */ /* 0x000fea0003800200 */
.L_x_5771:
        /* <DEDUP_REMOVED lines=12> */
.L_x_5695:
[----:B------:R-:W-:Y:S01]  /*1aca0*/  ISETP.NE.AND P2, PT, R157, 0x1, PT ;  /* 0x000000019d00780c */ /* 0x000fe20003f45270 */
[----:B------:R-:W-:Y:S01]  /*1acb0*/  BSSY.RECONVERGENT B1, `(.L_x_5777) ;  /* 0x0000059000017945 */ /* 0x000fe20003800200 */
[----:B--2---:R-:W-:Y:S01]  /*1acc0*/  MOV R119, 0x2 ;  /* 0x0000000200777802 */ /* 0x004fe20000000f00 */
[----:B------:R-:W-:Y:S01]  /*1acd0*/  IMAD.MOV.U32 R116, RZ, RZ, R148 ;  /* 0x000000ffff747224 */ /* 0x000fe200078e0094 */
[----:B01----:R-:W-:-:S09]  /*1ace0*/  MOV R132, R159 ;  /* 0x0000009f00847202 */ /* 0x003fd20000000f00 */
[----:B------:R-:W-:Y:S05]  /*1acf0*/  @!P2 BRA `(.L_x_5778) ;  /* 0x000000040050a947 */ /* 0x000fea0003800000 */
[----:B------:R-:W-:-:S13]  /*1ad00*/  ISETP.NE.AND P2, PT, R157, 0x3, PT ;  /* 0x000000039d00780c */ /* 0x000fda0003f45270 */
[----:B------:R-:W-:Y:S05]  /*1ad10*/  @!P2 BRA `(.L_x_5779) ;  /* 0x000000000020a947 */ /* 0x000fea0003800000 */
[----:B------:R-:W-:-:S13]  /*1ad20*/  ISETP.NE.AND P2, PT, R157, 0x2, PT ;  /* 0x000000029d00780c */ /* 0x000fda0003f45270 */
[----:B------:R-:W-:Y:S01]  /*1ad30*/  @!P2 IMAD.MOV.U32 R119, RZ, RZ, 0x3 ;  /* 0x00000003ff77a424 */ /* 0x000fe200078e00ff */
[----:B------:R-:W-:Y:S01]  /*1ad40*/  @!P2 MOV R132, R159 ;  /* 0x0000009f0084a202 */ /* 0x000fe20000000f00 */
[----:B------:R-:W-:Y:S01]  /*1ad50*/  @!P2 IMAD.MOV.U32 R116, RZ, RZ, R145 ;  /* 0x000000ffff74a224 */ /* 0x000fe200078e0091 */
[----:B------:R-:W-:Y:S01]  /*1ad60*/  @P2 IADD3 R119, PT, PT, R157, 0x1, RZ ;  /* 0x000000019d772810 */ /* 0x000fe20007ffe0ff */
[----:B------:R-:W-:Y:S01]  /*1ad70*/  @P2 IMAD.MOV.U32 R132, RZ, RZ, R159 ;  /* 0x000000ffff842224 */ /* 0x000fe200078e009f */
[----:B------:R-:W-:Y:S01]  /*1ad80*/  @P2 MOV R116, R146 ;  /* 0x0000009200742202 */ /* 0x000fe20000000f00 */
[----:B------:R-:W-:Y:S06]  /*1ad90*/  BRA `(.L_x_5778) ;  /* 0x0000000400287947 */ /* 0x000fec0003800000 */
.L_x_5779:
        /* <DEDUP_REMOVED lines=13> */
.L_x_5781:
[----:B------:R-:W-:Y:S05]  /*1ae70*/  BSYNC.RECONVERGENT B2 ;  /* 0x0000000000027941 */ /* 0x000fea0003800200 */
.L_x_5780:
        /* <DEDUP_REMOVED lines=54> */
[----:B------:R-:W-:Y:S02]  /*1b1e0*/  HFMA2 R119, -RZ, RZ, 0, 0 ;  /* 0x00000000ff777431 */ /* 0x000fe400000001ff */
[----:B------:R-:W-:Y:S01]  /*1b1f0*/  IMAD.WIDE.U32 R132, R133, -0x2daee0ad, RZ ;  /* 0xd2511f5385847825 */ /* 0x000fe200078e00ff */
[----:B------:R-:W-:Y:S02]  /*1b200*/  LOP3.LUT R146, R117, R118, R135, 0x96, !PT ;  /* 0x0000007675927212 */ /* 0x000fe400078e9687 */
[----:B------:R-:W-:Y:S02]  /*1b210*/  MOV R148, R134 ;  /* 0x0000008600947202 */ /* 0x000fe40000000f00 */
[----:B------:R-:W-:Y:S01]  /*1b220*/  LOP3.LUT R145, R145, R116, R133, 0x96, !PT ;  /* 0x0000007491917212 */ /* 0x000fe200078e9685 */
[----:B------:R-:W-:-:S07]  /*1b230*/  IMAD.MOV.U32 R116, RZ, RZ, R159 ;  /* 0x000000ffff747224 */ /* 0x000fce00078e009f */
.L_x_5778:
[----:B------:R-:W-:Y:S05]  /*1b240*/  BSYNC.RECONVERGENT B1 ;  /* 0x0000000000017941 */ /* 0x000fea0003800200 */
.L_x_5777:
[----:B------:R-:W0:Y:S01]  /*1b250*/  LDC R133, c[0x0][0x404] ;  /* 0x00010100ff857b82 */ /* 0x000e220000000800 */
[----:B------:R-:W-:Y:S01]  /*1b260*/  I2FP.F32.U32 R117, R116 ;  /* 0x0000007400757245 */ /* 0x000fe20000201000 */
[----:B------:R-:W-:Y:S01]  /*1b270*/  IMAD.MOV.U32 R116, RZ, RZ, 0x2f800000 ;  /* 0x2f800000ff747424 */ /* 0x000fe200078e00ff */
[----:B------:R-:W-:Y:S01]  /*1b280*/  ISETP.NE.AND P2, PT, R119, 0x1, PT ;  /* 0x000000017700780c */ /* 0x000fe20003f45270 */
[----:B------:R-:W-:Y:S01]  /*1b290*/  BSSY.RECONVERGENT B1, `(.L_x_5782) ;  /* 0x000005d000017945 */ /* 0x000fe20003800200 */
[----:B------:R-:W-:Y:S01]  /*1b2a0*/  LOP3.LUT R172, R172, 0xffffffef, RZ, 0xc0, !PT ;  /* 0xffffffefacac7812 */ /* 0x000fe200078ec0ff */
[----:B------:R-:W-:Y:S01]  /*1b2b0*/  FFMA.FTZ R118, R117, R116, 1.1641532182693481445e-10 ;  /* 0x2f00000075767423 */ /* 0x000fe20000010074 */
[C---:B-----5:R-:W-:Y:S01]  /*1b2c0*/  SHF.L.U32 R117, R128.reuse, 0x10, RZ ;  /* 0x0000001080757819 */ /* 0x060fe200000006ff */
[----:B------:R-:W-:Y:S01]  /*1b2d0*/  IMAD.MOV.U32 R135, RZ, RZ, 0x2 ;  /* 0x00000002ff877424 */ /* 0x000fe200078e00ff */
[----:B------:R-:W-:Y:S02]  /*1b2e0*/  PRMT R128, R128, 0x7632, R128 ;  /* 0x0000763280807816 */ /* 0x000fe40000000080 */
[----:B0-----:R-:W-:-:S02]  /*1b2f0*/  FSETP.LE.FTZ.AND P3, PT, R118, R133, PT ;  /* 0x000000857600720b */ /* 0x001fc40003f73000 */
[----:B------:R-:W-:-:S11]  /*1b300*/  MOV R118, R148 ;  /* 0x0000009400767202 */ /* 0x000fd60000000f00 */
[----:B------:R-:W-:Y:S01]  /*1b310*/  @P3 LOP3.LUT R172, R172, 0x10, RZ, 0xfc, !PT ;  /* 0x00000010acac3812 */ /* 0x000fe200078efcff */
        /* <DEDUP_REMOVED lines=9> */
.L_x_5784:
        /* <DEDUP_REMOVED lines=13> */
.L_x_5786:
[----:B------:R-:W-:Y:S05]  /*1b480*/  BSYNC.RECONVERGENT B2 ;  /* 0x0000000000027941 */ /* 0x000fea0003800200 */
.L_x_5785:
        /* <DEDUP_REMOVED lines=55> */
[----:B------:R-:W-:Y:S02]  /*1b800*/  LOP3.LUT R146, R119, R134, R139, 0x96, !PT ;  /* 0x0000008677927212 */ /* 0x000fe400078e968b */
[----:B------:R-:W-:Y:S01]  /*1b810*/  MOV R148, R138 ;  /* 0x0000008a00947202 */ /* 0x000fe20000000f00 */
[----:B------:R-:W-:Y:S01]  /*1b820*/  IMAD.MOV.U32 R135, RZ, RZ, RZ ;  /* 0x000000ffff877224 */ /* 0x000fe200078e00ff */
[----:B------:R-:W-:Y:S01]  /*1b830*/  LOP3.LUT R145, R145, R118, R137, 0x96, !PT ;  /* 0x0000007691917212 */ /* 0x000fe200078e9689 */
[----:B------:R-:W-:Y:S01]  /*1b840*/  IMAD.MOV.U32 R118, RZ, RZ, R132 ;  /* 0x000000ffff767224 */ /* 0x000fe200078e0084 */
[----:B------:R-:W-:-:S07]  /*1b850*/  MOV R132, R136 ;  /* 0x0000008800847202 */ /* 0x000fce0000000f00 */
.L_x_5783:
[----:B------:R-:W-:Y:S05]  /*1b860*/  BSYNC.RECONVERGENT B1 ;  /* 0x0000000000017941 */ /* 0x000fea0003800200 */
.L_x_5782:
[----:B------:R-:W-:Y:S01]  /*1b870*/  I2FP.F32.U32 R119, R118 ;  /* 0x0000007600777245 */ /* 0x000fe20000201000 */
[----:B------:R-:W-:Y:S01]  /*1b880*/  BSSY.RECONVERGENT B1, `(.L_x_5787) ;  /* 0x000005d000017945 */ /* 0x000fe20003800200 */
[----:B------:R-:W-:Y:S01]  /*1b890*/  ISETP.NE.AND P2, PT, R135, 0x1, PT ;  /* 0x000000018700780c */ /* 0x000fe20003f45270 */
[----:B------:R-:W-:Y:S01]  /*1b8a0*/  IMAD.MOV.U32 R136, RZ, RZ, 0x2 ;  /* 0x00000002ff887424 */ /* 0x000fe200078e00ff */
[----:B------:R-:W-:Y:S01]  /*1b8b0*/  LOP3.LUT R172, R172, 0xfffffff7, RZ, 0xc0, !PT ;  /* 0xfffffff7acac7812 */ /* 0x000fe200078ec0ff */
[----:B------:R-:W-:Y:S01]  /*1b8c0*/  FFMA.FTZ R134, R119, R116, 1.1641532182693481445e-10 ;  /* 0x2f00000077867423 */ /* 0x000fe20000010074 */
[----:B------:R-:W-:Y:S02]  /*1b8d0*/  SHF.L.U32 R118, R128, 0x10, RZ ;  /* 0x0000001080767819 */ /* 0x000fe400000006ff */
[----:B------:R-:W-:Y:S02]  /*1b8e0*/  MOV R119, R148 ;  /* 0x0000009400777202 */ /* 0x000fe40000000f00 */
[----:B------:R-:W-:-:S13]  /*1b8f0*/  FSETP.LE.FTZ.AND P3, PT, R134, R133, PT ;  /* 0x000000858600720b */ /* 0x000fda0003f73000 */
        /* <DEDUP_REMOVED lines=10> */
.L_x_5789:
        /* <DEDUP_REMOVED lines=13> */
.L_x_5791:
[----:B------:R-:W-:Y:S05]  /*1ba70*/  BSYNC.RECONVERGENT B2 ;  /* 0x0000000000027941 */ /* 0x000fea0003800200 */
.L_x_5790:
        /* <DEDUP_REMOVED lines=57> */
[----:B------:R-:W-:Y:S01]  /*1be10*/  IMAD.MOV.U32 R119, RZ, RZ, R132 ;  /* 0x000000ffff777224 */ /* 0x000fe200078e0084 */
[----:B------:R-:W-:Y:S01]  /*1be20*/  LOP3.LUT R145, R145, R134, R139, 0x96, !PT ;  /* 0x0000008691917212 */ /* 0x000fe200078e968b */
[----:B------:R-:W-:Y:S01]  /*1be30*/  IMAD.MOV.U32 R136, RZ, RZ, RZ ;  /* 0x000000ffff887224 */ /* 0x000fe200078e00ff */
[----:B------:R-:W-:-:S07]  /*1be40*/  MOV R132, R138 ;  /* 0x0000008a00847202 */ /* 0x000fce0000000f00 */
.L_x_5788:
[----:B------:R-:W-:Y:S05]  /*1be50*/  BSYNC.RECONVERGENT B1 ;  /* 0x0000000000017941 */ /* 0x000fea0003800200 */
.L_x_5787:
[----:B------:R-:W-:Y:S01]  /*1be60*/  I2FP.F32.U32 R119, R119 ;  /* 0x0000007700777245 */ /* 0x000fe20000201000 */
[----:B------:R-:W-:Y:S01]  /*1be70*/  BSSY.RECONVERGENT B1, `(.L_x_5792) ;  /* 0x000005e000017945 */ /* 0x000fe20003800200 */
[----:B------:R-:W-:Y:S01]  /*1be80*/  ISETP.NE.AND P2, PT, R136, 0x1, PT ;  /* 0x000000018800780c */ /* 0x000fe20003f45270 */
[----:B------:R-:W-:Y:S01]  /*1be90*/  IMAD.MOV.U32 R135, RZ, RZ, 0x2 ;  /* 0x00000002ff877424 */ /* 0x000fe200078e00ff */
[----:B------:R-:W-:Y:S01]  /*1bea0*/  LOP3.LUT R172, R172, 0xfffffffb, RZ, 0xc0, !PT ;  /* 0xfffffffbacac7812 */ /* 0x000fe200078ec0ff */
[----:B------:R-:W-:Y:S01]  /*1beb0*/  FFMA.FTZ R128, R119, R116, 1.1641532182693481445e-10 ;  /* 0x2f00000077807423 */ /* 0x000fe20000010074 */
[C---:B------:R-:W-:Y:S02]  /*1bec0*/  SHF.L.U32 R119, R129.reuse, 0x10, RZ ;  /* 0x0000001081777819 */ /* 0x040fe400000006ff */
[----:B------:R-:W-:Y:S02]  /*1bed0*/  PRMT R157, R129, 0x7632, R157 ;  /* 0x00007632819d7816 */ /* 0x000fe4000000009d */
        /* <DEDUP_REMOVED lines=12> */
.L_x_5794:
        /* <DEDUP_REMOVED lines=13> */
.L_x_5796:
[----:B------:R-:W-:Y:S05]  /*1c070*/  BSYNC.RECONVERGENT B2 ;  /* 0x0000000000027941 */ /* 0x000fea0003800200 */
.L_x_5795:
        /* <DEDUP_REMOVED lines=61> */
.L_x_5793:
[----:B------:R-:W-:Y:S05]  /*1c450*/  BSYNC.RECONVERGENT B1 ;  /* 0x0000000000017941 */ /* 0x000fea0003800200 */
.L_x_5792:
        /* <DEDUP_REMOVED lines=19> */
.L_x_5799:
        /* <DEDUP_REMOVED lines=13> */
.L_x_5801:
[----:B------:R-:W-:Y:S05]  /*1c660*/  BSYNC.RECONVERGENT B2 ;  /* 0x0000000000027941 */ /* 0x000fea0003800200 */
.L_x_5800:
        /* <DEDUP_REMOVED lines=61> */
.L_x_5798:
[----:B------:R-:W-:Y:S05]  /*1ca40*/  BSYNC.RECONVERGENT B1 ;  /* 0x0000000000017941 */ /* 0x000fea0003800200 */
.L_x_5797:
[----:B------:R-:W-:Y:S01]  /*1ca50*/  ISETP.NE.AND P3, PT, R136, 0x1, PT ;  /* 0x000000018800780c */ /* 0x000fe20003f65270 */
[----:B------:R-:W-:Y:S01]  /*1ca60*/  BSSY.RECONVERGENT B1, `(.L_x_5802) ;  /* 0x000005c000017945 */ /* 0x000fe20003800200 */
[----:B------:R-:W-:Y:S01]  /*1ca70*/  I2FP.F32.U32 R129, R129 ;  /* 0x0000008100817245 */ /* 0x000fe20000201000 */
[----:B------:R-:W-:Y:S01]  /*1ca80*/  IMAD.MOV.U32 R137, RZ, RZ, 0x2 ;  /* 0x00000002ff897424 */ /* 0x000fe200078e00ff */
[----:B------:R-:W-:-:S03]  /*1ca90*/  MOV R135, R148 ;  /* 0x0000009400877202 */ /* 0x000fc60000000f00 */
[----:B------:R-:W-:Y:S01]  /*1caa0*/  FFMA.FTZ R134, R129, R116, 1.1641532182693481445e-10 ;  /* 0x2f00000081867423 */ /* 0x000fe20000010074 */
[C---:B------:R-:W-:Y:S02]  /*1cab0*/  SHF.L.U32 R129, R130.reuse, 0x10, RZ ;  /* 0x0000001082817819 */ /* 0x040fe400000006ff */
[----:B------:R-:W-:Y:S02]  /*1cac0*/  PRMT R130, R130, 0x7632, R130 ;  /* 0x0000763282827816 */ /* 0x000fe40000000082 */
[----:B------:R-:W-:Y:S01]  /*1cad0*/  FSETP.LE.FTZ.AND P2, PT, R134, R133, PT ;  /* 0x000000858600720b */ /* 0x000fe20003f53000 */
        /* <DEDUP_REMOVED lines=9> */
.L_x_5804:
        /* <DEDUP_REMOVED lines=13> */
.L_x_5806:
[----:B------:R-:W-:Y:S05]  /*1cc40*/  BSYNC.RECONVERGENT B2 ;  /* 0x0000000000027941 */ /* 0x000fea0003800200 */
.L_x_5805:
        /* <DEDUP_REMOVED lines=56> */
[----:B------:R-:W-:Y:S02]  /*1cfd0*/  VIADD R145, R3, 0x96a522ad ;  /* 0x96a522ad03917836 */ /* 0x000fe40000000000 */
[----:B------:R-:W-:Y:S01]  /*1cfe0*/  IMAD.MOV.U32 R135, RZ, RZ, R132 ;  /* 0x000000ffff877224 */ /* 0x000fe200078e0084 */
[----:B------:R-:W-:Y:S01]  /*1cff0*/  MOV R132, R138 ;  /* 0x0000008a00847202 */ /* 0x000fe20000000f00 */
[----:B------:R-:W-:Y:S01]  /*1d000*/  IMAD.MOV.U32 R137, RZ, RZ, RZ ;  /* 0x000000ffff897224 */ /* 0x000fe200078e00ff */
[----:B------:R-:W-:-:S07]  /*1d010*/  LOP3.LUT R145, R145, R134, R139, 0x96, !PT ;  /* 0x0000008691917212 */ /* 0x000fce00078e968b */
.L_x_5803:
[----:B------:R-:W-:Y:S05]  /*1d020*/  BSYNC.RECONVERGENT B1 ;  /* 0x0000000000017941 */ /* 0x000fea0003800200 */
.L_x_5802:
[----:B------:R-:W-:Y:S01]  /*1d030*/  ISETP.NE.AND P4, PT, R137, 0x1, PT ;  /* 0x000000018900780c */ /* 0x000fe20003f85270 */
[----:B------:R-:W-:Y:S01]  /*1d040*/  BSSY.RECONVERGENT B1, `(.L_x_5807) ;  /* 0x000005b000017945 */ /* 0x000fe20003800200 */
[----:B------:R-:W-:Y:S01]  /*1d050*/  I2FP.F32.U32 R135, R135 ;  /* 0x0000008700877245 */ /* 0x000fe20000201000 */
[----:B------:R-:W-:Y:S01]  /*1d060*/  IMAD.MOV.U32 R136, RZ, RZ, 0x2 ;  /* 0x00000002ff887424 */ /* 0x000fe200078e00ff */
[----:B------:R-:W-:-:S03]  /*1d070*/  SHF.L.U32 R130, R130, 0x10, RZ ;  /* 0x0000001082827819 */ /* 0x000fc600000006ff */
[----:B------:R-:W-:Y:S01]  /*1d080*/  FFMA.FTZ R134, R135, R116, 1.1641532182693481445e-10 ;  /* 0x2f00000087867423 */ /* 0x000fe20000010074 */
[----:B------:R-:W-:-:S04]  /*1d090*/  MOV R135, R148 ;  /* 0x0000009400877202 */ /* 0x000fc80000000f00 */
        /* <DEDUP_REMOVED lines=10> */
.L_x_5809:
        /* <DEDUP_REMOVED lines=13> */
.L_x_5811:
[----:B------:R-:W-:Y:S05]  /*1d210*/  BSYNC.RECONVERGENT B2 ;  /* 0x0000000000027941 */ /* 0x000fea0003800200 */
.L_x_5810:
        /* <DEDUP_REMOVED lines=61> */
.L_x_5808:
[----:B------:R-:W-:Y:S05]  /*1d5f0*/  BSYNC.RECONVERGENT B1 ;  /* 0x0000000000017941 */ /* 0x000fea0003800200 */
.L_x_5807:
[----:B------:R-:W-:Y:S01]  /*1d600*/  ISETP.NE.AND P5, PT, R136, 0x1, PT ;  /* 0x000000018800780c */ /* 0x000fe20003fa5270 */
[----:B------:R-:W-:Y:S01]  /*1d610*/  BSSY.RECONVERGENT B1, `(.L_x_5812) ;  /* 0x000005c000017945 */ /* 0x000fe20003800200 */
[----:B------:R-:W-:Y:S01]  /*1d620*/  I2FP.F32.U32 R135, R135 ;  /* 0x0000008700877245 */ /* 0x000fe20000201000 */
[----:B------:R-:W-:Y:S01]  /*1d630*/  IMAD.MOV.U32 R157, RZ, RZ, 0x2 ;  /* 0x00000002ff9d7424 */ /* 0x000fe200078e00ff */
[C---:B------:R-:W-:Y:S02]  /*1d640*/  SHF.L.U32 R159, R131.reuse, 0x10, RZ ;  /* 0x00000010839f7819 */ /* 0x040fe400000006ff */
[----:B------:R-:W-:Y:S01]  /*1d650*/  PRMT R131, R131, 0x7632, R131 ;  /* 0x0000763283837816 */ /* 0x000fe20000000083 */
        /* <DEDUP_REMOVED lines=12> */
.L_x_5814:
        /* <DEDUP_REMOVED lines=13> */
.L_x_5816:
[----:B------:R-:W-:Y:S05]  /*1d7f0*/  BSYNC.RECONVERGENT B2 ;  /* 0x0000000000027941 */ /* 0x000fea0003800200 */
.L_x_5815:
[----:B------:R-:W-:Y:S01]  /*1d800*/  IMAD.WIDE.U32 R136, R170, -0x326172a9, RZ ;  /* 0xcd9e8d57aa887825 */ /* 0x000fe200078e00ff */
[----:B------:R-:W-:Y:S02]  /*1d810*/  LOP3.LUT R164, R149, R135, R3, 0x96, !PT ;  /* 0x0000008795a47212 */ /* 0x000fe400078e9603 */
[----:B------:R-:W-:Y:S01]  /*1d820*/  IADD3 R135, PT, PT, R2, -0x61c88647, RZ ;  /* 0x9e3779b902877810 */ /* 0x000fe20007ffe0ff */
[----:B------:R-:W-:Y:S01]  /*1d830*/  IMAD.MOV.U32 R157, RZ, RZ, RZ ;  /* 0x000000ffff9d7224 */ /* 0x000fe200078e00ff */
        /* <DEDUP_REMOVED lines=55> */
[----:B------:R-:W-:Y:S02]  /*1dbb0*/  MOV R132, R138 ;  /* 0x0000008a00847202 */ /* 0x000fe40000000f00 */
[----:B------:R-:W-:-:S07]  /*1dbc0*/  LOP3.LUT R145, R145, R134, R139, 0x96, !PT ;  /* 0x0000008691917212 */ /* 0x000fce00078e968b */
.L_x_5813:
[----:B------:R-:W-:Y:S05]  /*1dbd0*/  BSYNC.RECONVERGENT B1 ;  /* 0x0000000000017941 */ /* 0x000fea0003800200 */
.L_x_5812:
        /* <DEDUP_REMOVED lines=37> */
.L_x_5776:
        /* <DEDUP_REMOVED lines=16> */
[----:B------:R-:W-:Y:S01]  /*1df30*/  SEL R138, RZ, 0x1, !P1 ;  /* 0x00000001ff8a7807 */ /* 0x000fe20004800000 */
[----:B------:R-:W-:Y:S01]  /*1df40*/  IMAD.MOV.U32 R159, RZ, RZ, R132 ;  /* 0x000000ffff9f7224 */ /* 0x000fe200078e0084 */
[----:B------:R-:W-:Y:S01]  /*1df50*/  LOP3.LUT R139, R164, R139, RZ, 0xfc, !PT ;  /* 0x0000008ba48b7212 */ /* 0x000fe200078efcff */
[----:B------:R2:W-:Y:S01]  /*1df60*/  STG.E.128 desc[UR6][R134.64], R116 ;  /* 0x0000007486007986 */ /* 0x0005e2000c101d06 */
[----:B------:R-:W-:Y:S01]  /*1df70*/  LOP3.LUT R138, R133, R138, RZ, 0xfc, !PT ;  /* 0x0000008a858a7212 */ /* 0x000fe200078efcff */
[----:B-1----:R-:W-:Y:S02]  /*1df80*/  IMAD.WIDE.U32 R136, R0, 0x8, R136 ;  /* 0x0000000800887825 */ /* 0x002fe400078e0088 */
[----:B------:R2:W-:Y:S04]  /*1df90*/  STG.E.128 desc[UR6][R134.64+0x10], R128 ;  /* 0x0000108086007986 */ /* 0x0005e8000c101d06 */
[----:B------:R2:W-:Y:S01]  /*1dfa0*/  STG.E.64 desc[UR6][R136.64], R138 ;  /* 0x0000008a88007986 */ /* 0x0005e2000c101b06 */
[----:B------:R-:W-:Y:S05]  /*1dfb0*/  @!P0 BRA `(.L_x_5694) ;  /* 0x0000000000508947 */ /* 0x000fea0003800000 */
[----:B------:R-:W-:Y:S01]  /*1dfc0*/  SHF.L.U32 R133, R156, 0x10, RZ ;  /* 0x000000109c857819 */ /* 0x000fe200000006ff */
[----:B--2---:R-:W0:Y:S01]  /*1dfd0*/  LDC.64 R138, c[0x0][0x3b8] ;  /* 0x0000ee00ff8a7b82 */ /* 0x004e220000000a00 */
        /* <DEDUP_REMOVED lines=18> */
.L_x_5694:
[----:B------:R-:W-:Y:S05]  /*1e100*/  BSYNC.RECONVERGENT B0 ;  /* 0x0000000000007941 */ /* 0x000fea0003800200 */
.L_x_5693:
[----:B------:R-:W-:Y:S01]  /*1e110*/  FADD.FTZ R0, RZ, R108 ;  /* 0x0000006cff007221 */ /* 0x000fe20000010000 */
[C---:B------:R-:W-:Y:S01]  /*1e120*/  ISETP.GE.U32.AND P0, PT, R141.reuse, 0x80, PT ;  /* 0x000000808d00780c */ /* 0x040fe20003f06070 */
[----:B------:R-:W-:Y:S01]  /*1e130*/  BSSY.RECONVERGENT B0, `(.L_x_5817) ;  /* 0x000006e000007945 */ /* 0x000fe20003800200 */
[----:B------:R-:W-:Y:S01]  /*1e140*/  ISETP.GT.U32.AND P2, PT, R141, 0xff, PT ;  /* 0x000000ff8d00780c */ /* 0x000fe20003f44070 */
[----:B01-3--:R-:W-:Y:S01]  /*1e150*/  FADD.FTZ R133, R109, R0 ;  /* 0x000000006d857221 */ /* 0x00bfe20000010000 */
        /* <DEDUP_REMOVED lines=9> */
[----:B--2---:R-:W-:-:S04]  /*1e1f0*/  FADD.FTZ R135, R113, R0 ;  /* 0x0000000071877221 */ /* 0x004fc80000010000 */
        /* <DEDUP_REMOVED lines=43> */
[----:B------:R-:W-:-:S05]  /*1e4b0*/  FFMA.FTZ R0, R133, R133, R0 ;  /* 0x0000008585007223 */ /* 0x000fca0000010000 */
        /* <DEDUP_REMOVED lines=53> */
.L_x_5818:
[----:B------:R-:W-:Y:S05]  /*1e810*/  BSYNC.RECONVERGENT B0 ;  /* 0x0000000000007941 */ /* 0x000fea0003800200 */
.L_x_5817:
        /* <DEDUP_REMOVED lines=12> */
.L_x_5820:
[----:B------:R-:W-:Y:S05]  /*1e8e0*/  BSYNC.RECONVERGENT B0 ;  /* 0x0000000000007941 */ /* 0x000fea0003800200 */
.L_x_5819:
        /* <DEDUP_REMOVED lines=99> */
.L_x_5822:
[----:B------:R-:W-:Y:S05]  /*1ef20*/  BSYNC.RECONVERGENT B0 ;  /* 0x0000000000007941 */ /* 0x000fea0003800200 */
.L_x_5821:
        /* <DEDUP_REMOVED lines=50> */
.L_x_5824:
[----:B------:R-:W-:Y:S05]  /*1f250*/  BSYNC.RECONVERGENT B0 ;  /* 0x0000000000007941 */ /* 0x000fea0003800200 */
.L_x_5823:
[----:B------:R-:W-:Y:S01]  /*1f260*/  LOP3.LUT P0, RZ, R172, 0x20, RZ, 0xc0, !PT ;  /* 0x00000020acff7812 */ /* 0x000fe2000780c0ff */
[----:B------:R-:W-:-:S12]  /*1f270*/  BSSY.RECONVERGENT B0, `(.L_x_5825) ;  /* 0x0000030000007945 */ /* 0x000fd80003800200 */
        /* <DEDUP_REMOVED lines=10> */
[C---:B------:R-:W-:Y:S01]  /*1f320*/  FMUL.FTZ R135, R168.reuse, R133 ;  /* 0x00000085a8877220 */ /* 0x040fe20000410000 */
[C---:B------:R-:W-:Y:S01]  /*1f330*/  FMUL.FTZ R138, R168.reuse, R137 ;  /* 0x00000089a88a7220 */ /* 0x040fe20000410000 */
        /* <DEDUP_REMOVED lines=8> */
[----:B------:R-:W-:Y:S01]  /*1f3c0*/  FMUL.FTZ R168, R168, R169 ;  /* 0x000000a9a8a87220 */ /* 0x000fe20000410000 */
[----:B------:R-:W-:Y:S01]  /*1f3d0*/  FFMA.FTZ R134, R139, R34, R14 ;  /* 0x000000228b867223 */ /* 0x000fe2000001000e */
[----:B------:R-:W-:Y:S01]  /*1f3e0*/  FFMA.FTZ R137, R174, R35, R15 ;  /* 0x00000023ae897223 */ /* 0x000fe2000001000f */
[----:B------:R-:W-:Y:S01]  /*1f3f0*/  FFMA.FTZ R136, R175, R28, R16 ;  /* 0x0000001caf887223 */ /* 0x000fe20000010010 */
[----:B------:R-:W-:Y:S01]  /*1f400*/  FFMA.FTZ R169, R176, R29, R17 ;  /* 0x0000001db0a97223 */ /* 0x000fe20000010011 */
[----:B------:R-:W-:Y:S01]  /*1f410*/  F2FP.BF16.F32.PACK_AB R132, R133, R132 ;  /* 0x000000848584723e */ /* 0x000fe200000010ff */
[----:B0-----:R-:W-:Y:S01]  /*1f420*/  IMAD.WIDE.U32 R164, R154, 0x10, R164 ;  /* 0x000000109aa47825 */ /* 0x001fe200078e00a4 */
[----:B------:R-:W-:-:S03]  /*1f430*/  F2FP.BF16.F32.PACK_AB R133, R137, R134 ;  /* 0x000000868985723e */ /* 0x000fc600000010ff */
[----:B------:R-:W-:Y:S01]  /*1f440*/  FFMA.FTZ R137, R139, R26, R6 ;  /* 0x0000001a8b897223 */ /* 0x000fe20000010006 */
[----:B------:R-:W-:Y:S01]  /*1f450*/  F2FP.BF16.F32.PACK_AB R134, R169, R136 ;  /* 0x00000088a986723e */ /* 0x000fe200000010ff */
        /* <DEDUP_REMOVED lines=9> */
[----:B------:R-:W-:Y:S01]  /*1f4f0*/  FFMA.FTZ R169, R138, R25, R5 ;  /* 0x000000198aa97223 */ /* 0x000fe20000010005 */
[----:B------:R-:W-:Y:S02]  /*1f500*/  F2FP.BF16.F32.PACK_AB R135, R154, R135 ;  /* 0x000000879a87723e */ /* 0x000fe400000010ff */
[----:B------:R-:W-:Y:S02]  /*1f510*/  F2FP.BF16.F32.PACK_AB R139, R168, R139 ;  /* 0x0000008ba88b723e */ /* 0x000fe400000010ff */
[----:B------:R-:W-:Y:S01]  /*1f520*/  F2FP.BF16.F32.PACK_AB R138, R176, R175 ;  /* 0x000000afb08a723e */ /* 0x000fe200000010ff */
[----:B------:R3:W-:Y:S01]  /*1f530*/  STG.E.128 desc[UR6][R164.64], R132 ;  /* 0x00000084a4007986 */ /* 0x0007e2000c101d06 */
[----:B------:R-:W-:-:S02]  /*1f540*/  F2FP.BF16.F32.PACK_AB R137, R174, R137 ;  /* 0x00000089ae89723e */ /* 0x000fc400000010ff */
[----:B------:R-:W-:-:S05]  /*1f550*/  F2FP.BF16.F32.PACK_AB R136, R169, R136 ;  /* 0x00000088a988723e */ /* 0x000fca00000010ff */
[----:B------:R3:W-:Y:S02]  /*1f560*/  STG.E.128 desc[UR6][R166.64], R136 ;  /* 0x00000088a6007986 */ /* 0x0007e4000c101d06 */
.L_x_5826:
[----:B------:R-:W-:Y:S05]  /*1f570*/  BSYNC.RECONVERGENT B0 ;  /* 0x0000000000007941 */ /* 0x000fea0003800200 */
.L_x_5825:
[----:B0123--:R-:W0:Y:S01]  /*1f580*/  LDC.64 R132, c[0x0][0x380] ;  /* 0x0000e000ff847b82 */ /* 0x00fe220000000a00 */
[----:B------:R-:W-:Y:S01]  /*1f590*/  UPLOP3.LUT UP1, UPT, UPT, UPT, UP1, 0x40, 0x4 ;  /* 0x000000000004789c */ /* 0x000fe20003f2e810 */
[----:B0-----:R-:W-:-:S04]  /*1f5a0*/  IADD3 R140, PT, PT, R140, R132, RZ ;  /* 0x000000848c8c7210 */ /* 0x001fc80007ffe0ff */
[----:B------:R-:W-:-:S13]  /*1f5b0*/  ISETP.GE.AND P0, PT, R140, R133, PT ;  /* 0x000000858c00720c */ /* 0x000fda0003f06270 */
[----:B------:R-:W-:Y:S05]  /*1f5c0*/  @!P0 BRA `(.L_x_5827) ;  /* 0xfffffe2000e88947 */ /* 0x000fea000383ffff */
[----:B------:R-:W-:Y:S05]  /*1f5d0*/  EXIT ;  /* 0x000000000000794d */ /* 0x000fea0003800000 */
.L_x_5828:
        /* <DEDUP_REMOVED lines=10> */
.L_x_13600:


//--------------------- .text._ZN10layer_norm31ln_parallel_residual_fwd_kernelINS_13Kernel_traitsIf13__nv_bfloat16fS2_fjLj3072ELj1ELj1ELj4ELj16ENS_18Kernel_traits_baseILj3072EfS2_fS2_fjLj128EEEEELb1ELb0ELb1EEEvNS_9FwdParamsE --------------------------
	.section	.text._ZN10layer_norm31ln_parallel_residual_fwd_kernelINS_13Kernel_traitsIf13__nv_bfloat16fS2_fjLj3072ELj1ELj1ELj4ELj16ENS_18Kernel_traits_baseILj3072EfS2_fS2_fjLj128EEEEELb1ELb0ELb1EEEvNS_9FwdParamsE,"ax",@progbits
	.align	128
        .global         _ZN10layer_norm31ln_parallel_residual_fwd_kernelINS_13Kernel_traitsIf13__nv_bfloat16fS2_fjLj3072ELj1ELj1ELj4ELj16ENS_18Kernel_traits_baseILj3072EfS2_fS2_fjLj128EEEEELb1ELb0ELb1EEEvNS_9FwdParamsE
        .type           _ZN10layer_norm31ln_parallel_residual_fwd_kernelINS_13Kernel_traitsIf13__nv_bfloat16fS2_fjLj3072ELj1ELj1ELj4ELj16ENS_18Kernel_traits_baseILj3072EfS2_fS2_fjLj128EEEEELb1ELb0ELb1EEEvNS_9FwdParamsE,@function
        .size           _ZN10layer_norm31ln_parallel_residual_fwd_kernelINS_13Kernel_traitsIf13__nv_bfloat16fS2_fjLj3072ELj1ELj1ELj4ELj16ENS_18Kernel_traits_baseILj3072EfS2_fS2_fjLj128EEEEELb1ELb0ELb1EEEvNS_9FwdParamsE,(.L_x_13601 - _ZN10layer_norm31ln_parallel_residual_fwd_kernelINS_13Kernel_traitsIf13__nv_bfloat16fS2_fjLj3072ELj1ELj1ELj4ELj16ENS_18Kernel_traits_baseILj3072EfS2_fS2_fjLj128EEEEELb1ELb0ELb1EEEvNS_9FwdParamsE)
        .other          _ZN10layer_norm31ln_parallel_residual_fwd_kernelINS_13Kernel_traitsIf13__nv_bfloat16fS2_fjLj3072ELj1ELj1ELj4ELj16ENS_18Kernel_traits_baseILj3072EfS2_fS2_fjLj128EEEEELb1ELb0ELb1EEEvNS_9FwdParamsE,@"STO_CUDA_ENTRY STV_DEFAULT"
_ZN10layer_norm31ln_parallel_residual_fwd_kernelINS_13Kernel_traitsIf13__nv_bfloat16fS2_fjLj3072ELj1ELj1ELj4ELj16ENS_18Kernel_traits_baseILj3072EfS2_fS2_fjLj128EEEEELb1ELb0ELb1EEEvNS_9FwdParamsE:
.text._ZN10layer_norm31ln_parallel_residual_fwd_kernelINS_13Kernel_traitsIf13__nv_bfloat16fS2_fjLj3072ELj1ELj1ELj4ELj16ENS_18Kernel_traits_baseILj3072EfS2_fS2_fjLj128EEEEELb1ELb0ELb1EEEvNS_9FwdParamsE:
        /* <DEDUP_REMOVED lines=31> */
[----:B------:R-:W-:Y:S02]  /*01f0*/  UIADD3 UR16, UPT, UPT, UR9, -0x126145ec, URZ ;  /* 0xed9eba1409107890 */ /* 0x000fe4000fffe0ff */
[----:B------:R-:W-:Y:S02]  /*0200*/  UIADD3 UR17, UPT, UPT, UR8, 0x1715609d, URZ ;  /* 0x1715609d08117890 */ /* 0x000fe4000fffe0ff */
[----:B------:R-:W-:Y:S02]  /*0210*/  UIADD3 UR19, UPT, UPT, UR9, -0x56f99767, URZ ;  /* 0xa906689909137890 */ /* 0x000fe4000fffe0ff */
[----:B------:R-:W-:Y:S02]  /*0220*/  UIADD3 UR20, UPT, UPT, UR8, -0x4ab325aa, URZ ;  /* 0xb54cda5608147890 */ /* 0x000fe4000fffe0ff */
[----:B------:R-:W-:Y:S02]  /*0230*/  UIADD3 UR21, UPT, UPT, UR9, 0x646e171e, URZ ;  /* 0x646e171e09157890 */ /* 0x000fe4000fffe0ff */
[----:B------:R-:W-:-:S02]  /*0240*/  UIADD3 UR22, UPT, UPT, UR8, -0xe443238, URZ ;  /* 0xf1bbcdc808167890 */ /* 0x000fc4000fffe0ff */
[----:B------:R-:W-:Y:S02]  /*0250*/  UIADD3 UR23, UPT, UPT, UR9, -0x24c28bd8, URZ ;  /* 0xdb3d742809177890 */ /* 0x000fe4000fffe0ff */
        /* <DEDUP_REMOVED lines=48> */
.L_x_5830:
        /* <DEDUP_REMOVED lines=25> */
.L_x_5829:
        /* <DEDUP_REMOVED lines=37> */
.L_x_5832:
        /* <DEDUP_REMOVED lines=36> */
.L_x_5831:
[----:B------:R-:W1:Y:S02]  /*0b80*/  LDCU UR4, c[0x0][0x384] ;  /* 0x00007080ff0477ac */ /* 0x000e640008000800 */
[----:B-1----:R-:W-:-:S06]  /*0b90*/  UISETP.GE.AND UP0, UPT, UR18, UR4, UPT ;  /* 0x000000041200728c */ /* 0x002fcc000bf06270 */
[----:B------:R-:W-:-:S13]  /*0ba0*/  PLOP3.LUT P0, PT, PT, PT, UP0, 0x80, 0x8 ;  /* 0x000000000008781c */ /* 0x000fda0003f0f008 */
[----:B------:R-:W-:Y:S05]  /*0bb0*/  @P0 EXIT ;  /* 0x000000000000094d */ /* 0x000fea0003800000 */
[----:B0---4-:R-:W-:Y:S01]  /*0bc0*/  IMAD.HI.U32 R4, R0, -0x326172a9, RZ ;  /* 0xcd9e8d5700047827 */ /* 0x011fe200078e00ff */
[----:B------:R-:W-:Y:S01]  /*0bd0*/  UIADD3 UR4, UPT, UPT, UR8, 0x78dde6e4, URZ ;  /* 0x78dde6e408047890 */ /* 0x000fe2000fffe0ff */
[----:B------:R-:W-:Y:S01]  /*0be0*/  LOP3.LUT R140, R140, 0x3, RZ, 0xc0, !PT ;  /* 0x000000038c8c7812 */ /* 0x000fe200078ec0ff */
[----:B------:R-:W0:Y:S01]  /*0bf0*/  LDCU UR5, c[0x0][0x408] ;  /* 0x00008100ff0577ac */ /* 0x000e220008000800 */
[C---:B------:R-:W-:Y:S01]  /*0c00*/  IMAD.HI.U32 R5, R2.reuse, -0x2daee0ad, RZ ;  /* 0xd2511f5302057827 */ /* 0x040fe200078e00ff */
[----:B------:R-:W-:Y:S01]  /*0c10*/  LOP3.LUT R4, R3, UR8, R4, 0x96, !PT ;  /* 0x0000000803047c12 */ /* 0x000fe2000f8e9604 */
[----:B------:R-:W-:Y:S02]  /*0c20*/  UPLOP3.LUT UP1, UPT, UPT, UPT, UPT, 0x40, 0x4 ;  /* 0x000000000004789c */ /* 0x000fe40003f2e870 */
[----:B------:R-:W-:Y:S01]  /*0c30*/  IMAD R9, R2, -0x2daee0ad, RZ ;  /* 0xd2511f5302097824 */ /* 0x000fe200078e02ff */
[----:B------:R-:W-:Y:S01]  /*0c40*/  LOP3.LUT R5, R5, UR9, RZ, 0x3c, !PT ;  /* 0x0000000905057c12 */ /* 0x000fe2000f8e3cff */
[----:B------:R-:W-:-:S04]  /*0c50*/  IMAD.HI.U32 R8, R4, -0x2daee0ad, RZ ;  /* 0xd2511f5304087827 */ /* 0x000fc800078e00ff */
[----:B------:R-:W-:Y:S01]  /*0c60*/  IMAD R7, R0, -0x326172a9, RZ ;  /* 0xcd9e8d5700077824 */ /* 0x000fe200078e02ff */
[----:B------:R-:W-:Y:S01]  /*0c70*/  LOP3.LUT R8, R9, UR7, R8, 0x96, !PT ;  /* 0x0000000709087c12 */ /* 0x000fe2000f8e9608 */
[----:B------:R-:W-:-:S04]  /*0c80*/  IMAD.HI.U32 R6, R5, -0x326172a9, RZ ;  /* 0xcd9e8d5705067827 */ /* 0x000fc800078e00ff */
[----:B------:R-:W-:Y:S01]  /*0c90*/  IMAD R10, R5, -0x326172a9, RZ ;  /* 0xcd9e8d57050a7824 */ /* 0x000fe200078e02ff */
[----:B------:R-:W-:Y:S01]  /*0ca0*/  LOP3.LUT R6, R7, UR6, R6, 0x96, !PT ;  /* 0x0000000607067c12 */ /* 0x000fe2000f8e9606 */
[----:B------:R-:W-:Y:S01]  /*0cb0*/  IMAD.HI.U32 R5, R8, -0x326172a9, RZ ;  /* 0xcd9e8d5708057827 */ /* 0x000fe200078e00ff */
[----:B------:R-:W1:Y:S03]  /*0cc0*/  LDCU.64 UR6, c[0x0][0x398] ;  /* 0x00007300ff0677ac */ /* 0x000e660008000a00 */
[----:B------:R-:W-:Y:S01]  /*0cd0*/  IMAD R7, R4, -0x2daee0ad, RZ ;  /* 0xd2511f5304077824 */ /* 0x000fe200078e02ff */
[----:B------:R-:W-:Y:S01]  /*0ce0*/  LOP3.LUT R5, R10, UR12, R5, 0x96, !PT ;  /* 0x0000000c0a057c12 */ /* 0x000fe2000f8e9605 */
[----:B------:R-:W-:-:S04]  /*0cf0*/  IMAD.HI.U32 R4, R6, -0x2daee0ad, RZ ;  /* 0xd2511f5306047827 */ /* 0x000fc800078e00ff */
[----:B------:R-:W-:Y:S01]  /*0d00*/  IMAD R10, R6, -0x2daee0ad, RZ ;  /* 0xd2511f53060a7824 */ /* 0x000fe200078e02ff */
[----:B------:R-:W-:Y:S01]  /*0d10*/  LOP3.LUT R4, R7, UR13, R4, 0x96, !PT ;  /* 0x0000000d07047c12 */ /* 0x000fe2000f8e9604 */
[C---:B------:R-:W-:Y:S01]  /*0d20*/  IMAD.HI.U32 R9, R5.reuse, -0x2daee0ad, RZ ;  /* 0xd2511f5305097827 */ /* 0x040fe200078e00ff */
[----:B------:R-:W2:Y:S03]  /*0d30*/  LDCU.64 UR12, c[0x0][0x398] ;  /* 0x00007300ff0c77ac */ /* 0x000ea60008000a00 */
[----:B------:R-:W-:Y:S01]  /*0d40*/  IMAD R7, R8, -0x326172a9, RZ ;  /* 0xcd9e8d5708077824 */ /* 0x000fe200078e02ff */
[----:B------:R-:W-:Y:S01]  /*0d50*/  LOP3.LUT R9, R10, UR15, R9, 0x96, !PT ;  /* 0x0000000f0a097c12 */ /* 0x000fe2000f8e9609 */
[C---:B------:R-:W-:Y:S01]  /*0d60*/  IMAD.HI.U32 R6, R4.reuse, -0x326172a9, RZ ;  /* 0xcd9e8d5704067827 */ /* 0x040fe200078e00ff */
[----:B-1----:R-:W-:Y:S02]  /*0d70*/  UISETP.NE.U32.AND UP0, UPT, UR6, URZ, UPT ;  /* 0x000000ff0600728c */ /* 0x002fe4000bf05070 */
[----:B------:R-:W-:Y:S01]  /*0d80*/  UIADD3 UR6, UPT, UPT, UR8, 0x5384540f, URZ ;  /* 0x5384540f08067890 */ /* 0x000fe2000fffe0ff */
[----:B------:R-:W-:Y:S01]  /*0d90*/  IMAD R8, R5, -0x2daee0ad, RZ ;  /* 0xd2511f5305087824 */ /* 0x000fe200078e02ff */
[----:B------:R-:W-:Y:S01]  /*0da0*/  LOP3.LUT R6, R7, UR14, R6, 0x96, !PT ;  /* 0x0000000e07067c12 */ /* 0x000fe2000f8e9606 */
[----:B------:R-:W-:Y:S01]  /*0db0*/  IMAD R7, R4, -0x326172a9, RZ ;  /* 0xcd9e8d5704077824 */ /* 0x000fe200078e02ff */
[----:B------:R-:W-:Y:S01]  /*0dc0*/  UISETP.NE.AND.EX UP0, UPT, UR7, URZ, UPT, UP0 ;  /* 0x000000ff0700728c */ /* 0x000fe2000bf05300 */
[----:B------:R-:W-:Y:S01]  /*0dd0*/  IMAD.HI.U32 R4, R9, -0x326172a9, RZ ;  /* 0xcd9e8d5709047827 */ /* 0x000fe200078e00ff */
[----:B------:R-:W-:Y:S01]  /*0de0*/  UIADD3 UR7, UPT, UPT, UR9, 0x1fd5c5a3, URZ ;  /* 0x1fd5c5a309077890 */ /* 0x000fe2000fffe0ff */
[----:B------:R-:W1:Y:S02]  /*0df0*/  LDCU.64 UR14, c[0x0][0x3a0] ;  /* 0x00007400ff0e77ac */ /* 0x000e640008000a00 */
[----:B------:R-:W-:Y:S01]  /*0e00*/  IMAD.HI.U32 R5, R6, -0x2daee0ad, RZ ;  /* 0xd2511f5306057827 */ /* 0x000fe200078e00ff */
[----:B------:R-:W-:-:S02]  /*0e10*/  LOP3.LUT R4, R7, UR4, R4, 0x96, !PT ;  /* 0x0000000407047c12 */ /* 0x000fc4000f8e9604 */
[----:B------:R-:W-:Y:S01]  /*0e20*/  PLOP3.LUT P0, PT, PT, PT, UP0, 0x80, 0x8 ;  /* 0x000000000008781c */ /* 0x000fe20003f0f008 */
[----:B------:R-:W-:Y:S01]  /*0e30*/  IMAD R9, R9, -0x326172a9, RZ ;  /* 0xcd9e8d5709097824 */ /* 0x000fe200078e02ff */
[----:B------:R-:W-:Y:S01]  /*0e40*/  LOP3.LUT R5, R8, UR16, R5, 0x96, !PT ;  /* 0x0000001008057c12 */ /* 0x000fe2000f8e9605 */
[----:B------:R-:W-:Y:S01]  /*0e50*/  IMAD R8, R6, -0x2daee0ad, RZ ;  /* 0xd2511f5306087824 */ /* 0x000fe200078e02ff */
[----:B------:R-:W3:Y:S01]  /*0e60*/  LDCU UR4, c[0x0][0x404] ;  /* 0x00008080ff0477ac */ /* 0x000ee20008000800 */
[----:B------:R-:W-:-:S04]  /*0e70*/  IMAD.HI.U32 R7, R4, -0x2daee0ad, RZ ;  /* 0xd2511f5304077827 */ /* 0x000fc800078e00ff */
[C---:B------:R-:W-:Y:S01]  /*0e80*/  IMAD.HI.U32 R6, R5.reuse, -0x326172a9, RZ ;  /* 0xcd9e8d5705067827 */ /* 0x040fe200078e00ff */
[----:B------:R-:W-:Y:S01]  /*0e90*/  LOP3.LUT R7, R8, UR19, R7, 0x96, !PT ;  /* 0x0000001308077c12 */ /* 0x000fe2000f8e9607 */
[----:B------:R-:W4:Y:S02]  /*0ea0*/  LDCU UR19, c[0x0][0x388] ;  /* 0x00007100ff1377ac */ /* 0x000f240008000800 */
[----:B------:R-:W-:Y:S01]  /*0eb0*/  IMAD R8, R5, -0x326172a9, RZ ;  /* 0xcd9e8d5705087824 */ /* 0x000fe200078e02ff */
[----:B------:R-:W-:Y:S01]  /*0ec0*/  LOP3.LUT R6, R9, UR17, R6, 0x96, !PT ;  /* 0x0000001109067c12 */ /* 0x000fe2000f8e9606 */
[----:B------:R-:W-:Y:S01]  /*0ed0*/  IMAD.HI.U32 R5, R7, -0x326172a9, RZ ;  /* 0xcd9e8d5707057827 */ /* 0x000fe200078e00ff */
[----:B------:R-:W0:Y:S03]  /*0ee0*/  LDCU.64 UR16, c[0x0][0x380] ;  /* 0x00007000ff1077ac */ /* 0x000e260008000a00 */
[----:B------:R-:W-:Y:S01]  /*0ef0*/  IMAD R9, R4, -0x2daee0ad, RZ ;  /* 0xd2511f5304097824 */ /* 0x000fe200078e02ff */
[----:B------:R-:W-:Y:S01]  /*0f00*/  LOP3.LUT R5, R8, UR20, R5, 0x96, !PT ;  /* 0x0000001408057c12 */ /* 0x000fe2000f8e9605 */
[C---:B------:R-:W-:Y:S01]  /*0f10*/  IMAD.HI.U32 R4, R6.reuse, -0x2daee0ad, RZ ;  /* 0xd2511f5306047827 */ /* 0x040fe200078e00ff */
[----:B------:R-:W0:Y:S03]  /*0f20*/  LDCU.U8 UR20, c[0x0][0x410] ;  /* 0x00008200ff1477ac */ /* 0x000e260008000000 */
[----:B------:R-:W-:Y:S01]  /*0f30*/  IMAD.HI.U32 R8, R5, -0x2daee0ad, RZ ;  /* 0xd2511f5305087827 */ /* 0x000fe200078e00ff */
[----:B------:R-:W-:Y:S01]  /*0f40*/  LOP3.LUT R4, R9, UR21, R4, 0x96, !PT ;  /* 0x0000001509047c12 */ /* 0x000fe2000f8e9604 */
[----:B------:R-:W0:Y:S02]  /*0f50*/  LDCU UR21, c[0x0][0x400] ;  /* 0x00008000ff1577ac */ /* 0x000e240008000800 */
[----:B------:R-:W-:-:S02]  /*0f60*/  IMAD R9, R6, -0x2daee0ad, RZ ;  /* 0xd2511f5306097824 */ /* 0x000fc400078e02ff */
[----:B------:R-:W-:Y:S02]  /*0f70*/  IMAD R7, R7, -0x326172a9, RZ ;  /* 0xcd9e8d5707077824 */ /* 0x000fe400078e02ff */
        /* <DEDUP_REMOVED lines=16> */
[----:B------:R-:W-:Y:S02]  /*1080*/  HFMA2 R6, -RZ, RZ, 0, 0 ;  /* 0x00000000ff067431 */ /* 0x000fe400000001ff */
[----:B01234-:R-:W-:-:S07]  /*1090*/  IMAD R8, R10, -0x326172a9, RZ ;  /* 0xcd9e8d570a087824 */ /* 0x01ffce00078e02ff */
.L_x_6062:
        /* <DEDUP_REMOVED lines=15> */
[----:B------:R0:W5:Y:S04]  /*1190*/  @P1 LDG.E.128 R36, desc[UR10][R18.64] ;  /* 0x0000000a12241981 */ /* 0x000168000c1e1d00 */
[----:B------:R0:W5:Y:S01]  /*11a0*/  @P1 LDG.E.128 R32, desc[UR10][R18.64+0x10] ;  /* 0x0000100a12201981 */ /* 0x000162000c1e1d00 */
[----:B------:R-:W-:-:S04]  /*11b0*/  UISETP.NE.U32.AND UP0, UPT, UR12, URZ, UPT ;  /* 0x000000ff0c00728c */ /* 0x000fc8000bf05070 */
[----:B------:R-:W-:Y:S01]  /*11c0*/  UISETP.NE.AND.EX UP0, UPT, UR13, URZ, UPT, UP0 ;  /* 0x000000ff0d00728c */ /* 0x000fe2000bf05300 */
[----:B------:R-:W-:Y:S01]  /*11d0*/  IMAD.MOV.U32 R159, RZ, RZ, 0x2f800000 ;  /* 0x2f800000ff9f7424 */ /* 0x000fe200078e00ff */
[----:B------:R-:W-:Y:S02]  /*11e0*/  UIADD3 UR6, UPT, UPT, UR9, -0x695add53, URZ ;  /* 0x96a522ad09067890 */ /* 0x000fe4000fffe0ff */
[----:B------:R-:W-:Y:S02]  /*11f0*/  UIADD3 UR7, UPT, UPT, UR8, -0x61c88647, URZ ;  /* 0x9e3779b908077890 */ /* 0x000fe4000fffe0ff */
[----:B------:R-:W-:Y:S02]  /*1200*/  UIADD3 UR22, UPT, UPT, UR8, -0x255992d5, URZ ;  /* 0xdaa66d2b08167890 */ /* 0x000fe4000fffe0ff */
[----:B------:R-:W-:Y:S02]  /*1210*/  UIADD3 UR23, UPT, UPT, UR9, -0x24c28bd8, URZ ;  /* 0xdb3d742809177890 */ /* 0x000fe4000fffe0ff */
[----:B------:R-:W-:-:S02]  /*1220*/  UIADD3 UR24, UPT, UPT, UR9, 0x76cf5d0a, URZ ;  /* 0x76cf5d0a09187890 */ /* 0x000fc4000fffe0ff */
[----:B------:R-:W-:Y:S02]  /*1230*/  UIADD3 UR25, UPT, UPT, UR9, -0x56f99767, URZ ;  /* 0xa906689909197890 */ /* 0x000fe4000fffe0ff */
[----:B------:R-:W-:Y:S02]  /*1240*/  UIADD3 UR26, UPT, UPT, UR9, 0x646e171e, URZ ;  /* 0x646e171e091a7890 */ /* 0x000fe4000fffe0ff */
[----:B------:R-:W-:Y:S02]  /*1250*/  UIADD3 UR27, UPT, UPT, UR8, -0x700cb87f, URZ ;  /* 0x8ff34781081b7890 */ /* 0x000fe4000fffe0ff */
[----:B------:R-:W-:Y:S02]  /*1260*/  UIADD3 UR28, UPT, UPT, UR8, -0xe443238, URZ ;  /* 0xf1bbcdc8081c7890 */ /* 0x000fe4000fffe0ff */
[----:B------:R-:W-:Y:S02]  /*1270*/  UIADD3 UR29, UPT, UPT, UR9, -0x4498517b, URZ ;  /* 0xbb67ae85091d7890 */ /* 0x000fe4000fffe0ff */
[----:B------:R-:W-:Y:S01]  /*1280*/  UIADD3 UR30, UPT, UPT, UR8, -0x4ab325aa, URZ ;  /* 0xb54cda56081e7890 */ /* 0x000fe2000fffe0ff */
        /* <DEDUP_REMOVED lines=16> */
.L_x_5835:
        /* <DEDUP_REMOVED lines=12> */
.L_x_5836:
[----:B------:R-:W-:Y:S01]  /*1450*/  IMAD.WIDE.U32 R16, R0, -0x326172a9, RZ ;  /* 0xcd9e8d5700107825 */ /* 0x000fe200078e00ff */
[----:B------:R-:W-:Y:S01]  /*1460*/  LOP3.LUT R20, R6, UR9, R5, 0x96, !PT ;  /* 0x0000000906147c12 */ /* 0x000fe2000f8e9605 */
[----:B------:R-:W-:Y:S02]  /*1470*/  UIADD3 UR31, UPT, UPT, UR8, 0x3c6ef372, URZ ;  /* 0x3c6ef372081f7890 */ /* 0x000fe4000fffe0ff */
[----:B------:R-:W-:Y:S01]  /*1480*/  UIADD3 UR32, UPT, UPT, UR9, -0x126145ec, URZ ;  /* 0xed9eba1409207890 */ /* 0x000fe2000fffe0ff */
        /* <DEDUP_REMOVED lines=46> */
.L_x_5834:
[----:B------:R-:W-:Y:S01]  /*1770*/  ISETP.NE.AND P0, PT, R19, 0x1, PT ;  /* 0x000000011300780c */ /* 0x000fe20003f05270 */
[----:B------:R-:W-:Y:S01]  /*1780*/  HFMA2 R21, -RZ, RZ, 0, 1.1920928955078125e-07 ;  /* 0x00000002ff157431 */ /* 0x000fe200000001ff */
[----:B------:R-:W-:Y:S01]  /*1790*/  I2FP.F32.U32 R18, R17 ;  /* 0x0000001100127245 */ /* 0x000fe20000201000 */
[----:B-----5:R-:W-:Y:S02]  /*17a0*/  IMAD.U32 R17, R12, 0x10000, RZ ;  /* 0x000100000c117824 */ /* 0x020fe400078e00ff */
[----:B------:R-:W-:Y:S02]  /*17b0*/  IMAD.MOV.U32 R7, RZ, RZ, R8 ;  /* 0x000000ffff077224 */ /* 0x000fe400078e0008 */
[----:B------:R-:W-:-:S05]  /*17c0*/  FFMA.FTZ R18, R18, R159, 1.1641532182693481445e-10 ;  /* 0x2f00000012127423 */ /* 0x000fca000001009f */
[----:B------:R-:W-:Y:S02]  /*17d0*/  FSETP.LE.FTZ.AND P2, PT, R18, UR4, PT ;  /* 0x0000000412007c0b */ /* 0x000fe4000bf53000 */
[----:B------:R-:W-:Y:S02]  /*17e0*/  PRMT R18, R12, 0x7632, R18 ;  /* 0x000076320c127816 */ /* 0x000fe40000000012 */
        /* <DEDUP_REMOVED lines=10> */
.L_x_5838:
        /* <DEDUP_REMOVED lines=12> */
.L_x_5839:
[----:B------:R-:W-:Y:S01]  /*1950*/  IMAD.WIDE.U32 R24, R0, -0x326172a9, RZ ;  /* 0xcd9e8d5700187825 */ /* 0x000fe200078e00ff */
[----:B------:R-:W-:Y:S01]  /*1960*/  LOP3.LUT R4, R6, UR9, R23, 0x96, !PT ;  /* 0x0000000906047c12 */ /* 0x000fe2000f8e9617 */
[----:B------:R-:W-:Y:S02]  /*1970*/  UIADD3 UR31, UPT, UPT, UR8, 0x3c6ef372, URZ ;  /* 0x3c6ef372081f7890 */ /* 0x000fe4000fffe0ff */
[----:B------:R-:W-:Y:S01]  /*1980*/  UIADD3 UR32, UPT, UPT, UR9, -0x126145ec, URZ ;  /* 0xed9eba1409207890 */ /* 0x000fe2000fffe0ff */
        /* <DEDUP_REMOVED lines=46> */
.L_x_5837:
[----:B------:R-:W-:Y:S01]  /*1c70*/  ISETP.NE.AND P0, PT, R21, 0x1, PT ;  /* 0x000000011500780c */ /* 0x000fe20003f05270 */
[----:B------:R-:W-:Y:S01]  /*1c80*/  IMAD.U32 R18, R18, 0x10000, RZ ;  /* 0x0001000012127824 */ /* 0x000fe200078e00ff */
[----:B------:R-:W-:Y:S01]  /*1c90*/  I2FP.F32.U32 R20, R7 ;  /* 0x0000000700147245 */ /* 0x000fe20000201000 */
[----:B------:R-:W-:Y:S02]  /*1ca0*/  IMAD.MOV.U32 R22, RZ, RZ, 0x2 ;  /* 0x00000002ff167424 */ /* 0x000fe400078e00ff */
        /* <DEDUP_REMOVED lines=13> */
.L_x_5841:
        /* <DEDUP_REMOVED lines=12> */
.L_x_5842:
[----:B------:R-:W-:Y:S01]  /*1e40*/  IMAD.WIDE.U32 R24, R0, -0x326172a9, RZ ;  /* 0xcd9e8d5700187825 */ /* 0x000fe200078e00ff */
[----:B------:R-:W-:Y:S01]  /*1e50*/  LOP3.LUT R4, R6, UR9, R23, 0x96, !PT ;  /* 0x0000000906047c12 */ /* 0x000fe2000f8e9617 */
[----:B------:R-:W-:Y:S01]  /*1e60*/  UIADD3 UR31, UPT, UPT, UR8, 0x3c6ef372, URZ ;  /* 0x3c6ef372081f7890 */ /* 0x000fe2000fffe0ff */
[----:B------:R-:W-:Y:S01]  /*1e70*/  MOV R19, R16 ;  /* 0x0000001000137202 */ /* 0x000fe20000000f00 */
        /* <DEDUP_REMOVED lines=46> */
.L_x_5840:
[----:B------:R-:W-:Y:S01]  /*2160*/  ISETP.NE.AND P0, PT, R22, 0x1, PT ;  /* 0x000000011600780c */ /* 0x000fe20003f05270 */
[----:B------:R-:W-:Y:S01]  /*2170*/  HFMA2 R23, -RZ, RZ, 0, 1.1920928955078125e-07 ;  /* 0x00000002ff177431 */ /* 0x000fe200000001ff */
[----:B------:R-:W-:Y:S01]  /*2180*/  I2FP.F32.U32 R20, R19 ;  /* 0x0000001300147245 */ /* 0x000fe20000201000 */
[C---:B------:R-:W-:Y:S01]  /*2190*/  IMAD.U32 R19, R13.reuse, 0x10000, RZ ;  /* 0x000100000d137824 */ /* 0x040fe200078e00ff */
        /* <DEDUP_REMOVED lines=14> */
.L_x_5844:
        /* <DEDUP_REMOVED lines=12> */
.L_x_5845:
        /* <DEDUP_REMOVED lines=50> */
.L_x_5843:
[----:B------:R-:W-:Y:S01]  /*2660*/  ISETP.NE.AND P0, PT, R23, 0x1, PT ;  /* 0x000000011700780c */ /* 0x000fe20003f05270 */
[----:B------:R-:W-:Y:S01]  /*2670*/  IMAD.MOV.U32 R24, RZ, RZ, 0x2 ;  /* 0x00000002ff187424 */ /* 0x000fe200078e00ff */
[----:B------:R-:W-:Y:S02]  /*2680*/  I2FP.F32.U32 R20, R21 ;  /* 0x0000001500147245 */ /* 0x000fe40000201000 */
[----:B------:R-:W-:-:S03]  /*2690*/  MOV R21, R8 ;  /* 0x0000000800157202 */ /* 0x000fc60000000f00 */
[----:B------:R-:W-:-:S05]  /*26a0*/  FFMA.FTZ R20, R20, R159, 1.1641532182693481445e-10 ;  /* 0x2f00000014147423 */ /* 0x000fca000001009f */
[----:B------:R-:W-:Y:S01]  /*26b0*/  FSETP.LE.FTZ.AND P2, PT, R20, UR4, PT ;  /* 0x0000000414007c0b */ /* 0x000fe2000bf53000 */
[----:B------:R-:W-:Y:S01]  /*26c0*/  IMAD.U32 R20, R26, 0x10000, RZ ;  /* 0x000100001a147824 */ /* 0x000fe200078e00ff */
[----:B------:R-:W-:Y:S11]  /*26d0*/  @!P0 BRA `(.L_x_5846) ;  /* 0x0000000400188947 */ /* 0x000ff60003800000 */
        /* <DEDUP_REMOVED lines=8> */
.L_x_5847:
        /* <DEDUP_REMOVED lines=12> */
.L_x_5848:
        /* <DEDUP_REMOVED lines=50> */
.L_x_5846:
[----:B------:R-:W-:Y:S01]  /*2b40*/  ISETP.NE.AND P0, PT, R24, 0x1, PT ;  /* 0x000000011800780c */ /* 0x000fe20003f05270 */
[----:B------:R-:W-:Y:S01]  /*2b50*/  IMAD.MOV.U32 R25, RZ, RZ, 0x2 ;  /* 0x00000002ff197424 */ /* 0x000fe200078e00ff */
[----:B------:R-:W-:Y:S01]  /*2b60*/  I2FP.F32.U32 R22, R21 ;  /* 0x0000001500167245 */ /* 0x000fe20000201000 */
[C---:B------:R-:W-:Y:S01]  /*2b70*/  IMAD.U32 R21, R14.reuse, 0x10000, RZ ;  /* 0x000100000e157824 */ /* 0x040fe200078e00ff */
        /* <DEDUP_REMOVED lines=13> */
.L_x_5850:
        /* <DEDUP_REMOVED lines=12> */
.L_x_5851:
        /* <DEDUP_REMOVED lines=50> */
.L_x_5849:
        /* <DEDUP_REMOVED lines=16> */
.L_x_5853:
        /* <DEDUP_REMOVED lines=12> */
.L_x_5854:
        /* <DEDUP_REMOVED lines=50> */
.L_x_5852:
[----:B------:R-:W-:Y:S01]  /*3510*/  ISETP.NE.AND P5, PT, R24, 0x1, PT ;  /* 0x000000011800780c */ /* 0x000fe20003fa5270 */
[----:B------:R-:W-:Y:S01]  /*3520*/  IMAD.MOV.U32 R138, RZ, RZ, 0x2 ;  /* 0x00000002ff8a7424 */ /* 0x000fe200078e00ff */
[----:B------:R-:W-:Y:S02]  /*3530*/  I2FP.F32.U32 R22, R23 ;  /* 0x0000001700167245 */ /* 0x000fe40000201000 */
[----:B------:R-:W-:-:S03]  /*3540*/  MOV R25, R8 ;  /* 0x0000000800197202 */ /* 0x000fc60000000f00 */
[----:B------:R-:W-:Y:S01]  /*3550*/  FFMA.FTZ R23, R22, R159, 1.1641532182693481445e-10 ;  /* 0x2f00000016177423 */ /* 0x000fe2000001009f */
[C---:B------:R-:W-:Y:S01]  /*3560*/  IMAD.U32 R22, R15.reuse, 0x10000, RZ ;  /* 0x000100000f167824 */ /* 0x040fe200078e00ff */
[----:B------:R-:W-:-:S03]  /*3570*/  PRMT R15, R15, 0x7632, R15 ;  /* 0x000076320f0f7816 */ /* 0x000fc6000000000f */
        /* <DEDUP_REMOVED lines=10> */
.L_x_5856:
        /* <DEDUP_REMOVED lines=12> */
.L_x_5857:
[----:B------:R-:W-:Y:S01]  /*36e0*/  IMAD.WIDE.U32 R28, R0, -0x326172a9, RZ ;  /* 0xcd9e8d57001c7825 */ /* 0x000fe200078e00ff */
[----:B------:R-:W-:Y:S01]  /*36f0*/  LOP3.LUT R24, R6, UR9, R5, 0x96, !PT ;  /* 0x0000000906187c12 */ /* 0x000fe2000f8e9605 */
[----:B------:R-:W-:Y:S02]  /*3700*/  UIADD3 UR31, UPT, UPT, UR8, 0x3c6ef372, URZ ;  /* 0x3c6ef372081f7890 */ /* 0x000fe4000fffe0ff */
[----:B------:R-:W-:Y:S01]  /*3710*/  HFMA2 R138, -RZ, RZ, 0, 0 ;  /* 0x00000000ff8a7431 */ /* 0x000fe200000001ff */
        /* <DEDUP_REMOVED lines=46> */
.L_x_5855:
[----:B------:R-:W-:Y:S01]  /*3a00*/  P2R R31, PR, RZ, 0x2 ;  /* 0x00000002ff1f7803 */ /* 0x000fe20000000000 */
[----:B------:R-:W-:Y:S01]  /*3a10*/  FMUL.FTZ R19, R19, UR5 ;  /* 0x0000000513137c20 */ /* 0x000fe20008410000 */
[----:B------:R-:W-:Y:S01]  /*3a20*/  I2FP.F32.U32 R24, R25 ;  /* 0x0000001900187245 */ /* 0x000fe20000201000 */
[----:B------:R-:W-:Y:S01]  /*3a30*/  IMAD.U32 R23, R15, 0x10000, RZ ;  /* 0x000100000f177824 */ /* 0x000fe200078e00ff */
[----:B------:R-:W-:Y:S01]  /*3a40*/  ISETP.NE.AND P1, PT, R13, RZ, PT ;  /* 0x000000ff0d00720c */ /* 0x000fe20003f25270 */
[----:B------:R-:W-:Y:S01]  /*3a50*/  FMUL.FTZ R17, R17, UR5 ;  /* 0x0000000511117c20 */ /* 0x000fe20008410000 */
[----:B------:R-:W-:Y:S01]  /*3a60*/  ISETP.NE.AND P5, PT, R12, RZ, PT ;  /* 0x000000ff0c00720c */ /* 0x000fe20003fa5270 */
[----:B------:R-:W-:Y:S01]  /*3a70*/  FFMA.FTZ R15, R24, R159, 1.1641532182693481445e-10 ;  /* 0x2f000000180f7423 */ /* 0x000fe2000001009f */
[----:B------:R-:W-:Y:S01]  /*3a80*/  FSEL R26, R19, RZ, P1 ;  /* 0x000000ff131a7208 */ /* 0x000fe20000800000 */
[----:B------:R-:W-:Y:S01]  /*3a90*/  FMUL.FTZ R22, R22, UR5 ;  /* 0x0000000516167c20 */ /* 0x000fe20008410000 */
[----:B------:R-:W-:Y:S01]  /*3aa0*/  ISETP.NE.AND P1, PT, R31, RZ, PT ;  /* 0x000000ff1f00720c */ /* 0x000fe20003f25270 */
[----:B------:R-:W-:Y:S01]  /*3ab0*/  FMUL.FTZ R14, R14, UR5 ;  /* 0x000000050e0e7c20 */ /* 0x000fe20008410000 */
[----:B------:R-:W-:Y:S01]  /*3ac0*/  FMUL.FTZ R21, R21, UR5 ;  /* 0x0000000515157c20 */ /* 0x000fe20008410000 */
[----:B------:R-:W-:Y:S01]  /*3ad0*/  FMUL.FTZ R20, R20, UR5 ;  /* 0x0000000514147c20 */ /* 0x000fe20008410000 */
[----:B------:R-:W-:Y:S01]  /*3ae0*/  FMUL.FTZ R18, R18, UR5 ;  /* 0x0000000512127c20 */ /* 0x000fe20008410000 */
[----:B------:R-:W-:Y:S01]  /*3af0*/  FMUL.FTZ R23, R23, UR5 ;  /* 0x0000000517177c20 */ /* 0x000fe20008410000 */
[----:B------:R-:W-:-:S02]  /*3b00*/  FSEL R24, R17, RZ, P5 ;  /* 0x000000ff11187208 */ /* 0x000fc40002800000 */
[----:B------:R-:W-:Y:S02]  /*3b10*/  ISETP.NE.AND P6, PT, R7, RZ, PT ;  /* 0x000000ff0700720c */ /* 0x000fe40003fc5270 */
[----:B------:R-:W-:Y:S02]  /*3b20*/  FSETP.GTU.FTZ.AND P5, PT, R15, UR4, PT ;  /* 0x000000040f007c0b */ /* 0x000fe4000bfbc000 */
        /* <DEDUP_REMOVED lines=16> */
.L_x_5833:
[----:B------:R-:W-:Y:S01]  /*3c30*/  ISETP.NE.AND P0, PT, R140, 0x1, PT ;  /* 0x000000018c00780c */ /* 0x000fe20003f05270 */
[----:B------:R-:W-:Y:S01]  /*3c40*/  UIADD3 UR31, UPT, UPT, UR8, 0x3c6ef372, URZ ;  /* 0x3c6ef372081f7890 */ /* 0x000fe2000fffe0ff */
[----:B------:R-:W-:Y:S01]  /*3c50*/  IMAD.MOV.U32 R11, RZ, RZ, 0x2 ;  /* 0x00000002ff0b7424 */ /* 0x000fe200078e00ff */
[----:B------:R-:W-:Y:S01]  /*3c60*/  UIADD3 UR32, UPT, UPT, UR9, -0x126145ec, URZ ;  /* 0xed9eba1409207890 */ /* 0x000fe2000fffe0ff */
[----:B------:R-:W-:Y:S01]  /*3c70*/  MOV R9, R8 ;  /* 0x0000000800097202 */ /* 0x000fe20000000f00 */
[----:B------:R-:W-:Y:S01]  /*3c80*/  UIADD3 UR33, UPT, UPT, UR8, 0x1715609d, URZ ;  /* 0x1715609d08217890 */ /* 0x000fe2000fffe0ff */
[----:B------:R-:W-:Y:S01]  /*3c90*/  IMAD.MOV.U32 R16, RZ, RZ, R7 ;  /* 0x000000ffff107224 */ /* 0x000fe200078e0007 */
[----:B------:R-:W-:Y:S02]  /*3ca0*/  UIADD3 UR34, UPT, UPT, UR9, 0x32370b8f, URZ ;  /* 0x32370b8f09227890 */ /* 0x000fe4000fffe0ff */
[----:B------:R-:W-:Y:S02]  /*3cb0*/  UIADD3 UR35, UPT, UPT, UR8, 0x5384540f, URZ ;  /* 0x5384540f08237890 */ /* 0x000fe4000fffe0ff */
        /* <DEDUP_REMOVED lines=13> */
.L_x_5860:
        /* <DEDUP_REMOVED lines=12> */
.L_x_5861:
        /* <DEDUP_REMOVED lines=41> */
[----:B------:R-:W-:Y:S02]  /*40e0*/  HFMA2 R11, -RZ, RZ, 0, 0 ;  /* 0x00000000ff0b7431 */ /* 0x000fe400000001ff */
[----:B------:R-:W-:-:S07]  /*40f0*/  IMAD.MOV.U32 R16, RZ, RZ, R10 ;  /* 0x000000ffff107224 */ /* 0x000fce00078e000a */
.L_x_5859:
[----:B------:R-:W-:Y:S01]  /*4100*/  ISETP.NE.AND P0, PT, R11, 0x1, PT ;  /* 0x000000010b00780c */ /* 0x000fe20003f05270 */
[----:B------:R-:W-:Y:S01]  /*4110*/  IMAD.MOV.U32 R17, RZ, RZ, 0x2 ;  /* 0x00000002ff117424 */ /* 0x000fe200078e00ff */
[----:B------:R-:W-:Y:S01]  /*4120*/  I2FP.F32.U32 R10, R9 ;  /* 0x00000009000a7245 */ /* 0x000fe20000201000 */
[C---:B-----5:R-:W-:Y:S01]  /*4130*/  IMAD.U32 R9, R12.reuse, 0x10000, RZ ;  /* 0x000100000c097824 */ /* 0x060fe200078e00ff */
[----:B------:R-:W-:-:S03]  /*4140*/  PRMT R7, R12, 0x7632, R7 ;  /* 0x000076320c077816 */ /* 0x000fc60000000007 */
[----:B------:R-:W-:Y:S01]  /*4150*/  FFMA.FTZ R10, R10, R159, 1.1641532182693481445e-10 ;  /* 0x2f0000000a0a7423 */ /* 0x000fe2000001009f */
[----:B------:R-:W-:-:S04]  /*4160*/  FMUL.FTZ R9, R9, UR5 ;  /* 0x0000000509097c20 */ /* 0x000fc80008410000 */
        /* <DEDUP_REMOVED lines=12> */
.L_x_5863:
        /* <DEDUP_REMOVED lines=12> */
.L_x_5864:
        /* <DEDUP_REMOVED lines=43> */
.L_x_5862:
[----:B------:R-:W-:Y:S01]  /*45a0*/  I2FP.F32.U32 R10, R10 ;  /* 0x0000000a000a7245 */ /* 0x000fe20000201000 */
[----:B------:R-:W-:Y:S01]  /*45b0*/  IMAD.U32 R11, R40, 0x10000, RZ ;  /* 0x00010000280b7824 */ /* 0x000fe200078e00ff */
[----:B------:R-:W-:Y:S02]  /*45c0*/  ISETP.NE.AND P2, PT, R17, 0x1, PT ;  /* 0x000000011100780c */ /* 0x000fe40003f45270 */
[----:B------:R-:W-:Y:S01]  /*45d0*/  FSEL R24, R9, RZ, P3 ;  /* 0x000000ff09187208 */ /* 0x000fe20001800000 */
[----:B------:R-:W-:Y:S01]  /*45e0*/  FFMA.FTZ R10, R10, R159, 1.1641532182693481445e-10 ;  /* 0x2f0000000a0a7423 */ /* 0x000fe2000001009f */
[----:B------:R-:W-:Y:S01]  /*45f0*/  FMUL.FTZ R11, R11, UR5 ;  /* 0x000000050b0b7c20 */ /* 0x000fe20008410000 */
[----:B------:R-:W-:-:S03]  /*4600*/  MOV R9, R8 ;  /* 0x0000000800097202 */ /* 0x000fc60000000f00 */
[----:B------:R-:W-:-:S04]  /*4610*/  FSETP.GTU.FTZ.AND P0, PT, R10, UR4, PT ;  /* 0x000000040a007c0b */ /* 0x000fc8000bf1c000 */
[----:B------:R-:W-:Y:S02]  /*4620*/  FSEL R11, R11, RZ, !P0 ;  /* 0x000000ff0b0b7208 */ /* 0x000fe40004000000 */
[----:B------:R-:W-:-:S03]  /*4630*/  SEL R154, RZ, 0x1, P0 ;  /* 0x00000001ff9a7807 */ /* 0x000fc60000000000 */
        /* <DEDUP_REMOVED lines=12> */
.L_x_5866:
        /* <DEDUP_REMOVED lines=12> */
.L_x_5867:
        /* <DEDUP_REMOVED lines=43> */
.L_x_5865:
[----:B------:R-:W-:Y:S01]  /*4a70*/  ISETP.NE.AND P0, PT, R11, 0x1, PT ;  /* 0x000000010b00780c */ /* 0x000fe20003f05270 */
[----:B------:R-:W-:Y:S01]  /*4a80*/  IMAD.MOV.U32 R17, RZ, RZ, 0x2 ;  /* 0x00000002ff117424 */ /* 0x000fe200078e00ff */
[----:B------:R-:W-:Y:S01]  /*4a90*/  I2FP.F32.U32 R10, R9 ;  /* 0x00000009000a7245 */ /* 0x000fe20000201000 */
[----:B------:R-:W-:-:S04]  /*4aa0*/  IMAD.U32 R9, R7, 0x10000, RZ ;  /* 0x0001000007097824 */ /* 0x000fc800078e00ff */
        /* <DEDUP_REMOVED lines=14> */
.L_x_5869:
        /* <DEDUP_REMOVED lines=12> */
.L_x_5870:
        /* <DEDUP_REMOVED lines=43> */
.L_x_5868:
        /* <DEDUP_REMOVED lines=8> */
[----:B------:R-:W-:Y:S02]  /*4f80*/  FSEL R10, R9, RZ, P3 ;  /* 0x000000ff090a7208 */ /* 0x000fe40001800000 */
[----:B------:R-:W-:Y:S02]  /*4f90*/  SEL R152, RZ, 0x1, P0 ;  /* 0x00000001ff987807 */ /* 0x000fe40000000000 */
[----:B------:R-:W-:Y:S02]  /*4fa0*/  FSEL R11, R11, RZ, !P0 ;  /* 0x000000ff0b0b7208 */ /* 0x000fe40004000000 */
[----:B------:R-:W-:-:S03]  /*4fb0*/  MOV R9, R8 ;  /* 0x0000000800097202 */ /* 0x000fc60000000f00 */
        /* <DEDUP_REMOVED lines=11> */
.L_x_5872:
        /* <DEDUP_REMOVED lines=12> */
.L_x_5873:
        /* <DEDUP_REMOVED lines=39> */
[----:B------:R-:W-:Y:S02]  /*53a0*/  HFMA2 R18, -RZ, RZ, 0, 0 ;  /* 0x00000000ff127431 */ /* 0x000fe400000001ff */
[----:B------:R-:W-:Y:S01]  /*53b0*/  IMAD.MOV.U32 R9, RZ, RZ, R16 ;  /* 0x000000ffff097224 */ /* 0x000fe200078e0010 */
[----:B------:R-:W-:Y:S01]  /*53c0*/  LOP3.LUT R4, R4, UR6, R11, 0x96, !PT ;  /* 0x0000000604047c12 */ /* 0x000fe2000f8e960b */
[----:B------:R-:W-:-:S07]  /*53d0*/  IMAD.MOV.U32 R16, RZ, RZ, R10 ;  /* 0x000000ffff107224 */ /* 0x000fce00078e000a */
.L_x_5871:
[----:B------:R-:W-:Y:S01]  /*53e0*/  I2FP.F32.U32 R10, R9 ;  /* 0x00000009000a7245 */ /* 0x000fe20000201000 */
[----:B------:R-:W-:Y:S01]  /*53f0*/  IMAD.MOV.U32 R17, RZ, RZ, 0x2 ;  /* 0x00000002ff117424 */ /* 0x000fe200078e00ff */
[----:B------:R-:W-:Y:S02]  /*5400*/  ISETP.NE.AND P0, PT, R18, 0x1, PT ;  /* 0x000000011200780c */ /* 0x000fe40003f05270 */
[----:B------:R-:W-:Y:S01]  /*5410*/  PRMT R9, R13, 0x7632, R9 ;  /* 0x000076320d097816 */ /* 0x000fe20000000009 */
[----:B------:R-:W-:Y:S01]  /*5420*/  FFMA.FTZ R10, R10, R159, 1.1641532182693481445e-10 ;  /* 0x2f0000000a0a7423 */ /* 0x000fe2000001009f */
[----:B------:R-:W-:-:S04]  /*5430*/  MOV R11, R8 ;  /* 0x00000008000b7202 */ /* 0x000fc80000000f00 */
[----:B------:R-:W-:Y:S01]  /*5440*/  FSETP.LE.FTZ.AND P3, PT, R10, UR4, PT ;  /* 0x000000040a007c0b */ /* 0x000fe2000bf73000 */
[----:B------:R-:W-:-:S03]  /*5450*/  IMAD.U32 R10, R13, 0x10000, RZ ;  /* 0x000100000d0a7824 */ /* 0x000fc600078e00ff */
        /* <DEDUP_REMOVED lines=11> */
.L_x_5875:
        /* <DEDUP_REMOVED lines=12> */
.L_x_5876:
        /* <DEDUP_REMOVED lines=43> */
.L_x_5874:
[----:B------:R-:W-:Y:S01]  /*5880*/  I2FP.F32.U32 R18, R11 ;  /* 0x0000000b00127245 */ /* 0x000fe20000201000 */
[----:B------:R-:W-:Y:S01]  /*5890*/  IMAD.U32 R11, R41, 0x10000, RZ ;  /* 0x00010000290b7824 */ /* 0x000fe200078e00ff */
[----:B------:R-:W-:Y:S02]  /*58a0*/  ISETP.NE.AND P2, PT, R17, 0x1, PT ;  /* 0x000000011100780c */ /* 0x000fe40003f45270 */
[----:B------:R-:W-:Y:S01]  /*58b0*/  FSEL R10, R10, RZ, P3 ;  /* 0x000000ff0a0a7208 */ /* 0x000fe20001800000 */
[----:B------:R-:W-:Y:S01]  /*58c0*/  FFMA.FTZ R18, R18, R159, 1.1641532182693481445e-10 ;  /* 0x2f00000012127423 */ /* 0x000fe2000001009f */
[----:B------:R-:W-:-:S04]  /*58d0*/  FMUL.FTZ R11, R11, UR5 ;  /* 0x000000050b0b7c20 */ /* 0x000fc80008410000 */
[----:B------:R-:W-:-:S04]  /*58e0*/  FSETP.GTU.FTZ.AND P0, PT, R18, UR4, PT ;  /* 0x0000000412007c0b */ /* 0x000fc8000bf1c000 */
        /* <DEDUP_REMOVED lines=15> */
.L_x_5878:
        /* <DEDUP_REMOVED lines=12> */
.L_x_5879:
        /* <DEDUP_REMOVED lines=38> */
[----:B------:R-:W-:Y:S02]  /*5d00*/  LOP3.LUT R5, R10, UR27, R21, 0x96, !PT ;  /* 0x0000001b0a057c12 */ /* 0x000fe4000f8e9615 */
[----:B------:R-:W-:Y:S01]  /*5d10*/  MOV R8, R20 ;  /* 0x0000001400087202 */ /* 0x000fe20000000f00 */
[----:B------:R-:W-:Y:S01]  /*5d20*/  IMAD.MOV.U32 R10, RZ, RZ, R16 ;  /* 0x000000ffff0a7224 */ /* 0x000fe200078e0010 */
[----:B------:R-:W-:Y:S01]  /*5d30*/  LOP3.LUT R4, R4, UR6, R19, 0x96, !PT ;  /* 0x0000000604047c12 */ /* 0x000fe2000f8e9613 */
[----:B------:R-:W-:-:S07]  /*5d40*/  IMAD.MOV.U32 R16, RZ, RZ, R18 ;  /* 0x000000ffff107224 */ /* 0x000fce00078e0012 */
.L_x_5877:
        /* <DEDUP_REMOVED lines=17> */
.L_x_5881:
        /* <DEDUP_REMOVED lines=12> */
.L_x_5882:
        /* <DEDUP_REMOVED lines=43> */
.L_x_5880:
[----:B------:R-:W-:Y:S02]  /*61d0*/  I2FP.F32.U32 R10, R10 ;  /* 0x0000000a000a7245 */ /* 0x000fe40000201000 */
        /* <DEDUP_REMOVED lines=22> */
.L_x_5884:
        /* <DEDUP_REMOVED lines=12> */
.L_x_5885:
        /* <DEDUP_REMOVED lines=43> */
.L_x_5883:
[----:B------:R-:W-:Y:S01]  /*66b0*/  ISETP.NE.AND P0, PT, R11, 0x1, PT ;  /* 0x000000010b00780c */ /* 0x000fe20003f05270 */
[----:B------:R-:W-:Y:S01]  /*66c0*/  IMAD.MOV.U32 R17, RZ, RZ, 0x2 ;  /* 0x00000002ff117424 */ /* 0x000fe200078e00ff */
[----:B------:R-:W-:Y:S01]  /*66d0*/  I2FP.F32.U32 R10, R9 ;  /* 0x00000009000a7245 */ /* 0x000fe20000201000 */
[C---:B------:R-:W-:Y:S01]  /*66e0*/  IMAD.U32 R9, R14.reuse, 0x10000, RZ ;  /* 0x000100000e097824 */ /* 0x040fe200078e00ff */
[----:B------:R-:W-:-:S03]  /*66f0*/  PRMT R14, R14, 0x7632, R14 ;  /* 0x000076320e0e7816 */ /* 0x000fc6000000000e */
[----:B------:R-:W-:Y:S01]  /*6700*/  FFMA.FTZ R10, R10, R159, 1.1641532182693481445e-10 ;  /* 0x2f0000000a0a7423 */ /* 0x000fe2000001009f */
[----:B------:R-:W-:-:S04]  /*6710*/  FMUL.FTZ R9, R9, UR5 ;  /* 0x0000000509097c20 */ /* 0x000fc80008410000 */
        /* <DEDUP_REMOVED lines=11> */
.L_x_5887:
        /* <DEDUP_REMOVED lines=12> */
.L_x_5888:
        /* <DEDUP_REMOVED lines=41> */
[----:B------:R-:W-:Y:S02]  /*6b20*/  IMAD.MOV.U32 R10, RZ, RZ, R16 ;  /* 0x000000ffff0a7224 */ /* 0x000fe400078e0010 */
[----:B------:R-:W-:-:S07]  /*6b30*/  IMAD.MOV.U32 R16, RZ, RZ, R20 ;  /* 0x000000ffff107224 */ /* 0x000fce00078e0014 */
.L_x_5886:
        /* <DEDUP_REMOVED lines=22> */
.L_x_5890:
        /* <DEDUP_REMOVED lines=12> */
.L_x_5891:
        /* <DEDUP_REMOVED lines=42> */
.L_x_5889:
[----:B------:R-:W-:Y:S01]  /*7000*/  ISETP.NE.AND P4, PT, R18, 0x1, PT ;  /* 0x000000011200780c */ /* 0x000fe20003f85270 */
[----:B------:R-:W-:Y:S01]  /*7010*/  IMAD.MOV.U32 R11, RZ, RZ, R8 ;  /* 0x000000ffff0b7224 */ /* 0x000fe200078e0008 */
[----:B------:R-:W-:Y:S02]  /*7020*/  I2FP.F32.U32 R10, R9 ;  /* 0x00000009000a7245 */ /* 0x000fe40000201000 */
[----:B------:R-:W-:Y:S01]  /*7030*/  SHF.L.U32 R9, R14, 0x10, RZ ;  /* 0x000000100e097819 */ /* 0x000fe200000006ff */
[----:B------:R-:W-:Y:S02]  /*7040*/  IMAD.MOV.U32 R14, RZ, RZ, 0x2 ;  /* 0x00000002ff0e7424 */ /* 0x000fe400078e00ff */
        /* <DEDUP_REMOVED lines=12> */
.L_x_5893:
        /* <DEDUP_REMOVED lines=12> */
.L_x_5894:
        /* <DEDUP_REMOVED lines=43> */
.L_x_5892:
[----:B------:R-:W-:Y:S01]  /*7480*/  I2FP.F32.U32 R10, R11 ;  /* 0x0000000b000a7245 */ /* 0x000fe20000201000 */
[----:B------:R-:W-:Y:S01]  /*7490*/  IMAD.MOV.U32 R17, RZ, RZ, 0x2 ;  /* 0x00000002ff117424 */ /* 0x000fe200078e00ff */
[----:B------:R-:W-:-:S03]  /*74a0*/  PRMT R11, R42, 0x7632, R11 ;  /* 0x000076322a0b7816 */ /* 0x000fc6000000000b */
[----:B------:R-:W-:Y:S01]  /*74b0*/  FFMA.FTZ R10, R10, R159, 1.1641532182693481445e-10 ;  /* 0x2f0000000a0a7423 */ /* 0x000fe2000001009f */
[----:B------:R-:W-:-:S04]  /*74c0*/  SHF.L.U32 R11, R11, 0x10, RZ ;  /* 0x000000100b0b7819 */ /* 0x000fc800000006ff */
[----:B------:R-:W-:Y:S01]  /*74d0*/  FSETP.GTU.FTZ.AND P4, PT, R10, UR4, PT ;  /* 0x000000040a007c0b */ /* 0x000fe2000bf9c000 */
[----:B------:R-:W-:Y:S01]  /*74e0*/  FMUL.FTZ R11, R11, UR5 ;  /* 0x000000050b0b7c20 */ /* 0x000fe20008410000 */
[----:B------:R-:W-:Y:S01]  /*74f0*/  FSEL R10, R9, RZ, P0 ;  /* 0x000000ff090a7208 */ /* 0x000fe20000000000 */
        /* <DEDUP_REMOVED lines=15> */
.L_x_5896:
        /* <DEDUP_REMOVED lines=12> */
.L_x_5897:
        /* <DEDUP_REMOVED lines=42> */
.L_x_5895:
[----:B------:R-:W-:Y:S01]  /*7950*/  ISETP.NE.AND P5, PT, R17, 0x1, PT ;  /* 0x000000011100780c */ /* 0x000fe20003fa5270 */
[----:B------:R-:W-:Y:S01]  /*7960*/  HFMA2 R18, -RZ, RZ, 0, 1.1920928955078125e-07 ;  /* 0x00000002ff127431 */ /* 0x000fe200000001ff */
[----:B------:R-:W-:Y:S01]  /*7970*/  I2FP.F32.U32 R10, R9 ;  /* 0x00000009000a7245 */ /* 0x000fe20000201000 */
[----:B------:R-:W-:-:S04]  /*7980*/  IMAD.U32 R9, R15, 0x10000, RZ ;  /* 0x000100000f097824 */ /* 0x000fc800078e00ff */
[----:B------:R-:W-:Y:S01]  /*7990*/  FFMA.FTZ R14, R10, R159, 1.1641532182693481445e-10 ;  /* 0x2f0000000a0e7423 */ /* 0x000fe2000001009f */
[----:B------:R-:W-:Y:S01]  /*79a0*/  FMUL.FTZ R9, R9, UR5 ;  /* 0x0000000509097c20 */ /* 0x000fe20008410000 */
[----:B------:R-:W-:Y:S01]  /*79b0*/  PRMT R10, R15, 0x7632, R10 ;  /* 0x000076320f0a7816 */ /* 0x000fe2000000000a */
[----:B------:R-:W-:Y:S02]  /*79c0*/  IMAD.MOV.U32 R15, RZ, RZ, R8 ;  /* 0x000000ffff0f7224 */ /* 0x000fe400078e0008 */
        /* <DEDUP_REMOVED lines=10> */
.L_x_5899:
        /* <DEDUP_REMOVED lines=12> */
.L_x_5900:
        /* <DEDUP_REMOVED lines=43> */
.L_x_5898:
[----:B------:R-:W-:Y:S01]  /*7de0*/  I2FP.F32.U32 R14, R15 ;  /* 0x0000000f000e7245 */ /* 0x000fe20000201000 */
[----:B------:R-:W-:Y:S01]  /*7df0*/  IMAD.U32 R15, R43, 0x10000, RZ ;  /* 0x000100002b0f7824 */ /* 0x000fe200078e00ff */
[----:B------:R-:W-:Y:S02]  /*7e00*/  FSEL R30, R9, RZ, P4 ;  /* 0x000000ff091e7208 */ /* 0x000fe40002000000 */
[----:B------:R-:W-:Y:S01]  /*7e10*/  MOV R17, 0x2 ;  /* 0x0000000200117802 */ /* 0x000fe20000000f00 */
[----:B------:R-:W-:Y:S01]  /*7e20*/  FFMA.FTZ R14, R14, R159, 1.1641532182693481445e-10 ;  /* 0x2f0000000e0e7423 */ /* 0x000fe2000001009f */
[----:B------:R-:W-:-:S04]  /*7e30*/  FMUL.FTZ R15, R15, UR5 ;  /* 0x000000050f0f7c20 */ /* 0x000fc80008410000 */
[----:B------:R-:W-:-:S04]  /*7e40*/  FSETP.GTU.FTZ.AND P5, PT, R14, UR4, PT ;  /* 0x000000040e007c0b */ /* 0x000fc8000bfbc000 */
[----:B------:R-:W-:Y:S02]  /*7e50*/  FSEL R15, R15, RZ, !P5 ;  /* 0x000000ff0f0f7208 */ /* 0x000fe40006800000 */
[----:B------:R-:W-:Y:S02]  /*7e60*/  SEL R14, RZ, 0x1, P5 ;  /* 0x00000001ff0e7807 */ /* 0x000fe40002800000 */
[----:B------:R-:W-:Y:S01]  /*7e70*/  ISETP.NE.AND P5, PT, R18, 0x1, PT ;  /* 0x000000011200780c */ /* 0x000fe20003fa5270 */
[----:B------:R-:W-:Y:S01]  /*7e80*/  FADD.FTZ R30, R15, R30 ;  /* 0x0000001e0f1e7221 */ /* 0x000fe20000010000 */
[----:B------:R-:W-:Y:S01]  /*7e90*/  IMAD.MOV.U32 R15, RZ, RZ, R8 ;  /* 0x000000ffff0f7224 */ /* 0x000fe200078e0008 */
[----:B------:R-:W-:Y:S02]  /*7ea0*/  PRMT R9, R14, 0x7610, R9 ;  /* 0x000076100e097816 */ /* 0x000fe40000000009 */
        /* <DEDUP_REMOVED lines=10> */
.L_x_5902:
        /* <DEDUP_REMOVED lines=12> */
.L_x_5903:
        /* <DEDUP_REMOVED lines=43> */
.L_x_5901:
[----:B------:R-:W-:Y:S01]  /*82c0*/  ISETP.NE.AND P6, PT, R17, 0x1, PT ;  /* 0x000000011100780c */ /* 0x000fe20003fc5270 */
[----:B------:R-:W-:Y:S01]  /*82d0*/  IMAD.U32 R10, R10, 0x10000, RZ ;  /* 0x000100000a0a7824 */ /* 0x000fe200078e00ff */
[----:B------:R-:W-:Y:S01]  /*82e0*/  I2FP.F32.U32 R14, R15 ;  /* 0x0000000f000e7245 */ /* 0x000fe20000201000 */
[----:B------:R-:W-:Y:S02]  /*82f0*/  HFMA2 R138, -RZ, RZ, 0, 1.1920928955078125e-07 ;  /* 0x00000002ff8a7431 */ /* 0x000fe400000001ff */
[----:B------:R-:W-:Y:S02]  /*8300*/  IMAD.MOV.U32 R15, RZ, RZ, R8 ;  /* 0x000000ffff0f7224 */ /* 0x000fe400078e0008 */
[----:B------:R-:W-:Y:S01]  /*8310*/  FMUL.FTZ R10, R10, UR5 ;  /* 0x000000050a0a7c20 */ /* 0x000fe20008410000 */
        /* <DEDUP_REMOVED lines=11> */
.L_x_5905:
        /* <DEDUP_REMOVED lines=14> */
.L_x_5906:
        /* <DEDUP_REMOVED lines=43> */
.L_x_5904:
        /* <DEDUP_REMOVED lines=9> */
[--C-:B------:R-:W-:Y:S01]  /*87f0*/  FADD.FTZ R31, R15, R10.reuse ;  /* 0x0000000a0f1f7221 */ /* 0x100fe20000010000 */
[----:B------:R-:W-:-:S03]  /*8800*/  PRMT R10, R14, 0x7610, R10 ;  /* 0x000076100e0a7816 */ /* 0x000fc6000000000a */
[----:B------:R-:W-:-:S07]  /*8810*/  @P1 FADD.FTZ R31, R35, R31 ;  /* 0x0000001f231f1221 */ /* 0x000fce0000010000 */
.L_x_5858:
        /* <DEDUP_REMOVED lines=17> */
[----:B0-----:R-:W-:Y:S01]  /*8930*/  IMAD.WIDE.U32 R20, R142, 0x20, R164 ;  /* 0x000000208e147825 */ /* 0x001fe200078e00a4 */
[----:B------:R-:W-:Y:S02]  /*8940*/  SEL R13, RZ, 0x1, !P3 ;  /* 0x00000001ff0d7807 */ /* 0x000fe40005800000 */
[----:B------:R-:W-:Y:S02]  /*8950*/  SEL R12, RZ, 0x1, !P6 ;  /* 0x00000001ff0c7807 */ /* 0x000fe40007000000 */
[----:B------:R-:W-:Y:S01]  /*8960*/  STG.E.128 desc[UR10][R20.64], R24 ;  /* 0x0000001814007986 */ /* 0x000fe2000c101d0a */
[----:B------:R-:W-:Y:S02]  /*8970*/  LOP3.LUT R13, R22, R13, RZ, 0xfc, !PT ;  /* 0x0000000d160d7212 */ /* 0x000fe400078efcff */
[----:B------:R-:W-:Y:S01]  /*8980*/  LOP3.LUT R12, R7, R12, RZ, 0xfc, !PT ;  /* 0x0000000c070c7212 */ /* 0x000fe200078efcff */
[----:B------:R1:W-:Y:S01]  /*8990*/  STG.E.128 desc[UR10][R20.64+0x10], R28 ;  /* 0x0000101c14007986 */ /* 0x0003e2000c101d0a */
[----:B------:R-:W-:-:S05]  /*89a0*/  IADD3 R143, PT, PT, R142, 0x80, RZ ;  /* 0x000000808e8f7810 */ /* 0x000fca0007ffe0ff */
[----:B--2---:R-:W-:-:S04]  /*89b0*/  @P1 IMAD.WIDE.U32 R14, R143, 0x20, R14 ;  /* 0x000000208f0e1825 */ /* 0x004fc800078e000e */
[----:B---3--:R-:W-:-:S04]  /*89c0*/  @P0 IMAD.WIDE.U32 R18, R143, 0x10, R18 ;  /* 0x000000108f120825 */ /* 0x008fc800078e0012 */
[----:B-1----:R-:W-:-:S05]  /*89d0*/  IMAD.WIDE.U32 R20, R142, 0x8, R148 ;  /* 0x000000088e147825 */ /* 0x002fca00078e0094 */
[----:B------:R0:W-:Y:S02]  /*89e0*/  STG.E.64 desc[UR10][R20.64], R12 ;  /* 0x0000000c14007986 */ /* 0x0001e4000c101b0a */
[----:B0-----:R-:W-:Y:S01]  /*89f0*/  IMAD.WIDE.U32 R12, R143, 0x10, R146 ;  /* 0x000000108f0c7825 */ /* 0x001fe200078e0092 */
[----:B------:R-:W-:Y:S06]  /*8a00*/  @!P0 BRA `(.L_x_5907) ;  /* 0x0000000000508947 */ /* 0x000fec0003800000 */
[----:B------:R-:W-:Y:S01]  /*8a10*/  IMAD.U32 R7, R9, 0x10000, RZ ;  /* 0x0001000009077824 */ /* 0x000fe200078e00ff */
[----:B------:R-:W0:Y:S01]  /*8a20*/  LDC.64 R144, c[0x0][0x3b8] ;  /* 0x0000ee00ff907b82 */ /* 0x000e220000000a00 */
[----:B------:R-:W-:Y:S02]  /*8a30*/  LOP3.LUT R20, R141, 0xff, RZ, 0xc0, !PT ;  /* 0x000000ff8d147812 */ /* 0x000fe400078ec0ff */
[----:B------:R-:W-:Y:S02]  /*8a40*/  LOP3.LUT R22, R150, 0xff, RZ, 0xc0, !PT ;  /* 0x000000ff96167812 */ /* 0x000fe400078ec0ff */
[----:B------:R-:W-:Y:S01]  /*8a50*/  LOP3.LUT R140, R7, 0xff0000, RZ, 0xc0, !PT ;  /* 0x00ff0000078c7812 */ /* 0x000fe200078ec0ff */
[----:B------:R-:W-:Y:S01]  /*8a60*/  IMAD.WIDE.U32 R20, R20, 0x1000000, RZ ;  /* 0x0100000014147825 */ /* 0x000fe200078e00ff */
[----:B------:R-:W-:Y:S02]  /*8a70*/  LOP3.LUT R7, R10, 0xffff, RZ, 0xc0, !PT ;  /* 0x0000ffff0a077812 */ /* 0x000fe400078ec0ff */
[----:B------:R-:W-:Y:S01]  /*8a80*/  LOP3.LUT R136, R152, 0xff, RZ, 0xc0, !PT ;  /* 0x000000ff98887812 */ /* 0x000fe200078ec0ff */
[----:B------:R-:W-:Y:S01]  /*8a90*/  IMAD.WIDE.U32 R22, R22, 0x10000, RZ ;  /* 0x0001000016167825 */ /* 0x000fe200078e00ff */
[----:B------:R-:W-:-:S02]  /*8aa0*/  PRMT R140, R140, 0x4210, R7 ;  /* 0x000042108c8c7816 */ /* 0x000fc40000000007 */
[----:B------:R-:W-:Y:S01]  /*8ab0*/  PRMT R7, R11, 0x7104, RZ ;  /* 0x000071040b077816 */ /* 0x000fe200000000ff */
[----:B------:R-:W-:-:S03]  /*8ac0*/  IMAD.WIDE.U32 R136, R136, 0x100, RZ ;  /* 0x0000010088887825 */ /* 0x000fc600078e00ff */
[----:B------:R-:W-:-:S04]  /*8ad0*/  LOP3.LUT R140, R140, 0xff00, R7, 0xf8, !PT ;  /* 0x0000ff008c8c7812 */ /* 0x000fc800078ef807 */
[----:B------:R-:W-:-:S04]  /*8ae0*/  LOP3.LUT R7, R140, 0xff, R153, 0xf8, !PT ;  /* 0x000000ff8c077812 */ /* 0x000fc800078ef899 */
[----:B------:R-:W-:Y:S02]  /*8af0*/  LOP3.LUT R7, R23, R7, R21, 0xfe, !PT ;  /* 0x0000000717077212 */ /* 0x000fe400078efe15 */
[----:B------:R-:W-:Y:S02]  /*8b00*/  LOP3.LUT R21, R136, R20, R22, 0xfe, !PT ;  /* 0x0000001488157212 */ /* 0x000fe400078efe16 */
[----:B------:R-:W-:Y:S02]  /*8b10*/  LOP3.LUT R137, R7, R137, RZ, 0xfc, !PT ;  /* 0x0000008907897212 */ /* 0x000fe400078efcff */
[----:B------:R-:W-:Y:S01]  /*8b20*/  LOP3.LUT R136, R21, 0xff, R154, 0xf8, !PT ;  /* 0x000000ff15887812 */ /* 0x000fe200078ef89a */
[----:B0-----:R-:W-:-:S05]  /*8b30*/  IMAD.WIDE.U32 R20, R142, 0x8, R144 ;  /* 0x000000088e147825 */ /* 0x001fca00078e0090 */
[----:B------:R0:W-:Y:S02]  /*8b40*/  STG.E.64 desc[UR10][R20.64], R136 ;  /* 0x0000008814007986 */ /* 0x0001e4000c101b0a */
.L_x_5907:
[----:B------:R1:W5:Y:S04]  /*8b50*/  @P1 LDG.E.128 R36, desc[UR10][R14.64] ;  /* 0x0000000a0e241981 */ /* 0x000368000c1e1d00 */
[----:B------:R1:W5:Y:S04]  /*8b60*/  @P1 LDG.E.128 R32, desc[UR10][R14.64+0x10] ;  /* 0x0000100a0e201981 */ /* 0x000368000c1e1d00 */
[----:B------:R1:W5:Y:S04]  /*8b70*/  @P0 LDG.E.128 R40, desc[UR10][R18.64] ;  /* 0x0000000a12280981 */ /* 0x000368000c1e1d00 */
[----:B------:R-:W5:Y:S01]  /*8b80*/  LDG.E.128 R12, desc[UR10][R12.64] ;  /* 0x0000000a0c0c7981 */ /* 0x000f62000c1e1d00 */
        /* <DEDUP_REMOVED lines=16> */
.L_x_5910:
        /* <DEDUP_REMOVED lines=12> */
.L_x_5911:
[----:B------:R-:W-:Y:S01]  /*8d50*/  IMAD.WIDE.U32 R8, R0, -0x326172a9, RZ ;  /* 0xcd9e8d5700087825 */ /* 0x000fe200078e00ff */
[----:B-1----:R-:W-:Y:S01]  /*8d60*/  LOP3.LUT R18, R6, UR9, R5, 0x96, !PT ;  /* 0x0000000906127c12 */ /* 0x002fe2000f8e9605 */
        /* <DEDUP_REMOVED lines=47> */
.L_x_5909:
        /* <DEDUP_REMOVED lines=19> */
.L_x_5913:
        /* <DEDUP_REMOVED lines=12> */
.L_x_5914:
[----:B------:R-:W-:Y:S01]  /*9250*/  IMAD.WIDE.U32 R16, R0, -0x326172a9, RZ ;  /* 0xcd9e8d5700107825 */ /* 0x000fe200078e00ff */
[----:B------:R-:W-:Y:S01]  /*9260*/  LOP3.LUT R4, R6, UR9, R11, 0x96, !PT ;  /* 0x0000000906047c12 */ /* 0x000fe2000f8e960b */
[----:B------:R-:W-:Y:S02]  /*9270*/  UIADD3 UR31, UPT, UPT, UR8, 0x3c6ef372, URZ ;  /* 0x3c6ef372081f7890 */ /* 0x000fe4000fffe0ff */
[----:B------:R-:W-:Y:S01]  /*9280*/  UIADD3 UR32, UPT, UPT, UR9, -0x126145ec, URZ ;  /* 0xed9eba1409207890 */ /* 0x000fe2000fffe0ff */
        /* <DEDUP_REMOVED lines=46> */
.L_x_5912:
        /* <DEDUP_REMOVED lines=8> */
[----:B0-----:R-:W-:Y:S02]  /*95f0*/  FSEL R20, R11, RZ, !P2 ;  /* 0x000000ff0b147208 */ /* 0x001fe40005000000 */
        /* <DEDUP_REMOVED lines=13> */
.L_x_5916:
        /* <DEDUP_REMOVED lines=12> */
.L_x_5917:
        /* <DEDUP_REMOVED lines=49> */
.L_x_5915:
        /* <DEDUP_REMOVED lines=18> */
.L_x_5919:
        /* <DEDUP_REMOVED lines=12> */
.L_x_5920:
[----:B-1----:R-:W-:Y:S01]  /*9c80*/  IMAD.WIDE.U32 R18, R0, -0x326172a9, RZ ;  /* 0xcd9e8d5700127825 */ /* 0x002fe200078e00ff */
        /* <DEDUP_REMOVED lines=49> */
.L_x_5918:
[----:B------:R-:W-:Y:S02]  /*9fa0*/  I2FP.F32.U32 R10, R11 ;  /* 0x0000000b000a7245 */ /* 0x000fe40000201000 */
[----:B------:R-:W-:Y:S02]  /*9fb0*/  PRMT R11, R40, 0x7632, R11 ;  /* 0x00007632280b7816 */ /* 0x000fe4000000000b */
[----:B------:R-:W-:Y:S01]  /*9fc0*/  ISETP.NE.AND P3, PT, R16, 0x1, PT ;  /* 0x000000011000780c */ /* 0x000fe20003f65270 */
[----:B------:R-:W-:Y:S02]  /*9fd0*/  FFMA.FTZ R10, R10, R159, 1.1641532182693481445e-10 ;  /* 0x2f0000000a0a7423 */ /* 0x000fe4000001009f */
[----:B------:R-:W-:-:S03]  /*9fe0*/  IMAD.U32 R11, R11, 0x10000, RZ ;  /* 0x000100000b0b7824 */ /* 0x000fc600078e00ff */
[----:B------:R-:W-:Y:S01]  /*9ff0*/  FSETP.GTU.FTZ.AND P2, PT, R10, UR4, PT ;  /* 0x000000040a007c0b */ /* 0x000fe2000bf5c000 */
[----:B------:R-:W-:Y:S01]  /*a000*/  FMUL.FTZ R11, R11, UR5 ;  /* 0x000000050b0b7c20 */ /* 0x000fe20008410000 */
[----:B------:R-:W-:Y:S01]  /*a010*/  FSEL R10, R9, RZ, P4 ;  /* 0x000000ff090a7208 */ /* 0x000fe20002000000 */
[----:B------:R-:W-:Y:S01]  /*a020*/  IMAD.MOV.U32 R9, RZ, RZ, R8 ;  /* 0x000000ffff097224 */ /* 0x000fe200078e0008 */
[----:B------:R-:W-:Y:S02]  /*a030*/  SEL R152, RZ, 0x1, P2 ;  /* 0x00000001ff987807 */ /* 0x000fe40001000000 */
[----:B------:R-:W-:-:S05]  /*a040*/  FSEL R11, R11, RZ, !P2 ;  /* 0x000000ff0b0b7208 */ /* 0x000fca0005000000 */
[----:B------:R-:W-:Y:S01]  /*a050*/  FADD.FTZ R21, R11, R10 ;  /* 0x0000000a0b157221 */ /* 0x000fe20000010000 */
[----:B------:R-:W-:-:S03]  /*a060*/  MOV R11, 0x2 ;  /* 0x00000002000b7802 */ /* 0x000fc60000000f00 */
        /* <DEDUP_REMOVED lines=10> */
.L_x_5922:
        /* <DEDUP_REMOVED lines=12> */
.L_x_5923:
        /* <DEDUP_REMOVED lines=49> */
.L_x_5921:
[----:B------:R-:W-:Y:S01]  /*a4e0*/  ISETP.NE.AND P2, PT, R11, 0x1, PT ;  /* 0x000000010b00780c */ /* 0x000fe20003f45270 */
[C---:B-1----:R-:W-:Y:S01]  /*a4f0*/  IMAD.U32 R18, R13.reuse, 0x10000, RZ ;  /* 0x000100000d127824 */ /* 0x042fe200078e00ff */
        /* <DEDUP_REMOVED lines=17> */
.L_x_5925:
        /* <DEDUP_REMOVED lines=12> */
.L_x_5926:
        /* <DEDUP_REMOVED lines=50> */
.L_x_5924:
[----:B------:R-:W-:Y:S01]  /*a9f0*/  I2FP.F32.U32 R10, R9 ;  /* 0x00000009000a7245 */ /* 0x000fe20000201000 */
[----:B------:R-:W-:Y:S01]  /*aa00*/  IMAD.U32 R9, R41, 0x10000, RZ ;  /* 0x0001000029097824 */ /* 0x000fe200078e00ff */
[----:B------:R-:W-:Y:S01]  /*aa10*/  ISETP.NE.AND P3, PT, R16, 0x1, PT ;  /* 0x000000011000780c */ /* 0x000fe20003f65270 */
[----:B------:R-:W-:Y:S02]  /*aa20*/  IMAD.MOV.U32 R17, RZ, RZ, 0x2 ;  /* 0x00000002ff117424 */ /* 0x000fe400078e00ff */
[----:B------:R-:W-:Y:S01]  /*aa30*/  FFMA.FTZ R10, R10, R159, 1.1641532182693481445e-10 ;  /* 0x2f0000000a0a7423 */ /* 0x000fe2000001009f */
[----:B------:R-:W-:Y:S01]  /*aa40*/  FMUL.FTZ R22, R9, UR5 ;  /* 0x0000000509167c20 */ /* 0x000fe20008410000 */
[----:B------:R-:W-:-:S03]  /*aa50*/  FSEL R9, R18, RZ, P4 ;  /* 0x000000ff12097208 */ /* 0x000fc60002000000 */
        /* <DEDUP_REMOVED lines=15> */
.L_x_5928:
        /* <DEDUP_REMOVED lines=12> */
.L_x_5929:
        /* <DEDUP_REMOVED lines=49> */
.L_x_5927:
[----:B------:R-:W-:Y:S01]  /*af20*/  ISETP.NE.AND P2, PT, R17, 0x1, PT ;  /* 0x000000011100780c */ /* 0x000fe20003f45270 */
[----:B------:R-:W-:Y:S01]  /*af30*/  IMAD.MOV.U32 R16, RZ, RZ, 0x2 ;  /* 0x00000002ff107424 */ /* 0x000fe200078e00ff */
[----:B------:R-:W-:Y:S01]  /*af40*/  I2FP.F32.U32 R10, R9 ;  /* 0x00000009000a7245 */ /* 0x000fe20000201000 */
[----:B------:R-:W-:Y:S01]  /*af50*/  IMAD.MOV.U32 R11, RZ, RZ, R8 ;  /* 0x000000ffff0b7224 */ /* 0x000fe200078e0008 */
[----:B------:R-:W-:-:S03]  /*af60*/  SHF.L.U32 R9, R13, 0x10, RZ ;  /* 0x000000100d097819 */ /* 0x000fc600000006ff */
[----:B------:R-:W-:Y:S02]  /*af70*/  FFMA.FTZ R10, R10, R159, 1.1641532182693481445e-10 ;  /* 0x2f0000000a0a7423 */ /* 0x000fe4000001009f */
[----:B------:R-:W-:-:S03]  /*af80*/  FMUL.FTZ R9, R9, UR5 ;  /* 0x0000000509097c20 */ /* 0x000fc60008410000 */
[----:B------:R-:W-:-:S04]  /*af90*/  FSETP.LE.FTZ.AND P4, PT, R10, UR4, PT ;  /* 0x000000040a007c0b */ /* 0x000fc8000bf93000 */
        /* <DEDUP_REMOVED lines=10> */
.L_x_5931:
        /* <DEDUP_REMOVED lines=12> */
.L_x_5932:
        /* <DEDUP_REMOVED lines=50> */
.L_x_5930:
        /* <DEDUP_REMOVED lines=8> */
[----:B------:R-:W-:Y:S01]  /*b4a0*/  IMAD.MOV.U32 R9, RZ, RZ, R8 ;  /* 0x000000ffff097224 */ /* 0x000fe200078e0008 */
[----:B------:R-:W-:Y:S02]  /*b4b0*/  SEL R141, RZ, 0x1, P2 ;  /* 0x00000001ff8d7807 */ /* 0x000fe40001000000 */
[----:B------:R-:W-:Y:S02]  /*b4c0*/  FSEL R11, R11, RZ, !P2 ;  /* 0x000000ff0b0b7208 */ /* 0x000fe40005000000 */
[----:B------:R-:W-:-:S03]  /*b4d0*/  ISETP.NE.AND P2, PT, R16, 0x1, PT ;  /* 0x000000011000780c */ /* 0x000fc60003f45270 */
[----:B------:R-:W-:-:S04]  /*b4e0*/  FADD.FTZ R23, R11, R10 ;  /* 0x0000000a0b177221 */ /* 0x000fc80000010000 */
        /* <DEDUP_REMOVED lines=10> */
.L_x_5934:
        /* <DEDUP_REMOVED lines=12> */
.L_x_5935:
        /* <DEDUP_REMOVED lines=49> */
.L_x_5933:
[----:B------:R-:W-:Y:S01]  /*b960*/  ISETP.NE.AND P3, PT, R17, 0x1, PT ;  /* 0x000000011100780c */ /* 0x000fe20003f65270 */
[C---:B------:R-:W-:Y:S01]  /*b970*/  IMAD.U32 R11, R14.reuse, 0x10000, RZ ;  /* 0x000100000e0b7824 */ /* 0x040fe200078e00ff */
[----:B------:R-:W-:Y:S01]  /*b980*/  I2FP.F32.U32 R10, R9 ;  /* 0x00000009000a7245 */ /* 0x000fe20000201000 */
[----:B------:R-:W-:Y:S01]  /*b990*/  HFMA2 R18, -RZ, RZ, 0, 1.1920928955078125e-07 ;  /* 0x00000002ff127431 */ /* 0x000fe200000001ff */
[----:B------:R-:W-:Y:S01]  /*b9a0*/  PRMT R9, R14, 0x7632, R9 ;  /* 0x000076320e097816 */ /* 0x000fe20000000009 */
[----:B------:R-:W-:Y:S02]  /*b9b0*/  IMAD.MOV.U32 R14, RZ, RZ, R8 ;  /* 0x000000ffff0e7224 */ /* 0x000fe400078e0008 */
[----:B------:R-:W-:-:S05]  /*b9c0*/  FFMA.FTZ R10, R10, R159, 1.1641532182693481445e-10 ;  /* 0x2f0000000a0a7423 */ /* 0x000fca000001009f */
[----:B------:R-:W-:Y:S01]  /*b9d0*/  FSETP.LE.FTZ.AND P2, PT, R10, UR4, PT ;  /* 0x000000040a007c0b */ /* 0x000fe2000bf53000 */
[----:B------:R-:W-:Y:S01]  /*b9e0*/  FMUL.FTZ R10, R11, UR5 ;  /* 0x000000050b0a7c20 */ /* 0x000fe20008410000 */
        /* <DEDUP_REMOVED lines=9> */
.L_x_5937:
        /* <DEDUP_REMOVED lines=12> */
.L_x_5938:
        /* <DEDUP_REMOVED lines=50> */
.L_x_5936:
[----:B------:R-:W-:Y:S01]  /*be60*/  I2FP.F32.U32 R14, R14 ;  /* 0x0000000e000e7245 */ /* 0x000fe20000201000 */
[----:B------:R-:W-:Y:S01]  /*be70*/  IMAD.U32 R11, R42, 0x10000, RZ ;  /* 0x000100002a0b7824 */ /* 0x000fe200078e00ff */
[----:B------:R-:W-:-:S03]  /*be80*/  MOV R17, 0x2 ;  /* 0x0000000200117802 */ /* 0x000fc60000000f00 */
[----:B------:R-:W-:Y:S01]  /*be90*/  FFMA.FTZ R14, R14, R159, 1.1641532182693481445e-10 ;  /* 0x2f0000000e0e7423 */ /* 0x000fe2000001009f */
[----:B------:R-:W-:-:S04]  /*bea0*/  FMUL.FTZ R11, R11, UR5 ;  /* 0x000000050b0b7c20 */ /* 0x000fc80008410000 */
[----:B------:R-:W-:-:S04]  /*beb0*/  FSETP.GTU.FTZ.AND P3, PT, R14, UR4, PT ;  /* 0x000000040e007c0b */ /* 0x000fc8000bf7c000 */
        /* <DEDUP_REMOVED lines=16> */
.L_x_5940:
        /* <DEDUP_REMOVED lines=12> */
.L_x_5941:
        /* <DEDUP_REMOVED lines=50> */
.L_x_5939:
        /* <DEDUP_REMOVED lines=17> */
.L_x_5943:
        /* <DEDUP_REMOVED lines=12> */
.L_x_5944:
        /* <DEDUP_REMOVED lines=50> */
.L_x_5942:
[----:B------:R-:W-:Y:S02]  /*c890*/  I2FP.F32.U32 R10, R11 ;  /* 0x0000000b000a7245 */ /* 0x000fe40000201000 */
[----:B------:R-:W-:Y:S02]  /*c8a0*/  PRMT R11, R42, 0x7632, R11 ;  /* 0x000076322a0b7816 */ /* 0x000fe4000000000b */
[----:B------:R-:W-:Y:S01]  /*c8b0*/  MOV R18, 0x2 ;  /* 0x0000000200127802 */ /* 0x000fe20000000f00 */
[----:B------:R-:W-:Y:S02]  /*c8c0*/  FFMA.FTZ R10, R10, R159, 1.1641532182693481445e-10 ;  /* 0x2f0000000a0a7423 */ /* 0x000fe4000001009f */
[----:B------:R-:W-:-:S03]  /*c8d0*/  IMAD.U32 R11, R11, 0x10000, RZ ;  /* 0x000100000b0b7824 */ /* 0x000fc600078e00ff */
        /* <DEDUP_REMOVED lines=18> */
.L_x_5946:
        /* <DEDUP_REMOVED lines=12> */
.L_x_5947:
        /* <DEDUP_REMOVED lines=48> */
[----:B------:R-:W-:-:S07]  /*cdc0*/  HFMA2 R18, -RZ, RZ, 0, 0 ;  /* 0x00000000ff127431 */ /* 0x000fce00000001ff */
.L_x_5945:
[----:B------:R-:W-:Y:S01]  /*cdd0*/  ISETP.NE.AND P5, PT, R18, 0x1, PT ;  /* 0x000000011200780c */ /* 0x000fe20003fa5270 */
[----:B------:R-:W-:Y:S01]  /*cde0*/  IMAD.MOV.U32 R19, RZ, RZ, 0x2 ;  /* 0x00000002ff137424 */ /* 0x000fe200078e00ff */
[----:B------:R-:W-:Y:S01]  /*cdf0*/  I2FP.F32.U32 R10, R9 ;  /* 0x00000009000a7245 */ /* 0x000fe20000201000 */
[----:B------:R-:W-:-:S04]  /*ce00*/  IMAD.U32 R9, R15, 0x10000, RZ ;  /* 0x000100000f097824 */ /* 0x000fc800078e00ff */
[----:B------:R-:W-:Y:S01]  /*ce10*/  FFMA.FTZ R14, R10, R159, 1.1641532182693481445e-10 ;  /* 0x2f0000000a0e7423 */ /* 0x000fe2000001009f */
[----:B------:R-:W-:Y:S01]  /*ce20*/  FMUL.FTZ R9, R9, UR5 ;  /* 0x0000000509097c20 */ /* 0x000fe20008410000 */
[----:B------:R-:W-:Y:S02]  /*ce30*/  PRMT R10, R15, 0x7632, R10 ;  /* 0x000076320f0a7816 */ /* 0x000fe4000000000a */
[----:B------:R-:W-:Y:S02]  /*ce40*/  MOV R15, R8 ;  /* 0x00000008000f7202 */ /* 0x000fe40000000f00 */
        /* <DEDUP_REMOVED lines=10> */
.L_x_5949:
        /* <DEDUP_REMOVED lines=12> */
.L_x_5950:
        /* <DEDUP_REMOVED lines=13> */
[----:B------:R-:W-:-:S04]  /*d080*/  UIADD3 UR31, UPT, UPT, UR9, 0x32370b8f, URZ ;  /* 0x32370b8f091f7890 */ /* 0x000fc8000fffe0ff */
[----:B------:R-:W-:Y:S01]  /*d090*/  LOP3.LUT R5, R14, UR22, R19, 0x96, !PT ;  /* 0x000000160e057c12 */ /* 0x000fe2000f8e9613 */
[----:B------:R-:W-:-:S05]  /*d0a0*/  IMAD.WIDE.U32 R14, R15, -0x2daee0ad, RZ ;  /* 0xd2511f530f0e7825 */ /* 0x000fca00078e00ff */
[----:B------:R-:W-:Y:S01]  /*d0b0*/  LOP3.LUT R15, R4, UR31, R15, 0x96, !PT ;  /* 0x0000001f040f7c12 */ /* 0x000fe2000f8e960f */
[----:B------:R-:W-:Y:S01]  /*d0c0*/  UIADD3 UR31, UPT, UPT, UR9, -0x126145ec, URZ ;  /* 0xed9eba14091f7890 */ /* 0x000fe2000fffe0ff */
[----:B------:R-:W-:-:S05]  /*d0d0*/  IMAD.WIDE.U32 R4, R5, -0x2daee0ad, RZ ;  /* 0xd2511f5305047825 */ /* 0x000fca00078e00ff */
[----:B------:R-:W-:Y:S01]  /*d0e0*/  LOP3.LUT R19, R14, UR31, R5, 0x96, !PT ;  /* 0x0000001f0e137c12 */ /* 0x000fe2000f8e9605 */
[----:B------:R-:W-:Y:S01]  /*d0f0*/  UIADD3 UR31, UPT, UPT, UR8, 0x78dde6e4, URZ ;  /* 0x78dde6e4081f7890 */ /* 0x000fe2000fffe0ff */
[----:B------:R-:W-:-:S05]  /*d100*/  IMAD.WIDE.U32 R14, R15, -0x326172a9, RZ ;  /* 0xcd9e8d570f0e7825 */ /* 0x000fca00078e00ff */
[----:B------:R-:W-:Y:S01]  /*d110*/  LOP3.LUT R15, R18, UR31, R15, 0x96, !PT ;  /* 0x0000001f120f7c12 */ /* 0x000fe2000f8e960f */
[----:B------:R-:W-:Y:S01]  /*d120*/  UIADD3 UR31, UPT, UPT, UR8, 0x1715609d, URZ ;  /* 0x1715609d081f7890 */ /* 0x000fe2000fffe0ff */
[----:B------:R-:W-:-:S05]  /*d130*/  IMAD.WIDE.U32 R18, R19, -0x326172a9, RZ ;  /* 0xcd9e8d5713127825 */ /* 0x000fca00078e00ff */
[----:B------:R-:W-:Y:S01]  /*d140*/  LOP3.LUT R5, R14, UR31, R19, 0x96, !PT ;  /* 0x0000001f0e057c12 */ /* 0x000fe2000f8e9613 */
[----:B------:R-:W-:Y:S01]  /*d150*/  IMAD.WIDE.U32 R14, R15, -0x2daee0ad, RZ ;  /* 0xd2511f530f0e7825 */ /* 0x000fe200078e00ff */
[----:B------:R-:W-:-:S04]  /*d160*/  UIADD3 UR31, UPT, UPT, UR8, 0x5384540f, URZ ;  /* 0x5384540f081f7890 */ /* 0x000fc8000fffe0ff */
[----:B------:R-:W-:Y:S01]  /*d170*/  LOP3.LUT R15, R4, UR25, R15, 0x96, !PT ;  /* 0x00000019040f7c12 */ /* 0x000fe2000f8e960f */
[----:B------:R-:W-:-:S05]  /*d180*/  IMAD.WIDE.U32 R4, R5, -0x2daee0ad, RZ ;  /* 0xd2511f5305047825 */ /* 0x000fca00078e00ff */
[----:B------:R-:W-:Y:S01]  /*d190*/  LOP3.LUT R19, R14, UR26, R5, 0x96, !PT ;  /* 0x0000001a0e137c12 */ /* 0x000fe2000f8e9605 */
[----:B------:R-:W-:-:S05]  /*d1a0*/  IMAD.WIDE.U32 R14, R15, -0x326172a9, RZ ;  /* 0xcd9e8d570f0e7825 */ /* 0x000fca00078e00ff */
[----:B------:R-:W-:Y:S01]  /*d1b0*/  LOP3.LUT R15, R18, UR30, R15, 0x96, !PT ;  /* 0x0000001e120f7c12 */ /* 0x000fe2000f8e960f */
[----:B------:R-:W-:-:S05]  /*d1c0*/  IMAD.WIDE.U32 R18, R19, -0x326172a9, RZ ;  /* 0xcd9e8d5713127825 */ /* 0x000fca00078e00ff */
[----:B------:R-:W-:Y:S01]  /*d1d0*/  LOP3.LUT R5, R14, UR31, R19, 0x96, !PT ;  /* 0x0000001f0e057c12 */ /* 0x000fe2000f8e9613 */
[----:B------:R-:W-:Y:S01]  /*d1e0*/  UIADD3 UR31, UPT, UPT, UR9, 0x1fd5c5a3, URZ ;  /* 0x1fd5c5a3091f7890 */ /* 0x000fe2000fffe0ff */
        /* <DEDUP_REMOVED lines=10> */
[----:B------:R-:W-:Y:S02]  /*d290*/  MOV R8, R18 ;  /* 0x0000001200087202 */ /* 0x000fe40000000f00 */
[----:B------:R-:W-:Y:S01]  /*d2a0*/  LOP3.LUT R4, R4, UR6, R15, 0x96, !PT ;  /* 0x0000000604047c12 */ /* 0x000fe2000f8e960f */
[----:B------:R-:W-:Y:S02]  /*d2b0*/  IMAD.MOV.U32 R15, RZ, RZ, R140 ;  /* 0x000000ffff0f7224 */ /* 0x000fe400078e008c */
[----:B------:R-:W-:-:S07]  /*d2c0*/  IMAD.MOV.U32 R140, RZ, RZ, R14 ;  /* 0x000000ffff8c7224 */ /* 0x000fce00078e000e */
.L_x_5948:
        /* <DEDUP_REMOVED lines=10> */
[--C-:B------:R-:W-:Y:S01]  /*d370*/  FADD.FTZ R18, R18, R9.reuse ;  /* 0x0000000912127221 */ /* 0x100fe20000010000 */
[----:B------:R-:W-:Y:S02]  /*d380*/  PRMT R9, R14, 0x7610, R9 ;  /* 0x000076100e097816 */ /* 0x000fe40000000009 */
[----:B------:R-:W-:Y:S01]  /*d390*/  MOV R15, R8 ;  /* 0x00000008000f7202 */ /* 0x000fe20000000f00 */
        /* <DEDUP_REMOVED lines=10> */
.L_x_5952:
        /* <DEDUP_REMOVED lines=12> */
.L_x_5953:
        /* <DEDUP_REMOVED lines=50> */
.L_x_5951:
        /* <DEDUP_REMOVED lines=17> */
.L_x_5955:
        /* <DEDUP_REMOVED lines=14> */
.L_x_5956:
        /* <DEDUP_REMOVED lines=50> */
.L_x_5954:
        /* <DEDUP_REMOVED lines=11> */
[----:B------:R-:W-:Y:S01]  /*dde0*/  @P1 FADD.FTZ R19, R35, R19 ;  /* 0x0000001323131221 */ /* 0x000fe20000010000 */
[----:B------:R-:W-:Y:S06]  /*ddf0*/  BRA `(.L_x_5957) ;  /* 0x0000002800707947 */ /* 0x000fec0003800000 */
.L_x_5908:
        /* <DEDUP_REMOVED lines=15> */
.L_x_5959:
        /* <DEDUP_REMOVED lines=12> */
.L_x_5960:
[----:B------:R-:W-:Y:S01]  /*dfb0*/  IMAD.WIDE.U32 R22, R0, -0x326172a9, RZ ;  /* 0xcd9e8d5700167825 */ /* 0x000fe200078e00ff */
[----:B-1----:R-:W-:Y:S01]  /*dfc0*/  LOP3.LUT R18, R6, UR9, R5, 0x96, !PT ;  /* 0x0000000906127c12 */ /* 0x002fe2000f8e9605 */
[----:B------:R-:W-:Y:S02]  /*dfd0*/  UIADD3 UR31, UPT, UPT, UR8, 0x3c6ef372, URZ ;  /* 0x3c6ef372081f7890 */ /* 0x000fe4000fffe0ff */
[----:B------:R-:W-:Y:S01]  /*dfe0*/  HFMA2 R17, -RZ, RZ, 0, 0 ;  /* 0x00000000ff117431 */ /* 0x000fe200000001ff */
[----:B------:R-:W-:Y:S01]  /*dff0*/  UIADD3 UR32, UPT, UPT, UR9, -0x126145ec, URZ ;  /* 0xed9eba1409207890 */ /* 0x000fe2000fffe0ff */
[----:B0-----:R-:W-:Y:S01]  /*e000*/  LOP3.LUT R20, R3, UR8, R23, 0x96, !PT ;  /* 0x0000000803147c12 */ /* 0x001fe2000f8e9617 */
        /* <DEDUP_REMOVED lines=44> */
.L_x_5958:
[----:B------:R-:W-:Y:S01]  /*e2d0*/  ISETP.NE.AND P2, PT, R17, 0x1, PT ;  /* 0x000000011100780c */ /* 0x000fe20003f45270 */
[C---:B-----5:R-:W-:Y:S01]  /*e2e0*/  IMAD.U32 R138, R12.reuse, 0x10000, RZ ;  /* 0x000100000c8a7824 */ /* 0x060fe200078e00ff */
[----:B------:R-:W-:Y:S02]  /*e2f0*/  I2FP.F32.U32 R16, R7 ;  /* 0x0000000700107245 */ /* 0x000fe40000201000 */
[----:B0-----:R-:W-:Y:S02]  /*e300*/  PRMT R137, R12, 0x7632, R137 ;  /* 0x000076320c897816 */ /* 0x001fe40000000089 */
        /* <DEDUP_REMOVED lines=14> */
.L_x_5962:
        /* <DEDUP_REMOVED lines=12> */
.L_x_5963:
[----:B------:R-:W-:Y:S01]  /*e4b0*/  IMAD.WIDE.U32 R20, R0, -0x326172a9, RZ ;  /* 0xcd9e8d5700147825 */ /* 0x000fe200078e00ff */
[----:B------:R-:W-:Y:S01]  /*e4c0*/  LOP3.LUT R16, R6, UR9, R5, 0x96, !PT ;  /* 0x0000000906107c12 */ /* 0x000fe2000f8e9605 */
[----:B------:R-:W-:Y:S02]  /*e4d0*/  UIADD3 UR31, UPT, UPT, UR8, 0x3c6ef372, URZ ;  /* 0x3c6ef372081f7890 */ /* 0x000fe4000fffe0ff */
[----:B------:R-:W-:Y:S01]  /*e4e0*/  UIADD3 UR32, UPT, UPT, UR9, -0x126145ec, URZ ;  /* 0xed9eba1409207890 */ /* 0x000fe2000fffe0ff */
[----:B-1----:R-:W-:Y:S01]  /*e4f0*/  LOP3.LUT R18, R3, UR8, R21, 0x96, !PT ;  /* 0x0000000803127c12 */ /* 0x002fe2000f8e9615 */
        /* <DEDUP_REMOVED lines=45> */
.L_x_5961:
[----:B------:R-:W-:Y:S01]  /*e7d0*/  ISETP.NE.AND P2, PT, R16, 0x1, PT ;  /* 0x000000011000780c */ /* 0x000fe20003f45270 */
[----:B------:R-:W-:Y:S01]  /*e7e0*/  IMAD.U32 R137, R137, 0x10000, RZ ;  /* 0x0001000089897824 */ /* 0x000fe200078e00ff */
[----:B------:R-:W-:Y:S01]  /*e7f0*/  I2FP.F32.U32 R12, R12 ;  /* 0x0000000c000c7245 */ /* 0x000fe20000201000 */
[----:B-1----:R-:W-:Y:S01]  /*e800*/  IMAD.MOV.U32 R18, RZ, RZ, 0x2 ;  /* 0x00000002ff127424 */ /* 0x002fe200078e00ff */
        /* <DEDUP_REMOVED lines=13> */
.L_x_5965:
        /* <DEDUP_REMOVED lines=12> */
.L_x_5966:
        /* <DEDUP_REMOVED lines=50> */
.L_x_5964:
        /* <DEDUP_REMOVED lines=18> */
.L_x_5968:
        /* <DEDUP_REMOVED lines=12> */
.L_x_5969:
        /* <DEDUP_REMOVED lines=50> */
.L_x_5967:
        /* <DEDUP_REMOVED lines=17> */
.L_x_5971:
        /* <DEDUP_REMOVED lines=12> */
.L_x_5972:
        /* <DEDUP_REMOVED lines=50> */
.L_x_5970:
[----:B------:R-:W-:Y:S01]  /*f6b0*/  ISETP.NE.AND P3, PT, R18, 0x1, PT ;  /* 0x000000011200780c */ /* 0x000fe20003f65270 */
[----:B------:R-:W-:Y:S01]  /*f6c0*/  IMAD.MOV.U32 R19, RZ, RZ, 0x2 ;  /* 0x00000002ff137424 */ /* 0x000fe200078e00ff */
[----:B------:R-:W-:Y:S02]  /*f6d0*/  I2FP.F32.U32 R16, R17 ;  /* 0x0000001100107245 */ /* 0x000fe40000201000 */
[----:B------:R-:W-:-:S03]  /*f6e0*/  MOV R17, R8 ;  /* 0x0000000800117202 */ /* 0x000fc60000000f00 */
[----:B------:R-:W-:-:S05]  /*f6f0*/  FFMA.FTZ R16, R16, R159, 1.1641532182693481445e-10 ;  /* 0x2f00000010107423 */ /* 0x000fca000001009f */
[----:B------:R-:W-:Y:S01]  /*f700*/  FSETP.LE.FTZ.AND P2, PT, R16, UR4, PT ;  /* 0x0000000410007c0b */ /* 0x000fe2000bf53000 */
[C---:B------:R-:W-:Y:S01]  /*f710*/  IMAD.U32 R16, R14.reuse, 0x10000, RZ ;  /* 0x000100000e107824 */ /* 0x040fe200078e00ff */
[----:B------:R-:W-:Y:S01]  /*f720*/  PRMT R14, R14, 0x7632, R14 ;  /* 0x000076320e0e7816 */ /* 0x000fe2000000000e */
        /* <DEDUP_REMOVED lines=9> */
.L_x_5974:
        /* <DEDUP_REMOVED lines=12> */
.L_x_5975:
        /* <DEDUP_REMOVED lines=48> */
[----:B------:R-:W-:Y:S02]  /*fb80*/  HFMA2 R19, -RZ, RZ, 0, 0 ;  /* 0x00000000ff137431 */ /* 0x000fe400000001ff */
[----:B------:R-:W-:-:S07]  /*fb90*/  IMAD.MOV.U32 R140, RZ, RZ, R18 ;  /* 0x000000ffff8c7224 */ /* 0x000fce00078e0012 */
.L_x_5973:
        /* <DEDUP_REMOVED lines=16> */
.L_x_5977:
        /* <DEDUP_REMOVED lines=12> */
.L_x_5978:
        /* <DEDUP_REMOVED lines=44> */
[----:B------:R-:W-:Y:S01]  /*10020*/  HFMA2 R20, -RZ, RZ, 0, 0 ;  /* 0x00000000ff147431 */ /* 0x000fe200000001ff */
[----:B------:R-:W-:Y:S01]  /*10030*/  MOV R8, R18 ;  /* 0x0000001200087202 */ /* 0x000fe20000000f00 */
[----:B------:R-:W-:-:S04]  /*10040*/  IMAD.WIDE.U32 R18, R17, -0x2daee0ad, RZ ;  /* 0xd2511f5311127825 */ /* 0x000fc800078e00ff */
[----:B------:R-:W-:Y:S01]  /*10050*/  IMAD.MOV.U32 R17, RZ, RZ, R140 ;  /* 0x000000ffff117224 */ /* 0x000fe200078e008c */
[----:B------:R-:W-:Y:S01]  /*10060*/  LOP3.LUT R4, R4, UR6, R19, 0x96, !PT ;  /* 0x0000000604047c12 */ /* 0x000fe2000f8e9613 */
[----:B------:R-:W-:-:S07]  /*10070*/  IMAD.MOV.U32 R140, RZ, RZ, R18 ;  /* 0x000000ffff8c7224 */ /* 0x000fce00078e0012 */
.L_x_5976:
        /* <DEDUP_REMOVED lines=17> */
.L_x_5980:
        /* <DEDUP_REMOVED lines=12> */
.L_x_5981:
        /* <DEDUP_REMOVED lines=50> */
.L_x_5979:
[----:B------:R-:W-:Y:S01]  /*10570*/  P2R R21, PR, RZ, 0x2 ;  /* 0x00000002ff157803 */ /* 0x000fe20000000000 */
[----:B------:R-:W-:Y:S01]  /*10580*/  IMAD.U32 R20, R15, 0x10000, RZ ;  /* 0x000100000f147824 */ /* 0x000fe200078e00ff */
[----:B------:R-:W-:Y:S01]  /*10590*/  I2FP.F32.U32 R18, R19 ;  /* 0x0000001300127245 */ /* 0x000fe20000201000 */
[----:B------:R-:W-:Y:S01]  /*105a0*/  FMUL.FTZ R138, R138, UR5 ;  /* 0x000000058a8a7c20 */ /* 0x000fe20008410000 */
[----:B------:R-:W-:Y:S01]  /*105b0*/  ISETP.NE.AND P1, PT, R7, RZ, PT ;  /* 0x000000ff0700720c */ /* 0x000fe20003f25270 */
[----:B------:R-:W-:Y:S01]  /*105c0*/  FMUL.FTZ R22, R22, UR5 ;  /* 0x0000000516167c20 */ /* 0x000fe20008410000 */
[----:B------:R-:W-:Y:S01]  /*105d0*/  ISETP.NE.AND P6, PT, R13, RZ, PT ;  /* 0x000000ff0d00720c */ /* 0x000fe20003fc5270 */
[----:B------:R-:W-:Y:S01]  /*105e0*/  FMUL.FTZ R15, R23, UR5 ;  /* 0x00000005170f7c20 */ /* 0x000fe20008410000 */
[----:B------:R-:W-:Y:S01]  /*105f0*/  FMUL.FTZ R145, R20, UR5 ;  /* 0x0000000514917c20 */ /* 0x000fe20008410000 */
        /* <DEDUP_REMOVED lines=8> */
[----:B------:R-:W-:Y:S01]  /*10680*/  P2R R139, PR, RZ, 0x1 ;  /* 0x00000001ff8b7803 */ /* 0x000fe20000000000 */
        /* <DEDUP_REMOVED lines=19> */
.L_x_5957:
[----:B------:R-:W-:Y:S02]  /*107c0*/  ISETP.NE.AND P6, PT, R7, RZ, PT ;  /* 0x000000ff0700720c */ /* 0x000fe40003fc5270 */
[----:B------:R-:W-:Y:S02]  /*107d0*/  SEL R7, RZ, 0x1000000, !P5 ;  /* 0x01000000ff077807 */ /* 0x000fe40006800000 */
[----:B------:R-:W-:Y:S02]  /*107e0*/  SEL R14, RZ, 0x10000, !P4 ;  /* 0x00010000ff0e7807 */ /* 0x000fe40006000000 */
[----:B------:R-:W-:Y:S02]  /*107f0*/  SEL R137, RZ, 0x100, !P3 ;  /* 0x00000100ff897807 */ /* 0x000fe40005800000 */
[----:B------:R-:W-:Y:S02]  /*10800*/  ISETP.NE.AND P5, PT, R12, RZ, PT ;  /* 0x000000ff0c00720c */ /* 0x000fe40003fa5270 */
[----:B------:R-:W-:-:S02]  /*10810*/  ISETP.NE.AND P4, PT, R136, RZ, PT ;  /* 0x000000ff8800720c */ /* 0x000fc40003f85270 */
[----:B------:R-:W-:Y:S01]  /*10820*/  ISETP.NE.AND P3, PT, R13, RZ, PT ;  /* 0x000000ff0d00720c */ /* 0x000fe20003f65270 */
[----:B------:R-:W-:Y:S01]  /*10830*/  IMAD.WIDE.U32 R12, R143, 0x20, R164 ;  /* 0x000000208f0c7825 */ /* 0x000fe200078e00a4 */
[----:B------:R-:W-:Y:S02]  /*10840*/  LOP3.LUT R137, R137, R7, R14, 0xfe, !PT ;  /* 0x0000000789897212 */ /* 0x000fe400078efe0e */
[----:B------:R-:W-:Y:S02]  /*10850*/  SEL R15, RZ, 0x1000000, !P3 ;  /* 0x01000000ff0f7807 */ /* 0x000fe40005800000 */
[----:B------:R-:W-:Y:S01]  /*10860*/  SEL R14, RZ, 0x10000, !P4 ;  /* 0x00010000ff0e7807 */ /* 0x000fe20006000000 */
[----:B------:R-:W-:Y:S01]  /*10870*/  STG.E.128 desc[UR10][R12.64], R20 ;  /* 0x000000140c007986 */ /* 0x000fe2000c101d0a */
[----:B------:R-:W-:-:S03]  /*10880*/  SEL R7, RZ, 0x100, !P5 ;  /* 0x00000100ff077807 */ /* 0x000fc60006800000 */
[----:B------:R0:W-:Y:S01]  /*10890*/  STG.E.128 desc[UR10][R12.64+0x10], R16 ;  /* 0x000010100c007986 */ /* 0x0001e2000c101d0a */
[----:B------:R-:W-:Y:S02]  /*108a0*/  LOP3.LUT R7, R7, R15, R14, 0xfe, !PT ;  /* 0x0000000f07077212 */ /* 0x000fe400078efe0e */
[----:B------:R-:W-:-:S04]  /*108b0*/  SEL R14, RZ, 0x1, !P2 ;  /* 0x00000001ff0e7807 */ /* 0x000fc80005000000 */
[----:B0-----:R-:W-:Y:S02]  /*108c0*/  LOP3.LUT R13, R137, R14, RZ, 0xfc, !PT ;  /* 0x0000000e890d7212 */ /* 0x001fe400078efcff */
[----:B------:R-:W-:-:S04]  /*108d0*/  SEL R14, RZ, 0x1, !P6 ;  /* 0x00000001ff0e7807 */ /* 0x000fc80007000000 */
[----:B------:R-:W-:Y:S01]  /*108e0*/  LOP3.LUT R12, R7, R14, RZ, 0xfc, !PT ;  /* 0x0000000e070c7212 */ /* 0x000fe200078efcff */
[----:B------:R-:W-:-:S05]  /*108f0*/  IMAD.WIDE.U32 R14, R143, 0x8, R148 ;  /* 0x000000088f0e7825 */ /* 0x000fca00078e0094 */
[----:B------:R0:W-:Y:S01]  /*10900*/  STG.E.64 desc[UR10][R14.64], R12 ;  /* 0x0000000c0e007986 */ /* 0x0001e2000c101b0a */
[----:B------:R-:W-:Y:S05]  /*10910*/  @!P0 BRA `(.L_x_5982) ;  /* 0x0000000000508947 */ /* 0x000fea0003800000 */
[----:B------:R-:W-:Y:S01]  /*10920*/  IMAD.U32 R7, R9, 0x10000, RZ ;  /* 0x0001000009077824 */ /* 0x000fe200078e00ff */
[----:B------:R-:W1:Y:S01]  /*10930*/  LDC.64 R138, c[0x0][0x3b8] ;  /* 0x0000ee00ff8a7b82 */ /* 0x000e620000000a00 */
[----:B0-----:R-:W-:Y:S02]  /*10940*/  LOP3.LUT R13, R141, 0xff, RZ, 0xc0, !PT ;  /* 0x000000ff8d0d7812 */ /* 0x001fe400078ec0ff */
[----:B------:R-:W-:Y:S02]  /*10950*/  LOP3.LUT R14, R150, 0xff, RZ, 0xc0, !PT ;  /* 0x000000ff960e7812 */ /* 0x000fe400078ec0ff */
[----:B------:R-:W-:Y:S02]  /*10960*/  LOP3.LUT R12, R7, 0xff0000, RZ, 0xc0, !PT ;  /* 0x00ff0000070c7812 */ /* 0x000fe400078ec0ff */
[----:B------:R-:W-:Y:S01]  /*10970*/  LOP3.LUT R7, R10, 0xffff, RZ, 0xc0, !PT ;  /* 0x0000ffff0a077812 */ /* 0x000fe200078ec0ff */
[----:B------:R-:W-:Y:S01]  /*10980*/  IMAD.WIDE.U32 R14, R14, 0x10000, RZ ;  /* 0x000100000e0e7825 */ /* 0x000fe200078e00ff */
[----:B------:R-:W-:-:S02]  /*10990*/  LOP3.LUT R136, R152, 0xff, RZ, 0xc0, !PT ;  /* 0x000000ff98887812 */ /* 0x000fc400078ec0ff */
[----:B------:R-:W-:Y:S02]  /*109a0*/  PRMT R7, R12, 0x4210, R7 ;  /* 0x000042100c077816 */ /* 0x000fe40000000007 */
[----:B------:R-:W-:Y:S01]  /*109b0*/  PRMT R12, R11, 0x7104, RZ ;  /* 0x000071040b0c7816 */ /* 0x000fe200000000ff */
[----:B------:R-:W-:-:S03]  /*109c0*/  IMAD.WIDE.U32 R136, R136, 0x100, RZ ;  /* 0x0000010088887825 */ /* 0x000fc600078e00ff */
[----:B------:R-:W-:-:S04]  /*109d0*/  LOP3.LUT R12, R7, 0xff00, R12, 0xf8, !PT ;  /* 0x0000ff00070c7812 */ /* 0x000fc800078ef80c */
[----:B------:R-:W-:Y:S01]  /*109e0*/  LOP3.LUT R7, R12, 0xff, R153, 0xf8, !PT ;  /* 0x000000ff0c077812 */ /* 0x000fe200078ef899 */
[----:B------:R-:W-:-:S05]  /*109f0*/  IMAD.WIDE.U32 R12, R13, 0x1000000, RZ ;  /* 0x010000000d0c7825 */ /* 0x000fca00078e00ff */
[----:B------:R-:W-:Y:S02]  /*10a00*/  LOP3.LUT R7, R15, R7, R13, 0xfe, !PT ;  /* 0x000000070f077212 */ /* 0x000fe400078efe0d */
[----:B------:R-:W-:Y:S02]  /*10a10*/  LOP3.LUT R15, R136, R12, R14, 0xfe, !PT ;  /* 0x0000000c880f7212 */ /* 0x000fe400078efe0e */
[----:B------:R-:W-:Y:S02]  /*10a20*/  LOP3.LUT R13, R7, R137, RZ, 0xfc, !PT ;  /* 0x00000089070d7212 */ /* 0x000fe400078efcff */
[----:B------:R-:W-:Y:S01]  /*10a30*/  LOP3.LUT R12, R15, 0xff, R154, 0xf8, !PT ;  /* 0x000000ff0f0c7812 */ /* 0x000fe200078ef89a */
[----:B-1----:R-:W-:-:S05]  /*10a40*/  IMAD.WIDE.U32 R14, R143, 0x8, R138 ;  /* 0x000000088f0e7825 */ /* 0x002fca00078e008a */
[----:B------:R1:W-:Y:S02]  /*10a50*/  STG.E.64 desc[UR10][R14.64], R12 ;  /* 0x0000000c0e007986 */ /* 0x0003e4000c101b0a */
.L_x_5982:
[----:B01----:R-:W0:Y:S01]  /*10a60*/  @P1 LDC.64 R12, c[0x0][0x3a0] ;  /* 0x0000e800ff0c1b82 */ /* 0x003e220000000a00 */
[----:B------:R-:W-:-:S07]  /*10a70*/  IADD3 R151, PT, PT, R142, 0x100, RZ ;  /* 0x000001008e977810 */ /* 0x000fce0007ffe0ff */
[----:B------:R-:W1:Y:S01]  /*10a80*/  @P0 LDC.64 R14, c[0x0][0x398] ;  /* 0x0000e600ff0e0b82 */ /* 0x000e620000000a00 */
[----:B0-----:R-:W-:-:S05]  /*10a90*/  @P1 IMAD.WIDE.U32 R12, R151, 0x20, R12 ;  /* 0x00000020970c1825 */ /* 0x001fca00078e000c */
[----:B------:R-:W5:Y:S01]  /*10aa0*/  @P1 LDG.E.128 R36, desc[UR10][R12.64] ;  /* 0x0000000a0c241981 */ /* 0x000f62000c1e1d00 */
[----:B-1----:R-:W-:-:S03]  /*10ab0*/  @P0 IMAD.WIDE.U32 R14, R151, 0x10, R14 ;  /* 0x00000010970e0825 */ /* 0x002fc600078e000e */
[----:B------:R0:W5:Y:S04]  /*10ac0*/  @P1 LDG.E.128 R32, desc[UR10][R12.64+0x10] ;  /* 0x0000100a0c201981 */ /* 0x000168000c1e1d00 */
[----:B------:R1:W5:Y:S01]  /*10ad0*/  @P0 LDG.E.128 R40, desc[UR10][R14.64] ;  /* 0x0000000a0e280981 */ /* 0x000362000c1e1d00 */
[----:B0-----:R-:W-:-:S05]  /*10ae0*/  IMAD.WIDE.U32 R12, R151, 0x10, R146 ;  /* 0x00000010970c7825 */ /* 0x001fca00078e0092 */
[----:B------:R1:W5:Y:S01]  /*10af0*/  LDG.E.128 R136, desc[UR10][R12.64] ;  /* 0x0000000a0c887981 */ /* 0x000362000c1e1d00 */
        /* <DEDUP_REMOVED lines=16> */
.L_x_5985:
        /* <DEDUP_REMOVED lines=12> */
.L_x_5986:
        /* <DEDUP_REMOVED lines=50> */
.L_x_5984:
[----:B------:R-:W-:Y:S01]  /*10fe0*/  ISETP.NE.AND P2, PT, R11, 0x1, PT ;  /* 0x000000010b00780c */ /* 0x000fe20003f45270 */
[----:B-1----:R-:W-:Y:S01]  /*10ff0*/  IMAD.MOV.U32 R13, RZ, RZ, 0x2 ;  /* 0x00000002ff0d7424 */ /* 0x002fe200078e00ff */
[----:B------:R-:W-:Y:S01]  /*11000*/  I2FP.F32.U32 R10, R9 ;  /* 0x00000009000a7245 */ /* 0x000fe20000201000 */
[----:B------:R-:W-:Y:S01]  /*11010*/  IMAD.MOV.U32 R9, RZ, RZ, R8 ;  /* 0x000000ffff097224 */ /* 0x000fe200078e0008 */
[C---:B-----5:R-:W-:Y:S02]  /*11020*/  SHF.L.U32 R14, R136.reuse, 0x10, RZ ;  /* 0x00000010880e7819 */ /* 0x060fe400000006ff */
[----:B------:R-:W-:Y:S01]  /*11030*/  PRMT R136, R136, 0x7632, R136 ;  /* 0x0000763288887816 */ /* 0x000fe20000000088 */
        /* <DEDUP_REMOVED lines=13> */
.L_x_5988:
        /* <DEDUP_REMOVED lines=12> */
.L_x_5989:
        /* <DEDUP_REMOVED lines=47> */
[----:B------:R-:W-:Y:S01]  /*114c0*/  LOP3.LUT R4, R4, UR6, R11, 0x96, !PT ;  /* 0x0000000604047c12 */ /* 0x000fe2000f8e960b */
[----:B------:R-:W-:Y:S02]  /*114d0*/  IMAD.MOV.U32 R7, RZ, RZ, R10 ;  /* 0x000000ffff077224 */ /* 0x000fe400078e000a */
[----:B------:R-:W-:-:S07]  /*114e0*/  IMAD.MOV.U32 R13, RZ, RZ, RZ ;  /* 0x000000ffff0d7224 */ /* 0x000fce00078e00ff */
.L_x_5987:
[----:B------:R-:W-:Y:S02]  /*114f0*/  I2FP.F32.U32 R10, R9 ;  /* 0x00000009000a7245 */ /* 0x000fe40000201000 */
[----:B------:R-:W-:Y:S02]  /*11500*/  SHF.L.U32 R9, R40, 0x10, RZ ;  /* 0x0000001028097819 */ /* 0x000fe400000006ff */
[----:B------:R-:W-:Y:S01]  /*11510*/  ISETP.NE.AND P3, PT, R13, 0x1, PT ;  /* 0x000000010d00780c */ /* 0x000fe20003f65270 */
[----:B------:R-:W-:Y:S02]  /*11520*/  FFMA.FTZ R10, R10, R159, 1.1641532182693481445e-10 ;  /* 0x2f0000000a0a7423 */ /* 0x000fe4000001009f */
[----:B------:R-:W-:Y:S01]  /*11530*/  FMUL.FTZ R12, R9, UR5 ;  /* 0x00000005090c7c20 */ /* 0x000fe20008410000 */
[----:B------:R-:W-:Y:S01]  /*11540*/  FSEL R9, R14, RZ, P4 ;  /* 0x000000ff0e097208 */ /* 0x000fe20002000000 */
[----:B------:R-:W-:Y:S01]  /*11550*/  IMAD.MOV.U32 R14, RZ, RZ, 0x2 ;  /* 0x00000002ff0e7424 */ /* 0x000fe200078e00ff */
[----:B------:R-:W-:-:S04]  /*11560*/  FSETP.GTU.FTZ.AND P2, PT, R10, UR4, PT ;  /* 0x000000040a007c0b */ /* 0x000fc8000bf5c000 */
        /* <DEDUP_REMOVED lines=14> */
.L_x_5991:
        /* <DEDUP_REMOVED lines=12> */
.L_x_5992:
        /* <DEDUP_REMOVED lines=50> */
.L_x_5990:
        /* <DEDUP_REMOVED lines=18> */
.L_x_5994:
        /* <DEDUP_REMOVED lines=12> */
.L_x_5995:
        /* <DEDUP_REMOVED lines=50> */
.L_x_5993:
[----:B------:R-:W-:Y:S01]  /*11f30*/  I2FP.F32.U32 R10, R11 ;  /* 0x0000000b000a7245 */ /* 0x000fe20000201000 */
[----:B------:R-:W-:Y:S01]  /*11f40*/  IMAD.MOV.U32 R136, RZ, RZ, 0x2 ;  /* 0x00000002ff887424 */ /* 0x000fe200078e00ff */
[----:B------:R-:W-:Y:S02]  /*11f50*/  PRMT R11, R40, 0x7632, R11 ;  /* 0x00007632280b7816 */ /* 0x000fe4000000000b */
[----:B------:R-:W-:Y:S01]  /*11f60*/  ISETP.NE.AND P3, PT, R15, 0x1, PT ;  /* 0x000000010f00780c */ /* 0x000fe20003f65270 */
[----:B------:R-:W-:Y:S01]  /*11f70*/  FFMA.FTZ R10, R10, R159, 1.1641532182693481445e-10 ;  /* 0x2f0000000a0a7423 */ /* 0x000fe2000001009f */
[----:B------:R-:W-:-:S04]  /*11f80*/  SHF.L.U32 R11, R11, 0x10, RZ ;  /* 0x000000100b0b7819 */ /* 0x000fc800000006ff */
[----:B------:R-:W-:Y:S01]  /*11f90*/  FSETP.GTU.FTZ.AND P2, PT, R10, UR4, PT ;  /* 0x000000040a007c0b */ /* 0x000fe2000bf5c000 */
[----:B------:R-:W-:Y:S01]  /*11fa0*/  FMUL.FTZ R11, R11, UR5 ;  /* 0x000000050b0b7c20 */ /* 0x000fe20008410000 */
[----:B------:R-:W-:Y:S01]  /*11fb0*/  FSEL R10, R9, RZ, P4 ;  /* 0x000000ff090a7208 */ /* 0x000fe20002000000 */
[----:B------:R-:W-:Y:S01]  /*11fc0*/  IMAD.MOV.U32 R9, RZ, RZ, R8 ;  /* 0x000000ffff097224 */ /* 0x000fe200078e0008 */
        /* <DEDUP_REMOVED lines=13> */
.L_x_5997:
        /* <DEDUP_REMOVED lines=12> */
.L_x_5998:
        /* <DEDUP_REMOVED lines=47> */
[----:B------:R-:W-:Y:S02]  /*12450*/  LOP3.LUT R4, R4, UR6, R11, 0x96, !PT ;  /* 0x0000000604047c12 */ /* 0x000fe4000f8e960b */
[----:B------:R-:W-:-:S07]  /*12460*/  MOV R7, R10 ;  /* 0x0000000a00077202 */ /* 0x000fce0000000f00 */
.L_x_5996:
[----:B------:R-:W-:Y:S01]  /*12470*/  ISETP.NE.AND P2, PT, R136, 0x1, PT ;  /* 0x000000018800780c */ /* 0x000fe20003f45270 */
[C---:B------:R-:W-:Y:S01]  /*12480*/  IMAD.U32 R14, R137.reuse, 0x10000, RZ ;  /* 0x00010000890e7824 */ /* 0x040fe200078e00ff */
[----:B------:R-:W-:Y:S01]  /*12490*/  I2FP.F32.U32 R10, R9 ;  /* 0x00000009000a7245 */ /* 0x000fe20000201000 */
[----:B------:R-:W-:Y:S01]  /*124a0*/  HFMA2 R15, -RZ, RZ, 0, 1.1920928955078125e-07 ;  /* 0x00000002ff0f7431 */ /* 0x000fe200000001ff */
[----:B------:R-:W-:Y:S01]  /*124b0*/  PRMT R9, R137, 0x7632, R9 ;  /* 0x0000763289097816 */ /* 0x000fe20000000009 */
[----:B------:R-:W-:Y:S01]  /*124c0*/  FMUL.FTZ R14, R14, UR5 ;  /* 0x000000050e0e7c20 */ /* 0x000fe20008410000 */
        /* <DEDUP_REMOVED lines=13> */
.L_x_6000:
        /* <DEDUP_REMOVED lines=12> */
.L_x_6001:
        /* <DEDUP_REMOVED lines=50> */
.L_x_5999:
[----:B------:R-:W-:Y:S01]  /*12980*/  I2FP.F32.U32 R10, R11 ;  /* 0x0000000b000a7245 */ /* 0x000fe20000201000 */
[----:B------:R-:W-:Y:S01]  /*12990*/  IMAD.U32 R11, R41, 0x10000, RZ ;  /* 0x00010000290b7824 */ /* 0x000fe200078e00ff */
[----:B------:R-:W-:-:S03]  /*129a0*/  MOV R137, 0x2 ;  /* 0x0000000200897802 */ /* 0x000fc60000000f00 */
[----:B------:R-:W-:-:S05]  /*129b0*/  FFMA.FTZ R10, R10, R159, 1.1641532182693481445e-10 ;  /* 0x2f0000000a0a7423 */ /* 0x000fca000001009f */
[----:B------:R-:W-:Y:S01]  /*129c0*/  FSETP.GTU.FTZ.AND P2, PT, R10, UR4, PT ;  /* 0x000000040a007c0b */ /* 0x000fe2000bf5c000 */
[----:B------:R-:W-:Y:S01]  /*129d0*/  FMUL.FTZ R10, R11, UR5 ;  /* 0x000000050b0a7c20 */ /* 0x000fe20008410000 */
        /* <DEDUP_REMOVED lines=16> */
.L_x_6003:
        /* <DEDUP_REMOVED lines=12> */
.L_x_6004:
        /* <DEDUP_REMOVED lines=50> */
.L_x_6002:
[----:B------:R-:W-:Y:S01]  /*12ec0*/  ISETP.NE.AND P2, PT, R137, 0x1, PT ;  /* 0x000000018900780c */ /* 0x000fe20003f45270 */
[----:B------:R-:W-:Y:S01]  /*12ed0*/  IMAD.U32 R9, R9, 0x10000, RZ ;  /* 0x0001000009097824 */ /* 0x000fe200078e00ff */
[----:B------:R-:W-:Y:S01]  /*12ee0*/  I2FP.F32.U32 R10, R11 ;  /* 0x0000000b000a7245 */ /* 0x000fe20000201000 */
[----:B------:R-:W-:Y:S02]  /*12ef0*/  HFMA2 R136, -RZ, RZ, 0, 1.1920928955078125e-07 ;  /* 0x00000002ff887431 */ /* 0x000fe400000001ff */
[----:B------:R-:W-:Y:S02]  /*12f00*/  IMAD.MOV.U32 R11, RZ, RZ, R8 ;  /* 0x000000ffff0b7224 */ /* 0x000fe400078e0008 */
[----:B------:R-:W-:Y:S01]  /*12f10*/  FMUL.FTZ R9, R9, UR5 ;  /* 0x0000000509097c20 */ /* 0x000fe20008410000 */
        /* <DEDUP_REMOVED lines=12> */
.L_x_6006:
        /* <DEDUP_REMOVED lines=12> */
.L_x_6007:
        /* <DEDUP_REMOVED lines=50> */
.L_x_6005:
        /* <DEDUP_REMOVED lines=23> */
.L_x_6009:
        /* <DEDUP_REMOVED lines=12> */
.L_x_6010:
        /* <DEDUP_REMOVED lines=48> */
[----:B------:R-:W-:-:S07]  /*138f0*/  IMAD.MOV.U32 R7, RZ, RZ, R10 ;  /* 0x000000ffff077224 */ /* 0x000fce00078e000a */
.L_x_6008:
        /* <DEDUP_REMOVED lines=18> */
.L_x_6012:
        /* <DEDUP_REMOVED lines=12> */
.L_x_6013:
        /* <DEDUP_REMOVED lines=46> */
[----:B------:R-:W-:Y:S01]  /*13dc0*/  HFMA2 R137, -RZ, RZ, 0, 0 ;  /* 0x00000000ff897431 */ /* 0x000fe200000001ff */
[----:B------:R-:W-:Y:S01]  /*13dd0*/  LOP3.LUT R4, R4, UR6, R11, 0x96, !PT ;  /* 0x0000000604047c12 */ /* 0x000fe2000f8e960b */
[----:B------:R-:W-:Y:S02]  /*13de0*/  IMAD.MOV.U32 R11, RZ, RZ, R7 ;  /* 0x000000ffff0b7224 */ /* 0x000fe400078e0007 */
[----:B------:R-:W-:-:S07]  /*13df0*/  IMAD.MOV.U32 R7, RZ, RZ, R10 ;  /* 0x000000ffff077224 */ /* 0x000fce00078e000a */
.L_x_6011:
[----:B------:R-:W-:Y:S01]  /*13e00*/  I2FP.F32.U32 R10, R11 ;  /* 0x0000000b000a7245 */ /* 0x000fe20000201000 */
[----:B------:R-:W-:Y:S02]  /*13e10*/  IMAD.U32 R11, R42, 0x10000, RZ ;  /* 0x000100002a0b7824 */ /* 0x000fe400078e00ff */
[----:B------:R-:W-:Y:S02]  /*13e20*/  IMAD.MOV.U32 R140, RZ, RZ, 0x2 ;  /* 0x00000002ff8c7424 */ /* 0x000fe400078e00ff */
        /* <DEDUP_REMOVED lines=19> */
.L_x_6015:
        /* <DEDUP_REMOVED lines=12> */
.L_x_6016:
        /* <DEDUP_REMOVED lines=50> */
.L_x_6014:
        /* <DEDUP_REMOVED lines=17> */
.L_x_6018:
        /* <DEDUP_REMOVED lines=12> */
.L_x_6019:
        /* <DEDUP_REMOVED lines=50> */
.L_x_6017:
[----:B------:R-:W-:Y:S01]  /*14830*/  I2FP.F32.U32 R10, R11 ;  /* 0x0000000b000a7245 */ /* 0x000fe20000201000 */
[----:B------:R-:W-:Y:S01]  /*14840*/  IMAD.MOV.U32 R140, RZ, RZ, 0x2 ;  /* 0x00000002ff8c7424 */ /* 0x000fe200078e00ff */
[----:B------:R-:W-:-:S03]  /*14850*/  PRMT R11, R42, 0x7632, R11 ;  /* 0x000076322a0b7816 */ /* 0x000fc6000000000b */
[----:B------:R-:W-:Y:S02]  /*14860*/  FFMA.FTZ R10, R10, R159, 1.1641532182693481445e-10 ;  /* 0x2f0000000a0a7423 */ /* 0x000fe4000001009f */
[----:B------:R-:W-:-:S03]  /*14870*/  IMAD.U32 R11, R11, 0x10000, RZ ;  /* 0x000100000b0b7824 */ /* 0x000fc600078e00ff */
[----:B------:R-:W-:Y:S01]  /*14880*/  FSETP.GTU.FTZ.AND P4, PT, R10, UR4, PT ;  /* 0x000000040a007c0b */ /* 0x000fe2000bf9c000 */
[----:B------:R-:W-:Y:S01]  /*14890*/  FMUL.FTZ R11, R11, UR5 ;  /* 0x000000050b0b7c20 */ /* 0x000fe20008410000 */
[----:B------:R-:W-:Y:S02]  /*148a0*/  FSEL R10, R9, RZ, P3 ;  /* 0x000000ff090a7208 */ /* 0x000fe40001800000 */
        /* <DEDUP_REMOVED lines=15> */
.L_x_6021:
        /* <DEDUP_REMOVED lines=12> */
.L_x_6022:
        /* <DEDUP_REMOVED lines=49> */
.L_x_6020:
[----:B------:R-:W-:Y:S01]  /*14d70*/  ISETP.NE.AND P5, PT, R140, 0x1, PT ;  /* 0x000000018c00780c */ /* 0x000fe20003fa5270 */
[----:B------:R-:W-:Y:S01]  /*14d80*/  IMAD.MOV.U32 R144, RZ, RZ, 0x2 ;  /* 0x00000002ff907424 */ /* 0x000fe200078e00ff */
[----:B------:R-:W-:Y:S02]  /*14d90*/  I2FP.F32.U32 R10, R9 ;  /* 0x00000009000a7245 */ /* 0x000fe40000201000 */
[----:B------:R-:W-:-:S03]  /*14da0*/  SHF.L.U32 R9, R139, 0x10, RZ ;  /* 0x000000108b097819 */ /* 0x000fc600000006ff */
[----:B------:R-:W-:Y:S01]  /*14db0*/  FFMA.FTZ R138, R10, R159, 1.1641532182693481445e-10 ;  /* 0x2f0000000a8a7423 */ /* 0x000fe2000001009f */
[----:B------:R-:W-:Y:S01]  /*14dc0*/  PRMT R10, R139, 0x7632, R10 ;  /* 0x000076328b0a7816 */ /* 0x000fe2000000000a */
[----:B------:R-:W-:Y:S01]  /*14dd0*/  FMUL.FTZ R9, R9, UR5 ;  /* 0x0000000509097c20 */ /* 0x000fe20008410000 */
[----:B------:R-:W-:Y:S02]  /*14de0*/  IMAD.MOV.U32 R139, RZ, RZ, R8 ;  /* 0x000000ffff8b7224 */ /* 0x000fe400078e0008 */
        /* <DEDUP_REMOVED lines=10> */
.L_x_6024:
        /* <DEDUP_REMOVED lines=12> */
.L_x_6025:
        /* <DEDUP_REMOVED lines=47> */
[----:B------:R-:W-:Y:S02]  /*15240*/  LOP3.LUT R4, R4, UR6, R139, 0x96, !PT ;  /* 0x0000000604047c12 */ /* 0x000fe4000f8e968b */
[----:B------:R-:W-:Y:S01]  /*15250*/  MOV R139, R7 ;  /* 0x00000007008b7202 */ /* 0x000fe20000000f00 */
[----:B------:R-:W-:-:S07]  /*15260*/  IMAD.MOV.U32 R7, RZ, RZ, R138 ;  /* 0x000000ffff077224 */ /* 0x000fce00078e008a */
.L_x_6023:
        /* <DEDUP_REMOVED lines=10> */
[--C-:B------:R-:W-:Y:S01]  /*15310*/  FADD.FTZ R138, R138, R9.reuse ;  /* 0x000000098a8a7221 */ /* 0x100fe20000010000 */
[----:B------:R-:W-:Y:S01]  /*15320*/  PRMT R9, R139, 0x7610, R9 ;  /* 0x000076108b097816 */ /* 0x000fe20000000009 */
[----:B------:R-:W-:Y:S02]  /*15330*/  IMAD.MOV.U32 R139, RZ, RZ, R8 ;  /* 0x000000ffff8b7224 */ /* 0x000fe400078e0008 */
        /* <DEDUP_REMOVED lines=10> */
.L_x_6027:
        /* <DEDUP_REMOVED lines=12> */
.L_x_6028:
        /* <DEDUP_REMOVED lines=50> */
.L_x_6026:
[----:B------:R-:W-:Y:S01]  /*157c0*/  ISETP.NE.AND P6, PT, R145, 0x1, PT ;  /* 0x000000019100780c */ /* 0x000fe20003fc5270 */
[----:B------:R-:W-:Y:S01]  /*157d0*/  IMAD.MOV.U32 R146, RZ, RZ, R8 ;  /* 0x000000ffff927224 */ /* 0x000fe200078e0008 */
[----:B------:R-:W-:Y:S02]  /*157e0*/  I2FP.F32.U32 R140, R139 ;  /* 0x0000008b008c7245 */ /* 0x000fe40000201000 */
[----:B------:R-:W-:-:S03]  /*157f0*/  SHF.L.U32 R10, R10, 0x10, RZ ;  /* 0x000000100a0a7819 */ /* 0x000fc600000006ff */
[----:B------:R-:W-:Y:S01]  /*15800*/  FFMA.FTZ R139, R140, R159, 1.1641532182693481445e-10 ;  /* 0x2f0000008c8b7423 */ /* 0x000fe2000001009f */
[----:B------:R-:W-:Y:S02]  /*15810*/  IMAD.MOV.U32 R140, RZ, RZ, 0x2 ;  /* 0x00000002ff8c7424 */ /* 0x000fe400078e00ff */
[----:B------:R-:W-:Y:S02]  /*15820*/  FMUL.FTZ R10, R10, UR5 ;  /* 0x000000050a0a7c20 */ /* 0x000fe40008410000 */
        /* <DEDUP_REMOVED lines=10> */
.L_x_6030:
        /* <DEDUP_REMOVED lines=14> */
.L_x_6031:
[----:B------:R-:W-:Y:S01]  /*159b0*/  LOP3.LUT R144, R6, UR9, R5, 0x96, !PT ;  /* 0x0000000906907c12 */ /* 0x000fe2000f8e9605 */
[----:B------:R-:W-:-:S04]  /*159c0*/  IMAD.WIDE.U32 R146, R0, -0x326172a9, RZ ;  /* 0xcd9e8d5700927825 */ /* 0x000fc800078e00ff */
[----:B------:R-:W-:Y:S01]  /*159d0*/  IMAD.WIDE.U32 R144, R144, -0x326172a9, RZ ;  /* 0xcd9e8d5790907825 */ /* 0x000fe200078e00ff */
[----:B------:R-:W-:-:S03]  /*159e0*/  LOP3.LUT R147, R3, UR8, R147, 0x96, !PT ;  /* 0x0000000803937c12 */ /* 0x000fc6000f8e9693 */
[----:B------:R-:W-:Y:S01]  /*159f0*/  IMAD.MOV.U32 R140, RZ, RZ, RZ ;  /* 0x000000ffff8c7224 */ /* 0x000fe200078e00ff */
        /* <DEDUP_REMOVED lines=45> */
.L_x_6029:
[----:B------:R-:W-:Y:S02]  /*15cd0*/  I2FP.F32.U32 R144, R146 ;  /* 0x0000009200907245 */ /* 0x000fe40000201000 */
[----:B------:R-:W-:Y:S02]  /*15ce0*/  PRMT R139, R43, 0x7632, R139 ;  /* 0x000076322b8b7816 */ /* 0x000fe4000000008b */
[----:B------:R-:W-:Y:S01]  /*15cf0*/  FSEL R10, R10, RZ, P5 ;  /* 0x000000ff0a0a7208 */ /* 0x000fe20002800000 */
[----:B------:R-:W-:Y:S01]  /*15d00*/  FFMA.FTZ R144, R144, R159, 1.1641532182693481445e-10 ;  /* 0x2f00000090907423 */ /* 0x000fe2000001009f */
[----:B------:R-:W-:-:S04]  /*15d10*/  SHF.L.U32 R139, R139, 0x10, RZ ;  /* 0x000000108b8b7819 */ /* 0x000fc800000006ff */
        /* <DEDUP_REMOVED lines=8> */
.L_x_5983:
        /* <DEDUP_REMOVED lines=15> */
.L_x_6034:
        /* <DEDUP_REMOVED lines=12> */
.L_x_6035:
        /* <DEDUP_REMOVED lines=47> */
[----:B------:R-:W-:Y:S01]  /*16240*/  MOV R7, R12 ;  /* 0x0000000c00077202 */ /* 0x000fe20000000f00 */
[----:B------:R-:W-:Y:S01]  /*16250*/  IMAD.MOV.U32 R12, RZ, RZ, R140 ;  /* 0x000000ffff0c7224 */ /* 0x000fe200078e008c */
[----:B------:R-:W-:-:S07]  /*16260*/  LOP3.LUT R4, R4, UR6, R13, 0x96, !PT ;  /* 0x0000000604047c12 */ /* 0x000fce000f8e960d */
.L_x_6033:
[----:B------:R-:W-:Y:S01]  /*16270*/  ISETP.NE.AND P2, PT, R15, 0x1, PT ;  /* 0x000000010f00780c */ /* 0x000fe20003f45270 */
[----:B------:R-:W-:Y:S01]  /*16280*/  IMAD.MOV.U32 R13, RZ, RZ, R8 ;  /* 0x000000ffff0d7224 */ /* 0x000fe200078e0008 */
[----:B------:R-:W-:Y:S02]  /*16290*/  I2FP.F32.U32 R12, R12 ;  /* 0x0000000c000c7245 */ /* 0x000fe40000201000 */
[C---:B-----5:R-:W-:Y:S02]  /*162a0*/  SHF.L.U32 R158, R136.reuse, 0x10, RZ ;  /* 0x00000010889e7819 */ /* 0x060fe400000006ff */
[----:B------:R-:W-:Y:S01]  /*162b0*/  PRMT R14, R136, 0x7632, R14 ;  /* 0x00007632880e7816 */ /* 0x000fe2000000000e */
[----:B------:R-:W-:Y:S01]  /*162c0*/  FFMA.FTZ R12, R12, R159, 1.1641532182693481445e-10 ;  /* 0x2f0000000c0c7423 */ /* 0x000fe2000001009f */
[----:B------:R-:W-:-:S04]  /*162d0*/  IMAD.MOV.U32 R136, RZ, RZ, 0x2 ;  /* 0x00000002ff887424 */ /* 0x000fc800078e00ff */
        /* <DEDUP_REMOVED lines=11> */
.L_x_6037:
        /* <DEDUP_REMOVED lines=12> */
.L_x_6038:
        /* <DEDUP_REMOVED lines=50> */
.L_x_6036:
[----:B------:R-:W-:Y:S01]  /*16770*/  ISETP.NE.AND P2, PT, R136, 0x1, PT ;  /* 0x000000018800780c */ /* 0x000fe20003f45270 */
[----:B------:R-:W-:Y:S01]  /*16780*/  IMAD.MOV.U32 R15, RZ, RZ, 0x2 ;  /* 0x00000002ff0f7424 */ /* 0x000fe200078e00ff */
[----:B------:R-:W-:Y:S01]  /*16790*/  I2FP.F32.U32 R12, R13 ;  /* 0x0000000d000c7245 */ /* 0x000fe20000201000 */
[----:B------:R-:W-:Y:S01]  /*167a0*/  IMAD.MOV.U32 R13, RZ, RZ, R8 ;  /* 0x000000ffff0d7224 */ /* 0x000fe200078e0008 */
[----:B------:R-:W-:-:S03]  /*167b0*/  SHF.L.U32 R157, R14, 0x10, RZ ;  /* 0x000000100e9d7819 */ /* 0x000fc600000006ff */
        /* <DEDUP_REMOVED lines=12> */
.L_x_6040:
        /* <DEDUP_REMOVED lines=12> */
.L_x_6041:
        /* <DEDUP_REMOVED lines=50> */
.L_x_6039:
[----:B------:R-:W-:Y:S01]  /*16c60*/  ISETP.NE.AND P2, PT, R15, 0x1, PT ;  /* 0x000000010f00780c */ /* 0x000fe20003f45270 */
[----:B------:R-:W-:Y:S01]  /*16c70*/  IMAD.MOV.U32 R136, RZ, RZ, 0x2 ;  /* 0x00000002ff887424 */ /* 0x000fe200078e00ff */
[----:B------:R-:W-:Y:S01]  /*16c80*/  I2FP.F32.U32 R12, R13 ;  /* 0x0000000d000c7245 */ /* 0x000fe20000201000 */
[----:B------:R-:W-:Y:S01]  /*16c90*/  IMAD.MOV.U32 R13, RZ, RZ, R8 ;  /* 0x000000ffff0d7224 */ /* 0x000fe200078e0008 */
[C---:B------:R-:W-:Y:S02]  /*16ca0*/  SHF.L.U32 R147, R137.reuse, 0x10, RZ ;  /* 0x0000001089937819 */ /* 0x040fe400000006ff */
[----:B------:R-:W-:Y:S01]  /*16cb0*/  PRMT R14, R137, 0x7632, R14 ;  /* 0x00007632890e7816 */ /* 0x000fe2000000000e */
        /* <DEDUP_REMOVED lines=12> */
.L_x_6043:
        /* <DEDUP_REMOVED lines=12> */
.L_x_6044:
        /* <DEDUP_REMOVED lines=50> */
.L_x_6042:
        /* <DEDUP_REMOVED lines=17> */
.L_x_6046:
        /* <DEDUP_REMOVED lines=12> */
.L_x_6047:
        /* <DEDUP_REMOVED lines=50> */
.L_x_6045:
        /* <DEDUP_REMOVED lines=17> */
.L_x_6049:
        /* <DEDUP_REMOVED lines=12> */
.L_x_6050:
        /* <DEDUP_REMOVED lines=50> */
.L_x_6048:
[----:B------:R-:W-:Y:S02]  /*17b40*/  ISETP.NE.AND P4, PT, R136, 0x1, PT ;  /* 0x000000018800780c */ /* 0x000fe40003f85270 */
[----:B------:R-:W-:Y:S01]  /*17b50*/  I2FP.F32.U32 R12, R13 ;  /* 0x0000000d000c7245 */ /* 0x000fe20000201000 */
[----:B------:R-:W-:Y:S01]  /*17b60*/  IMAD.MOV.U32 R13, RZ, RZ, R8 ;  /* 0x000000ffff0d7224 */ /* 0x000fe200078e0008 */
[----:B------:R-:W-:Y:S01]  /*17b70*/  SHF.L.U32 R144, R14, 0x10, RZ ;  /* 0x000000100e907819 */ /* 0x000fe200000006ff */
[----:B------:R-:W-:Y:S02]  /*17b80*/  IMAD.MOV.U32 R14, RZ, RZ, 0x2 ;  /* 0x00000002ff0e7424 */ /* 0x000fe400078e00ff */
        /* <DEDUP_REMOVED lines=11> */
.L_x_6052:
        /* <DEDUP_REMOVED lines=12> */
.L_x_6053:
        /* <DEDUP_REMOVED lines=50> */
.L_x_6051:
[----:B------:R-:W-:Y:S01]  /*18020*/  ISETP.NE.AND P5, PT, R14, 0x1, PT ;  /* 0x000000010e00780c */ /* 0x000fe20003fa5270 */
[----:B------:R-:W-:Y:S01]  /*18030*/  IMAD.MOV.U32 R140, RZ, RZ, 0x2 ;  /* 0x00000002ff8c7424 */ /* 0x000fe200078e00ff */
[----:B------:R-:W-:Y:S01]  /*18040*/  I2FP.F32.U32 R12, R13 ;  /* 0x0000000d000c7245 */ /* 0x000fe20000201000 */
[----:B------:R-:W-:Y:S01]  /*18050*/  IMAD.MOV.U32 R136, RZ, RZ, R8 ;  /* 0x000000ffff887224 */ /* 0x000fe200078e0008 */
[----:B------:R-:W-:-:S03]  /*18060*/  PRMT R13, R139, 0x7632, R13 ;  /* 0x000076328b0d7816 */ /* 0x000fc6000000000d */
[----:B------:R-:W-:Y:S01]  /*18070*/  FFMA.FTZ R15, R12, R159, 1.1641532182693481445e-10 ;  /* 0x2f0000000c0f7423 */ /* 0x000fe2000001009f */
[----:B------:R-:W-:-:S04]  /*18080*/  SHF.L.U32 R12, R139, 0x10, RZ ;  /* 0x000000108b0c7819 */ /* 0x000fc800000006ff */
        /* <DEDUP_REMOVED lines=10> */
.L_x_6055:
        /* <DEDUP_REMOVED lines=12> */
.L_x_6056:
        /* <DEDUP_REMOVED lines=13> */
[----:B------:R-:W-:-:S04]  /*182c0*/  UIADD3 UR7, UPT, UPT, UR9, 0x32370b8f, URZ ;  /* 0x32370b8f09077890 */ /* 0x000fc8000fffe0ff */
[----:B------:R-:W-:-:S05]  /*182d0*/  IMAD.WIDE.U32 R14, R14, -0x2daee0ad, RZ ;  /* 0xd2511f530e0e7825 */ /* 0x000fca00078e00ff */
[----:B------:R-:W-:Y:S01]  /*182e0*/  LOP3.LUT R15, R4, UR7, R15, 0x96, !PT ;  /* 0x00000007040f7c12 */ /* 0x000fe2000f8e960f */
[----:B------:R-:W-:Y:S01]  /*182f0*/  IMAD.WIDE.U32 R4, R5, -0x326172a9, RZ ;  /* 0xcd9e8d5705047825 */ /* 0x000fe200078e00ff */
[----:B------:R-:W-:-:S04]  /*18300*/  UIADD3 UR7, UPT, UPT, UR9, -0x126145ec, URZ ;  /* 0xed9eba1409077890 */ /* 0x000fc8000fffe0ff */
[----:B------:R-:W-:-:S05]  /*18310*/  LOP3.LUT R136, R136, UR22, R5, 0x96, !PT ;  /* 0x0000001688887c12 */ /* 0x000fca000f8e9605 */
[----:B------:R-:W-:-:S05]  /*18320*/  IMAD.WIDE.U32 R136, R136, -0x2daee0ad, RZ ;  /* 0xd2511f5388887825 */ /* 0x000fca00078e00ff */
[----:B------:R-:W-:Y:S01]  /*18330*/  LOP3.LUT R137, R14, UR7, R137, 0x96, !PT ;  /* 0x000000070e897c12 */ /* 0x000fe2000f8e9689 */
[----:B------:R-:W-:Y:S01]  /*18340*/  UIADD3 UR7, UPT, UPT, UR8, 0x78dde6e4, URZ ;  /* 0x78dde6e408077890 */ /* 0x000fe2000fffe0ff */
[----:B------:R-:W-:-:S05]  /*18350*/  IMAD.WIDE.U32 R14, R15, -0x326172a9, RZ ;  /* 0xcd9e8d570f0e7825 */ /* 0x000fca00078e00ff */
[----:B------:R-:W-:Y:S01]  /*18360*/  LOP3.LUT R4, R4, UR7, R15, 0x96, !PT ;  /* 0x0000000704047c12 */ /* 0x000fe2000f8e960f */
[----:B------:R-:W-:-:S04]  /*18370*/  UIADD3 UR7, UPT, UPT, UR8, 0x1715609d, URZ ;  /* 0x1715609d08077890 */ /* 0x000fc8000fffe0ff */
[----:B------:R-:W-:-:S05]  /*18380*/  IMAD.WIDE.U32 R4, R4, -0x2daee0ad, RZ ;  /* 0xd2511f5304047825 */ /* 0x000fca00078e00ff */
[----:B------:R-:W-:Y:S01]  /*18390*/  LOP3.LUT R5, R136, UR25, R5, 0x96, !PT ;  /* 0x0000001988057c12 */ /* 0x000fe2000f8e9605 */
[----:B------:R-:W-:-:S05]  /*183a0*/  IMAD.WIDE.U32 R136, R137, -0x326172a9, RZ ;  /* 0xcd9e8d5789887825 */ /* 0x000fca00078e00ff */
[----:B------:R-:W-:Y:S01]  /*183b0*/  LOP3.LUT R14, R14, UR7, R137, 0x96, !PT ;  /* 0x000000070e0e7c12 */ /* 0x000fe2000f8e9689 */
[----:B------:R-:W-:-:S04]  /*183c0*/  UIADD3 UR7, UPT, UPT, UR9, 0x1fd5c5a3, URZ ;  /* 0x1fd5c5a309077890 */ /* 0x000fc8000fffe0ff */
[----:B------:R-:W-:-:S05]  /*183d0*/  IMAD.WIDE.U32 R14, R14, -0x2daee0ad, RZ ;  /* 0xd2511f530e0e7825 */ /* 0x000fca00078e00ff */
[----:B------:R-:W-:Y:S01]  /*183e0*/  LOP3.LUT R15, R4, UR26, R15, 0x96, !PT ;  /* 0x0000001a040f7c12 */ /* 0x000fe2000f8e960f */
[----:B------:R-:W-:-:S05]  /*183f0*/  IMAD.WIDE.U32 R4, R5, -0x326172a9, RZ ;  /* 0xcd9e8d5705047825 */ /* 0x000fca00078e00ff */
[----:B------:R-:W-:-:S05]  /*18400*/  LOP3.LUT R136, R136, UR30, R5, 0x96, !PT ;  /* 0x0000001e88887c12 */ /* 0x000fca000f8e9605 */
[----:B------:R-:W-:-:S05]  /*18410*/  IMAD.WIDE.U32 R136, R136, -0x2daee0ad, RZ ;  /* 0xd2511f5388887825 */ /* 0x000fca00078e00ff */
[----:B------:R-:W-:Y:S01]  /*18420*/  LOP3.LUT R138, R14, UR7, R137, 0x96, !PT ;  /* 0x000000070e8a7c12 */ /* 0x000fe2000f8e9689 */
[----:B------:R-:W-:Y:S01]  /*18430*/  UIADD3 UR7, UPT, UPT, UR8, 0x5384540f, URZ ;  /* 0x5384540f08077890 */ /* 0x000fe2000fffe0ff */
        /* <DEDUP_REMOVED lines=9> */
[----:B------:R-:W-:Y:S01]  /*184d0*/  IMAD.MOV.U32 R8, RZ, RZ, R136 ;  /* 0x000000ffff087224 */ /* 0x000fe200078e0088 */
[----:B------:R-:W-:Y:S01]  /*184e0*/  MOV R136, R7 ;  /* 0x0000000700887202 */ /* 0x000fe20000000f00 */
[----:B------:R-:W-:Y:S01]  /*184f0*/  IMAD.MOV.U32 R7, RZ, RZ, R14 ;  /* 0x000000ffff077224 */ /* 0x000fe200078e000e */
[----:B------:R-:W-:-:S07]  /*18500*/  LOP3.LUT R5, R138, UR27, R137, 0x96, !PT ;  /* 0x0000001b8a057c12 */ /* 0x000fce000f8e9689 */
.L_x_6054:
[----:B------:R-:W-:Y:S01]  /*18510*/  FMUL.FTZ R12, R12, UR5 ;  /* 0x000000050c0c7c20 */ /* 0x000fe20008410000 */
        /* <DEDUP_REMOVED lines=16> */
[----:B------:R-:W-:-:S02]  /*18620*/  P2R R14, PR, RZ, 0x1 ;  /* 0x00000001ff0e7803 */ /* 0x000fc40000000000 */
[----:B------:R-:W-:Y:S02]  /*18630*/  ISETP.NE.AND P0, PT, R155, RZ, PT ;  /* 0x000000ff9b00720c */ /* 0x000fe40003f05270 */
[----:B------:R-:W-:Y:S02]  /*18640*/  FSEL R15, R146, RZ, P5 ;  /* 0x000000ff920f7208 */ /* 0x000fe40002800000 */
        /* <DEDUP_REMOVED lines=16> */
[----:B------:R-:W-:-:S10]  /*18750*/  @P1 FADD.FTZ R139, R35, R139 ;  /* 0x0000008b238b1221 */ /* 0x000fd40000010000 */
.L_x_6032:
[----:B------:R-:W0:Y:S01]  /*18760*/  LDC.64 R158, c[0x0][0x3b0] ;  /* 0x0000ec00ff9e7b82 */ /* 0x000e220000000a00 */
[----:B------:R-:W-:Y:S01]  /*18770*/  ISETP.NE.AND P1, PT, R156, RZ, PT ;  /* 0x000000ff9c00720c */ /* 0x000fe20003f25270 */
[----:B------:R-:W-:Y:S01]  /*18780*/  IMAD.WIDE.U32 R144, R151, 0x20, R164 ;  /* 0x0000002097907825 */ /* 0x000fe200078e00a4 */
[----:B------:R-:W-:Y:S02]  /*18790*/  SEL R146, RZ, 0x1000000, !P5 ;  /* 0x01000000ff927807 */ /* 0x000fe40006800000 */
[----:B------:R-:W-:Y:S02]  /*187a0*/  SEL R147, RZ, 0x10000, !P4 ;  /* 0x00010000ff937807 */ /* 0x000fe40006000000 */
[----:B------:R-:W-:Y:S01]  /*187b0*/  SEL R156, RZ, 0x100, !P3 ;  /* 0x00000100ff9c7807 */ /* 0x000fe20005800000 */
[----:B------:R-:W-:Y:S01]  /*187c0*/  STG.E.128 desc[UR10][R144.64], R12 ;  /* 0x0000000c90007986 */ /* 0x000fe2000c101d0a */
[----:B------:R-:W-:Y:S02]  /*187d0*/  ISETP.NE.AND P6, PT, R155, RZ, PT ;  /* 0x000000ff9b00720c */ /* 0x000fe40003fc5270 */
[----:B------:R-:W-:Y:S01]  /*187e0*/  ISETP.NE.AND P5, PT, R149, RZ, PT ;  /* 0x000000ff9500720c */ /* 0x000fe20003fa5270 */
[----:B------:R1:W-:Y:S01]  /*187f0*/  STG.E.128 desc[UR10][R144.64+0x10], R136 ;  /* 0x0000108890007986 */ /* 0x0003e2000c101d0a */
[----:B------:R-:W-:-:S02]  /*18800*/  ISETP.NE.AND P4, PT, R148, RZ, PT ;  /* 0x000000ff9400720c */ /* 0x000fc40003f85270 */
[----:B------:R-:W-:Y:S02]  /*18810*/  LOP3.LUT R156, R156, R146, R147, 0xfe, !PT ;  /* 0x000000929c9c7212 */ /* 0x000fe400078efe93 */
[----:B------:R-:W-:Y:S02]  /*18820*/  SEL R148, RZ, 0x1000000, !P4 ;  /* 0x01000000ff947807 */ /* 0x000fe40006000000 */
[----:B------:R-:W-:Y:S02]  /*18830*/  SEL R147, RZ, 0x10000, !P5 ;  /* 0x00010000ff937807 */ /* 0x000fe40006800000 */
[----:B------:R-:W-:-:S04]  /*18840*/  SEL R146, RZ, 0x100, !P6 ;  /* 0x00000100ff927807 */ /* 0x000fc80007000000 */
[----:B------:R-:W-:Y:S02]  /*18850*/  LOP3.LUT R146, R146, R148, R147, 0xfe, !PT ;  /* 0x0000009492927212 */ /* 0x000fe400078efe93 */
[----:B------:R-:W-:-:S04]  /*18860*/  SEL R147, RZ, 0x1, !P2 ;  /* 0x00000001ff937807 */ /* 0x000fc80005000000 */
[----:B-1----:R-:W-:Y:S02]  /*18870*/  LOP3.LUT R145, R156, R147, RZ, 0xfc, !PT ;  /* 0x000000939c917212 */ /* 0x002fe400078efcff */
[----:B------:R-:W-:-:S04]  /*18880*/  SEL R147, RZ, 0x1, !P1 ;  /* 0x00000001ff937807 */ /* 0x000fc80004800000 */
[----:B------:R-:W-:Y:S01]  /*18890*/  LOP3.LUT R144, R146, R147, RZ, 0xfc, !PT ;  /* 0x0000009392907212 */ /* 0x000fe200078efcff */
[----:B0-----:R-:W-:-:S05]  /*188a0*/  IMAD.WIDE.U32 R146, R151, 0x8, R158 ;  /* 0x0000000897927825 */ /* 0x001fca00078e009e */
[----:B------:R0:W-:Y:S01]  /*188b0*/  STG.E.64 desc[UR10][R146.64], R144 ;  /* 0x0000009092007986 */ /* 0x0001e2000c101b0a */
[----:B------:R-:W-:Y:S05]  /*188c0*/  @!P0 BRA `(.L_x_6057) ;  /* 0x0000000000508947 */ /* 0x000fea0003800000 */
[----:B0-----:R-:W-:Y:S01]  /*188d0*/  IMAD.U32 R144, R9, 0x10000, RZ ;  /* 0x0001000009907824 */ /* 0x001fe200078e00ff */
[----:B------:R-:W-:Y:S02]  /*188e0*/  LOP3.LUT R146, R150, 0xff, RZ, 0xc0, !PT ;  /* 0x000000ff96927812 */ /* 0x000fe400078ec0ff */
[----:B------:R-:W-:Y:S02]  /*188f0*/  LOP3.LUT R148, R152, 0xff, RZ, 0xc0, !PT ;  /* 0x000000ff98947812 */ /* 0x000fe400078ec0ff */
[----:B------:R-:W-:Y:S01]  /*18900*/  LOP3.LUT R145, R144, 0xff0000, RZ, 0xc0, !PT ;  /* 0x00ff000090917812 */ /* 0x000fe200078ec0ff */
[----:B------:R-:W-:Y:S01]  /*18910*/  IMAD.WIDE.U32 R146, R146, 0x10000, RZ ;  /* 0x0001000092927825 */ /* 0x000fe200078e00ff */
[----:B------:R-:W-:-:S03]  /*18920*/  LOP3.LUT R144, R10, 0xffff, RZ, 0xc0, !PT ;  /* 0x0000ffff0a907812 */ /* 0x000fc600078ec0ff */
[----:B------:R-:W-:Y:S01]  /*18930*/  IMAD.WIDE.U32 R148, R148, 0x100, RZ ;  /* 0x0000010094947825 */ /* 0x000fe200078e00ff */
[----:B------:R-:W-:Y:S02]  /*18940*/  PRMT R144, R145, 0x4210, R144 ;  /* 0x0000421091907816 */ /* 0x000fe40000000090 */
[----:B------:R-:W-:-:S04]  /*18950*/  PRMT R145, R11, 0x7104, RZ ;  /* 0x000071040b917816 */ /* 0x000fc800000000ff */
[----:B------:R-:W-:Y:S02]  /*18960*/  LOP3.LUT R144, R144, 0xff00, R145, 0xf8, !PT ;  /* 0x0000ff0090907812 */ /* 0x000fe400078ef891 */
[----:B------:R-:W-:Y:S02]  /*18970*/  LOP3.LUT R145, R141, 0xff, RZ, 0xc0, !PT ;  /* 0x000000ff8d917812 */ /* 0x000fe400078ec0ff */
[----:B------:R-:W-:-:S03]  /*18980*/  LOP3.LUT R155, R144, 0xff, R153, 0xf8, !PT ;  /* 0x000000ff909b7812 */ /* 0x000fc600078ef899 */
[----:B------:R-:W-:-:S05]  /*18990*/  IMAD.WIDE.U32 R144, R145, 0x1000000, RZ ;  /* 0x0100000091907825 */ /* 0x000fca00078e00ff */
[----:B------:R-:W-:Y:S02]  /*189a0*/  LOP3.LUT R155, R147, R155, R145, 0xfe, !PT ;  /* 0x0000009b939b7212 */ /* 0x000fe400078efe91 */
[----:B------:R-:W-:Y:S02]  /*189b0*/  LOP3.LUT R157, R148, R144, R146, 0xfe, !PT ;  /* 0x00000090949d7212 */ /* 0x000fe400078efe92 */
[----:B------:R-:W0:Y:S01]  /*189c0*/  LDC.64 R146, c[0x0][0x3b8] ;  /* 0x0000ee00ff927b82 */ /* 0x000e220000000a00 */
[----:B------:R-:W-:Y:S02]  /*189d0*/  LOP3.LUT R145, R155, R149, RZ, 0xfc, !PT ;  /* 0x000000959b917212 */ /* 0x000fe400078efcff */
[----:B------:R-:W-:Y:S01]  /*189e0*/  LOP3.LUT R144, R157, 0xff, R154, 0xf8, !PT ;  /* 0x000000ff9d907812 */ /* 0x000fe200078ef89a */
[----:B0-----:R-:W-:-:S05]  /*189f0*/  IMAD.WIDE.U32 R146, R151, 0x8, R146 ;  /* 0x0000000897927825 */ /* 0x001fca00078e0092 */
[----:B------:R1:W-:Y:S02]  /*18a00*/  STG.E.64 desc[UR10][R146.64], R144 ;  /* 0x0000009092007986 */ /* 0x0003e4000c101b0a */
.L_x_6057:
[----:B01----:R-:W-:Y:S01]  /*18a10*/  FADD.FTZ R144, RZ, R24 ;  /* 0x00000018ff907221 */ /* 0x003fe20000010000 */
[----:B------:R-:W-:Y:S03]  /*18a20*/  BSSY.RECONVERGENT B0, `(.L_x_6058) ;  /* 0x0000067000007945 */ /* 0x000fe60003800200 */
        /* <DEDUP_REMOVED lines=102> */
.L_x_6059:
[----:B------:R-:W-:Y:S05]  /*19090*/  BSYNC.RECONVERGENT B0 ;  /* 0x0000000000007941 */ /* 0x000fea0003800200 */
.L_x_6058:
        /* <DEDUP_REMOVED lines=14> */
.L_x_6061:
[----:B------:R-:W-:Y:S05]  /*19180*/  BSYNC.RECONVERGENT B0 ;  /* 0x0000000000007941 */ /* 0x000fea0003800200 */
.L_x_6060:
[----:B0-----:R-:W0:Y:S01]  /*19190*/  SHFL.DOWN PT, R148, R144, 0x2, 0x1f ;  /* 0x08401f0090947f89 */ /* 0x001e2200000e0000 */
[----:B------:R-:W-:Y:S01]  /*191a0*/  I2FP.F32.U32 R157, R155 ;  /* 0x0000009b009d7245 */ /* 0x000fe20000201000 */
[----:B------:R-:W-:Y:S01]  /*191b0*/  UPLOP3.LUT UP1, UPT, UPT, UPT, UP1, 0x40, 0x4 ;  /* 0x000000000004789c */ /* 0x000fe20003f2e810 */
[----:B------:R-:W-:Y:S01]  /*191c0*/  ISETP.NE.AND P1, PT, R149, RZ, PT ;  /* 0x000000ff9500720c */ /* 0x000fe20003f25270 */
[----:B------:R-:W1:Y:S01]  /*191d0*/  SHFL.DOWN PT, R146, R155, 0x2, 0x1f ;  /* 0x08401f009b927f89 */ /* 0x000e6200000e0000 */
[----:B------:R-:W-:Y:S01]  /*191e0*/  ISETP.NE.AND P2, PT, RZ, UR20, PT ;  /* 0x00000014ff007c0c */ /* 0x000fe2000bf45270 */
[----:B0-----:R-:W-:-:S04]  /*191f0*/  FADD.FTZ R156, -R148, R144 ;  /* 0x00000090949c7221 */ /* 0x001fc80000010100 */
[----:B------:R-:W-:Y:S01]  /*19200*/  FMUL.FTZ R156, R156, R156 ;  /* 0x0000009c9c9c7220 */ /* 0x000fe20000410000 */
[----:B-1----:R-:W-:Y:S01]  /*19210*/  I2FP.F32.S32 R147, R146 ;  /* 0x0000009200937245 */ /* 0x002fe20000201400 */
[----:B------:R-:W-:Y:S02]  /*19220*/  IMAD.IADD R146, R146, 0x1, R155 ;  /* 0x0000000192927824 */ /* 0x000fe400078e029b */
[----:B------:R-:W-:Y:S02]  /*19230*/  FMUL.FTZ R158, R156, R157 ;  /* 0x0000009d9c9e7220 */ /* 0x000fe40000410000 */
[----:B------:R-:W0:Y:S01]  /*19240*/  SHFL.DOWN PT, R156, R145, 0x2, 0x1f ;  /* 0x08401f00919c7f89 */ /* 0x000e2200000e0000 */
[-C--:B------:R-:W-:Y:S01]  /*19250*/  FMUL.FTZ R148, R148, R147.reuse ;  /* 0x0000009394947220 */ /* 0x080fe20000410000 */
[----:B------:R-:W-:Y:S02]  /*19260*/  FMUL.FTZ R158, R158, R147 ;  /* 0x000000939e9e7220 */ /* 0x000fe40000410000 */
[----:B------:R-:W1:Y:S01]  /*19270*/  SHFL.DOWN PT, R147, R146, 0x1, 0x1f ;  /* 0x08201f0092937f89 */ /* 0x000e6200000e0000 */
[----:B------:R-:W-:Y:S01]  /*19280*/  FFMA.FTZ R148, R157, R144, R148 ;  /* 0x000000909d947223 */ /* 0x000fe20000010094 */
[----:B------:R-:W-:-:S04]  /*19290*/  I2FP.F32.S32 R144, R146 ;  /* 0x0000009200907245 */ /* 0x000fc80000201400 */
[----:B------:R-:W2:Y:S01]  /*192a0*/  MUFU.RCP R155, R144 ;  /* 0x00000090009b7308 */ /* 0x000ea20000001000 */
[----:B0-----:R-:W-:-:S04]  /*192b0*/  FADD.FTZ R156, R156, R145 ;  /* 0x000000919c9c7221 */ /* 0x001fc80000010000 */
[C---:B--2---:R-:W-:Y:S01]  /*192c0*/  FFMA.FTZ R158, R155.reuse, R158, R156 ;  /* 0x0000009e9b9e7223 */ /* 0x044fe2000001009c */
[----:B------:R-:W-:Y:S01]  /*192d0*/  FMUL.FTZ R155, R155, R148 ;  /* 0x000000949b9b7220 */ /* 0x000fe20000410000 */
[-C--:B-1----:R-:W-:Y:S02]  /*192e0*/  IADD3 R156, PT, PT, R146, R147.reuse, RZ ;  /* 0x00000093929c7210 */ /* 0x082fe40007ffe0ff */
[----:B------:R-:W-:Y:S01]  /*192f0*/  I2FP.F32.S32 R147, R147 ;  /* 0x0000009300937245 */ /* 0x000fe20000201400 */
[----:B------:R-:W0:Y:S01]  /*19300*/  SHFL.DOWN PT, R157, R158, 0x1, 0x1f ;  /* 0x08201f009e9d7f89 */ /* 0x000e2200000e0000 */
[----:B------:R-:W-:-:S03]  /*19310*/  I2FP.F32.S32 R156, R156 ;  /* 0x0000009c009c7245 */ /* 0x000fc60000201400 */
[----:B------:R-:W1:Y:S03]  /*19320*/  SHFL.DOWN PT, R148, R155, 0x1, 0x1f ;  /* 0x08201f009b947f89 */ /* 0x000e6600000e0000 */
[----:B------:R-:W2:Y:S01]  /*19330*/  MUFU.RCP R156, R156 ;  /* 0x0000009c009c7308 */ /* 0x000ea20000001000 */
[----:B0-----:R-:W-:Y:S01]  /*19340*/  FADD.FTZ R145, R158, R157 ;  /* 0x0000009d9e917221 */ /* 0x001fe20000010000 */
[----:B-1----:R-:W-:Y:S01]  /*19350*/  FADD.FTZ R157, R155, -R148 ;  /* 0x800000949b9d7221 */ /* 0x002fe20000010000 */
[----:B------:R-:W-:-:S03]  /*19360*/  FMUL.FTZ R159, R148, R147 ;  /* 0x00000093949f7220 */ /* 0x000fc60000410000 */
[----:B------:R-:W-:Y:S01]  /*19370*/  FMUL.FTZ R157, R157, R157 ;  /* 0x0000009d9d9d7220 */ /* 0x000fe20000410000 */
[C---:B------:R-:W-:Y:S02]  /*19380*/  FFMA.FTZ R159, R144.reuse, R155, R159 ;  /* 0x0000009b909f7223 */ /* 0x040fe4000001009f */
[----:B------:R-:W0:Y:S01]  /*19390*/  LDC R155, c[0x0][0x448] ;  /* 0x00011200ff9b7b82 */ /* 0x000e220000000800 */
[----:B------:R-:W-:-:S04]  /*193a0*/  FMUL.FTZ R157, R144, R157 ;  /* 0x0000009d909d7220 */ /* 0x000fc80000410000 */
[----:B------:R-:W-:-:S03]  /*193b0*/  FMUL.FTZ R157, R157, R147 ;  /* 0x000000939d9d7220 */ /* 0x000fc60000410000 */
[----:B------:R-:W1:Y:S01]  /*193c0*/  @!P1 LDC.64 R146, c[0x0][0x3c0] ;  /* 0x0000f000ff929b82 */ /* 0x000e620000000a00 */
[C---:B--2---:R-:W-:Y:S01]  /*193d0*/  FFMA.FTZ R148, R156.reuse, R157, R145 ;  /* 0x0000009d9c947223 */ /* 0x044fe20000010091 */
[----:B------:R-:W-:-:S05]  /*193e0*/  FMUL.FTZ R157, R156, R159 ;  /* 0x0000009f9c9d7220 */ /* 0x000fca0000410000 */
[----:B------:R-:W0:Y:S04]  /*193f0*/  SHFL.IDX PT, R148, R148, RZ, 0x1f ;  /* 0x00001fff94947589 */ /* 0x000e2800000e0000 */
[----:B------:R-:W2:Y:S01]  /*19400*/  SHFL.IDX PT, R157, R157, RZ, 0x1f ;  /* 0x00001fff9d9d7589 */ /* 0x000ea200000e0000 */
[----:B0-----:R-:W-:Y:S01]  /*19410*/  FFMA.FTZ R155, R148, UR21, R155 ;  /* 0x00000015949b7c23 */ /* 0x001fe2000801009b */
[----:B--2---:R-:W-:-:S05]  /*19420*/  FMUL.FTZ R144, R157, R157 ;  /* 0x0000009d9d907220 */ /* 0x004fca0000410000 */
[----:B------:R-:W-:Y:S02]  /*19430*/  FSEL R156, R144, RZ, P2 ;  /* 0x000000ff909c7208 */ /* 0x000fe40001000000 */
[----:B------:R-:W0:Y:S03]  /*19440*/  @!P1 LDC.64 R144, c[0x0][0x3c8] ;  /* 0x0000f200ff909b82 */ /* 0x000e260000000a00 */
[----:B------:R-:W-:Y:S01]  /*19450*/  FADD.FTZ R156, R155, R156 ;  /* 0x0000009c9b9c7221 */ /* 0x000fe20000010000 */
[----:B------:R-:W-:Y:S01]  /*19460*/  IMAD.U32 R155, RZ, RZ, UR18 ;  /* 0x00000012ff9b7e24 */ /* 0x000fe2000f8e00ff */
[----:B------:R-:W-:Y:S02]  /*19470*/  UIADD3 UR18, UPT, UPT, UR18, UR16, URZ ;  /* 0x0000001012127290 */ /* 0x000fe4000fffe0ff */
[----:B------:R-:W2:Y:S01]  /*19480*/  MUFU.RSQ R148, R156 ;  /* 0x0000009c00947308 */ /* 0x000ea20000001400 */
[----:B-1----:R-:W-:Y:S01]  /*19490*/  @!P1 IMAD.WIDE R146, R155, 0x4, R146 ;  /* 0x000000049b929825 */ /* 0x002fe200078e0292 */
[----:B------:R-:W-:-:S04]  /*194a0*/  UISETP.GE.AND UP0, UPT, UR18, UR17, UPT ;  /* 0x000000111200728c */ /* 0x000fc8000bf06270 */
[----:B------:R1:W-:Y:S01]  /*194b0*/  @!P1 STG.E desc[UR10][R146.64], R157 ;  /* 0x0000009d92009986 */ /* 0x0003e2000c10190a */
[----:B0-----:R-:W-:Y:S01]  /*194c0*/  @!P1 IMAD.WIDE R144, R155, 0x4, R144 ;  /* 0x000000049b909825 */ /* 0x001fe200078e0290 */
[----:B-1----:R-:W0:Y:S04]  /*194d0*/  LDC.64 R146, c[0x0][0x430] ;  /* 0x00010c00ff927b82 */ /* 0x002e280000000a00 */
[----:B--2---:R1:W-:Y:S02]  /*194e0*/  @!P1 STG.E desc[UR10][R144.64], R148 ;  /* 0x0000009490009986 */ /* 0x0043e4000c10190a */
[----:B-1----:R-:W-:-:S05]  /*194f0*/  FSEL R144, R157, RZ, !P2 ;  /* 0x000000ff9d907208 */ /* 0x002fca0005000000 */
[C---:B------:R-:W-:Y:S01]  /*19500*/  FADD.FTZ R155, -R144.reuse, R24 ;  /* 0x00000018909b7221 */ /* 0x040fe20000010100 */
[C---:B------:R-:W-:Y:S01]  /*19510*/  FADD.FTZ R25, -R144.reuse, R25 ;  /* 0x0000001990197221 */ /* 0x040fe20000010100 */
[C---:B------:R-:W-:Y:S01]  /*19520*/  FADD.FTZ R31, -R144.reuse, R31 ;  /* 0x0000001f901f7221 */ /* 0x040fe20000010100 */
[----:B------:R-:W-:Y:S01]  /*19530*/  FADD.FTZ R159, -R144, R26 ;  /* 0x0000001a909f7221 */ /* 0x000fe20000010100 */
[C---:B------:R-:W-:Y:S01]  /*19540*/  FMUL.FTZ R155, R148.reuse, R155 ;  /* 0x0000009b949b7220 */ /* 0x040fe20000410000 */
[----:B------:R-:W-:Y:S01]  /*19550*/  FMUL.FTZ R145, R148, R25 ;  /* 0x0000001994917220 */ /* 0x000fe20000410000 */
[C---:B------:R-:W-:Y:S01]  /*19560*/  FADD.FTZ R27, -R144.reuse, R27 ;  /* 0x0000001b901b7221 */ /* 0x040fe20000010100 */
[----:B------:R-:W-:Y:S01]  /*19570*/  FADD.FTZ R165, -R144, R30 ;  /* 0x0000001e90a57221 */ /* 0x000fe20000010100 */
[C---:B------:R-:W-:Y:S01]  /*19580*/  FMUL.FTZ R164, R148.reuse, R31 ;  /* 0x0000001f94a47220 */ /* 0x040fe20000410000 */
[----:B------:R-:W-:Y:S01]  /*19590*/  FFMA.FTZ R24, R155, R112, R116 ;  /* 0x000000709b187223 */ /* 0x000fe20000010074 */
[----:B------:R-:W-:Y:S01]  /*195a0*/  FFMA.FTZ R25, R145, R113, R117 ;  /* 0x0000007191197223 */ /* 0x000fe20000010075 */
[----:B------:R-:W1:Y:S01]  /*195b0*/  LDC.64 R30, c[0x0][0x428] ;  /* 0x00010a00ff1e7b82 */ /* 0x000e620000000a00 */
[C---:B------:R-:W-:Y:S01]  /*195c0*/  FMUL.FTZ R157, R148.reuse, R159 ;  /* 0x0000009f949d7220 */ /* 0x040fe20000410000 */
[----:B------:R-:W-:Y:S01]  /*195d0*/  FMUL.FTZ R156, R148, R27 ;  /* 0x0000001b949c7220 */ /* 0x000fe20000410000 */
[C---:B------:R-:W-:Y:S01]  /*195e0*/  FADD.FTZ R27, -R144.reuse, R28 ;  /* 0x0000001c901b7221 */ /* 0x040fe20000010100 */
[----:B------:R-:W-:Y:S01]  /*195f0*/  FADD.FTZ R159, -R144, R29 ;  /* 0x0000001d909f7221 */ /* 0x000fe20000010100 */
[----:B------:R-:W-:Y:S01]  /*19600*/  F2FP.BF16.F32.PACK_AB R24, R25, R24 ;  /* 0x000000181918723e */ /* 0x000fe200000010ff */
[----:B------:R-:W-:Y:S01]  /*19610*/  FFMA.FTZ R25, R157, R114, R118 ;  /* 0x000000729d197223 */ /* 0x000fe20000010076 */
[----:B------:R-:W-:Y:S01]  /*19620*/  FFMA.FTZ R26, R156, R115, R119 ;  /* 0x000000739c1a7223 */ /* 0x000fe20000010077 */
[C---:B------:R-:W-:Y:S01]  /*19630*/  FMUL.FTZ R158, R148.reuse, R27 ;  /* 0x0000001b949e7220 */ /* 0x040fe20000410000 */
[C---:B------:R-:W-:Y:S01]  /*19640*/  FMUL.FTZ R159, R148.reuse, R159 ;  /* 0x0000009f949f7220 */ /* 0x040fe20000410000 */
[----:B------:R-:W-:Y:S01]  /*19650*/  FMUL.FTZ R165, R148, R165 ;  /* 0x000000a594a57220 */ /* 0x000fe20000410000 */
        /* <DEDUP_REMOVED lines=8> */
[----:B------:R-:W-:Y:S01]  /*196e0*/  F2FP.BF16.F32.PACK_AB R26, R27, R26 ;  /* 0x0000001a1b1a723e */ /* 0x000fe200000010ff */
[C---:B------:R-:W-:Y:S01]  /*196f0*/  FFMA.FTZ R27, R165.reuse, R110, R122 ;  /* 0x0000006ea51b7223 */ /* 0x040fe2000001007a */
[----:B------:R-:W-:Y:S01]  /*19700*/  FFMA.FTZ R165, R165, R86, R50 ;  /* 0x00000056a5a57223 */ /* 0x000fe20000010032 */
[C---:B------:R-:W-:Y:S01]  /*19710*/  FADD.FTZ R13, -R144.reuse, R13 ;  /* 0x0000000d900d7221 */ /* 0x040fe20000010100 */
[C---:B------:R-:W-:Y:S01]  /*19720*/  FADD.FTZ R15, -R144.reuse, R15 ;  /* 0x0000000f900f7221 */ /* 0x040fe20000010100 */
[----:B------:R-:W-:Y:S01]  /*19730*/  FADD.FTZ R136, -R144, R136 ;  /* 0x0000008890887221 */ /* 0x000fe20000010100 */
[----:B------:R-:W-:Y:S01]  /*19740*/  F2FP.BF16.F32.PACK_AB R27, R28, R27 ;  /* 0x0000001b1c1b723e */ /* 0x000fe200000010ff */
[----:B-1----:R-:W-:-:S04]  /*19750*/  IMAD.WIDE.U32 R28, R142, 0x10, R30 ;  /* 0x000000108e1c7825 */ /* 0x002fc800078e001e */
[C---:B------:R-:W-:Y:S01]  /*19760*/  FADD.FTZ R137, -R144.reuse, R137 ;  /* 0x0000008990897221 */ /* 0x040fe20000010100 */
[C---:B------:R-:W-:Y:S01]  /*19770*/  FADD.FTZ R21, -R144.reuse, R21 ;  /* 0x0000001590157221 */ /* 0x040fe20000010100 */
[C---:B------:R-:W-:Y:S01]  /*19780*/  FADD.FTZ R138, -R144.reuse, R138 ;  /* 0x0000008a908a7221 */ /* 0x040fe20000010100 */
[----:B------:R-:W-:Y:S01]  /*19790*/  FADD.FTZ R139, -R144, R139 ;  /* 0x0000008b908b7221 */ /* 0x000fe20000010100 */
[----:B------:R1:W-:Y:S02]  /*197a0*/  STG.E.128 desc[UR10][R28.64], R24 ;  /* 0x000000181c007986 */ /* 0x0003e4000c101d0a */
[----:B-1----:R-:W-:Y:S01]  /*197b0*/  F2FP.BF16.F32.PACK_AB R27, R164, R165 ;  /* 0x000000a5a41b723e */ /* 0x002fe200000010ff */
[----:B------:R-:W-:Y:S01]  /*197c0*/  FFMA.FTZ R164, R158, R84, R48 ;  /* 0x000000549ea47223 */ /* 0x000fe20000010030 */
[----:B------:R-:W-:Y:S01]  /*197d0*/  FFMA.FTZ R158, R156, R91, R47 ;  /* 0x0000005b9c9e7223 */ /* 0x000fe2000001002f */
[----:B------:R-:W-:Y:S01]  /*197e0*/  FFMA.FTZ R156, R145, R89, R45 ;  /* 0x00000059919c7223 */ /* 0x000fe2000001002d */
[----:B0-----:R-:W-:-:S04]  /*197f0*/  IMAD.WIDE.U32 R28, R142, 0x10, R146 ;  /* 0x000000108e1c7825 */ /* 0x001fc800078e0092 */
[C---:B------:R-:W-:Y:S01]  /*19800*/  FADD.FTZ R165, -R144.reuse, R17 ;  /* 0x0000001190a57221 */ /* 0x040fe20000010100 */
[----:B------:R-:W-:Y:S01]  /*19810*/  F2FP.BF16.F32.PACK_AB R26, R159, R164 ;  /* 0x000000a49f1a723e */ /* 0x000fe200000010ff */
[----:B------:R-:W-:Y:S01]  /*19820*/  FADD.FTZ R142, -R144, R12 ;  /* 0x0000000c908e7221 */ /* 0x000fe20000010100 */
[----:B------:R-:W-:Y:S01]  /*19830*/  F2FP.BF16.F32.PACK_AB R25, R158, R157 ;  /* 0x0000009d9e19723e */ /* 0x000fe200000010ff */
[----:B------:R-:W-:Y:S01]  /*19840*/  FADD.FTZ R157, -R144, R23 ;  /* 0x00000017909d7221 */ /* 0x000fe20000010100 */
[----:B------:R-:W-:Y:S01]  /*19850*/  F2FP.BF16.F32.PACK_AB R24, R156, R155 ;  /* 0x0000009b9c18723e */ /* 0x000fe200000010ff */
[C---:B------:R-:W-:Y:S01]  /*19860*/  FADD.FTZ R155, -R144.reuse, R22 ;  /* 0x00000016909b7221 */ /* 0x040fe20000010100 */
[----:B------:R-:W-:Y:S01]  /*19870*/  FADD.FTZ R145, -R144, R20 ;  /* 0x0000001490917221 */ /* 0x000fe20000010100 */
[----:B------:R-:W-:Y:S01]  /*19880*/  FMUL.FTZ R12, R148, R157 ;  /* 0x0000009d940c7220 */ /* 0x000fe20000410000 */
[----:B------:R-:W-:Y:S01]  /*19890*/  FADD.FTZ R159, -R144, R16 ;  /* 0x00000010909f7221 */ /* 0x000fe20000010100 */
[----:B------:R-:W-:Y:S01]  /*198a0*/  FMUL.FTZ R17, R148, R155 ;  /* 0x0000009b94117220 */ /* 0x000fe20000410000 */
[----:B------:R0:W-:Y:S01]  /*198b0*/  STG.E.128 desc[UR10][R28.64], R24 ;  /* 0x000000181c007986 */ /* 0x0001e2000c101d0a */
[C---:B------:R-:W-:Y:S01]  /*198c0*/  FADD.FTZ R20, -R144.reuse, R18 ;  /* 0x0000001290147221 */ /* 0x040fe20000010100 */
[----:B------:R-:W-:Y:S01]  /*198d0*/  FADD.FTZ R22, -R144, R19 ;  /* 0x0000001390167221 */ /* 0x000fe20000010100 */
[C---:B------:R-:W-:Y:S01]  /*198e0*/  FMUL.FTZ R19, R148.reuse, R159 ;  /* 0x0000009f94137220 */ /* 0x040fe20000410000 */
[C---:B------:R-:W-:Y:S01]  /*198f0*/  FMUL.FTZ R18, R148.reuse, R165 ;  /* 0x000000a594127220 */ /* 0x040fe20000410000 */
[C---:B------:R-:W-:Y:S01]  /*19900*/  FMUL.FTZ R23, R148.reuse, R145 ;  /* 0x0000009194177220 */ /* 0x040fe20000410000 */
[C---:B------:R-:W-:Y:S01]  /*19910*/  FMUL.FTZ R155, R148.reuse, R136 ;  /* 0x00000088949b7220 */ /* 0x040fe20000410000 */
[C---:B------:R-:W-:Y:S01]  /*19920*/  FMUL.FTZ R16, R148.reuse, R21 ;  /* 0x0000001594107220 */ /* 0x040fe20000410000 */
[----:B------:R-:W-:Y:S01]  /*19930*/  FMUL.FTZ R21, R148, R138 ;  /* 0x0000008a94157220 */ /* 0x000fe20000410000 */
[----:B0-----:R-:W-:Y:S01]  /*19940*/  FADD.FTZ R29, -R144, R14 ;  /* 0x0000000e901d7221 */ /* 0x001fe20000010100 */
[----:B------:R-:W-:Y:S01]  /*19950*/  FMUL.FTZ R24, R148, R13 ;  /* 0x0000000d94187220 */ /* 0x000fe20000410000 */
        /* <DEDUP_REMOVED lines=9> */
[----:B------:R-:W-:-:S04]  /*199f0*/  IMAD.WIDE.U32 R28, R143, 0x10, R30 ;  /* 0x000000108f1c7825 */ /* 0x000fc800078e001e */
[----:B------:R-:W-:Y:S01]  /*19a00*/  FFMA.FTZ R14, R19, R100, R128 ;  /* 0x00000064130e7223 */ /* 0x000fe20000010080 */
[----:B------:R-:W-:Y:S01]  /*19a10*/  FFMA.FTZ R15, R18, R101, R129 ;  /* 0x00000065120f7223 */ /* 0x000fe20000010081 */
[----:B------:R-:W-:Y:S01]  /*19a20*/  FFMA.FTZ R22, R27, R102, R130 ;  /* 0x000000661b167223 */ /* 0x000fe20000010082 */
[----:B------:R-:W-:-:S04]  /*19a30*/  IMAD.WIDE.U32 R136, R143, 0x10, R146 ;  /* 0x000000108f887825 */ /* 0x000fc800078e0092 */
[----:B------:R-:W-:Y:S01]  /*19a40*/  FFMA.FTZ R143, R20, R103, R131 ;  /* 0x00000067148f7223 */ /* 0x000fe20000010083 */
[----:B------:R-:W-:Y:S01]  /*19a50*/  FFMA.FTZ R17, R17, R82, R54 ;  /* 0x0000005211117223 */ /* 0x000fe20000010036 */
[----:B------:R-:W-:Y:S01]  /*19a60*/  F2FP.BF16.F32.PACK_AB R14, R15, R14 ;  /* 0x0000000e0f0e723e */ /* 0x000fe200000010ff */
[----:B------:R-:W-:Y:S01]  /*19a70*/  FFMA.FTZ R12, R12, R83, R55 ;  /* 0x000000530c0c7223 */ /* 0x000fe20000010037 */
[----:B------:R-:W-:Y:S01]  /*19a80*/  FFMA.FTZ R20, R20, R79, R59 ;  /* 0x0000004f14147223 */ /* 0x000fe2000001003b */
[----:B------:R-:W-:Y:S01]  /*19a90*/  F2FP.BF16.F32.PACK_AB R15, R143, R22 ;  /* 0x000000168f0f723e */ /* 0x000fe200000010ff */
[----:B------:R-:W-:Y:S01]  /*19aa0*/  FFMA.FTZ R22, R19, R76, R56 ;  /* 0x0000004c13167223 */ /* 0x000fe20000010038 */
[----:B------:R-:W-:Y:S01]  /*19ab0*/  FFMA.FTZ R19, R27, R78, R58 ;  /* 0x0000004e1b137223 */ /* 0x000fe2000001003a */
[----:B------:R-:W-:Y:S01]  /*19ac0*/  FFMA.FTZ R27, R18, R77, R57 ;  /* 0x0000004d121b7223 */ /* 0x000fe20000010039 */
[----:B------:R-:W-:Y:S01]  /*19ad0*/  F2FP.BF16.F32.PACK_AB R17, R12, R17 ;  /* 0x000000110c11723e */ /* 0x000fe200000010ff */
[C---:B------:R-:W-:Y:S01]  /*19ae0*/  FFMA.FTZ R12, R23.reuse, R104, R124 ;  /* 0x00000068170c7223 */ /* 0x040fe2000001007c */
[----:B------:R-:W-:Y:S01]  /*19af0*/  FMUL.FTZ R148, R148, R139 ;  /* 0x0000008b94947220 */ /* 0x000fe20000410000 */
[----:B------:R-:W-:Y:S01]  /*19b00*/  F2FP.BF16.F32.PACK_AB R19, R20, R19 ;  /* 0x000000131413723e */ /* 0x000fe200000010ff */
[----:B------:R-:W-:Y:S01]  /*19b10*/  FFMA.FTZ R23, R23, R80, R52 ;  /* 0x0000005017177223 */ /* 0x000fe20000010034 */
[----:B------:R-:W-:Y:S01]  /*19b20*/  F2FP.BF16.F32.PACK_AB R18, R27, R22 ;  /* 0x000000161b12723e */ /* 0x000fe200000010ff */
[C---:B------:R-:W-:Y:S01]  /*19b30*/  FFMA.FTZ R27, R16.reuse, R105, R125 ;  /* 0x00000069101b7223 */ /* 0x040fe2000001007d */
        /* <DEDUP_REMOVED lines=12> */
[----:B------:R-:W-:Y:S01]  /*19c00*/  FFMA.FTZ R20, R25, R96, R132 ;  /* 0x0000006019147223 */ /* 0x000fe20000010084 */
[C---:B------:R-:W-:Y:S01]  /*19c10*/  FFMA.FTZ R21, R24.reuse, R97, R133 ;  /* 0x0000006118157223 */ /* 0x040fe20000010085 */
[----:B------:R-:W-:Y:S01]  /*19c20*/  FFMA.FTZ R24, R24, R73, R61 ;  /* 0x0000004918187223 */ /* 0x000fe2000001003d */
[----:B------:R-:W-:Y:S01]  /*19c30*/  IMAD.WIDE.U32 R30, R151, 0x10, R30 ;  /* 0x00000010971e7825 */ /* 0x000fe200078e001e */
[----:B------:R-:W-:Y:S01]  /*19c40*/  F2FP.BF16.F32.PACK_AB R27, R148, R27 ;  /* 0x0000001b941b723e */ /* 0x000fe200000010ff */
[----:B------:R0:W-:Y:S01]  /*19c50*/  STG.E.128 desc[UR10][R28.64], R12 ;  /* 0x0000000c1c007986 */ /* 0x0001e2000c101d0a */
[----:B------:R-:W-:Y:S01]  /*19c60*/  F2FP.BF16.F32.PACK_AB R20, R21, R20 ;  /* 0x000000141514723e */ /* 0x000fe200000010ff */
[----:B------:R-:W-:Y:S01]  /*19c70*/  FFMA.FTZ R21, R145, R98, R134 ;  /* 0x0000006291157223 */ /* 0x000fe20000010086 */
[----:B------:R-:W-:Y:S01]  /*19c80*/  IMAD.WIDE.U32 R138, R151, 0x10, R146 ;  /* 0x00000010978a7825 */ /* 0x000fe200078e0092 */
[----:B------:R0:W-:Y:S03]  /*19c90*/  STG.E.128 desc[UR10][R136.64], R16 ;  /* 0x0000001088007986 */ /* 0x0001e6000c101d0a */
[----:B------:R-:W-:-:S02]  /*19ca0*/  F2FP.BF16.F32.PACK_AB R21, R22, R21 ;  /* 0x000000151615723e */ /* 0x000fc400000010ff */
[----:B------:R-:W-:Y:S01]  /*19cb0*/  F2FP.BF16.F32.PACK_AB R22, R144, R143 ;  /* 0x0000008f9016723e */ /* 0x000fe200000010ff */
[----:B------:R-:W-:Y:S01]  /*19cc0*/  FFMA.FTZ R143, R25, R72, R60 ;  /* 0x00000048198f7223 */ /* 0x000fe2000001003c */
[----:B------:R-:W-:Y:S01]  /*19cd0*/  FFMA.FTZ R144, R142, R69, R65 ;  /* 0x000000458e907223 */ /* 0x000fe20000010041 */
[----:B------:R-:W-:Y:S01]  /*19ce0*/  FFMA.FTZ R25, R145, R74, R62 ;  /* 0x0000004a91197223 */ /* 0x000fe2000001003e */
[----:B------:R-:W-:Y:S01]  /*19cf0*/  FFMA.FTZ R142, R26, R75, R63 ;  /* 0x0000004b1a8e7223 */ /* 0x000fe2000001003f */
[----:B------:R0:W-:Y:S01]  /*19d00*/  STG.E.128 desc[UR10][R30.64], R20 ;  /* 0x000000141e007986 */ /* 0x0001e2000c101d0a */
[----:B------:R-:W-:Y:S02]  /*19d10*/  F2FP.BF16.F32.PACK_AB R24, R24, R143 ;  /* 0x0000008f1818723e */ /* 0x000fe400000010ff */
[----:B------:R-:W-:Y:S02]  /*19d20*/  F2FP.BF16.F32.PACK_AB R26, R144, R155 ;  /* 0x0000009b901a723e */ /* 0x000fe400000010ff */
[----:B------:R-:W-:-:S05]  /*19d30*/  F2FP.BF16.F32.PACK_AB R25, R142, R25 ;  /* 0x000000198e19723e */ /* 0x000fca00000010ff */
[----:B------:R0:W-:Y:S01]  /*19d40*/  STG.E.128 desc[UR10][R138.64], R24 ;  /* 0x000000188a007986 */ /* 0x0001e2000c101d0a */
[----:B------:R-:W-:Y:S05]  /*19d50*/  BRA.U !UP0, `(.L_x_6062) ;  /* 0xfffffe7108d07547 */ /* 0x000fea000b83ffff */
[----:B------:R-:W-:Y:S05]  /*19d60*/  EXIT ;  /* 0x000000000000794d */ /* 0x000fea0003800000 */
.L_x_6063:
        /* <DEDUP_REMOVED lines=9> */
.L_x_13601:


//--------------------- .text._ZN10layer_norm31ln_parallel_residual_fwd_kernelINS_13Kernel_traitsIf13__nv_bfloat16fS2_fjLj3072ELj1ELj1ELj4ELj16ENS_18Kernel_traits_baseILj3072EfS2_fS2_fjLj128EEEEELb1ELb1ELb0EEEvNS_9FwdParamsE --------------------------
	.section	.text._ZN10layer_norm31ln_parallel_residual_fwd_kernelINS_13Kernel_traitsIf13__nv_bfloat16fS2_fjLj3072ELj1ELj1ELj4ELj16ENS_18Kernel_traits_baseILj3072EfS2_fS2_fjLj128EEEEELb1ELb1ELb0EEEvNS_9FwdParamsE,"ax",@progbits
	.align	128
        .global         _ZN10layer_norm31ln_parallel_residual_fwd_kernelINS_13Kernel_traitsIf13__nv_bfloat16fS2_fjLj3072ELj1ELj1ELj4ELj16ENS_18Kernel_traits_baseILj3072EfS2_fS2_fjLj128EEEEELb1ELb1ELb0EEEvNS_9FwdParamsE
        .type           _ZN10layer_norm31ln_parallel_residual_fwd_kernelINS_13Kernel_traitsIf13__nv_bfloat16fS2_fjLj3072ELj1ELj1ELj4ELj16ENS_18Kernel_traits_baseILj3072EfS2_fS2_fjLj128EEEEELb1ELb1ELb0EEEvNS_9FwdParamsE,@function
        .size           _ZN10layer_norm31ln_parallel_residual_fwd_kernelINS_13Kernel_traitsIf13__nv_bfloat16fS2_fjLj3072ELj1ELj1ELj4ELj16ENS_18Kernel_traits_baseILj3072EfS2_fS2_fjLj128EEEEELb1ELb1ELb0EEEvNS_9FwdParamsE,(.L_x_13602 - _ZN10layer_norm31ln_parallel_residual_fwd_kernelINS_13Kernel_traitsIf13__nv_bfloat16fS2_fjLj3072ELj1ELj1ELj4ELj16ENS_18Kernel_traits_baseILj3072EfS2_fS2_fjLj128EEEEELb1ELb1ELb0EEEvNS_9FwdParamsE)
        .other          _ZN10layer_norm31ln_parallel_residual_fwd_kernelINS_13Kernel_traitsIf13__nv_bfloat16fS2_fjLj3072ELj1ELj1ELj4ELj16ENS_18Kernel_traits_baseILj3072EfS2_fS2_fjLj128EEEEELb1ELb1ELb0EEEvNS_9FwdParamsE,@"STO_CUDA_ENTRY STV_DEFAULT"
_ZN10layer_norm31ln_parallel_residual_fwd_kernelINS_13Kernel_traitsIf13__nv_bfloat16fS2_fjLj3072ELj1ELj1ELj4ELj16ENS_18Kernel_traits_baseILj3072EfS2_fS2_fjLj128EEEEELb1ELb1ELb0EEEvNS_9FwdParamsE:
.text._ZN10layer_norm31ln_parallel_residual_fwd_kernelINS_13Kernel_traitsIf13__nv_bfloat16fS2_fjLj3072ELj1ELj1ELj4ELj16ENS_18Kernel_traits_baseILj3072EfS2_fS2_fjLj128EEEEELb1ELb1ELb0EEEvNS_9FwdParamsE:
        /* <DEDUP_REMOVED lines=20> */
[----:B----4-:R-:W-:Y:S02]  /*0140*/  LOP3.LUT R112, R4, 0x1f, RZ, 0xc0, !PT ;  /* 0x0000001f04707812 */ /* 0x010fe400078ec0ff */
[----:B------:R-:W-:-:S03]  /*0150*/  LEA.HI R0, R0, R11, RZ, 0x3 ;  /* 0x0000000b00007211 */ /* 0x000fc600078f18ff */
[----:B------:R-:W0:Y:S01]  /*0160*/  LDC R109, c[0x0][0x360] ;  /* 0x0000d800ff6d7b82 */ /* 0x000e220000000800 */
[----:B------:R-:W-:Y:S01]  /*0170*/  SHF.R.S32.HI R0, RZ, 0x3, R0 ;  /* 0x00000003ff007819 */ /* 0x000fe20000011400 */
[--C-:B0-----:R-:W-:Y:S01]  /*0180*/  IMAD R109, R109, UR6, R4.reuse ;  /* 0x000000066d6d7c24 */ /* 0x101fe2000f8e0204 */
[----:B--2---:R-:W-:Y:S02]  /*0190*/  @P0 R2UR UR9, R3 ;  /* 0x00000000030902ca */ /* 0x004fe400000e0000 */
[----:B------:R-:W-:Y:S02]  /*01a0*/  LOP3.LUT R3, R4, 0x60, RZ, 0xc0, !PT ;  /* 0x0000006004037812 */ /* 0x000fe400078ec0ff */
[----:B------:R-:W-:Y:S02]  /*01b0*/  @P0 R2UR UR8, R2 ;  /* 0x00000000020802ca */ /* 0x000fe400000e0000 */
[----:B---3--:R-:W-:Y:S02]  /*01c0*/  @P0 IADD3 R6, P1, PT, R8, R5, RZ ;  /* 0x0000000508060210 */ /* 0x008fe40007f3e0ff */
[----:B------:R-:W-:-:S03]  /*01d0*/  LOP3.LUT R111, R3, 0x1f, R4, 0xf8, !PT ;  /* 0x0000001f036f7812 */ /* 0x000fc600078ef804 */
[----:B------:R-:W-:Y:S01]  /*01e0*/  @P0 IMAD.X R7, RZ, RZ, R9, P1 ;  /* 0x000000ffff070224 */ /* 0x000fe200008e0609 */
[----:B------:R-:W-:Y:S01]  /*01f0*/  LOP3.LUT R5, R111, 0x7f, RZ, 0x3c, !PT ;  /* 0x0000007f6f057812 */ /* 0x000fe200078e3cff */
[----:B------:R-:W-:Y:S02]  /*0200*/  UIADD3 UR20, UPT, UPT, UR9, -0x4498517b, URZ ;  /* 0xbb67ae8509147890 */ /* 0x000fe4000fffe0ff */
[----:B------:R-:W-:Y:S01]  /*0210*/  UIADD3 UR22, UPT, UPT, UR9, 0x76cf5d0a, URZ ;  /* 0x76cf5d0a09167890 */ /* 0x000fe2000fffe0ff */
[----:B------:R-:W-:Y:S01]  /*0220*/  IADD3 R110, PT, PT, R0, R5, RZ ;  /* 0x00000005006e7210 */ /* 0x000fe20007ffe0ff */
[----:B------:R-:W-:Y:S01]  /*0230*/  UIADD3 UR17, UPT, UPT, UR8, -0x61c88647, URZ ;  /* 0x9e3779b908117890 */ /* 0x000fe2000fffe0ff */
[--C-:B------:R-:W-:Y:S01]  /*0240*/  SHF.R.U64 R108, R6, 0x2, R7.reuse ;  /* 0x00000002066c7819 */ /* 0x100fe20000001207 */
        /* <DEDUP_REMOVED lines=49> */
.L_x_6065:
        /* <DEDUP_REMOVED lines=10> */
[----:B------:R-:W5:Y:S01]  /*0600*/  @P1 LDG.E.128 R28, desc[UR10][R8.64] ;  /* 0x0000000a081c1981 */ /* 0x000f62000c1e1d00 */
[----:B-1----:R-:W-:-:S03]  /*0610*/  @P2 IMAD.WIDE.U32 R10, R5, 0x20, R10 ;  /* 0x00000020050a2825 */ /* 0x002fc600078e000a */
[----:B------:R-:W5:Y:S04]  /*0620*/  @P1 LDG.E.128 R32, desc[UR10][R8.64+0x10] ;  /* 0x0000100a08201981 */ /* 0x000f68000c1e1d00 */
[----:B------:R-:W5:Y:S01]  /*0630*/  @P2 LDG.E.128 R44, desc[UR10][R10.64] ;  /* 0x0000000a0a2c2981 */ /* 0x000f62000c1e1d00 */
[----:B--2---:R-:W-:-:S03]  /*0640*/  @P0 IMAD.WIDE.U32 R20, R111, 0x20, R20 ;  /* 0x000000206f140825 */ /* 0x004fc600078e0014 */
[----:B------:R-:W5:Y:S01]  /*0650*/  @P2 LDG.E.128 R48, desc[UR10][R10.64+0x10] ;  /* 0x0000100a0a302981 */ /* 0x000f62000c1e1d00 */
[----:B------:R-:W-:Y:S02]  /*0660*/  CS2R R42, SRZ ;  /* 0x00000000002a7805 */ /* 0x000fe4000001ff00 */
[----:B------:R-:W-:Y:S02]  /*0670*/  CS2R R40, SRZ ;  /* 0x0000000000287805 */ /* 0x000fe4000001ff00 */
[----:B------:R-:W-:Y:S01]  /*0680*/  CS2R R38, SRZ ;  /* 0x0000000000267805 */ /* 0x000fe2000001ff00 */
[----:B------:R-:W5:Y:S01]  /*0690*/  @P0 LDG.E.128 R12, desc[UR10][R20.64] ;  /* 0x0000000a140c0981 */ /* 0x000f62000c1e1d00 */
[----:B------:R-:W-:Y:S02]  /*06a0*/  CS2R R36, SRZ ;  /* 0x0000000000247805 */ /* 0x000fe4000001ff00 */
[----:B------:R-:W-:Y:S02]  /*06b0*/  CS2R R26, SRZ ;  /* 0x00000000001a7805 */ /* 0x000fe4000001ff00 */
[----:B------:R-:W-:Y:S01]  /*06c0*/  CS2R R24, SRZ ;  /* 0x0000000000187805 */ /* 0x000fe2000001ff00 */
[----:B------:R0:W5:Y:S01]  /*06d0*/  @P0 LDG.E.128 R16, desc[UR10][R20.64+0x10] ;  /* 0x0000100a14100981 */ /* 0x000162000c1e1d00 */
[----:B------:R-:W-:-:S02]  /*06e0*/  CS2R R22, SRZ ;  /* 0x0000000000167805 */ /* 0x000fc4000001ff00 */
[----:B------:R-:W-:Y:S02]  /*06f0*/  @P2 CS2R R58, SRZ ;  /* 0x00000000003a2805 */ /* 0x000fe4000001ff00 */
[----:B------:R-:W-:Y:S02]  /*0700*/  @P2 CS2R R56, SRZ ;  /* 0x0000000000382805 */ /* 0x000fe4000001ff00 */
[----:B------:R-:W-:Y:S02]  /*0710*/  @P2 CS2R R54, SRZ ;  /* 0x0000000000362805 */ /* 0x000fe4000001ff00 */
[----:B------:R-:W-:Y:S02]  /*0720*/  @P2 CS2R R52, SRZ ;  /* 0x0000000000342805 */ /* 0x000fe4000001ff00 */
[----:B0-----:R-:W-:-:S07]  /*0730*/  CS2R R20, SRZ ;  /* 0x0000000000147805 */ /* 0x001fce000001ff00 */
.L_x_6066:
[----:B------:R-:W-:Y:S05]  /*0740*/  BSYNC.RECONVERGENT B0 ;  /* 0x0000000000007941 */ /* 0x000fea0003800200 */
.L_x_6064:
[----:B------:R-:W1:Y:S02]  /*0750*/  LDCU UR4, c[0x0][0x384] ;  /* 0x00007080ff0477ac */ /* 0x000e640008000800 */
[----:B-1----:R-:W-:-:S06]  /*0760*/  UISETP.GE.AND UP0, UPT, UR6, UR4, UPT ;  /* 0x000000040600728c */ /* 0x002fcc000bf06270 */
[----:B------:R-:W-:-:S13]  /*0770*/  PLOP3.LUT P1, PT, PT, PT, UP0, 0x80, 0x8 ;  /* 0x000000000008781c */ /* 0x000fda0003f2f008 */
[----:B------:R-:W-:Y:S05]  /*0780*/  @P1 EXIT ;  /* 0x000000000000194d */ /* 0x000fea0003800000 */
[----:B------:R-:W-:Y:S01]  /*0790*/  IMAD.HI.U32 R2, R109, -0x326172a9, RZ ;  /* 0xcd9e8d576d027827 */ /* 0x000fe200078e00ff */
[----:B------:R-:W1:Y:S03]  /*07a0*/  LDCU.U8 UR4, c[0x0][0x410] ;  /* 0x00008200ff0477ac */ /* 0x000e660008000000 */
[C---:B------:R-:W-:Y:S01]  /*07b0*/  IMAD.HI.U32 R5, R108.reuse, -0x2daee0ad, RZ ;  /* 0xd2511f536c057827 */ /* 0x040fe200078e00ff */
[----:B------:R-:W-:Y:S01]  /*07c0*/  LOP3.LUT R2, R107, UR8, R2, 0x96, !PT ;  /* 0x000000086b027c12 */ /* 0x000fe2000f8e9602 */
[----:B------:R-:W2:Y:S02]  /*07d0*/  LDCU UR7, c[0x0][0x408] ;  /* 0x00008100ff0777ac */ /* 0x000ea40008000800 */
[----:B0-----:R-:W-:Y:S01]  /*07e0*/  IMAD R10, R108, -0x2daee0ad, RZ ;  /* 0xd2511f536c0a7824 */ /* 0x001fe200078e02ff */
[----:B------:R-:W-:Y:S01]  /*07f0*/  LOP3.LUT R5, R5, UR9, RZ, 0x3c, !PT ;  /* 0x0000000905057c12 */ /* 0x000fe2000f8e3cff */
[----:B------:R-:W-:Y:S01]  /*0800*/  IMAD.HI.U32 R9, R2, -0x2daee0ad, RZ ;  /* 0xd2511f5302097827 */ /* 0x000fe200078e00ff */
[----:B------:R-:W0:Y:S03]  /*0810*/  LDCU UR37, c[0x0][0x388] ;  /* 0x00007100ff2577ac */ /* 0x000e260008000800 */
[----:B------:R-:W-:Y:S01]  /*0820*/  IMAD R8, R109, -0x326172a9, RZ ;  /* 0xcd9e8d576d087824 */ /* 0x000fe200078e02ff */
[----:B------:R-:W-:Y:S01]  /*0830*/  LOP3.LUT R9, R10, UR20, R9, 0x96, !PT ;  /* 0x000000140a097c12 */ /* 0x000fe2000f8e9609 */
[C---:B------:R-:W-:Y:S01]  /*0840*/  IMAD.HI.U32 R7, R5.reuse, -0x326172a9, RZ ;  /* 0xcd9e8d5705077827 */ /* 0x040fe200078e00ff */
[----:B------:R-:W3:Y:S03]  /*0850*/  LDCU UR16, c[0x0][0x400] ;  /* 0x00008000ff1077ac */ /* 0x000ee60008000800 */
[----:B------:R-:W-:Y:S01]  /*0860*/  IMAD R11, R2, -0x2daee0ad, RZ ;  /* 0xd2511f53020b7824 */ /* 0x000fe200078e02ff */
[----:B------:R-:W-:Y:S01]  /*0870*/  LOP3.LUT R7, R8, UR17, R7, 0x96, !PT ;  /* 0x0000001108077c12 */ /* 0x000fe2000f8e9607 */
[----:B------:R-:W-:Y:S01]  /*0880*/  IMAD R8, R5, -0x326172a9, RZ ;  /* 0xcd9e8d5705087824 */ /* 0x000fe200078e02ff */
[----:B------:R-:W4:Y:S01]  /*0890*/  LDCU.64 UR12, c[0x0][0x398] ;  /* 0x00007300ff0c77ac */ /* 0x000f220008000a00 */
[----:B------:R-:W-:Y:S01]  /*08a0*/  IMAD.HI.U32 R5, R9, -0x326172a9, RZ ;  /* 0xcd9e8d5709057827 */ /* 0x000fe200078e00ff */
[----:B------:R-:W0:Y:S03]  /*08b0*/  LDCU.64 UR14, c[0x0][0x3a0] ;  /* 0x00007400ff0e77ac */ /* 0x000e260008000a00 */
[----:B------:R-:W-:Y:S01]  /*08c0*/  IMAD.HI.U32 R2, R7, -0x2daee0ad, RZ ;  /* 0xd2511f5307027827 */ /* 0x000fe200078e00ff */
[----:B------:R-:W-:Y:S01]  /*08d0*/  LOP3.LUT R5, R8, UR21, R5, 0x96, !PT ;  /* 0x0000001508057c12 */ /* 0x000fe2000f8e9605 */
[----:B------:R-:W0:Y:S02]  /*08e0*/  LDCU.64 UR18, c[0x0][0x380] ;  /* 0x00007000ff1277ac */ /* 0x000e240008000a00 */
        /* <DEDUP_REMOVED lines=31> */
[----:B------:R-:W-:Y:S01]  /*0ae0*/  IMAD.HI.U32 R7, R2, -0x326172a9, RZ ;  /* 0xcd9e8d5702077827 */ /* 0x000fe200078e00ff */
[----:B------:R-:W-:-:S03]  /*0af0*/  LOP3.LUT R10, R0, 0x7f, RZ, 0xc0, !PT ;  /* 0x0000007f000a7812 */ /* 0x000fc600078ec0ff */
        /* <DEDUP_REMOVED lines=8> */
[----:B------:R-:W-:Y:S02]  /*0b80*/  HFMA2 R6, -RZ, RZ, 0, 0 ;  /* 0x00000000ff067431 */ /* 0x000fe400000001ff */
[----:B------:R-:W-:Y:S01]  /*0b90*/  IMAD.HI.U32 R2, R9, -0x326172a9, RZ ;  /* 0xcd9e8d5709027827 */ /* 0x000fe200078e00ff */
[----:B------:R-:W-:Y:S02]  /*0ba0*/  LOP3.LUT R8, R8, UR34, R3, 0x96, !PT ;  /* 0x0000002208087c12 */ /* 0x000fe4000f8e9603 */
[----:B------:R-:W-:Y:S01]  /*0bb0*/  LOP3.LUT R3, R0, 0xffffff00, RZ, 0xc0, !PT ;  /* 0xffffff0000037812 */ /* 0x000fe200078ec0ff */
[----:B------:R-:W-:Y:S01]  /*0bc0*/  IMAD R10, R112, -0x20, R10 ;  /* 0xffffffe0700a7824 */ /* 0x000fe200078e020a */
[----:B------:R-:W-:Y:S01]  /*0bd0*/  LOP3.LUT R11, R11, UR33, R2, 0x96, !PT ;  /* 0x000000210b0b7c12 */ /* 0x000fe2000f8e9602 */
[----:B------:R-:W-:Y:S02]  /*0be0*/  IMAD R7, R7, -0x2daee0ad, RZ ;  /* 0xd2511f5307077824 */ /* 0x000fe400078e02ff */
[----:B------:R-:W-:Y:S01]  /*0bf0*/  IMAD R60, R60, 0x8, R3 ;  /* 0x000000083c3c7824 */ /* 0x000fe200078e0203 */
[----:B------:R-:W-:Y:S01]  /*0c00*/  VIMNMX R10, PT, PT, RZ, R10, !PT ;  /* 0x0000000aff0a7248 */ /* 0x000fe20007fe0100 */
[----:B------:R-:W-:-:S03]  /*0c10*/  IMAD.HI.U32 R2, R11, -0x2daee0ad, RZ ;  /* 0xd2511f530b027827 */ /* 0x000fc600078e00ff */
[----:B------:R-:W-:Y:S01]  /*0c20*/  I2FP.F32.U32 R60, R60 ;  /* 0x0000003c003c7245 */ /* 0x000fe20000201000 */
[----:B------:R-:W-:Y:S01]  /*0c30*/  IMAD R9, R9, -0x326172a9, RZ ;  /* 0xcd9e8d5709097824 */ /* 0x000fe200078e02ff */
[----:B------:R-:W-:Y:S01]  /*0c40*/  VIMNMX R10, PT, PT, R10, 0x20, PT ;  /* 0x000000200a0a7848 */ /* 0x000fe20003fe0100 */
[----:B------:R-:W-:Y:S01]  /*0c50*/  IMAD.HI.U32 R0, R8, -0x326172a9, RZ ;  /* 0xcd9e8d5708007827 */ /* 0x000fe200078e00ff */
[----:B------:R1:W0:Y:S01]  /*0c60*/  MUFU.RCP R106, R60 ;  /* 0x0000003c006a7308 */ /* 0x0002220000001000 */
[----:B------:R-:W-:Y:S02]  /*0c70*/  LOP3.LUT R2, R7, UR36, R2, 0x96, !PT ;  /* 0x0000002407027c12 */ /* 0x000fe4000f8e9602 */
[----:B------:R-:W-:Y:S01]  /*0c80*/  IMAD R3, R10, 0x8, R3 ;  /* 0x000000080a037824 */ /* 0x000fe200078e0203 */
[----:B------:R-:W-:Y:S01]  /*0c90*/  LOP3.LUT R0, R9, UR35, R0, 0x96, !PT ;  /* 0x0000002309007c12 */ /* 0x000fe2000f8e9600 */
[----:B------:R-:W-:Y:S02]  /*0ca0*/  IMAD R7, R11, -0x2daee0ad, RZ ;  /* 0xd2511f530b077824 */ /* 0x000fe400078e02ff */
[----:B--234-:R-:W-:-:S07]  /*0cb0*/  IMAD R8, R8, -0x326172a9, RZ ;  /* 0xcd9e8d5708087824 */ /* 0x01cfce00078e02ff */
.L_x_6447:
[----:B0-----:R-:W-:Y:S01]  /*0cc0*/  UIMAD UR4, UR6, UR37, URZ ;  /* 0x00000025060472a4 */ /* 0x001fe2000f8e02ff */
[----:B------:R-:W-:Y:S03]  /*0cd0*/  BSSY.RECONVERGENT B0, `(.L_x_6067) ;  /* 0x00007c7000007945 */ /* 0x000fe60003800200 */
        /* <DEDUP_REMOVED lines=11> */
[----:B------:R-:W2:Y:S08]  /*0d90*/  @P0 LDC.64 R74, c[0x0][0x398] ;  /* 0x0000e600ff4a0b82 */ /* 0x000eb00000000a00 */
[----:B------:R-:W3:Y:S01]  /*0da0*/  @P1 LDC.64 R72, c[0x0][0x3a0] ;  /* 0x0000e800ff481b82 */ /* 0x000ee20000000a00 */
[----:B0-----:R-:W-:-:S06]  /*0db0*/  IMAD.WIDE.U32 R76, R9, 0x10, R76 ;  /* 0x00000010094c7825 */ /* 0x001fcc00078e004c */
[----:B------:R-:W5:Y:S01]  /*0dc0*/  LDG.E.128 R76, desc[UR10][R76.64] ;  /* 0x0000000a4c4c7981 */ /* 0x000f62000c1e1d00 */
[----:B--2---:R-:W-:-:S05]  /*0dd0*/  @P0 IMAD.WIDE.U32 R96, R9, 0x10, R74 ;  /* 0x0000001009600825 */ /* 0x004fca00078e004a */
[----:B-1----:R-:W2:Y:S01]  /*0de0*/  @P0 LDG.E.128 R60, desc[UR10][R96.64] ;  /* 0x0000000a603c0981 */ /* 0x002ea2000c1e1d00 */
[----:B---3--:R-:W-:-:S05]  /*0df0*/  @P1 IMAD.WIDE.U32 R114, R9, 0x20, R72 ;  /* 0x0000002009721825 */ /* 0x008fca00078e0048 */
[----:B------:R0:W5:Y:S04]  /*0e00*/  @P1 LDG.E.128 R64, desc[UR10][R114.64] ;  /* 0x0000000a72401981 */ /* 0x000168000c1e1d00 */
[----:B------:R0:W5:Y:S01]  /*0e10*/  @P1 LDG.E.128 R68, desc[UR10][R114.64+0x10] ;  /* 0x0000100a72441981 */ /* 0x000162000c1e1d00 */
[----:B------:R-:W-:-:S04]  /*0e20*/  UISETP.NE.U32.AND UP0, UPT, UR12, URZ, UPT ;  /* 0x000000ff0c00728c */ /* 0x000fc8000bf05070 */
[----:B------:R-:W-:Y:S01]  /*0e30*/  UISETP.NE.AND.EX UP0, UPT, UR13, URZ, UPT, UP0 ;  /* 0x000000ff0d00728c */ /* 0x000fe2000bf05300 */
[----:B--2---:R-:W-:Y:S02]  /*0e40*/  PRMT R98, R63, 0x7632, R98 ;  /* 0x000076323f627816 */ /* 0x004fe40000000062 */
        /* <DEDUP_REMOVED lines=20> */
.L_x_6072:
        /* <DEDUP_REMOVED lines=13> */
.L_x_6074:
[----:B------:R-:W-:Y:S05]  /*1060*/  BSYNC.RECONVERGENT B2 ;  /* 0x0000000000027941 */ /* 0x000fea0003800200 */
.L_x_6073:
        /* <DEDUP_REMOVED lines=42> */
.L_x_6071:
[----:B------:R-:W-:Y:S05]  /*1310*/  BSYNC.RECONVERGENT B1 ;  /* 0x0000000000017941 */ /* 0x000fea0003800200 */
.L_x_6070:
        /* <DEDUP_REMOVED lines=8> */
[----:B------:R-:W-:-:S05]  /*13a0*/  FFMA.FTZ R5, R72, R115, 1.1641532182693481445e-10 ;  /* 0x2f00000048057423 */ /* 0x000fca0000010073 */
        /* <DEDUP_REMOVED lines=12> */
.L_x_6077:
        /* <DEDUP_REMOVED lines=13> */
.L_x_6079:
[----:B------:R-:W-:Y:S05]  /*1540*/  BSYNC.RECONVERGENT B2 ;  /* 0x0000000000027941 */ /* 0x000fea0003800200 */
.L_x_6078:
        /* <DEDUP_REMOVED lines=43> */
.L_x_6076:
[----:B------:R-:W-:Y:S05]  /*1800*/  BSYNC.RECONVERGENT B1 ;  /* 0x0000000000017941 */ /* 0x000fea0003800200 */
.L_x_6075:
[----:B------:R-:W-:Y:S01]  /*1810*/  ISETP.NE.AND P2, PT, R74, 0x1, PT ;  /* 0x000000014a00780c */ /* 0x000fe20003f45270 */
[----:B------:R-:W-:Y:S01]  /*1820*/  BSSY.RECONVERGENT B1, `(.L_x_6080) ;  /* 0x000004a000017945 */ /* 0x000fe20003800200 */
[----:B------:R-:W-:Y:S01]  /*1830*/  I2FP.F32.U32 R72, R5 ;  /* 0x0000000500487245 */ /* 0x000fe20000201000 */
[----:B------:R-:W-:Y:S02]  /*1840*/  IMAD.U32 R117, R76, 0x10000, RZ ;  /* 0x000100004c757824 */ /* 0x000fe400078e00ff */
[----:B------:R-:W-:Y:S02]  /*1850*/  IMAD.MOV.U32 R75, RZ, RZ, 0x2 ;  /* 0x00000002ff4b7424 */ /* 0x000fe400078e00ff */
        /* <DEDUP_REMOVED lines=13> */
.L_x_6082:
        /* <DEDUP_REMOVED lines=13> */
.L_x_6084:
[----:B------:R-:W-:Y:S05]  /*1a00*/  BSYNC.RECONVERGENT B2 ;  /* 0x0000000000027941 */ /* 0x000fea0003800200 */
.L_x_6083:
        /* <DEDUP_REMOVED lines=43> */
.L_x_6081:
[----:B------:R-:W-:Y:S05]  /*1cc0*/  BSYNC.RECONVERGENT B1 ;  /* 0x0000000000017941 */ /* 0x000fea0003800200 */
.L_x_6080:
[----:B------:R-:W-:Y:S01]  /*1cd0*/  ISETP.NE.AND P2, PT, R75, 0x1, PT ;  /* 0x000000014b00780c */ /* 0x000fe20003f45270 */
[----:B------:R-:W-:Y:S01]  /*1ce0*/  BSSY.RECONVERGENT B1, `(.L_x_6085) ;  /* 0x000004b000017945 */ /* 0x000fe20003800200 */
[----:B------:R-:W-:Y:S01]  /*1cf0*/  I2FP.F32.U32 R72, R5 ;  /* 0x0000000500487245 */ /* 0x000fe20000201000 */
[----:B------:R-:W-:Y:S02]  /*1d00*/  HFMA2 R74, -RZ, RZ, 0, 1.1920928955078125e-07 ;  /* 0x00000002ff4a7431 */ /* 0x000fe400000001ff */
[----:B------:R-:W-:Y:S02]  /*1d10*/  IMAD.U32 R116, R77, 0x10000, RZ ;  /* 0x000100004d747824 */ /* 0x000fe400078e00ff */
[----:B------:R-:W-:Y:S02]  /*1d20*/  IMAD.MOV.U32 R73, RZ, RZ, R8 ;  /* 0x000000ffff497224 */ /* 0x000fe400078e0008 */
[----:B------:R-:W-:-:S05]  /*1d30*/  FFMA.FTZ R5, R72, R115, 1.1641532182693481445e-10 ;  /* 0x2f00000048057423 */ /* 0x000fca0000010073 */
[----:B------:R-:W-:Y:S02]  /*1d40*/  FSETP.LE.FTZ.AND P3, PT, R5, R98, PT ;  /* 0x000000620500720b */ /* 0x000fe40003f73000 */
        /* <DEDUP_REMOVED lines=11> */
.L_x_6087:
        /* <DEDUP_REMOVED lines=13> */
.L_x_6089:
[----:B------:R-:W-:Y:S05]  /*1ed0*/  BSYNC.RECONVERGENT B2 ;  /* 0x0000000000027941 */ /* 0x000fea0003800200 */
.L_x_6088:
        /* <DEDUP_REMOVED lines=43> */
.L_x_6086:
[----:B------:R-:W-:Y:S05]  /*2190*/  BSYNC.RECONVERGENT B1 ;  /* 0x0000000000017941 */ /* 0x000fea0003800200 */
.L_x_6085:
[----:B------:R-:W-:Y:S01]  /*21a0*/  ISETP.NE.AND P2, PT, R74, 0x1, PT ;  /* 0x000000014a00780c */ /* 0x000fe20003f45270 */
[----:B------:R-:W-:Y:S01]  /*21b0*/  BSSY.RECONVERGENT B1, `(.L_x_6090) ;  /* 0x000004a000017945 */ /* 0x000fe20003800200 */
[----:B------:R-:W-:Y:S01]  /*21c0*/  I2FP.F32.U32 R72, R73 ;  /* 0x0000004900487245 */ /* 0x000fe20000201000 */
[----:B------:R-:W-:Y:S02]  /*21d0*/  IMAD.U32 R118, R5, 0x10000, RZ ;  /* 0x0001000005767824 */ /* 0x000fe400078e00ff */
[----:B------:R-:W-:Y:S02]  /*21e0*/  IMAD.MOV.U32 R5, RZ, RZ, R8 ;  /* 0x000000ffff057224 */ /* 0x000fe400078e0008 */
[----:B------:R-:W-:-:S05]  /*21f0*/  FFMA.FTZ R73, R72, R115, 1.1641532182693481445e-10 ;  /* 0x2f00000048497423 */ /* 0x000fca0000010073 */
[----:B------:R-:W-:Y:S01]  /*2200*/  FSETP.LE.FTZ.AND P3, PT, R73, R98, PT ;  /* 0x000000624900720b */ /* 0x000fe20003f73000 */
[----:B------:R-:W-:-:S03]  /*2210*/  IMAD.MOV.U32 R73, RZ, RZ, 0x2 ;  /* 0x00000002ff497424 */ /* 0x000fc600078e00ff */
        /* <DEDUP_REMOVED lines=10> */
.L_x_6092:
        /* <DEDUP_REMOVED lines=13> */
.L_x_6094:
[----:B------:R-:W-:Y:S05]  /*2390*/  BSYNC.RECONVERGENT B2 ;  /* 0x0000000000027941 */ /* 0x000fea0003800200 */
.L_x_6093:
        /* <DEDUP_REMOVED lines=43> */
.L_x_6091:
[----:B------:R-:W-:Y:S05]  /*2650*/  BSYNC.RECONVERGENT B1 ;  /* 0x0000000000017941 */ /* 0x000fea0003800200 */
.L_x_6090:
[----:B------:R-:W-:Y:S01]  /*2660*/  ISETP.NE.AND P3, PT, R73, 0x1, PT ;  /* 0x000000014900780c */ /* 0x000fe20003f65270 */
[----:B------:R-:W-:Y:S01]  /*2670*/  BSSY.RECONVERGENT B1, `(.L_x_6095) ;  /* 0x000004a000017945 */ /* 0x000fe20003800200 */
[----:B------:R-:W-:Y:S01]  /*2680*/  I2FP.F32.U32 R72, R5 ;  /* 0x0000000500487245 */ /* 0x000fe20000201000 */
[----:B------:R-:W-:Y:S02]  /*2690*/  HFMA2 R74, -RZ, RZ, 0, 1.1920928955078125e-07 ;  /* 0x00000002ff4a7431 */ /* 0x000fe400000001ff */
[C---:B------:R-:W-:Y:S01]  /*26a0*/  IMAD.U32 R119, R78.reuse, 0x10000, RZ ;  /* 0x000100004e777824 */ /* 0x040fe200078e00ff */
[----:B------:R-:W-:Y:S01]  /*26b0*/  PRMT R78, R78, 0x7632, R78 ;  /* 0x000076324e4e7816 */ /* 0x000fe2000000004e */
[----:B------:R-:W-:-:S05]  /*26c0*/  FFMA.FTZ R5, R72, R115, 1.1641532182693481445e-10 ;  /* 0x2f00000048057423 */ /* 0x000fca0000010073 */
[----:B------:R-:W-:Y:S01]  /*26d0*/  FSETP.LE.FTZ.AND P2, PT, R5, R98, PT ;  /* 0x000000620500720b */ /* 0x000fe20003f53000 */
[----:B------:R-:W-:Y:S01]  /*26e0*/  IMAD.MOV.U32 R5, RZ, RZ, R8 ;  /* 0x000000ffff057224 */ /* 0x000fe200078e0008 */
        /* <DEDUP_REMOVED lines=9> */
.L_x_6097:
        /* <DEDUP_REMOVED lines=13> */
.L_x_6099:
[----:B------:R-:W-:Y:S05]  /*2850*/  BSYNC.RECONVERGENT B2 ;  /* 0x0000000000027941 */ /* 0x000fea0003800200 */
.L_x_6098:
        /* <DEDUP_REMOVED lines=43> */
.L_x_6096:
[----:B------:R-:W-:Y:S05]  /*2b10*/  BSYNC.RECONVERGENT B1 ;  /* 0x0000000000017941 */ /* 0x000fea0003800200 */
.L_x_6095:
        /* <DEDUP_REMOVED lines=17> */
.L_x_6102:
        /* <DEDUP_REMOVED lines=13> */
.L_x_6104:
[----:B------:R-:W-:Y:S05]  /*2d00*/  BSYNC.RECONVERGENT B2 ;  /* 0x0000000000027941 */ /* 0x000fea0003800200 */
.L_x_6103:
        /* <DEDUP_REMOVED lines=43> */
.L_x_6101:
[----:B------:R-:W-:Y:S05]  /*2fc0*/  BSYNC.RECONVERGENT B1 ;  /* 0x0000000000017941 */ /* 0x000fea0003800200 */
.L_x_6100:
        /* <DEDUP_REMOVED lines=18> */
.L_x_6107:
        /* <DEDUP_REMOVED lines=13> */
.L_x_6109:
[----:B------:R-:W-:Y:S05]  /*31c0*/  BSYNC.RECONVERGENT B2 ;  /* 0x0000000000027941 */ /* 0x000fea0003800200 */
.L_x_6108:
        /* <DEDUP_REMOVED lines=43> */
.L_x_6106:
[----:B------:R-:W-:Y:S05]  /*3480*/  BSYNC.RECONVERGENT B1 ;  /* 0x0000000000017941 */ /* 0x000fea0003800200 */
.L_x_6105:
        /* <DEDUP_REMOVED lines=38> */
.L_x_6069:
        /* <DEDUP_REMOVED lines=11> */
[--C-:B------:R-:W-:Y:S02]  /*37a0*/  @!P2 IMAD.MOV.U32 R96, RZ, RZ, R7.reuse ;  /* 0x000000ffff60a224 */ /* 0x100fe400078e0007 */
[----:B------:R-:W-:Y:S02]  /*37b0*/  @!P2 IMAD.MOV.U32 R10, RZ, RZ, R2 ;  /* 0x000000ffff0aa224 */ /* 0x000fe400078e0002 */
[----:B------:R-:W-:Y:S02]  /*37c0*/  @P2 IMAD.MOV.U32 R96, RZ, RZ, R7 ;  /* 0x000000ffff602224 */ /* 0x000fe400078e0007 */
[----:B------:R-:W-:Y:S01]  /*37d0*/  @P2 IMAD.MOV.U32 R10, RZ, RZ, R0 ;  /* 0x000000ffff0a2224 */ /* 0x000fe200078e0000 */
[----:B------:R-:W-:Y:S06]  /*37e0*/  BRA `(.L_x_6112) ;  /* 0x0000000000e07947 */ /* 0x000fec0003800000 */
.L_x_6113:
        /* <DEDUP_REMOVED lines=13> */
.L_x_6115:
[----:B------:R-:W-:Y:S05]  /*38c0*/  BSYNC.RECONVERGENT B2 ;  /* 0x0000000000027941 */ /* 0x000fea0003800200 */
.L_x_6114:
        /* <DEDUP_REMOVED lines=42> */
.L_x_6112:
[----:B------:R-:W-:Y:S05]  /*3b70*/  BSYNC.RECONVERGENT B1 ;  /* 0x0000000000017941 */ /* 0x000fea0003800200 */
.L_x_6111:
        /* <DEDUP_REMOVED lines=9> */
[----:B------:R-:W-:Y:S01]  /*3c10*/  FFMA.FTZ R10, R10, R121, 1.1641532182693481445e-10 ;  /* 0x2f0000000a0a7423 */ /* 0x000fe20000010079 */
[----:B------:R-:W-:-:S04]  /*3c20*/  MOV R7, R8 ;  /* 0x0000000800077202 */ /* 0x000fc80000000f00 */
[----:B0-----:R-:W-:-:S04]  /*3c30*/  FSETP.LE.FTZ.AND P4, PT, R10, R105, PT ;  /* 0x000000690a00720b */ /* 0x001fc80003f93000 */
        /* <DEDUP_REMOVED lines=11> */
.L_x_6118:
        /* <DEDUP_REMOVED lines=13> */
.L_x_6120:
[----:B------:R-:W-:Y:S05]  /*3dc0*/  BSYNC.RECONVERGENT B2 ;  /* 0x0000000000027941 */ /* 0x000fea0003800200 */
.L_x_6119:
        /* <DEDUP_REMOVED lines=43> */
.L_x_6117:
[----:B------:R-:W-:Y:S05]  /*4080*/  BSYNC.RECONVERGENT B1 ;  /* 0x0000000000017941 */ /* 0x000fea0003800200 */
.L_x_6116:
[----:B------:R-:W-:Y:S01]  /*4090*/  I2FP.F32.U32 R10, R7 ;  /* 0x00000007000a7245 */ /* 0x000fe20000201000 */
[----:B------:R-:W-:Y:S01]  /*40a0*/  BSSY.RECONVERGENT B1, `(.L_x_6121) ;  /* 0x000004f000017945 */ /* 0x000fe20003800200 */
[----:B------:R-:W-:Y:S01]  /*40b0*/  SHF.L.U32 R7, R60, 0x10, RZ ;  /* 0x000000103c077819 */ /* 0x000fe200000006ff */
[----:B------:R-:W-:Y:S01]  /*40c0*/  IMAD.MOV.U32 R99, RZ, RZ, 0x2 ;  /* 0x00000002ff637424 */ /* 0x000fe200078e00ff */
[----:B------:R-:W-:Y:S01]  /*40d0*/  ISETP.NE.AND P3, PT, R74, 0x1, PT ;  /* 0x000000014a00780c */ /* 0x000fe20003f65270 */
[----:B------:R-:W-:Y:S01]  /*40e0*/  FFMA.FTZ R10, R10, R121, 1.1641532182693481445e-10 ;  /* 0x2f0000000a0a7423 */ /* 0x000fe20000010079 */
[----:B------:R-:W-:Y:S01]  /*40f0*/  FSEL R72, R5, RZ, P4 ;  /* 0x000000ff05487208 */ /* 0x000fe20002000000 */
[----:B------:R-:W-:Y:S01]  /*4100*/  FMUL.FTZ R7, R7, R120 ;  /* 0x0000007807077220 */ /* 0x000fe20000410000 */
[----:B------:R-:W-:Y:S02]  /*4110*/  IMAD.MOV.U32 R5, RZ, RZ, R8 ;  /* 0x000000ffff057224 */ /* 0x000fe400078e0008 */
[----:B------:R-:W-:-:S04]  /*4120*/  FSETP.GTU.FTZ.AND P2, PT, R10, R105, PT ;  /* 0x000000690a00720b */ /* 0x000fc80003f5c000 */
        /* <DEDUP_REMOVED lines=13> */
.L_x_6123:
        /* <DEDUP_REMOVED lines=13> */
.L_x_6125:
[----:B------:R-:W-:Y:S05]  /*42d0*/  BSYNC.RECONVERGENT B2 ;  /* 0x0000000000027941 */ /* 0x000fea0003800200 */
.L_x_6124:
        /* <DEDUP_REMOVED lines=43> */
.L_x_6122:
[----:B------:R-:W-:Y:S05]  /*4590*/  BSYNC.RECONVERGENT B1 ;  /* 0x0000000000017941 */ /* 0x000fea0003800200 */
.L_x_6121:
        /* <DEDUP_REMOVED lines=19> */
.L_x_6128:
        /* <DEDUP_REMOVED lines=13> */
.L_x_6130:
[----:B------:R-:W-:Y:S05]  /*47a0*/  BSYNC.RECONVERGENT B2 ;  /* 0x0000000000027941 */ /* 0x000fea0003800200 */
.L_x_6129:
        /* <DEDUP_REMOVED lines=43> */
.L_x_6127:
[----:B------:R-:W-:Y:S05]  /*4a60*/  BSYNC.RECONVERGENT B1 ;  /* 0x0000000000017941 */ /* 0x000fea0003800200 */
.L_x_6126:
        /* <DEDUP_REMOVED lines=23> */
.L_x_6133:
        /* <DEDUP_REMOVED lines=13> */
.L_x_6135:
[----:B------:R-:W-:Y:S05]  /*4cb0*/  BSYNC.RECONVERGENT B2 ;  /* 0x0000000000027941 */ /* 0x000fea0003800200 */
.L_x_6134:
        /* <DEDUP_REMOVED lines=43> */
.L_x_6132:
[----:B------:R-:W-:Y:S05]  /*4f70*/  BSYNC.RECONVERGENT B1 ;  /* 0x0000000000017941 */ /* 0x000fea0003800200 */
.L_x_6131:
        /* <DEDUP_REMOVED lines=20> */
.L_x_6138:
        /* <DEDUP_REMOVED lines=13> */
.L_x_6140:
[----:B------:R-:W-:Y:S05]  /*5190*/  BSYNC.RECONVERGENT B2 ;  /* 0x0000000000027941 */ /* 0x000fea0003800200 */
.L_x_6139:
        /* <DEDUP_REMOVED lines=43> */
.L_x_6137:
[----:B------:R-:W-:Y:S05]  /*5450*/  BSYNC.RECONVERGENT B1 ;  /* 0x0000000000017941 */ /* 0x000fea0003800200 */
.L_x_6136:
        /* <DEDUP_REMOVED lines=23> */
.L_x_6143:
        /* <DEDUP_REMOVED lines=13> */
.L_x_6145:
[----:B------:R-:W-:Y:S05]  /*56a0*/  BSYNC.RECONVERGENT B2 ;  /* 0x0000000000027941 */ /* 0x000fea0003800200 */
.L_x_6144:
        /* <DEDUP_REMOVED lines=43> */
.L_x_6142:
[----:B------:R-:W-:Y:S05]  /*5960*/  BSYNC.RECONVERGENT B1 ;  /* 0x0000000000017941 */ /* 0x000fea0003800200 */
.L_x_6141:
        /* <DEDUP_REMOVED lines=19> */
.L_x_6148:
        /* <DEDUP_REMOVED lines=13> */
.L_x_6150:
[----:B------:R-:W-:Y:S05]  /*5b70*/  BSYNC.RECONVERGENT B2 ;  /* 0x0000000000027941 */ /* 0x000fea0003800200 */
.L_x_6149:
        /* <DEDUP_REMOVED lines=43> */
.L_x_6147:
[----:B------:R-:W-:Y:S05]  /*5e30*/  BSYNC.RECONVERGENT B1 ;  /* 0x0000000000017941 */ /* 0x000fea0003800200 */
.L_x_6146:
        /* <DEDUP_REMOVED lines=23> */
.L_x_6153:
        /* <DEDUP_REMOVED lines=13> */
.L_x_6155:
[----:B------:R-:W-:Y:S05]  /*6080*/  BSYNC.RECONVERGENT B2 ;  /* 0x0000000000027941 */ /* 0x000fea0003800200 */
.L_x_6154:
        /* <DEDUP_REMOVED lines=43> */
.L_x_6152:
[----:B------:R-:W-:Y:S05]  /*6340*/  BSYNC.RECONVERGENT B1 ;  /* 0x0000000000017941 */ /* 0x000fea0003800200 */
.L_x_6151:
        /* <DEDUP_REMOVED lines=19> */
.L_x_6158:
        /* <DEDUP_REMOVED lines=13> */
.L_x_6160:
[----:B------:R-:W-:Y:S05]  /*6550*/  BSYNC.RECONVERGENT B2 ;  /* 0x0000000000027941 */ /* 0x000fea0003800200 */
.L_x_6159:
        /* <DEDUP_REMOVED lines=43> */
.L_x_6157:
[----:B------:R-:W-:Y:S05]  /*6810*/  BSYNC.RECONVERGENT B1 ;  /* 0x0000000000017941 */ /* 0x000fea0003800200 */
.L_x_6156:
        /* <DEDUP_REMOVED lines=23> */
.L_x_6163:
        /* <DEDUP_REMOVED lines=13> */
.L_x_6165:
[----:B------:R-:W-:Y:S05]  /*6a60*/  BSYNC.RECONVERGENT B2 ;  /* 0x0000000000027941 */ /* 0x000fea0003800200 */
.L_x_6164:
        /* <DEDUP_REMOVED lines=43> */
.L_x_6162:
[----:B------:R-:W-:Y:S05]  /*6d20*/  BSYNC.RECONVERGENT B1 ;  /* 0x0000000000017941 */ /* 0x000fea0003800200 */
.L_x_6161:
        /* <DEDUP_REMOVED lines=18> */
.L_x_6168:
        /* <DEDUP_REMOVED lines=13> */
.L_x_6170:
[----:B------:R-:W-:Y:S05]  /*6f20*/  BSYNC.RECONVERGENT B2 ;  /* 0x0000000000027941 */ /* 0x000fea0003800200 */
.L_x_6169:
        /* <DEDUP_REMOVED lines=43> */
.L_x_6167:
[----:B------:R-:W-:Y:S05]  /*71e0*/  BSYNC.RECONVERGENT B1 ;  /* 0x0000000000017941 */ /* 0x000fea0003800200 */
.L_x_6166:
        /* <DEDUP_REMOVED lines=23> */
.L_x_6173:
        /* <DEDUP_REMOVED lines=13> */
.L_x_6175:
[----:B------:R-:W-:Y:S05]  /*7430*/  BSYNC.RECONVERGENT B2 ;  /* 0x0000000000027941 */ /* 0x000fea0003800200 */
.L_x_6174:
        /* <DEDUP_REMOVED lines=43> */
.L_x_6172:
[----:B------:R-:W-:Y:S05]  /*76f0*/  BSYNC.RECONVERGENT B1 ;  /* 0x0000000000017941 */ /* 0x000fea0003800200 */
.L_x_6171:
        /* <DEDUP_REMOVED lines=19> */
.L_x_6178:
        /* <DEDUP_REMOVED lines=13> */
.L_x_6180:
[----:B------:R-:W-:Y:S05]  /*7900*/  BSYNC.RECONVERGENT B2 ;  /* 0x0000000000027941 */ /* 0x000fea0003800200 */
.L_x_6179:
        /* <DEDUP_REMOVED lines=43> */
.L_x_6177:
[----:B------:R-:W-:Y:S05]  /*7bc0*/  BSYNC.RECONVERGENT B1 ;  /* 0x0000000000017941 */ /* 0x000fea0003800200 */
.L_x_6176:
        /* <DEDUP_REMOVED lines=23> */
.L_x_6183:
        /* <DEDUP_REMOVED lines=13> */
.L_x_6185:
[----:B------:R-:W-:Y:S05]  /*7e10*/  BSYNC.RECONVERGENT B2 ;  /* 0x0000000000027941 */ /* 0x000fea0003800200 */
.L_x_6184:
        /* <DEDUP_REMOVED lines=43> */
.L_x_6182:
[----:B------:R-:W-:Y:S05]  /*80d0*/  BSYNC.RECONVERGENT B1 ;  /* 0x0000000000017941 */ /* 0x000fea0003800200 */
.L_x_6181:
        /* <DEDUP_REMOVED lines=18> */
.L_x_6188:
        /* <DEDUP_REMOVED lines=15> */
.L_x_6190:
[----:B------:R-:W-:Y:S05]  /*82f0*/  BSYNC.RECONVERGENT B2 ;  /* 0x0000000000027941 */ /* 0x000fea0003800200 */
.L_x_6189:
        /* <DEDUP_REMOVED lines=43> */
.L_x_6187:
[----:B------:R-:W-:Y:S05]  /*85b0*/  BSYNC.RECONVERGENT B1 ;  /* 0x0000000000017941 */ /* 0x000fea0003800200 */
.L_x_6186:
        /* <DEDUP_REMOVED lines=9> */
[----:B------:R-:W-:-:S07]  /*8650*/  @P1 FADD.FTZ R79, R71, R79 ;  /* 0x0000004f474f1221 */ /* 0x000fce0000010000 */
.L_x_6110:
[----:B------:R-:W-:Y:S01]  /*8660*/  ISETP.NE.AND P6, PT, R7, RZ, PT ;  /* 0x000000ff0700720c */ /* 0x000fe20003fc5270 */
[----:B------:R-:W0:Y:S01]  /*8670*/  LDC.64 R114, c[0x0][0x3a8] ;  /* 0x0000ea00ff727b82 */ /* 0x000e220000000a00 */
[----:B------:R-:W-:Y:S02]  /*8680*/  SEL R7, RZ, 0x1000000, !P5 ;  /* 0x01000000ff077807 */ /* 0x000fe40006800000 */
        /* <DEDUP_REMOVED lines=21> */
[----:B------:R-:W-:Y:S01]  /*87e0*/  IMAD.U32 R97, R104, 0x10000, RZ ;  /* 0x0001000068617824 */ /* 0x000fe200078e00ff */
[----:B0-----:R-:W0:Y:S01]  /*87f0*/  LDC.64 R98, c[0x0][0x3b8] ;  /* 0x0000ee00ff627b82 */ /* 0x001e220000000a00 */
[----:B------:R-:W-:Y:S02]  /*8800*/  LOP3.LUT R7, R105, 0xffff, RZ, 0xc0, !PT ;  /* 0x0000ffff69077812 */ /* 0x000fe400078ec0ff */
[----:B------:R-:W-:Y:S02]  /*8810*/  LOP3.LUT R118, R101, 0xff, RZ, 0xc0, !PT ;  /* 0x000000ff65767812 */ /* 0x000fe400078ec0ff */
[----:B------:R-:W-:Y:S02]  /*8820*/  LOP3.LUT R114, R97, 0xff0000, RZ, 0xc0, !PT ;  /* 0x00ff000061727812 */ /* 0x000fe400078ec0ff */
[----:B------:R-:W-:Y:S01]  /*8830*/  PRMT R97, R103, 0x7104, RZ ;  /* 0x0000710467617816 */ /* 0x000fe200000000ff */
[----:B------:R-:W-:Y:S01]  /*8840*/  IMAD.WIDE.U32 R118, R118, 0x1000000, RZ ;  /* 0x0100000076767825 */ /* 0x000fe200078e00ff */
[----:B------:R-:W-:-:S02]  /*8850*/  PRMT R114, R114, 0x4210, R7 ;  /* 0x0000421072727816 */ /* 0x000fc40000000007 */
[----:B------:R-:W-:Y:S02]  /*8860*/  LOP3.LUT R116, R100, 0xff, RZ, 0xc0, !PT ;  /* 0x000000ff64747812 */ /* 0x000fe400078ec0ff */
[----:B------:R-:W-:Y:S02]  /*8870*/  LOP3.LUT R7, R114, 0xff00, R97, 0xf8, !PT ;  /* 0x0000ff0072077812 */ /* 0x000fe400078ef861 */
[----:B------:R-:W-:Y:S01]  /*8880*/  LOP3.LUT R114, R11, 0xff, RZ, 0xc0, !PT ;  /* 0x000000ff0b727812 */ /* 0x000fe200078ec0ff */
        /* <DEDUP_REMOVED lines=9> */
.L_x_6191:
[----:B------:R-:W-:Y:S01]  /*8920*/  IMAD.MOV.U32 R7, RZ, RZ, R96 ;  /* 0x000000ffff077224 */ /* 0x000fe200078e0060 */
[----:B------:R-:W-:-:S07]  /*8930*/  IADD3 R96, PT, PT, R9, 0x80, RZ ;  /* 0x0000008009607810 */ /* 0x000fce0007ffe0ff */
.L_x_6068:
[----:B------:R-:W-:Y:S05]  /*8940*/  BSYNC.RECONVERGENT B0 ;  /* 0x0000000000007941 */ /* 0x000fea0003800200 */
.L_x_6067:
        /* <DEDUP_REMOVED lines=14> */
[----:B-1----:R1:W5:Y:S01]  /*8a30*/  @P0 LDG.E.128 R60, desc[UR10][R82.64] ;  /* 0x0000000a523c0981 */ /* 0x002362000c1e1d00 */
[----:B----4-:R-:W-:-:S05]  /*8a40*/  @P1 IMAD.WIDE.U32 R80, R96, 0x20, R80 ;  /* 0x0000002060501825 */ /* 0x010fca00078e0050 */
[----:B------:R1:W5:Y:S04]  /*8a50*/  @P1 LDG.E.128 R64, desc[UR10][R80.64] ;  /* 0x0000000a50401981 */ /* 0x000368000c1e1d00 */
[----:B------:R1:W5:Y:S01]  /*8a60*/  @P1 LDG.E.128 R68, desc[UR10][R80.64+0x10] ;  /* 0x0000100a50441981 */ /* 0x000362000c1e1d00 */
[----:B------:R-:W-:Y:S05]  /*8a70*/  @!P0 BRA `(.L_x_6194) ;  /* 0x0000004c00f08947 */ /* 0x000fea0003800000 */
[----:B------:R-:W-:Y:S01]  /*8a80*/  ISETP.NE.AND P2, PT, R5, 0x1, PT ;  /* 0x000000010500780c */ /* 0x000fe20003f45270 */
[----:B------:R-:W-:Y:S01]  /*8a90*/  BSSY.RECONVERGENT B1, `(.L_x_6195) ;  /* 0x000004b000017945 */ /* 0x000fe20003800200 */
[----:B-----5:R-:W-:Y:S01]  /*8aa0*/  PRMT R105, R63, 0x7632, R105 ;  /* 0x000076323f697816 */ /* 0x020fe20000000069 */
[----:B-1----:R-:W-:Y:S01]  /*8ab0*/  IMAD.MOV.U32 R80, RZ, RZ, 0x2 ;  /* 0x00000002ff507424 */ /* 0x002fe200078e00ff */
[----:B------:R-:W-:Y:S01]  /*8ac0*/  PRMT R103, R62, 0x7632, R103 ;  /* 0x000076323e677816 */ /* 0x000fe20000000067 */
[----:B------:R-:W-:Y:S01]  /*8ad0*/  IMAD.MOV.U32 R10, RZ, RZ, R8 ;  /* 0x000000ffff0a7224 */ /* 0x000fe200078e0008 */
[----:B------:R-:W-:Y:S02]  /*8ae0*/  PRMT R83, R61, 0x7632, R83 ;  /* 0x000076323d537816 */ /* 0x000fe40000000053 */
[----:B------:R-:W-:Y:S02]  /*8af0*/  PRMT R11, R60, 0x7632, R11 ;  /* 0x000076323c0b7816 */ /* 0x000fe4000000000b */
[----:B0-----:R-:W-:-:S03]  /*8b00*/  MOV R98, R7 ;  /* 0x0000000700627202 */ /* 0x001fc60000000f00 */
        /* <DEDUP_REMOVED lines=11> */
.L_x_6197:
        /* <DEDUP_REMOVED lines=13> */
.L_x_6199:
[----:B------:R-:W-:Y:S05]  /*8c90*/  BSYNC.RECONVERGENT B2 ;  /* 0x0000000000027941 */ /* 0x000fea0003800200 */
.L_x_6198:
        /* <DEDUP_REMOVED lines=42> */
.L_x_6196:
[----:B------:R-:W-:Y:S05]  /*8f40*/  BSYNC.RECONVERGENT B1 ;  /* 0x0000000000017941 */ /* 0x000fea0003800200 */
.L_x_6195:
        /* <DEDUP_REMOVED lines=23> */
.L_x_6202:
        /* <DEDUP_REMOVED lines=13> */
.L_x_6204:
[----:B------:R-:W-:Y:S05]  /*9190*/  BSYNC.RECONVERGENT B2 ;  /* 0x0000000000027941 */ /* 0x000fea0003800200 */
.L_x_6203:
        /* <DEDUP_REMOVED lines=43> */
.L_x_6201:
[----:B------:R-:W-:Y:S05]  /*9450*/  BSYNC.RECONVERGENT B1 ;  /* 0x0000000000017941 */ /* 0x000fea0003800200 */
.L_x_6200:
        /* <DEDUP_REMOVED lines=23> */
.L_x_6207:
        /* <DEDUP_REMOVED lines=13> */
.L_x_6209:
[----:B------:R-:W-:Y:S05]  /*96a0*/  BSYNC.RECONVERGENT B2 ;  /* 0x0000000000027941 */ /* 0x000fea0003800200 */
.L_x_6208:
        /* <DEDUP_REMOVED lines=43> */
.L_x_6206:
[----:B------:R-:W-:Y:S05]  /*9960*/  BSYNC.RECONVERGENT B1 ;  /* 0x0000000000017941 */ /* 0x000fea0003800200 */
.L_x_6205:
        /* <DEDUP_REMOVED lines=19> */
.L_x_6212:
        /* <DEDUP_REMOVED lines=13> */
.L_x_6214:
[----:B------:R-:W-:Y:S05]  /*9b70*/  BSYNC.RECONVERGENT B2 ;  /* 0x0000000000027941 */ /* 0x000fea0003800200 */
.L_x_6213:
        /* <DEDUP_REMOVED lines=43> */
.L_x_6211:
[----:B------:R-:W-:Y:S05]  /*9e30*/  BSYNC.RECONVERGENT B1 ;  /* 0x0000000000017941 */ /* 0x000fea0003800200 */
.L_x_6210:
        /* <DEDUP_REMOVED lines=23> */
.L_x_6217:
        /* <DEDUP_REMOVED lines=13> */
.L_x_6219:
[----:B------:R-:W-:Y:S05]  /*a080*/  BSYNC.RECONVERGENT B2 ;  /* 0x0000000000027941 */ /* 0x000fea0003800200 */
.L_x_6218:
        /* <DEDUP_REMOVED lines=43> */
.L_x_6216:
[----:B------:R-:W-:Y:S05]  /*a340*/  BSYNC.RECONVERGENT B1 ;  /* 0x0000000000017941 */ /* 0x000fea0003800200 */
.L_x_6215:
        /* <DEDUP_REMOVED lines=20> */
.L_x_6222:
        /* <DEDUP_REMOVED lines=13> */
.L_x_6224:
[----:B------:R-:W-:Y:S05]  /*a560*/  BSYNC.RECONVERGENT B2 ;  /* 0x0000000000027941 */ /* 0x000fea0003800200 */
.L_x_6223:
        /* <DEDUP_REMOVED lines=43> */
.L_x_6221:
[----:B------:R-:W-:Y:S05]  /*a820*/  BSYNC.RECONVERGENT B1 ;  /* 0x0000000000017941 */ /* 0x000fea0003800200 */
.L_x_6220:
        /* <DEDUP_REMOVED lines=23> */
.L_x_6227:
        /* <DEDUP_REMOVED lines=13> */
.L_x_6229:
[----:B------:R-:W-:Y:S05]  /*aa70*/  BSYNC.RECONVERGENT B2 ;  /* 0x0000000000027941 */ /* 0x000fea0003800200 */
.L_x_6228:
        /* <DEDUP_REMOVED lines=43> */
.L_x_6226:
[----:B------:R-:W-:Y:S05]  /*ad30*/  BSYNC.RECONVERGENT B1 ;  /* 0x0000000000017941 */ /* 0x000fea0003800200 */
.L_x_6225:
        /* <DEDUP_REMOVED lines=19> */
.L_x_6232:
        /* <DEDUP_REMOVED lines=13> */
.L_x_6234:
[----:B------:R-:W-:Y:S05]  /*af40*/  BSYNC.RECONVERGENT B2 ;  /* 0x0000000000027941 */ /* 0x000fea0003800200 */
.L_x_6233:
        /* <DEDUP_REMOVED lines=43> */
.L_x_6231:
[----:B------:R-:W-:Y:S05]  /*b200*/  BSYNC.RECONVERGENT B1 ;  /* 0x0000000000017941 */ /* 0x000fea0003800200 */
.L_x_6230:
        /* <DEDUP_REMOVED lines=23> */
.L_x_6237:
        /* <DEDUP_REMOVED lines=13> */
.L_x_6239:
[----:B------:R-:W-:Y:S05]  /*b450*/  BSYNC.RECONVERGENT B2 ;  /* 0x0000000000027941 */ /* 0x000fea0003800200 */
.L_x_6238:
        /* <DEDUP_REMOVED lines=43> */
.L_x_6236:
[----:B------:R-:W-:Y:S05]  /*b710*/  BSYNC.RECONVERGENT B1 ;  /* 0x0000000000017941 */ /* 0x000fea0003800200 */
.L_x_6235:
        /* <DEDUP_REMOVED lines=19> */
.L_x_6242:
        /* <DEDUP_REMOVED lines=13> */
.L_x_6244:
[----:B------:R-:W-:Y:S05]  /*b920*/  BSYNC.RECONVERGENT B2 ;  /* 0x0000000000027941 */ /* 0x000fea0003800200 */
.L_x_6243:
        /* <DEDUP_REMOVED lines=43> */
.L_x_6241:
[----:B------:R-:W-:Y:S05]  /*bbe0*/  BSYNC.RECONVERGENT B1 ;  /* 0x0000000000017941 */ /* 0x000fea0003800200 */
.L_x_6240:
        /* <DEDUP_REMOVED lines=23> */
.L_x_6247:
        /* <DEDUP_REMOVED lines=13> */
.L_x_6249:
[----:B------:R-:W-:Y:S05]  /*be30*/  BSYNC.RECONVERGENT B2 ;  /* 0x0000000000027941 */ /* 0x000fea0003800200 */
.L_x_6248:
        /* <DEDUP_REMOVED lines=43> */
.L_x_6246:
[----:B------:R-:W-:Y:S05]  /*c0f0*/  BSYNC.RECONVERGENT B1 ;  /* 0x0000000000017941 */ /* 0x000fea0003800200 */
.L_x_6245:
        /* <DEDUP_REMOVED lines=18> */
.L_x_6252:
        /* <DEDUP_REMOVED lines=13> */
.L_x_6254:
[----:B------:R-:W-:Y:S05]  /*c2f0*/  BSYNC.RECONVERGENT B2 ;  /* 0x0000000000027941 */ /* 0x000fea0003800200 */
.L_x_6253:
        /* <DEDUP_REMOVED lines=43> */
.L_x_6251:
[----:B------:R-:W-:Y:S05]  /*c5b0*/  BSYNC.RECONVERGENT B1 ;  /* 0x0000000000017941 */ /* 0x000fea0003800200 */
.L_x_6250:
        /* <DEDUP_REMOVED lines=23> */
.L_x_6257:
        /* <DEDUP_REMOVED lines=13> */
.L_x_6259:
[----:B------:R-:W-:Y:S05]  /*c800*/  BSYNC.RECONVERGENT B2 ;  /* 0x0000000000027941 */ /* 0x000fea0003800200 */
.L_x_6258:
        /* <DEDUP_REMOVED lines=43> */
.L_x_6256:
[----:B------:R-:W-:Y:S05]  /*cac0*/  BSYNC.RECONVERGENT B1 ;  /* 0x0000000000017941 */ /* 0x000fea0003800200 */
.L_x_6255:
        /* <DEDUP_REMOVED lines=19> */
.L_x_6262:
        /* <DEDUP_REMOVED lines=13> */
.L_x_6264:
[----:B------:R-:W-:Y:S05]  /*ccd0*/  BSYNC.RECONVERGENT B2 ;  /* 0x0000000000027941 */ /* 0x000fea0003800200 */
.L_x_6263:
        /* <DEDUP_REMOVED lines=43> */
.L_x_6261:
[----:B------:R-:W-:Y:S05]  /*cf90*/  BSYNC.RECONVERGENT B1 ;  /* 0x0000000000017941 */ /* 0x000fea0003800200 */
.L_x_6260:
        /* <DEDUP_REMOVED lines=23> */
.L_x_6267:
        /* <DEDUP_REMOVED lines=13> */
.L_x_6269:
[----:B------:R-:W-:Y:S05]  /*d1e0*/  BSYNC.RECONVERGENT B2 ;  /* 0x0000000000027941 */ /* 0x000fea0003800200 */
.L_x_6268:
        /* <DEDUP_REMOVED lines=42> */
[----:B------:R-:W-:-:S07]  /*d490*/  LOP3.LUT R2, R118, UR36, R117, 0x96, !PT ;  /* 0x0000002476027c12 */ /* 0x000fce000f8e9675 */
.L_x_6266:
[----:B------:R-:W-:Y:S05]  /*d4a0*/  BSYNC.RECONVERGENT B1 ;  /* 0x0000000000017941 */ /* 0x000fea0003800200 */
.L_x_6265:
        /* <DEDUP_REMOVED lines=18> */
.L_x_6272:
        /* <DEDUP_REMOVED lines=15> */
.L_x_6274:
[----:B------:R-:W-:Y:S05]  /*d6c0*/  BSYNC.RECONVERGENT B2 ;  /* 0x0000000000027941 */ /* 0x000fea0003800200 */
.L_x_6273:
        /* <DEDUP_REMOVED lines=43> */
.L_x_6271:
[----:B------:R-:W-:Y:S05]  /*d980*/  BSYNC.RECONVERGENT B1 ;  /* 0x0000000000017941 */ /* 0x000fea0003800200 */
.L_x_6270:
        /* <DEDUP_REMOVED lines=11> */
.L_x_6194:
[----:B------:R-:W-:Y:S01]  /*da40*/  ISETP.NE.AND P2, PT, R5, 0x1, PT ;  /* 0x000000010500780c */ /* 0x000fe20003f45270 */
[----:B------:R-:W-:Y:S01]  /*da50*/  BSSY.RECONVERGENT B1, `(.L_x_6276) ;  /* 0x0000047000017945 */ /* 0x000fe20003800200 */
[----:B-1----:R-:W-:Y:S01]  /*da60*/  IMAD.MOV.U32 R81, RZ, RZ, 0x2 ;  /* 0x00000002ff517424 */ /* 0x002fe200078e00ff */
[----:B0-----:R-:W-:Y:S01]  /*da70*/  MOV R98, R7 ;  /* 0x0000000700627202 */ /* 0x001fe20000000f00 */
        /* <DEDUP_REMOVED lines=12> */
.L_x_6278:
        /* <DEDUP_REMOVED lines=13> */
.L_x_6280:
[----:B------:R-:W-:Y:S05]  /*dc10*/  BSYNC.RECONVERGENT B2 ;  /* 0x0000000000027941 */ /* 0x000fea0003800200 */
.L_x_6279:
        /* <DEDUP_REMOVED lines=42> */
.L_x_6277:
[----:B------:R-:W-:Y:S05]  /*dec0*/  BSYNC.RECONVERGENT B1 ;  /* 0x0000000000017941 */ /* 0x000fea0003800200 */
.L_x_6276:
        /* <DEDUP_REMOVED lines=21> */
.L_x_6283:
        /* <DEDUP_REMOVED lines=13> */
.L_x_6285:
[----:B------:R-:W-:Y:S05]  /*e0f0*/  BSYNC.RECONVERGENT B2 ;  /* 0x0000000000027941 */ /* 0x000fea0003800200 */
.L_x_6284:
        /* <DEDUP_REMOVED lines=43> */
.L_x_6282:
[----:B------:R-:W-:Y:S05]  /*e3b0*/  BSYNC.RECONVERGENT B1 ;  /* 0x0000000000017941 */ /* 0x000fea0003800200 */
.L_x_6281:
        /* <DEDUP_REMOVED lines=18> */
.L_x_6288:
        /* <DEDUP_REMOVED lines=13> */
.L_x_6290:
[----:B------:R-:W-:Y:S05]  /*e5b0*/  BSYNC.RECONVERGENT B2 ;  /* 0x0000000000027941 */ /* 0x000fea0003800200 */
.L_x_6289:
        /* <DEDUP_REMOVED lines=43> */
.L_x_6287:
[----:B------:R-:W-:Y:S05]  /*e870*/  BSYNC.RECONVERGENT B1 ;  /* 0x0000000000017941 */ /* 0x000fea0003800200 */
.L_x_6286:
[----:B------:R-:W-:Y:S01]  /*e880*/  ISETP.NE.AND P2, PT, R83, 0x1, PT ;  /* 0x000000015300780c */ /* 0x000fe20003f45270 */
[----:B------:R-:W-:Y:S01]  /*e890*/  BSSY.RECONVERGENT B1, `(.L_x_6291) ;  /* 0x000004b000017945 */ /* 0x000fe20003800200 */
[----:B------:R-:W-:Y:S01]  /*e8a0*/  I2FP.F32.U32 R5, R5 ;  /* 0x0000000500057245 */ /* 0x000fe20000201000 */
[----:B------:R-:W-:Y:S01]  /*e8b0*/  IMAD.MOV.U32 R82, RZ, RZ, 0x2 ;  /* 0x00000002ff527424 */ /* 0x000fe200078e00ff */
[----:B------:R-:W-:Y:S01]  /*e8c0*/  SHF.L.U32 R117, R85, 0x10, RZ ;  /* 0x0000001055757819 */ /* 0x000fe200000006ff */
[----:B------:R-:W-:Y:S02]  /*e8d0*/  IMAD.MOV.U32 R81, RZ, RZ, R8 ;  /* 0x000000ffff517224 */ /* 0x000fe400078e0008 */
[----:B------:R-:W-:Y:S01]  /*e8e0*/  FFMA.FTZ R80, R5, R116, 1.1641532182693481445e-10 ;  /* 0x2f00000005507423 */ /* 0x000fe20000010074 */
[----:B------:R-:W-:-:S04]  /*e8f0*/  PRMT R5, R85, 0x7632, R5 ;  /* 0x0000763255057816 */ /* 0x000fc80000000005 */
        /* <DEDUP_REMOVED lines=11> */
.L_x_6293:
        /* <DEDUP_REMOVED lines=13> */
.L_x_6295:
[----:B------:R-:W-:Y:S05]  /*ea80*/  BSYNC.RECONVERGENT B2 ;  /* 0x0000000000027941 */ /* 0x000fea0003800200 */
.L_x_6294:
        /* <DEDUP_REMOVED lines=43> */
.L_x_6292:
[----:B------:R-:W-:Y:S05]  /*ed40*/  BSYNC.RECONVERGENT B1 ;  /* 0x0000000000017941 */ /* 0x000fea0003800200 */
.L_x_6291:
[----:B------:R-:W-:Y:S01]  /*ed50*/  ISETP.NE.AND P2, PT, R82, 0x1, PT ;  /* 0x000000015200780c */ /* 0x000fe20003f45270 */
[----:B------:R-:W-:Y:S01]  /*ed60*/  BSSY.RECONVERGENT B1, `(.L_x_6296) ;  /* 0x000004a000017945 */ /* 0x000fe20003800200 */
[----:B------:R-:W-:Y:S02]  /*ed70*/  I2FP.F32.U32 R81, R81 ;  /* 0x0000005100517245 */ /* 0x000fe40000201000 */
[----:B------:R-:W-:Y:S01]  /*ed80*/  SHF.L.U32 R120, R5, 0x10, RZ ;  /* 0x0000001005787819 */ /* 0x000fe200000006ff */
[----:B------:R-:W-:Y:S02]  /*ed90*/  IMAD.MOV.U32 R5, RZ, RZ, R8 ;  /* 0x000000ffff057224 */ /* 0x000fe400078e0008 */
[----:B------:R-:W-:Y:S01]  /*eda0*/  FFMA.FTZ R80, R81, R116, 1.1641532182693481445e-10 ;  /* 0x2f00000051507423 */ /* 0x000fe20000010074 */
[----:B------:R-:W-:-:S04]  /*edb0*/  IMAD.MOV.U32 R81, RZ, RZ, 0x2 ;  /* 0x00000002ff517424 */ /* 0x000fc800078e00ff */
        /* <DEDUP_REMOVED lines=11> */
.L_x_6298:
        /* <DEDUP_REMOVED lines=13> */
.L_x_6300:
[----:B------:R-:W-:Y:S05]  /*ef40*/  BSYNC.RECONVERGENT B2 ;  /* 0x0000000000027941 */ /* 0x000fea0003800200 */
.L_x_6299:
        /* <DEDUP_REMOVED lines=43> */
.L_x_6297:
[----:B------:R-:W-:Y:S05]  /*f200*/  BSYNC.RECONVERGENT B1 ;  /* 0x0000000000017941 */ /* 0x000fea0003800200 */
.L_x_6296:
        /* <DEDUP_REMOVED lines=18> */
.L_x_6303:
        /* <DEDUP_REMOVED lines=13> */
.L_x_6305:
[----:B------:R-:W-:Y:S05]  /*f400*/  BSYNC.RECONVERGENT B2 ;  /* 0x0000000000027941 */ /* 0x000fea0003800200 */
.L_x_6304:
        /* <DEDUP_REMOVED lines=43> */
.L_x_6302:
[----:B------:R-:W-:Y:S05]  /*f6c0*/  BSYNC.RECONVERGENT B1 ;  /* 0x0000000000017941 */ /* 0x000fea0003800200 */
.L_x_6301:
        /* <DEDUP_REMOVED lines=17> */
.L_x_6308:
        /* <DEDUP_REMOVED lines=13> */
.L_x_6310:
[----:B------:R-:W-:Y:S05]  /*f8b0*/  BSYNC.RECONVERGENT B2 ;  /* 0x0000000000027941 */ /* 0x000fea0003800200 */
.L_x_6309:
        /* <DEDUP_REMOVED lines=43> */
.L_x_6307:
[----:B------:R-:W-:Y:S05]  /*fb70*/  BSYNC.RECONVERGENT B1 ;  /* 0x0000000000017941 */ /* 0x000fea0003800200 */
.L_x_6306:
        /* <DEDUP_REMOVED lines=18> */
.L_x_6313:
        /* <DEDUP_REMOVED lines=13> */
.L_x_6315:
[----:B------:R-:W-:Y:S05]  /*fd70*/  BSYNC.RECONVERGENT B2 ;  /* 0x0000000000027941 */ /* 0x000fea0003800200 */
.L_x_6314:
        /* <DEDUP_REMOVED lines=43> */
.L_x_6312:
[----:B------:R-:W-:Y:S05]  /*10030*/  BSYNC.RECONVERGENT B1 ;  /* 0x0000000000017941 */ /* 0x000fea0003800200 */
.L_x_6311:
        /* <DEDUP_REMOVED lines=37> */
.L_x_6275:
        /* <DEDUP_REMOVED lines=44> */
.L_x_6316:
[----:B------:R-:W-:Y:S01]  /*10550*/  IMAD.MOV.U32 R7, RZ, RZ, R98 ;  /* 0x000000ffff077224 */ /* 0x000fe200078e0062 */
[----:B------:R-:W-:-:S07]  /*10560*/  IADD3 R96, PT, PT, R96, 0x80, RZ ;  /* 0x0000008060607810 */ /* 0x000fce0007ffe0ff */
.L_x_6193:
[----:B------:R-:W-:Y:S05]  /*10570*/  BSYNC.RECONVERGENT B0 ;  /* 0x0000000000007941 */ /* 0x000fea0003800200 */
.L_x_6192:
        /* <DEDUP_REMOVED lines=39> */
.L_x_6322:
        /* <DEDUP_REMOVED lines=13> */
.L_x_6324:
[----:B------:R-:W-:Y:S05]  /*108c0*/  BSYNC.RECONVERGENT B2 ;  /* 0x0000000000027941 */ /* 0x000fea0003800200 */
.L_x_6323:
        /* <DEDUP_REMOVED lines=42> */
.L_x_6321:
[----:B------:R-:W-:Y:S05]  /*10b70*/  BSYNC.RECONVERGENT B1 ;  /* 0x0000000000017941 */ /* 0x000fea0003800200 */
.L_x_6320:
        /* <DEDUP_REMOVED lines=23> */
.L_x_6327:
        /* <DEDUP_REMOVED lines=13> */
.L_x_6329:
[----:B------:R-:W-:Y:S05]  /*10dc0*/  BSYNC.RECONVERGENT B2 ;  /* 0x0000000000027941 */ /* 0x000fea0003800200 */
.L_x_6328:
        /* <DEDUP_REMOVED lines=43> */
.L_x_6326:
[----:B------:R-:W-:Y:S05]  /*11080*/  BSYNC.RECONVERGENT B1 ;  /* 0x0000000000017941 */ /* 0x000fea0003800200 */
.L_x_6325:
        /* <DEDUP_REMOVED lines=23> */
.L_x_6332:
        /* <DEDUP_REMOVED lines=13> */
.L_x_6334:
[----:B------:R-:W-:Y:S05]  /*112d0*/  BSYNC.RECONVERGENT B2 ;  /* 0x0000000000027941 */ /* 0x000fea0003800200 */
.L_x_6333:
        /* <DEDUP_REMOVED lines=43> */
.L_x_6331:
[----:B------:R-:W-:Y:S05]  /*11590*/  BSYNC.RECONVERGENT B1 ;  /* 0x0000000000017941 */ /* 0x000fea0003800200 */
.L_x_6330:
        /* <DEDUP_REMOVED lines=19> */
.L_x_6337:
        /* <DEDUP_REMOVED lines=13> */
.L_x_6339:
[----:B------:R-:W-:Y:S05]  /*117a0*/  BSYNC.RECONVERGENT B2 ;  /* 0x0000000000027941 */ /* 0x000fea0003800200 */
.L_x_6338:
        /* <DEDUP_REMOVED lines=43> */
.L_x_6336:
[----:B------:R-:W-:Y:S05]  /*11a60*/  BSYNC.RECONVERGENT B1 ;  /* 0x0000000000017941 */ /* 0x000fea0003800200 */
.L_x_6335:
        /* <DEDUP_REMOVED lines=23> */
.L_x_6342:
        /* <DEDUP_REMOVED lines=13> */
.L_x_6344:
[----:B------:R-:W-:Y:S05]  /*11cb0*/  BSYNC.RECONVERGENT B2 ;  /* 0x0000000000027941 */ /* 0x000fea0003800200 */
.L_x_6343:
        /* <DEDUP_REMOVED lines=43> */
.L_x_6341:
[----:B------:R-:W-:Y:S05]  /*11f70*/  BSYNC.RECONVERGENT B1 ;  /* 0x0000000000017941 */ /* 0x000fea0003800200 */
.L_x_6340:
        /* <DEDUP_REMOVED lines=20> */
.L_x_6347:
        /* <DEDUP_REMOVED lines=13> */
.L_x_6349:
[----:B------:R-:W-:Y:S05]  /*12190*/  BSYNC.RECONVERGENT B2 ;  /* 0x0000000000027941 */ /* 0x000fea0003800200 */
.L_x_6348:
        /* <DEDUP_REMOVED lines=43> */
.L_x_6346:
[----:B------:R-:W-:Y:S05]  /*12450*/  BSYNC.RECONVERGENT B1 ;  /* 0x0000000000017941 */ /* 0x000fea0003800200 */
.L_x_6345:
        /* <DEDUP_REMOVED lines=23> */
.L_x_6352:
        /* <DEDUP_REMOVED lines=13> */
.L_x_6354:
[----:B------:R-:W-:Y:S05]  /*126a0*/  BSYNC.RECONVERGENT B2 ;  /* 0x0000000000027941 */ /* 0x000fea0003800200 */
.L_x_6353:
        /* <DEDUP_REMOVED lines=43> */
.L_x_6351:
[----:B------:R-:W-:Y:S05]  /*12960*/  BSYNC.RECONVERGENT B1 ;  /* 0x0000000000017941 */ /* 0x000fea0003800200 */
.L_x_6350:
        /* <DEDUP_REMOVED lines=19> */
.L_x_6357:
        /* <DEDUP_REMOVED lines=13> */
.L_x_6359:
[----:B------:R-:W-:Y:S05]  /*12b70*/  BSYNC.RECONVERGENT B2 ;  /* 0x0000000000027941 */ /* 0x000fea0003800200 */
.L_x_6358:
        /* <DEDUP_REMOVED lines=43> */
.L_x_6356:
[----:B------:R-:W-:Y:S05]  /*12e30*/  BSYNC.RECONVERGENT B1 ;  /* 0x0000000000017941 */ /* 0x000fea0003800200 */
.L_x_6355:
        /* <DEDUP_REMOVED lines=23> */
.L_x_6362:
        /* <DEDUP_REMOVED lines=13> */
.L_x_6364:
[----:B------:R-:W-:Y:S05]  /*13080*/  BSYNC.RECONVERGENT B2 ;  /* 0x0000000000027941 */ /* 0x000fea0003800200 */
.L_x_6363:
        /* <DEDUP_REMOVED lines=43> */
.L_x_6361:
[----:B------:R-:W-:Y:S05]  /*13340*/  BSYNC.RECONVERGENT B1 ;  /* 0x0000000000017941 */ /* 0x000fea0003800200 */
.L_x_6360:
        /* <DEDUP_REMOVED lines=19> */
.L_x_6367:
        /* <DEDUP_REMOVED lines=13> */
.L_x_6369:
[----:B------:R-:W-:Y:S05]  /*13550*/  BSYNC.RECONVERGENT B2 ;  /* 0x0000000000027941 */ /* 0x000fea0003800200 */
.L_x_6368:
        /* <DEDUP_REMOVED lines=43> */
.L_x_6366:
[----:B------:R-:W-:Y:S05]  /*13810*/  BSYNC.RECONVERGENT B1 ;  /* 0x0000000000017941 */ /* 0x000fea0003800200 */
.L_x_6365:
        /* <DEDUP_REMOVED lines=23> */
.L_x_6372:
        /* <DEDUP_REMOVED lines=13> */
.L_x_6374:
[----:B------:R-:W-:Y:S05]  /*13a60*/  BSYNC.RECONVERGENT B2 ;  /* 0x0000000000027941 */ /* 0x000fea0003800200 */
.L_x_6373:
        /* <DEDUP_REMOVED lines=43> */
.L_x_6371:
[----:B------:R-:W-:Y:S05]  /*13d20*/  BSYNC.RECONVERGENT B1 ;  /* 0x0000000000017941 */ /* 0x000fea0003800200 */
.L_x_6370:
        /* <DEDUP_REMOVED lines=18> */
.L_x_6377:
        /* <DEDUP_REMOVED lines=13> */
.L_x_6379:
[----:B------:R-:W-:Y:S05]  /*13f20*/  BSYNC.RECONVERGENT B2 ;  /* 0x0000000000027941 */ /* 0x000fea0003800200 */
.L_x_6378:
        /* <DEDUP_REMOVED lines=43> */
.L_x_6376:
[----:B------:R-:W-:Y:S05]  /*141e0*/  BSYNC.RECONVERGENT B1 ;  /* 0x0000000000017941 */ /* 0x000fea0003800200 */
.L_x_6375:
        /* <DEDUP_REMOVED lines=23> */
.L_x_6382:
        /* <DEDUP_REMOVED lines=13> */
.L_x_6384:
[----:B------:R-:W-:Y:S05]  /*14430*/  BSYNC.RECONVERGENT B2 ;  /* 0x0000000000027941 */ /* 0x000fea0003800200 */
.L_x_6383:
        /* <DEDUP_REMOVED lines=43> */
.L_x_6381:
[----:B------:R-:W-:Y:S05]  /*146f0*/  BSYNC.RECONVERGENT B1 ;  /* 0x0000000000017941 */ /* 0x000fea0003800200 */
.L_x_6380:
        /* <DEDUP_REMOVED lines=19> */
.L_x_6387:
        /* <DEDUP_REMOVED lines=13> */
.L_x_6389:
[----:B------:R-:W-:Y:S05]  /*14900*/  BSYNC.RECONVERGENT B2 ;  /* 0x0000000000027941 */ /* 0x000fea0003800200 */
.L_x_6388:
        /* <DEDUP_REMOVED lines=43> */
.L_x_6386:
[----:B------:R-:W-:Y:S05]  /*14bc0*/  BSYNC.RECONVERGENT B1 ;  /* 0x0000000000017941 */ /* 0x000fea0003800200 */
.L_x_6385:
        /* <DEDUP_REMOVED lines=23> */
.L_x_6392:
        /* <DEDUP_REMOVED lines=13> */
.L_x_6394:
[----:B------:R-:W-:Y:S05]  /*14e10*/  BSYNC.RECONVERGENT B2 ;  /* 0x0000000000027941 */ /* 0x000fea0003800200 */
.L_x_6393:
        /* <DEDUP_REMOVED lines=43> */
.L_x_6391:
[----:B------:R-:W-:Y:S05]  /*150d0*/  BSYNC.RECONVERGENT B1 ;  /* 0x0000000000017941 */ /* 0x000fea0003800200 */
.L_x_6390:
        /* <DEDUP_REMOVED lines=18> */
.L_x_6397:
        /* <DEDUP_REMOVED lines=15> */
.L_x_6399:
[----:B------:R-:W-:Y:S05]  /*152f0*/  BSYNC.RECONVERGENT B2 ;  /* 0x0000000000027941 */ /* 0x000fea0003800200 */
.L_x_6398:
        /* <DEDUP_REMOVED lines=43> */
.L_x_6396:
[----:B------:R-:W-:Y:S05]  /*155b0*/  BSYNC.RECONVERGENT B1 ;  /* 0x0000000000017941 */ /* 0x000fea0003800200 */
.L_x_6395:
        /* <DEDUP_REMOVED lines=11> */
.L_x_6319:
        /* <DEDUP_REMOVED lines=16> */
.L_x_6403:
        /* <DEDUP_REMOVED lines=13> */
.L_x_6405:
[----:B------:R-:W-:Y:S05]  /*15840*/  BSYNC.RECONVERGENT B2 ;  /* 0x0000000000027941 */ /* 0x000fea0003800200 */
.L_x_6404:
        /* <DEDUP_REMOVED lines=42> */
.L_x_6402:
[----:B------:R-:W-:Y:S05]  /*15af0*/  BSYNC.RECONVERGENT B1 ;  /* 0x0000000000017941 */ /* 0x000fea0003800200 */
.L_x_6401:
        /* <DEDUP_REMOVED lines=21> */
.L_x_6408:
        /* <DEDUP_REMOVED lines=13> */
.L_x_6410:
[----:B------:R-:W-:Y:S05]  /*15d20*/  BSYNC.RECONVERGENT B2 ;  /* 0x0000000000027941 */ /* 0x000fea0003800200 */
.L_x_6409:
        /* <DEDUP_REMOVED lines=43> */
.L_x_6407:
[----:B------:R-:W-:Y:S05]  /*15fe0*/  BSYNC.RECONVERGENT B1 ;  /* 0x0000000000017941 */ /* 0x000fea0003800200 */
.L_x_6406:
        /* <DEDUP_REMOVED lines=18> */
.L_x_6413:
        /* <DEDUP_REMOVED lines=13> */
.L_x_6415:
[----:B------:R-:W-:Y:S05]  /*161e0*/  BSYNC.RECONVERGENT B2 ;  /* 0x0000000000027941 */ /* 0x000fea0003800200 */
.L_x_6414:
        /* <DEDUP_REMOVED lines=43> */
.L_x_6412:
[----:B------:R-:W-:Y:S05]  /*164a0*/  BSYNC.RECONVERGENT B1 ;  /* 0x0000000000017941 */ /* 0x000fea0003800200 */
.L_x_6411:
[----:B------:R-:W-:Y:S01]  /*164b0*/  I2FP.F32.U32 R5, R5 ;  /* 0x0000000500057245 */ /* 0x000fe20000201000 */
[----:B------:R-:W-:Y:S01]  /*164c0*/  BSSY.RECONVERGENT B1, `(.L_x_6416) ;  /* 0x000004b000017945 */ /* 0x000fe20003800200 */
[----:B------:R-:W-:Y:S01]  /*164d0*/  SHF.L.U32 R117, R93, 0x10, RZ ;  /* 0x000000105d757819 */ /* 0x000fe200000006ff */
[----:B------:R-:W-:Y:S02]  /*164e0*/  IMAD.MOV.U32 R90, RZ, RZ, 0x2 ;  /* 0x00000002ff5a7424 */ /* 0x000fe400078e00ff */
[----:B------:R-:W-:Y:S01]  /*164f0*/  FFMA.FTZ R88, R5, R116, 1.1641532182693481445e-10 ;  /* 0x2f00000005587423 */ /* 0x000fe20000010074 */
[----:B------:R-:W-:Y:S01]  /*16500*/  PRMT R5, R93, 0x7632, R5 ;  /* 0x000076325d057816 */ /* 0x000fe20000000005 */
[----:B------:R-:W-:-:S03]  /*16510*/  IMAD.MOV.U32 R89, RZ, RZ, R8 ;  /* 0x000000ffff597224 */ /* 0x000fc600078e0008 */
        /* <DEDUP_REMOVED lines=12> */
.L_x_6418:
        /* <DEDUP_REMOVED lines=13> */
.L_x_6420:
[----:B------:R-:W-:Y:S05]  /*166b0*/  BSYNC.RECONVERGENT B2 ;  /* 0x0000000000027941 */ /* 0x000fea0003800200 */
.L_x_6419:
        /* <DEDUP_REMOVED lines=43> */
.L_x_6417:
[----:B------:R-:W-:Y:S05]  /*16970*/  BSYNC.RECONVERGENT B1 ;  /* 0x0000000000017941 */ /* 0x000fea0003800200 */
.L_x_6416:
        /* <DEDUP_REMOVED lines=18> */
.L_x_6423:
        /* <DEDUP_REMOVED lines=13> */
.L_x_6425:
[----:B------:R-:W-:Y:S05]  /*16b70*/  BSYNC.RECONVERGENT B2 ;  /* 0x0000000000027941 */ /* 0x000fea0003800200 */
.L_x_6424:
        /* <DEDUP_REMOVED lines=43> */
.L_x_6422:
[----:B------:R-:W-:Y:S05]  /*16e30*/  BSYNC.RECONVERGENT B1 ;  /* 0x0000000000017941 */ /* 0x000fea0003800200 */
.L_x_6421:
        /* <DEDUP_REMOVED lines=18> */
.L_x_6428:
        /* <DEDUP_REMOVED lines=13> */
.L_x_6430:
[----:B------:R-:W-:Y:S05]  /*17030*/  BSYNC.RECONVERGENT B2 ;  /* 0x0000000000027941 */ /* 0x000fea0003800200 */
.L_x_6429:
        /* <DEDUP_REMOVED lines=43> */
.L_x_6427:
[----:B------:R-:W-:Y:S05]  /*172f0*/  BSYNC.RECONVERGENT B1 ;  /* 0x0000000000017941 */ /* 0x000fea0003800200 */
.L_x_6426:
        /* <DEDUP_REMOVED lines=17> */
.L_x_6433:
        /* <DEDUP_REMOVED lines=13> */
.L_x_6435:
[----:B------:R-:W-:Y:S05]  /*174e0*/  BSYNC.RECONVERGENT B2 ;  /* 0x0000000000027941 */ /* 0x000fea0003800200 */
.L_x_6434:
        /* <DEDUP_REMOVED lines=43> */
.L_x_6432:
[----:B------:R-:W-:Y:S05]  /*177a0*/  BSYNC.RECONVERGENT B1 ;  /* 0x0000000000017941 */ /* 0x000fea0003800200 */
.L_x_6431:
        /* <DEDUP_REMOVED lines=18> */
.L_x_6438:
        /* <DEDUP_REMOVED lines=13> */
.L_x_6440:
[----:B------:R-:W-:Y:S05]  /*179a0*/  BSYNC.RECONVERGENT B2 ;  /* 0x0000000000027941 */ /* 0x000fea0003800200 */
.L_x_6439:
        /* <DEDUP_REMOVED lines=43> */
.L_x_6437:
[----:B------:R-:W-:Y:S05]  /*17c60*/  BSYNC.RECONVERGENT B1 ;  /* 0x0000000000017941 */ /* 0x000fea0003800200 */
.L_x_6436:
        /* <DEDUP_REMOVED lines=37> */
.L_x_6400:
        /* <DEDUP_REMOVED lines=9> */
[----:B------:R-:W-:Y:S02]  /*17f50*/  LOP3.LUT R120, R120, R99, R7, 0xfe, !PT ;  /* 0x0000006378787212 */ /* 0x000fe400078efe07 */
        /* <DEDUP_REMOVED lines=11> */
[----:B------:R-:W-:Y:S01]  /*18010*/  LOP3.LUT R116, R7, R116, RZ, 0xfc, !PT ;  /* 0x0000007407747212 */ /* 0x000fe200078efcff */
[----:B------:R-:W-:-:S04]  /*18020*/  IMAD.MOV.U32 R7, RZ, RZ, R98 ;  /* 0x000000ffff077224 */ /* 0x000fc800078e0062 */
        /* <DEDUP_REMOVED lines=22> */
.L_x_6318:
[----:B------:R-:W-:Y:S05]  /*18190*/  BSYNC.RECONVERGENT B0 ;  /* 0x0000000000007941 */ /* 0x000fea0003800200 */
.L_x_6317:
        /* <DEDUP_REMOVED lines=185> */
[----:B------:R-:W-:-:S02]  /*18d30*/  FFMA.FTZ R117, R117, R16, R24 ;  /* 0x0000001075757223 */ /* 0x000fc40000010018 */
[----:B------:R-:W-:Y:S01]  /*18d40*/  FMUL.FTZ R98, R116, R97 ;  /* 0x0000006174627220 */ /* 0x000fe20000410000 */
[----:B------:R-:W-:Y:S01]  /*18d50*/  FADD.FTZ R97, R77, -R113 ;  /* 0x800000714d617221 */ /* 0x000fe20000010000 */
[----:B------:R-:W-:Y:S02]  /*18d60*/  FFMA.FTZ R120, R120, R19, R27 ;  /* 0x0000001378787223 */ /* 0x000fe4000001001b */
[----:B------:R-:W-:Y:S01]  /*18d70*/  FFMA.FTZ R98, R98, R15, R23 ;  /* 0x0000000f62627223 */ /* 0x000fe20000010017 */
[----:B------:R-:W-:Y:S01]  /*18d80*/  FMUL.FTZ R118, R116, R97 ;  /* 0x0000006174767220 */ /* 0x000fe20000410000 */
[----:B------:R-:W-:Y:S01]  /*18d90*/  FFMA.FTZ R97, R99, R14, R22 ;  /* 0x0000000e63617223 */ /* 0x000fe20000010016 */
[----:B------:R-:W-:Y:S01]  /*18da0*/  FFMA.FTZ R99, R119, R18, R26 ;  /* 0x0000001277637223 */ /* 0x000fe2000001001a */
[----:B0-----:R-:W-:-:S04]  /*18db0*/  IMAD.WIDE.U32 R114, R9, 0x10, R114 ;  /* 0x0000001009727825 */ /* 0x001fc800078e0072 */
[----:B------:R-:W-:Y:S01]  /*18dc0*/  FFMA.FTZ R118, R118, R17, R25 ;  /* 0x0000001176767223 */ /* 0x000fe20000010019 */
[----:B------:R-:W-:Y:S02]  /*18dd0*/  IADD3 R9, PT, PT, R9, 0x80, RZ ;  /* 0x0000008009097810 */ /* 0x000fe40007ffe0ff */
[----:B------:R-:W-:Y:S02]  /*18de0*/  F2FP.BF16.F32.PACK_AB R97, R98, R97 ;  /* 0x000000616261723e */ /* 0x000fe400000010ff */
[----:B------:R-:W-:Y:S02]  /*18df0*/  F2FP.BF16.F32.PACK_AB R98, R118, R117 ;  /* 0x000000757662723e */ /* 0x000fe400000010ff */
[----:B------:R-:W-:-:S05]  /*18e00*/  F2FP.BF16.F32.PACK_AB R99, R120, R99 ;  /* 0x000000637863723e */ /* 0x000fca00000010ff */
[----:B------:R0:W-:Y:S02]  /*18e10*/  STG.E.128 desc[UR10][R114.64], R96 ;  /* 0x0000006072007986 */ /* 0x0001e4000c101d0a */
.L_x_6442:
[----:B------:R-:W-:Y:S05]  /*18e20*/  BSYNC.RECONVERGENT B0 ;  /* 0x0000000000007941 */ /* 0x000fea0003800200 */
.L_x_6441:
[----:B------:R-:W-:Y:S01]  /*18e30*/  ISETP.GE.U32.AND P1, PT, R110, 0x100, PT ;  /* 0x000001006e00780c */ /* 0x000fe20003f26070 */
[----:B------:R-:W-:-:S12]  /*18e40*/  BSSY.RECONVERGENT B0, `(.L_x_6443) ;  /* 0x0000022000007945 */ /* 0x000fd80003800200 */
[----:B------:R-:W-:Y:S05]  /*18e50*/  @!P1 BRA `(.L_x_6444) ;  /* 0x0000000000809947 */ /* 0x000fea0003800000 */
[--C-:B0-2---:R-:W-:Y:S01]  /*18e60*/  FADD.FTZ R97, R80, -R113.reuse ;  /* 0x8000007150617221 */ /* 0x105fe20000010000 */
        /* <DEDUP_REMOVED lines=31> */
.L_x_6444:
[----:B------:R-:W-:Y:S05]  /*19060*/  BSYNC.RECONVERGENT B0 ;  /* 0x0000000000007941 */ /* 0x000fea0003800200 */
.L_x_6443:
[----:B------:R-:W-:Y:S01]  /*19070*/  ISETP.GE.U32.AND P1, PT, R110, 0x180, PT ;  /* 0x000001806e00780c */ /* 0x000fe20003f26070 */
[----:B------:R-:W-:-:S12]  /*19080*/  BSSY.RECONVERGENT B0, `(.L_x_6445) ;  /* 0x0000021000007945 */ /* 0x000fd80003800200 */
[----:B------:R-:W-:Y:S05]  /*19090*/  @!P1 BRA `(.L_x_6446) ;  /* 0x00000000007c9947 */ /* 0x000fea0003800000 */
[--C-:B012---:R-:W-:Y:S01]  /*190a0*/  FADD.FTZ R115, R94, -R113.reuse ;  /* 0x800000715e737221 */ /* 0x107fe20000010000 */
[--C-:B------:R-:W-:Y:S01]  /*190b0*/  FADD.FTZ R125, R95, -R113.reuse ;  /* 0x800000715f7d7221 */ /* 0x100fe20000010000 */
[--C-:B------:R-:W-:Y:S01]  /*190c0*/  FADD.FTZ R121, R89, -R113.reuse ;  /* 0x8000007159797221 */ /* 0x100fe20000010000 */
[--C-:B------:R-:W-:Y:S01]  /*190d0*/  FADD.FTZ R117, R88, -R113.reuse ;  /* 0x8000007158757221 */ /* 0x100fe20000010000 */
[C---:B------:R-:W-:Y:S01]  /*190e0*/  FMUL.FTZ R123, R116.reuse, R115 ;  /* 0x00000073747b7220 */ /* 0x040fe20000410000 */
[----:B------:R-:W-:Y:S01]  /*190f0*/  FMUL.FTZ R98, R116, R125 ;  /* 0x0000007d74627220 */ /* 0x000fe20000410000 */
[----:B------:R-:W0:Y:S01]  /*19100*/  LDC.64 R114, c[0x0][0x428] ;  /* 0x00010a00ff727b82 */ /* 0x000e220000000a00 */
[--C-:B------:R-:W-:Y:S01]  /*19110*/  FADD.FTZ R119, R90, -R113.reuse ;  /* 0x800000715a777221 */ /* 0x100fe20000010000 */
[--C-:B------:R-:W-:Y:S01]  /*19120*/  FADD.FTZ R99, R91, -R113.reuse ;  /* 0x800000715b637221 */ /* 0x100fe20000010000 */
[--C-:B------:R-:W-:Y:S01]  /*19130*/  FADD.FTZ R97, R92, -R113.reuse ;  /* 0x800000715c617221 */ /* 0x100fe20000010000 */
[----:B------:R-:W-:Y:S01]  /*19140*/  FADD.FTZ R113, R93, -R113 ;  /* 0x800000715d717221 */ /* 0x000fe20000010000 */
[----:B------:R-:W-:Y:S01]  /*19150*/  FMUL.FTZ R96, R116, R121 ;  /* 0x0000007974607220 */ /* 0x000fe20000410000 */
[----:B-----5:R-:W-:Y:S01]  /*19160*/  FFMA.FTZ R123, R123, R50, R58 ;  /* 0x000000327b7b7223 */ /* 0x020fe2000001003a */
[----:B------:R-:W-:Y:S01]  /*19170*/  FFMA.FTZ R118, R98, R51, R59 ;  /* 0x0000003362767223 */ /* 0x000fe2000001003b */
[C---:B------:R-:W-:Y:S01]  /*19180*/  FMUL.FTZ R117, R116.reuse, R117 ;  /* 0x0000007574757220 */ /* 0x040fe20000410000 */
[C---:B------:R-:W-:Y:S01]  /*19190*/  FMUL.FTZ R119, R116.reuse, R119 ;  /* 0x0000007774777220 */ /* 0x040fe20000410000 */
[C---:B------:R-:W-:Y:S01]  /*191a0*/  FMUL.FTZ R98, R116.reuse, R99 ;  /* 0x0000006374627220 */ /* 0x040fe20000410000 */
[C---:B------:R-:W-:Y:S01]  /*191b0*/  FMUL.FTZ R121, R116.reuse, R97 ;  /* 0x0000006174797220 */ /* 0x040fe20000410000 */
[----:B------:R-:W-:Y:S01]  /*191c0*/  FMUL.FTZ R116, R116, R113 ;  /* 0x0000007174747220 */ /* 0x000fe20000410000 */
[----:B------:R-:W-:Y:S01]  /*191d0*/  F2FP.BF16.F32.PACK_AB R99, R118, R123 ;  /* 0x0000007b7663723e */ /* 0x000fe200000010ff */
[----:B------:R-:W-:Y:S01]  /*191e0*/  FFMA.FTZ R117, R117, R44, R52 ;  /* 0x0000002c75757223 */ /* 0x000fe20000010034 */
[----:B------:R-:W-:Y:S01]  /*191f0*/  FFMA.FTZ R97, R119, R46, R54 ;  /* 0x0000002e77617223 */ /* 0x000fe20000010036 */
[----:B------:R-:W-:Y:S01]  /*19200*/  FFMA.FTZ R118, R116, R49, R57 ;  /* 0x0000003174767223 */ /* 0x000fe20000010039 */
[----:B------:R-:W-:Y:S01]  /*19210*/  FFMA.FTZ R121, R121, R48, R56 ;  /* 0x0000003079797223 */ /* 0x000fe20000010038 */
[----:B------:R-:W-:Y:S01]  /*19220*/  FFMA.FTZ R116, R98, R47, R55 ;  /* 0x0000002f62747223 */ /* 0x000fe20000010037 */
[----:B------:R-:W-:-:S03]  /*19230*/  FFMA.FTZ R96, R96, R45, R53 ;  /* 0x0000002d60607223 */ /* 0x000fc60000010035 */
[----:B------:R-:W-:Y:S02]  /*19240*/  F2FP.BF16.F32.PACK_AB R98, R118, R121 ;  /* 0x000000797662723e */ /* 0x000fe400000010ff */
[----:B------:R-:W-:Y:S01]  /*19250*/  F2FP.BF16.F32.PACK_AB R97, R116, R97 ;  /* 0x000000617461723e */ /* 0x000fe200000010ff */
[----:B0-----:R-:W-:Y:S01]  /*19260*/  IMAD.WIDE.U32 R114, R9, 0x10, R114 ;  /* 0x0000001009727825 */ /* 0x001fe200078e0072 */
[----:B------:R-:W-:-:S05]  /*19270*/  F2FP.BF16.F32.PACK_AB R96, R96, R117 ;  /* 0x000000756060723e */ /* 0x000fca00000010ff */
[----:B------:R3:W-:Y:S02]  /*19280*/  STG.E.128 desc[UR10][R114.64], R96 ;  /* 0x0000006072007986 */ /* 0x0007e4000c101d0a */
.L_x_6446:
[----:B------:R-:W-:Y:S05]  /*19290*/  BSYNC.RECONVERGENT B0 ;  /* 0x0000000000007941 */ /* 0x000fea0003800200 */
.L_x_6445:
[----:B------:R-:W-:Y:S02]  /*192a0*/  UIADD3 UR6, UPT, UPT, UR6, UR18, URZ ;  /* 0x0000001206067290 */ /* 0x000fe4000fffe0ff */
[----:B------:R-:W-:Y:S02]  /*192b0*/  UPLOP3.LUT UP1, UPT, UPT, UPT, UP1, 0x40, 0x4 ;  /* 0x000000000004789c */ /* 0x000fe40003f2e810 */
[----:B------:R-:W-:-:S09]  /*192c0*/  UISETP.GE.AND UP0, UPT, UR6, UR19, UPT ;  /* 0x000000130600728c */ /* 0x000fd2000bf06270 */
[----:B------:R-:W-:Y:S05]  /*192d0*/  BRA.U !UP0, `(.L_x_6447) ;  /* 0xfffffe7908787547 */ /* 0x000fea000b83ffff */
[----:B------:R-:W-:Y:S05]  /*192e0*/  EXIT ;  /* 0x000000000000794d */ /* 0x000fea0003800000 */
.L_x_6448:
        /* <DEDUP_REMOVED lines=9> */
.L_x_13602:


//--------------------- .text._ZN10layer_norm31ln_parallel_residual_fwd_kernelINS_13Kernel_traitsIf13__nv_bfloat16fS2_fjLj3072ELj1ELj1ELj4ELj16ENS_18Kernel_traits_baseILj3072EfS2_fS2_fjLj128EEEEELb1ELb1ELb1EEEvNS_9FwdParamsE --------------------------
	.section	.text._ZN10layer_norm31ln_parallel_residual_fwd_kernelINS_13Kernel_traitsIf13__nv_bfloat16fS2_fjLj3072ELj1ELj1ELj4ELj16ENS_18Kernel_traits_baseILj3072EfS2_fS2_fjLj128EEEEELb1ELb1ELb1EEEvNS_9FwdParamsE,"ax",@progbits
	.align	128
        .global         _ZN10layer_norm31ln_parallel_residual_fwd_kernelINS_13Kernel_traitsIf13__nv_bfloat16fS2_fjLj3072ELj1ELj1ELj4ELj16ENS_18Kernel_traits_baseILj3072EfS2_fS2_fjLj128EEEEELb1ELb1ELb1EEEvNS_9FwdParamsE
        .type           _ZN10layer_norm31ln_parallel_residual_fwd_kernelINS_13Kernel_traitsIf13__nv_bfloat16fS2_fjLj3072ELj1ELj1ELj4ELj16ENS_18Kernel_traits_baseILj3072EfS2_fS2_fjLj128EEEEELb1ELb1ELb1EEEvNS_9FwdParamsE,@function
        .size           _ZN10layer_norm31ln_parallel_residual_fwd_kernelINS_13Kernel_traitsIf13__nv_bfloat16fS2_fjLj3072ELj1ELj1ELj4ELj16ENS_18Kernel_traits_baseILj3072EfS2_fS2_fjLj128EEEEELb1ELb1ELb1EEEvNS_9FwdParamsE,(.L_x_13603 - _ZN10layer_norm31ln_parallel_residual_fwd_kernelINS_13Kernel_traitsIf13__nv_bfloat16fS2_fjLj3072ELj1ELj1ELj4ELj16ENS_18Kernel_traits_baseILj3072EfS2_fS2_fjLj128EEEEELb1ELb1ELb1EEEvNS_9FwdParamsE)
        .other          _ZN10layer_norm31ln_parallel_residual_fwd_kernelINS_13Kernel_traitsIf13__nv_bfloat16fS2_fjLj3072ELj1ELj1ELj4ELj16ENS_18Kernel_traits_baseILj3072EfS2_fS2_fjLj128EEEEELb1ELb1ELb1EEEvNS_9FwdParamsE,@"STO_CUDA_ENTRY STV_DEFAULT"
_ZN10layer_norm31ln_parallel_residual_fwd_kernelINS_13Kernel_traitsIf13__nv_bfloat16fS2_fjLj3072ELj1ELj1ELj4ELj16ENS_18Kernel_traits_baseILj3072EfS2_fS2_fjLj128EEEEELb1ELb1ELb1EEEvNS_9FwdParamsE:
.text._ZN10layer_norm31ln_parallel_residual_fwd_kernelINS_13Kernel_traitsIf13__nv_bfloat16fS2_fjLj3072ELj1ELj1ELj4ELj16ENS_18Kernel_traits_baseILj3072EfS2_fS2_fjLj128EEEEELb1ELb1ELb1EEEvNS_9FwdParamsE:
        /* <DEDUP_REMOVED lines=8> */
[----:B------:R-:W3:Y:S05]  /*0080*/  S2R R8, SR_TID.X ;  /* 0x0000000000087919 */ /* 0x000eea0000002100 */
[----:B------:R-:W3:Y:S01]  /*0090*/  S2UR UR12, SR_CTAID.X ;  /* 0x00000000000c79c3 */ /* 0x000ee20000002500 */
[----:B--2---:R-:W-:-:S02]  /*00a0*/  IMAD.U32 R2, RZ, RZ, UR10 ;  /* 0x0000000aff027e24 */ /* 0x004fc4000f8e00ff */
[----:B------:R-:W-:-:S05]  /*00b0*/  IMAD.U32 R3, RZ, RZ, UR11 ;  /* 0x0000000bff037e24 */ /* 0x000fca000f8e00ff */
[----:B------:R-:W2:Y:S08]  /*00c0*/  LDC R15, c[0x0][0x360] ;  /* 0x0000d800ff0f7b82 */ /* 0x000eb00000000800 */
[----:B------:R-:W2:Y:S01]  /*00d0*/  @P1 LDC R13, c[0x0][0x460] ;  /* 0x00011800ff0d1b82 */ /* 0x000ea20000000800 */
[----:B0-----:R-:W-:Y:S01]  /*00e0*/  ISETP.NE.U32.AND P0, PT, RZ, UR4, PT ;  /* 0x00000004ff007c0c */ /* 0x001fe2000bf05070 */
[----:B------:R-:W0:Y:S01]  /*00f0*/  LDCU UR4, c[0x0][0x384] ;  /* 0x00007080ff0477ac */ /* 0x000e220008000800 */
[----:B-1----:R-:W-:Y:S01]  /*0100*/  @P1 IMAD.MOV.U32 R4, RZ, RZ, R0 ;  /* 0x000000ffff041224 */ /* 0x002fe200078e0000 */
[----:B----4-:R-:W-:Y:S01]  /*0110*/  @P1 MOV R5, R9 ;  /* 0x0000000900051202 */ /* 0x010fe20000000f00 */
[----:B---3--:R-:W5:Y:S01]  /*0120*/  @P1 LDG.E.64 R2, desc[UR8][R2.64] ;  /* 0x0000000802021981 */ /* 0x008f62000c1e1b00 */
[----:B------:R-:W-:-:S04]  /*0130*/  ISETP.NE.AND.EX P0, PT, RZ, UR5, PT, P0 ;  /* 0x00000005ff007c0c */ /* 0x000fc8000bf05300 */
[----:B------:R-:W5:Y:S09]  /*0140*/  @P1 LDG.E.64 R4, desc[UR8][R4.64] ;  /* 0x0000000804041981 */ /* 0x000f72000c1e1b00 */
[----:B------:R-:W1:Y:S08]  /*0150*/  @P0 LDC.64 R6, c[0x0][0x3d0] ;  /* 0x0000f400ff060b82 */ /* 0x000e700000000a00 */
[----:B------:R-:W3:Y:S01]  /*0160*/  @P0 LDC.64 R10, c[0x0][0x438] ;  /* 0x00010e00ff0a0b82 */ /* 0x000ee20000000a00 */
[----:B0-----:R-:W-:-:S06]  /*0170*/  UISETP.GE.AND UP0, UPT, UR12, UR4, UPT ;  /* 0x000000040c00728c */ /* 0x001fcc000bf06270 */
[----:B------:R-:W-:Y:S01]  /*0180*/  PLOP3.LUT P2, PT, PT, PT, UP0, 0x80, 0x8 ;  /* 0x000000000008781c */ /* 0x000fe20003f4f008 */
[----:B-1----:R-:W-:-:S05]  /*0190*/  @P0 IMAD.WIDE.U32 R6, R8, 0x20, R6 ;  /* 0x0000002008060825 */ /* 0x002fca00078e0006 */
[----:B------:R0:W5:Y:S01]  /*01a0*/  @P0 LDG.E.128 R88, desc[UR8][R6.64] ;  /* 0x0000000806580981 */ /* 0x000162000c1e1d00 */
[----:B---3--:R-:W-:-:S03]  /*01b0*/  @P0 IMAD.WIDE.U32 R10, R8, 0x20, R10 ;  /* 0x00000020080a0825 */ /* 0x008fc600078e000a */
        /* <DEDUP_REMOVED lines=32> */
.L_x_6449:
[----:B------:R-:W-:Y:S05]  /*03c0*/  @P2 EXIT ;  /* 0x000000000000294d */ /* 0x000fea0003800000 */
[----:B-----5:R-:W-:Y:S01]  /*03d0*/  @P1 IADD3 R0, P0, PT, R4, R13, RZ ;  /* 0x0000000d04001210 */ /* 0x020fe20007f1e0ff */
[----:B0-----:R-:W-:Y:S01]  /*03e0*/  IMAD R7, R15, UR12, R8 ;  /* 0x0000000c0f077c24 */ /* 0x001fe2000f8e0208 */
[----:B------:R-:W-:Y:S01]  /*03f0*/  @P1 R2UR UR10, R2 ;  /* 0x00000000020a12ca */ /* 0x000fe200000e0000 */
[----:B------:R-:W0:Y:S01]  /*0400*/  LDCU.64 UR4, c[0x0][0x398] ;  /* 0x00007300ff0477ac */ /* 0x000e220008000a00 */
[----:B------:R-:W-:Y:S01]  /*0410*/  @P1 R2UR UR11, R3 ;  /* 0x00000000030b12ca */ /* 0x000fe200000e0000 */
[----:B------:R-:W-:Y:S01]  /*0420*/  @P1 IMAD.X R9, RZ, RZ, R5, P0 ;  /* 0x000000ffff091224 */ /* 0x000fe200000e0605 */
[C---:B------:R-:W-:Y:S01]  /*0430*/  LOP3.LUT R103, R0.reuse, 0x3, RZ, 0xc0, !PT ;  /* 0x0000000300677812 */ /* 0x040fe200078ec0ff */
[C---:B------:R-:W-:Y:S01]  /*0440*/  IMAD.HI.U32 R2, R7.reuse, -0x326172a9, RZ ;  /* 0xcd9e8d5707027827 */ /* 0x040fe200078e00ff */
[----:B------:R-:W1:Y:S02]  /*0450*/  LDCU UR6, c[0x0][0x404] ;  /* 0x00008080ff0677ac */ /* 0x000e640008000800 */
[--C-:B------:R-:W-:Y:S01]  /*0460*/  SHF.R.U64 R6, R0, 0x2, R9.reuse ;  /* 0x0000000200067819 */ /* 0x100fe20000001209 */
[----:B------:R-:W-:Y:S01]  /*0470*/  IMAD.MOV.U32 R0, RZ, RZ, RZ ;  /* 0x000000ffff007224 */ /* 0x000fe200078e00ff */
[----:B------:R-:W-:Y:S01]  /*0480*/  SHF.R.U32.HI R5, RZ, 0x2, R9 ;  /* 0x00000002ff057819 */ /* 0x000fe20000011609 */
[----:B------:R-:W-:Y:S01]  /*0490*/  IMAD R9, R7, -0x326172a9, RZ ;  /* 0xcd9e8d5707097824 */ /* 0x000fe200078e02ff */
[----:B------:R-:W2:Y:S01]  /*04a0*/  LDCU UR7, c[0x0][0x408] ;  /* 0x00008100ff0777ac */ /* 0x000ea20008000800 */
[----:B------:R-:W-:Y:S01]  /*04b0*/  IMAD.HI.U32 R3, R6, -0x2daee0ad, RZ ;  /* 0xd2511f5306037827 */ /* 0x000fe200078e00ff */
[----:B------:R-:W-:Y:S01]  /*04c0*/  LOP3.LUT R2, R5, UR10, R2, 0x96, !PT ;  /* 0x0000000a05027c12 */ /* 0x000fe2000f8e9602 */
[----:B------:R-:W-:-:S02]  /*04d0*/  UIADD3 UR20, UPT, UPT, UR11, -0x4498517b, URZ ;  /* 0xbb67ae850b147890 */ /* 0x000fc4000fffe0ff */
[----:B------:R-:W-:Y:S01]  /*04e0*/  IMAD R11, R6, -0x2daee0ad, RZ ;  /* 0xd2511f53060b7824 */ /* 0x000fe200078e02ff */
[----:B------:R-:W-:Y:S01]  /*04f0*/  LOP3.LUT R3, R3, UR11, RZ, 0x3c, !PT ;  /* 0x0000000b03037c12 */ /* 0x000fe2000f8e3cff */
[----:B------:R-:W-:Y:S01]  /*0500*/  UIADD3 UR17, UPT, UPT, UR10, -0x61c88647, URZ ;  /* 0x9e3779b90a117890 */ /* 0x000fe2000fffe0ff */
[----:B------:R-:W-:Y:S01]  /*0510*/  IMAD.HI.U32 R10, R2, -0x2daee0ad, RZ ;  /* 0xd2511f53020a7827 */ /* 0x000fe200078e00ff */
[----:B------:R-:W-:Y:S02]  /*0520*/  UIADD3 UR21, UPT, UPT, UR10, 0x3c6ef372, URZ ;  /* 0x3c6ef3720a157890 */ /* 0x000fe4000fffe0ff */
[----:B------:R-:W-:Y:S01]  /*0530*/  UIADD3 UR22, UPT, UPT, UR11, 0x76cf5d0a, URZ ;  /* 0x76cf5d0a0b167890 */ /* 0x000fe2000fffe0ff */
[----:B------:R-:W-:Y:S01]  /*0540*/  IMAD.HI.U32 R4, R3, -0x326172a9, RZ ;  /* 0xcd9e8d5703047827 */ /* 0x000fe200078e00ff */
[----:B------:R-:W-:Y:S01]  /*0550*/  LOP3.LUT R10, R11, UR20, R10, 0x96, !PT ;  /* 0x000000140b0a7c12 */ /* 0x000fe2000f8e960a */
[----:B------:R-:W-:Y:S02]  /*0560*/  UIADD3 UR24, UPT, UPT, UR11, 0x32370b8f, URZ ;  /* 0x32370b8f0b187890 */ /* 0x000fe4000fffe0ff */
[----:B------:R-:W-:Y:S01]  /*0570*/  IMAD R12, R3, -0x326172a9, RZ ;  /* 0xcd9e8d57030c7824 */ /* 0x000fe200078e02ff */
[----:B------:R-:W-:Y:S01]  /*0580*/  LOP3.LUT R4, R9, UR17, R4, 0x96, !PT ;  /* 0x0000001109047c12 */ /* 0x000fe2000f8e9604 */
[----:B------:R-:W-:Y:S01]  /*0590*/  IMAD.HI.U32 R3, R10, -0x326172a9, RZ ;  /* 0xcd9e8d570a037827 */ /* 0x000fe200078e00ff */
[----:B------:R-:W-:-:S02]  /*05a0*/  UIADD3 UR23, UPT, UPT, UR10, -0x255992d5, URZ ;  /* 0xdaa66d2b0a177890 */ /* 0x000fc4000fffe0ff */
[----:B------:R-:W-:Y:S01]  /*05b0*/  UIADD3 UR25, UPT, UPT, UR10, 0x78dde6e4, URZ ;  /* 0x78dde6e40a197890 */ /* 0x000fe2000fffe0ff */
[----:B------:R-:W-:Y:S01]  /*05c0*/  IMAD R9, R2, -0x2daee0ad, RZ ;  /* 0xd2511f5302097824 */ /* 0x000fe200078e02ff */
[----:B------:R-:W-:Y:S01]  /*05d0*/  LOP3.LUT R3, R12, UR21, R3, 0x96, !PT ;  /* 0x000000150c037c12 */ /* 0x000fe2000f8e9603 */
[C---:B------:R-:W-:Y:S01]  /*05e0*/  IMAD.HI.U32 R2, R4.reuse, -0x2daee0ad, RZ ;  /* 0xd2511f5304027827 */ /* 0x040fe200078e00ff */
[----:B------:R-:W-:Y:S02]  /*05f0*/  UIADD3 UR26, UPT, UPT, UR11, -0x126145ec, URZ ;  /* 0xed9eba140b1a7890 */ /* 0x000fe4000fffe0ff */
[----:B------:R-:W-:Y:S01]  /*0600*/  UIADD3 UR28, UPT, UPT, UR11, -0x56f99767, URZ ;  /* 0xa90668990b1c7890 */ /* 0x000fe2000fffe0ff */
[----:B------:R-:W-:Y:S01]  /*0610*/  IMAD R12, R4, -0x2daee0ad, RZ ;  /* 0xd2511f53040c7824 */ /* 0x000fe200078e02ff */
[----:B------:R-:W-:Y:S01]  /*0620*/  LOP3.LUT R2, R9, UR22, R2, 0x96, !PT ;  /* 0x0000001609027c12 */ /* 0x000fe2000f8e9602 */
[----:B------:R-:W-:Y:S01]  /*0630*/  IMAD.HI.U32 R11, R3, -0x2daee0ad, RZ ;  /* 0xd2511f53030b7827 */ /* 0x000fe200078e00ff */
[----:B------:R-:W-:-:S02]  /*0640*/  UIADD3 UR27, UPT, UPT, UR10, 0x1715609d, URZ ;  /* 0x1715609d0a1b7890 */ /* 0x000fc4000fffe0ff */
[----:B------:R-:W-:Y:S01]  /*0650*/  UIADD3 UR29, UPT, UPT, UR10, -0x4ab325aa, URZ ;  /* 0xb54cda560a1d7890 */ /* 0x000fe2000fffe0ff */
[----:B------:R-:W-:Y:S01]  /*0660*/  IMAD R9, R10, -0x326172a9, RZ ;  /* 0xcd9e8d570a097824 */ /* 0x000fe200078e02ff */
        /* <DEDUP_REMOVED lines=13> */
[----:B0-----:R-:W-:Y:S02]  /*0740*/  UISETP.NE.U32.AND UP0, UPT, UR4, URZ, UPT ;  /* 0x000000ff0400728c */ /* 0x001fe4000bf05070 */
[----:B------:R-:W-:Y:S01]  /*0750*/  IMAD R11, R11, -0x326172a9, RZ ;  /* 0xcd9e8d570b0b7824 */ /* 0x000fe200078e02ff */
[----:B------:R-:W-:Y:S01]  /*0760*/  LOP3.LUT R3, R10, UR26, R3, 0x96, !PT ;  /* 0x0000001a0a037c12 */ /* 0x000fe2000f8e9603 */
[----:B------:R-:W-:Y:S01]  /*0770*/  IMAD R10, R4, -0x2daee0ad, RZ ;  /* 0xd2511f53040a7824 */ /* 0x000fe200078e02ff */
[----:B------:R-:W0:Y:S01]  /*0780*/  LDCU.U8 UR4, c[0x0][0x410] ;  /* 0x00008200ff0477ac */ /* 0x000e220008000000 */
[----:B------:R-:W-:Y:S01]  /*0790*/  IMAD.HI.U32 R9, R2, -0x2daee0ad, RZ ;  /* 0xd2511f5302097827 */ /* 0x000fe200078e00ff */
[----:B------:R-:W-:-:S03]  /*07a0*/  UIADD3 UR36, UPT, UPT, UR11, -0x695add53, URZ ;  /* 0x96a522ad0b247890 */ /* 0x000fc6000fffe0ff */
[C---:B------:R-:W-:Y:S01]  /*07b0*/  IMAD.HI.U32 R4, R3.reuse, -0x326172a9, RZ ;  /* 0xcd9e8d5703047827 */ /* 0x040fe200078e00ff */
[----:B------:R-:W-:Y:S01]  /*07c0*/  LOP3.LUT R9, R10, UR28, R9, 0x96, !PT ;  /* 0x0000001c0a097c12 */ /* 0x000fe2000f8e9609 */
[----:B------:R-:W-:Y:S02]  /*07d0*/  UIADD3 UR35, UPT, UPT, UR10, -0x700cb87f, URZ ;  /* 0x8ff347810a237890 */ /* 0x000fe4000fffe0ff */
[----:B------:R-:W-:Y:S01]  /*07e0*/  IMAD R3, R3, -0x326172a9, RZ ;  /* 0xcd9e8d5703037824 */ /* 0x000fe200078e02ff */
[----:B------:R-:W-:Y:S01]  /*07f0*/  LOP3.LUT R4, R11, UR27, R4, 0x96, !PT ;  /* 0x0000001b0b047c12 */ /* 0x000fe2000f8e9604 */
[----:B------:R-:W-:Y:S01]  /*0800*/  IMAD R11, R2, -0x2daee0ad, RZ ;  /* 0xd2511f53020b7824 */ /* 0x000fe200078e02ff */
[----:B------:R-:W-:Y:S01]  /*0810*/  UISETP.NE.AND.EX UP0, UPT, UR5, URZ, UPT, UP0 ;  /* 0x000000ff0500728c */ /* 0x000fe2000bf05300 */
[----:B------:R-:W-:Y:S01]  /*0820*/  IMAD.HI.U32 R2, R9, -0x326172a9, RZ ;  /* 0xcd9e8d5709027827 */ /* 0x000fe200078e00ff */
[----:B------:R-:W3:Y:S03]  /*0830*/  LDCU UR13, c[0x0][0x388] ;  /* 0x00007100ff0d77ac */ /* 0x000ee60008000800 */
[C---:B------:R-:W-:Y:S01]  /*0840*/  IMAD.HI.U32 R10, R4.reuse, -0x2daee0ad, RZ ;  /* 0xd2511f53040a7827 */ /* 0x040fe200078e00ff */
[----:B------:R-:W-:Y:S01]  /*0850*/  LOP3.LUT R2, R3, UR29, R2, 0x96, !PT ;  /* 0x0000001d03027c12 */ /* 0x000fe2000f8e9602 */
[----:B------:R-:W4:Y:S01]  /*0860*/  LDCU UR16, c[0x0][0x400] ;  /* 0x00008000ff1077ac */ /* 0x000f220008000800 */
[----:B------:R-:W-:Y:S01]  /*0870*/  PLOP3.LUT P0, PT, PT, PT, UP0, 0x80, 0x8 ;  /* 0x000000000008781c */ /* 0x000fe20003f0f008 */
[----:B------:R-:W-:Y:S01]  /*0880*/  IMAD R12, R9, -0x326172a9, RZ ;  /* 0xcd9e8d57090c7824 */ /* 0x000fe200078e02ff */
[----:B------:R-:W-:Y:S01]  /*0890*/  LOP3.LUT R10, R11, UR30, R10, 0x96, !PT ;  /* 0x0000001e0b0a7c12 */ /* 0x000fe2000f8e960a */
[----:B------:R-:W-:Y:S01]  /*08a0*/  IMAD R9, R4, -0x2daee0ad, RZ ;  /* 0xd2511f5304097824 */ /* 0x000fe200078e02ff */
[----:B------:R-:W1:Y:S01]  /*08b0*/  LDCU.64 UR38, c[0x0][0x398] ;  /* 0x00007300ff2677ac */ /* 0x000e620008000a00 */
        /* <DEDUP_REMOVED lines=8> */
[----:B------:R-:W-:Y:S01]  /*0940*/  UPLOP3.LUT UP1, UPT, UPT, UPT, UPT, 0x40, 0x4 ;  /* 0x000000000004789c */ /* 0x000fe20003f2e870 */
[----:B------:R-:W-:Y:S01]  /*0950*/  IMAD.HI.U32 R2, R4, -0x326172a9, RZ ;  /* 0xcd9e8d5704027827 */ /* 0x000fe200078e00ff */
[----:B0-----:R-:W-:-:S03]  /*0960*/  UISETP.NE.AND UP2, UPT, UR4, URZ, UPT ;  /* 0x000000ff0400728c */ /* 0x001fc6000bf45270 */
        /* <DEDUP_REMOVED lines=10> */
[----:B------:R-:W-:Y:S01]  /*0a10*/  IMAD R10, R10, -0x326172a9, RZ ;  /* 0xcd9e8d570a0a7824 */ /* 0x000fe200078e02ff */
[----:B-1234-:R-:W-:-:S07]  /*0a20*/  LOP3.LUT R2, R8, 0x1f, RZ, 0xc0, !PT ;  /* 0x0000001f08027812 */ /* 0x01efce00078ec0ff */
.L_x_6675:
        /* <DEDUP_REMOVED lines=15> */
[----:B------:R0:W5:Y:S04]  /*0b20*/  @P1 LDG.E.128 R36, desc[UR8][R22.64] ;  /* 0x0000000816241981 */ /* 0x000168000c1e1d00 */
[----:B------:R0:W5:Y:S01]  /*0b30*/  @P1 LDG.E.128 R32, desc[UR8][R22.64+0x10] ;  /* 0x0000100816201981 */ /* 0x000162000c1e1d00 */
[----:B------:R-:W-:-:S04]  /*0b40*/  UISETP.NE.U32.AND UP0, UPT, UR38, URZ, UPT ;  /* 0x000000ff2600728c */ /* 0x000fc8000bf05070 */
[----:B------:R-:W-:Y:S01]  /*0b50*/  UISETP.NE.AND.EX UP0, UPT, UR39, URZ, UPT, UP0 ;  /* 0x000000ff2700728c */ /* 0x000fe2000bf05300 */
[----:B------:R-:W-:Y:S01]  /*0b60*/  HFMA2 R111, -RZ, RZ, 0.1171875, 0 ;  /* 0x2f800000ff6f7431 */ /* 0x000fe200000001ff */
[----:B---3--:R-:W-:Y:S02]  /*0b70*/  PRMT R17, R43, 0x7632, R17 ;  /* 0x000076322b117816 */ /* 0x008fe40000000011 */
[----:B------:R-:W-:Y:S02]  /*0b80*/  PRMT R18, R42, 0x7632, R18 ;  /* 0x000076322a127816 */ /* 0x000fe40000000012 */
[----:B------:R-:W-:Y:S02]  /*0b90*/  PRMT R19, R41, 0x7632, R19 ;  /* 0x0000763229137816 */ /* 0x000fe40000000013 */
[----:B------:R-:W-:Y:S01]  /*0ba0*/  PRMT R20, R40, 0x7632, R20 ;  /* 0x0000763228147816 */ /* 0x000fe20000000014 */
[----:B0-----:R-:W-:Y:S06]  /*0bb0*/  BRA.U UP0, `(.L_x_6450) ;  /* 0x00000025008c7547 */ /* 0x001fec000b800000 */
        /* <DEDUP_REMOVED lines=15> */
.L_x_6452:
        /* <DEDUP_REMOVED lines=12> */
.L_x_6453:
        /* <DEDUP_REMOVED lines=41> */
[----:B------:R-:W-:Y:S02]  /*1000*/  IMAD.MOV.U32 R110, RZ, RZ, R20 ;  /* 0x000000ffff6e7224 */ /* 0x000fe400078e0014 */
[----:B------:R-:W-:-:S07]  /*1010*/  IMAD.MOV.U32 R16, RZ, RZ, R102 ;  /* 0x000000ffff107224 */ /* 0x000fce00078e0066 */
.L_x_6451:
[----:B------:R-:W-:Y:S01]  /*1020*/  ISETP.NE.AND P0, PT, R19, 0x1, PT ;  /* 0x000000011300780c */ /* 0x000fe20003f05270 */
[----:B------:R-:W-:Y:S01]  /*1030*/  UMOV UR4, UR6 ;  /* 0x0000000600047c82 */ /* 0x000fe20008000000 */
[----:B------:R-:W-:Y:S01]  /*1040*/  I2FP.F32.U32 R16, R16 ;  /* 0x0000001000107245 */ /* 0x000fe20000201000 */
[C---:B-----5:R-:W-:Y:S01]  /*1050*/  IMAD.U32 R17, R12.reuse, 0x10000, RZ ;  /* 0x000100000c117824 */ /* 0x060fe200078e00ff */
[----:B------:R-:W-:Y:S01]  /*1060*/  PRMT R18, R12, 0x7632, R18 ;  /* 0x000076320c127816 */ /* 0x000fe20000000012 */
[----:B------:R-:W-:Y:S02]  /*1070*/  IMAD.MOV.U32 R20, RZ, RZ, 0x2 ;  /* 0x00000002ff147424 */ /* 0x000fe400078e00ff */
[----:B------:R-:W-:Y:S01]  /*1080*/  FFMA.FTZ R16, R16, R111, 1.1641532182693481445e-10 ;  /* 0x2f00000010107423 */ /* 0x000fe2000001006f */
[----:B------:R-:W-:-:S04]  /*1090*/  IMAD.MOV.U32 R12, RZ, RZ, R10 ;  /* 0x000000ffff0c7224 */ /* 0x000fc800078e000a */
        /* <DEDUP_REMOVED lines=11> */
.L_x_6455:
        /* <DEDUP_REMOVED lines=12> */
.L_x_6456:
        /* <DEDUP_REMOVED lines=43> */
.L_x_6454:
[----:B------:R-:W-:Y:S01]  /*14c0*/  ISETP.NE.AND P0, PT, R20, 0x1, PT ;  /* 0x000000011400780c */ /* 0x000fe20003f05270 */
[----:B------:R-:W-:Y:S01]  /*14d0*/  HFMA2 R21, -RZ, RZ, 0, 1.1920928955078125e-07 ;  /* 0x00000002ff157431 */ /* 0x000fe200000001ff */
[----:B------:R-:W-:Y:S01]  /*14e0*/  I2FP.F32.U32 R12, R12 ;  /* 0x0000000c000c7245 */ /* 0x000fe20000201000 */
[----:B------:R-:W-:Y:S02]  /*14f0*/  IMAD.U32 R18, R18, 0x10000, RZ ;  /* 0x0001000012127824 */ /* 0x000fe400078e00ff */
        /* <DEDUP_REMOVED lines=13> */
.L_x_6458:
        /* <DEDUP_REMOVED lines=12> */
.L_x_6459:
        /* <DEDUP_REMOVED lines=43> */
.L_x_6457:
[----:B------:R-:W-:Y:S01]  /*1940*/  ISETP.NE.AND P0, PT, R21, 0x1, PT ;  /* 0x000000011500780c */ /* 0x000fe20003f05270 */
[----:B------:R-:W-:Y:S01]  /*1950*/  IMAD.MOV.U32 R23, RZ, RZ, 0x2 ;  /* 0x00000002ff177424 */ /* 0x000fe200078e00ff */
[----:B------:R-:W-:Y:S01]  /*1960*/  I2FP.F32.U32 R20, R19 ;  /* 0x0000001300147245 */ /* 0x000fe20000201000 */
[C---:B------:R-:W-:Y:S01]  /*1970*/  IMAD.U32 R19, R13.reuse, 0x10000, RZ ;  /* 0x000100000d137824 */ /* 0x040fe200078e00ff */
[----:B------:R-:W-:-:S03]  /*1980*/  PRMT R22, R13, 0x7632, R22 ;  /* 0x000076320d167816 */ /* 0x000fc60000000016 */
        /* <DEDUP_REMOVED lines=13> */
.L_x_6461:
        /* <DEDUP_REMOVED lines=12> */
.L_x_6462:
        /* <DEDUP_REMOVED lines=43> */
.L_x_6460:
[----:B------:R-:W-:Y:S01]  /*1dd0*/  ISETP.NE.AND P0, PT, R23, 0x1, PT ;  /* 0x000000011700780c */ /* 0x000fe20003f05270 */
[----:B------:R-:W-:Y:S01]  /*1de0*/  IMAD.MOV.U32 R24, RZ, RZ, 0x2 ;  /* 0x00000002ff187424 */ /* 0x000fe200078e00ff */
[----:B------:R-:W-:Y:S01]  /*1df0*/  I2FP.F32.U32 R20, R20 ;  /* 0x0000001400147245 */ /* 0x000fe20000201000 */
[----:B------:R-:W-:-:S04]  /*1e00*/  IMAD.MOV.U32 R21, RZ, RZ, R10 ;  /* 0x000000ffff157224 */ /* 0x000fc800078e000a */
[----:B------:R-:W-:-:S05]  /*1e10*/  FFMA.FTZ R20, R20, R111, 1.1641532182693481445e-10 ;  /* 0x2f00000014147423 */ /* 0x000fca000001006f */
[----:B------:R-:W-:Y:S02]  /*1e20*/  FSETP.LE.FTZ.AND P2, PT, R20, UR4, PT ;  /* 0x0000000414007c0b */ /* 0x000fe4000bf53000 */
[----:B------:R-:W-:Y:S01]  /*1e30*/  SHF.L.U32 R20, R22, 0x10, RZ ;  /* 0x0000001016147819 */ /* 0x000fe200000006ff */
        /* <DEDUP_REMOVED lines=9> */
.L_x_6464:
        /* <DEDUP_REMOVED lines=12> */
.L_x_6465:
        /* <DEDUP_REMOVED lines=43> */
.L_x_6463:
        /* <DEDUP_REMOVED lines=17> */
.L_x_6467:
        /* <DEDUP_REMOVED lines=12> */
.L_x_6468:
        /* <DEDUP_REMOVED lines=43> */
.L_x_6466:
        /* <DEDUP_REMOVED lines=16> */
.L_x_6470:
        /* <DEDUP_REMOVED lines=12> */
.L_x_6471:
        /* <DEDUP_REMOVED lines=43> */
.L_x_6469:
[----:B------:R-:W-:Y:S01]  /*2b30*/  ISETP.NE.AND P5, PT, R24, 0x1, PT ;  /* 0x000000011800780c */ /* 0x000fe20003fa5270 */
[----:B------:R-:W-:Y:S01]  /*2b40*/  IMAD.MOV.U32 R102, RZ, RZ, 0x2 ;  /* 0x00000002ff667424 */ /* 0x000fe200078e00ff */
[----:B------:R-:W-:Y:S01]  /*2b50*/  I2FP.F32.U32 R22, R23 ;  /* 0x0000001700167245 */ /* 0x000fe20000201000 */
[----:B------:R-:W-:-:S04]  /*2b60*/  IMAD.MOV.U32 R25, RZ, RZ, R10 ;  /* 0x000000ffff197224 */ /* 0x000fc800078e000a */
[----:B------:R-:W-:Y:S01]  /*2b70*/  FFMA.FTZ R23, R22, R111, 1.1641532182693481445e-10 ;  /* 0x2f00000016177423 */ /* 0x000fe2000001006f */
[C---:B------:R-:W-:Y:S02]  /*2b80*/  SHF.L.U32 R22, R15.reuse, 0x10, RZ ;  /* 0x000000100f167819 */ /* 0x040fe400000006ff */
[----:B------:R-:W-:Y:S02]  /*2b90*/  PRMT R15, R15, 0x7632, R15 ;  /* 0x000076320f0f7816 */ /* 0x000fe4000000000f */
        /* <DEDUP_REMOVED lines=10> */
.L_x_6473:
        /* <DEDUP_REMOVED lines=12> */
.L_x_6474:
        /* <DEDUP_REMOVED lines=43> */
.L_x_6472:
[----:B------:R-:W-:Y:S01]  /*2fb0*/  UMOV UR5, UR7 ;  /* 0x0000000700057c82 */ /* 0x000fe20008000000 */
        /* <DEDUP_REMOVED lines=34> */
[----:B------:R-:W-:Y:S09]  /*31e0*/  BRA `(.L_x_6475) ;  /* 0x0000004800d87947 */ /* 0x000ff20003800000 */
.L_x_6450:
        /* <DEDUP_REMOVED lines=15> */
.L_x_6477:
        /* <DEDUP_REMOVED lines=12> */
.L_x_6478:
        /* <DEDUP_REMOVED lines=43> */
.L_x_6476:
[----:B------:R-:W-:Y:S01]  /*3650*/  ISETP.NE.AND P0, PT, R21, 0x1, PT ;  /* 0x000000011500780c */ /* 0x000fe20003f05270 */
[----:B------:R-:W-:Y:S01]  /*3660*/  UMOV UR4, UR6 ;  /* 0x0000000600047c82 */ /* 0x000fe20008000000 */
[----:B------:R-:W-:Y:S01]  /*3670*/  I2FP.F32.U32 R16, R9 ;  /* 0x0000000900107245 */ /* 0x000fe20000201000 */
[----:B------:R-:W-:Y:S01]  /*3680*/  UMOV UR5, UR7 ;  /* 0x0000000700057c82 */ /* 0x000fe20008000000 */
[C---:B-----5:R-:W-:Y:S01]  /*3690*/  SHF.L.U32 R9, R12.reuse, 0x10, RZ ;  /* 0x000000100c097819 */ /* 0x060fe200000006ff */
[----:B------:R-:W-:Y:S01]  /*36a0*/  IMAD.MOV.U32 R23, RZ, RZ, 0x2 ;  /* 0x00000002ff177424 */ /* 0x000fe200078e00ff */
[----:B------:R-:W-:Y:S01]  /*36b0*/  PRMT R12, R12, 0x7632, R12 ;  /* 0x000076320c0c7816 */ /* 0x000fe2000000000c */
[----:B------:R-:W-:Y:S01]  /*36c0*/  FFMA.FTZ R16, R16, R111, 1.1641532182693481445e-10 ;  /* 0x2f00000010107423 */ /* 0x000fe2000001006f */
[----:B------:R-:W-:Y:S02]  /*36d0*/  IMAD.MOV.U32 R11, RZ, RZ, R10 ;  /* 0x000000ffff0b7224 */ /* 0x000fe400078e000a */
[----:B------:R-:W-:-:S02]  /*36e0*/  FMUL.FTZ R9, R9, UR5 ;  /* 0x0000000509097c20 */ /* 0x000fc40008410000 */
        /* <DEDUP_REMOVED lines=11> */
.L_x_6480:
        /* <DEDUP_REMOVED lines=12> */
.L_x_6481:
        /* <DEDUP_REMOVED lines=36> */
[----:B------:R-:W-:Y:S01]  /*3aa0*/  IMAD.WIDE.U32 R26, R27, -0x326172a9, RZ ;  /* 0xcd9e8d571b1a7825 */ /* 0x000fe200078e00ff */
[----:B------:R-:W-:-:S03]  /*3ab0*/  MOV R11, R110 ;  /* 0x0000006e000b7202 */ /* 0x000fc60000000f00 */
[----:B------:R-:W-:Y:S01]  /*3ac0*/  IMAD.WIDE.U32 R24, R24, -0x2daee0ad, RZ ;  /* 0xd2511f5318187825 */ /* 0x000fe200078e00ff */
[----:B------:R-:W-:-:S03]  /*3ad0*/  LOP3.LUT R3, R10, UR35, R27, 0x96, !PT ;  /* 0x000000230a037c12 */ /* 0x000fc6000f8e961b */
[----:B------:R-:W-:Y:S01]  /*3ae0*/  IMAD.MOV.U32 R10, RZ, RZ, R26 ;  /* 0x000000ffff0a7224 */ /* 0x000fe200078e001a */
[----:B------:R-:W-:Y:S01]  /*3af0*/  LOP3.LUT R4, R22, UR36, R25, 0x96, !PT ;  /* 0x0000002416047c12 */ /* 0x000fe2000f8e9619 */
[----:B------:R-:W-:-:S07]  /*3b00*/  IMAD.MOV.U32 R110, RZ, RZ, R24 ;  /* 0x000000ffff6e7224 */ /* 0x000fce00078e0018 */
.L_x_6479:
        /* <DEDUP_REMOVED lines=22> */
.L_x_6483:
        /* <DEDUP_REMOVED lines=12> */
.L_x_6484:
        /* <DEDUP_REMOVED lines=43> */
.L_x_6482:
        /* <DEDUP_REMOVED lines=18> */
.L_x_6486:
        /* <DEDUP_REMOVED lines=12> */
.L_x_6487:
        /* <DEDUP_REMOVED lines=43> */
.L_x_6485:
        /* <DEDUP_REMOVED lines=22> */
.L_x_6489:
        /* <DEDUP_REMOVED lines=12> */
.L_x_6490:
        /* <DEDUP_REMOVED lines=43> */
.L_x_6488:
[----:B------:R-:W-:Y:S01]  /*4940*/  ISETP.NE.AND P0, PT, R26, 0x1, PT ;  /* 0x000000011a00780c */ /* 0x000fe20003f05270 */
[----:B------:R-:W-:Y:S01]  /*4950*/  IMAD.MOV.U32 R27, RZ, RZ, 0x2 ;  /* 0x00000002ff1b7424 */ /* 0x000fe200078e00ff */
[----:B------:R-:W-:Y:S01]  /*4960*/  I2FP.F32.U32 R20, R20 ;  /* 0x0000001400147245 */ /* 0x000fe20000201000 */
[----:B------:R-:W-:Y:S01]  /*4970*/  IMAD.MOV.U32 R22, RZ, RZ, R10 ;  /* 0x000000ffff167224 */ /* 0x000fe200078e000a */
[----:B------:R-:W-:-:S03]  /*4980*/  SHF.L.U32 R21, R13, 0x10, RZ ;  /* 0x000000100d157819 */ /* 0x000fc600000006ff */
[----:B------:R-:W-:Y:S02]  /*4990*/  FFMA.FTZ R20, R20, R111, 1.1641532182693481445e-10 ;  /* 0x2f00000014147423 */ /* 0x000fe4000001006f */
[----:B------:R-:W-:-:S03]  /*49a0*/  FMUL.FTZ R21, R21, UR5 ;  /* 0x0000000515157c20 */ /* 0x000fc60008410000 */
[----:B------:R-:W-:Y:S02]  /*49b0*/  FSETP.LE.FTZ.AND P3, PT, R20, UR4, PT ;  /* 0x0000000414007c0b */ /* 0x000fe4000bf73000 */
[----:B------:R-:W-:Y:S02]  /*49c0*/  PRMT R20, R13, 0x7632, R20 ;  /* 0x000076320d147816 */ /* 0x000fe40000000014 */
        /* <DEDUP_REMOVED lines=10> */
.L_x_6492:
        /* <DEDUP_REMOVED lines=12> */
.L_x_6493:
        /* <DEDUP_REMOVED lines=43> */
.L_x_6491:
[----:B------:R-:W-:Y:S02]  /*4de0*/  I2FP.F32.U32 R22, R22 ;  /* 0x0000001600167245 */ /* 0x000fe40000201000 */
        /* <DEDUP_REMOVED lines=21> */
.L_x_6495:
        /* <DEDUP_REMOVED lines=12> */
.L_x_6496:
        /* <DEDUP_REMOVED lines=43> */
.L_x_6494:
        /* <DEDUP_REMOVED lines=17> */
.L_x_6498:
        /* <DEDUP_REMOVED lines=12> */
.L_x_6499:
        /* <DEDUP_REMOVED lines=43> */
.L_x_6497:
[----:B------:R-:W-:Y:S02]  /*5730*/  I2FP.F32.U32 R22, R21 ;  /* 0x0000001500167245 */ /* 0x000fe40000201000 */
[----:B------:R-:W-:Y:S02]  /*5740*/  SHF.L.U32 R19, R19, 0x10, RZ ;  /* 0x0000001013137819 */ /* 0x000fe400000006ff */
[----:B------:R-:W-:Y:S01]  /*5750*/  ISETP.NE.AND P3, PT, R28, 0x1, PT ;  /* 0x000000011c00780c */ /* 0x000fe20003f65270 */
[----:B------:R-:W-:Y:S01]  /*5760*/  FFMA.FTZ R22, R22, R111, 1.1641532182693481445e-10 ;  /* 0x2f00000016167423 */ /* 0x000fe2000001006f */
[----:B------:R-:W-:Y:S01]  /*5770*/  FSEL R20, R20, RZ, P2 ;  /* 0x000000ff14147208 */ /* 0x000fe20001000000 */
[----:B------:R-:W-:-:S03]  /*5780*/  FMUL.FTZ R19, R19, UR5 ;  /* 0x0000000513137c20 */ /* 0x000fc60008410000 */
[----:B------:R-:W-:Y:S01]  /*5790*/  FSETP.GTU.FTZ.AND P0, PT, R22, UR4, PT ;  /* 0x0000000416007c0b */ /* 0x000fe2000bf1c000 */
[----:B------:R-:W-:-:S03]  /*57a0*/  IMAD.MOV.U32 R22, RZ, RZ, 0x2 ;  /* 0x00000002ff167424 */ /* 0x000fc600078e00ff */
        /* <DEDUP_REMOVED lines=14> */
.L_x_6501:
        /* <DEDUP_REMOVED lines=12> */
.L_x_6502:
        /* <DEDUP_REMOVED lines=43> */
.L_x_6500:
        /* <DEDUP_REMOVED lines=18> */
.L_x_6504:
        /* <DEDUP_REMOVED lines=12> */
.L_x_6505:
        /* <DEDUP_REMOVED lines=43> */
.L_x_6503:
[----:B------:R-:W-:Y:S02]  /*6090*/  I2FP.F32.U32 R20, R21 ;  /* 0x0000001500147245 */ /* 0x000fe40000201000 */
[----:B------:R-:W-:Y:S02]  /*60a0*/  SHF.L.U32 R21, R42, 0x10, RZ ;  /* 0x000000102a157819 */ /* 0x000fe400000006ff */
[----:B------:R-:W-:Y:S01]  /*60b0*/  FSEL R28, R19, RZ, P3 ;  /* 0x000000ff131c7208 */ /* 0x000fe20001800000 */
[----:B------:R-:W-:Y:S01]  /*60c0*/  FFMA.FTZ R20, R20, R111, 1.1641532182693481445e-10 ;  /* 0x2f00000014147423 */ /* 0x000fe2000001006f */
[----:B------:R-:W-:Y:S02]  /*60d0*/  IMAD.MOV.U32 R19, RZ, RZ, R10 ;  /* 0x000000ffff137224 */ /* 0x000fe400078e000a */
[----:B------:R-:W-:Y:S02]  /*60e0*/  FMUL.FTZ R21, R21, UR5 ;  /* 0x0000000515157c20 */ /* 0x000fe40008410000 */
[----:B------:R-:W-:-:S04]  /*60f0*/  FSETP.GTU.FTZ.AND P0, PT, R20, UR4, PT ;  /* 0x0000000414007c0b */ /* 0x000fc8000bf1c000 */
        /* <DEDUP_REMOVED lines=15> */
.L_x_6507:
        /* <DEDUP_REMOVED lines=12> */
.L_x_6508:
        /* <DEDUP_REMOVED lines=43> */
.L_x_6506:
        /* <DEDUP_REMOVED lines=17> */
.L_x_6510:
        /* <DEDUP_REMOVED lines=12> */
.L_x_6511:
        /* <DEDUP_REMOVED lines=43> */
.L_x_6509:
[----:B------:R-:W-:Y:S01]  /*69e0*/  I2FP.F32.U32 R20, R19 ;  /* 0x0000001300147245 */ /* 0x000fe20000201000 */
[----:B------:R-:W-:Y:S01]  /*69f0*/  IMAD.MOV.U32 R21, RZ, RZ, 0x2 ;  /* 0x00000002ff157424 */ /* 0x000fe200078e00ff */
        /* <DEDUP_REMOVED lines=20> */
.L_x_6513:
        /* <DEDUP_REMOVED lines=12> */
.L_x_6514:
        /* <DEDUP_REMOVED lines=43> */
.L_x_6512:
        /* <DEDUP_REMOVED lines=18> */
.L_x_6516:
        /* <DEDUP_REMOVED lines=12> */
.L_x_6517:
        /* <DEDUP_REMOVED lines=43> */
.L_x_6515:
        /* <DEDUP_REMOVED lines=22> */
.L_x_6519:
        /* <DEDUP_REMOVED lines=12> */
.L_x_6520:
        /* <DEDUP_REMOVED lines=43> */
.L_x_6518:
        /* <DEDUP_REMOVED lines=17> */
.L_x_6522:
        /* <DEDUP_REMOVED lines=14> */
.L_x_6523:
        /* <DEDUP_REMOVED lines=43> */
.L_x_6521:
        /* <DEDUP_REMOVED lines=10> */
.L_x_6475:
[----:B------:R-:W-:Y:S01]  /*7d50*/  SEL R15, RZ, 0x100, !P0 ;  /* 0x00000100ff0f7807 */ /* 0x000fe20004000000 */
[----:B------:R-:W0:Y:S01]  /*7d60*/  LDC.64 R106, c[0x0][0x3a8] ;  /* 0x0000ea00ff6a7b82 */ /* 0x000e220000000a00 */
[----:B------:R-:W-:Y:S01]  /*7d70*/  ISETP.NE.U32.AND P0, PT, RZ, UR38, PT ;  /* 0x00000026ff007c0c */ /* 0x000fe2000bf05070 */
[----:B------:R-:W-:Y:S01]  /*7d80*/  VIADD R109, R108, 0x80 ;  /* 0x000000806c6d7836 */ /* 0x000fe20000000000 */
[----:B------:R-:W-:Y:S02]  /*7d90*/  ISETP.NE.AND P6, PT, R16, RZ, PT ;  /* 0x000000ff1000720c */ /* 0x000fe40003fc5270 */
[----:B------:R-:W-:Y:S02]  /*7da0*/  ISETP.NE.AND.EX P0, PT, RZ, UR39, PT, P0 ;  /* 0x00000027ff007c0c */ /* 0x000fe4000bf05300 */
[----:B------:R-:W-:Y:S01]  /*7db0*/  SEL R21, RZ, 0x1000000, !P5 ;  /* 0x01000000ff157807 */ /* 0x000fe20006800000 */
        /* <DEDUP_REMOVED lines=12> */
[----:B0-----:R-:W-:Y:S01]  /*7e80*/  IMAD.WIDE.U32 R22, R108, 0x20, R106 ;  /* 0x000000206c167825 */ /* 0x001fe200078e006a */
        /* <DEDUP_REMOVED lines=31> */
.L_x_6524:
        /* <DEDUP_REMOVED lines=24> */
.L_x_6527:
        /* <DEDUP_REMOVED lines=12> */
.L_x_6528:
        /* <DEDUP_REMOVED lines=40> */
[----:B------:R-:W-:-:S07]  /*8540*/  LOP3.LUT R4, R20, UR36, R113, 0x96, !PT ;  /* 0x0000002414047c12 */ /* 0x000fce000f8e9671 */
.L_x_6526:
        /* <DEDUP_REMOVED lines=19> */
.L_x_6530:
        /* <DEDUP_REMOVED lines=12> */
.L_x_6531:
        /* <DEDUP_REMOVED lines=42> */
.L_x_6529:
[----:B------:R-:W-:Y:S01]  /*89e0*/  I2FP.F32.U32 R20, R11 ;  /* 0x0000000b00147245 */ /* 0x000fe20000201000 */
[----:B------:R-:W-:Y:S01]  /*89f0*/  IMAD.U32 R11, R40, 0x10000, RZ ;  /* 0x00010000280b7824 */ /* 0x000fe200078e00ff */
[----:B------:R-:W-:Y:S01]  /*8a00*/  ISETP.NE.AND P3, PT, R22, 0x1, PT ;  /* 0x000000011600780c */ /* 0x000fe20003f65270 */
[----:B------:R-:W-:Y:S02]  /*8a10*/  HFMA2 R23, -RZ, RZ, 0, 1.1920928955078125e-07 ;  /* 0x00000002ff177431 */ /* 0x000fe400000001ff */
[----:B------:R-:W-:Y:S01]  /*8a20*/  FFMA.FTZ R20, R20, R111, 1.1641532182693481445e-10 ;  /* 0x2f00000014147423 */ /* 0x000fe2000001006f */
[----:B------:R-:W-:Y:S01]  /*8a30*/  FMUL.FTZ R21, R11, UR5 ;  /* 0x000000050b157c20 */ /* 0x000fe20008410000 */
[----:B------:R-:W-:-:S03]  /*8a40*/  FSEL R11, R9, RZ, P4 ;  /* 0x000000ff090b7208 */ /* 0x000fc60002000000 */
        /* <DEDUP_REMOVED lines=15> */
.L_x_6533:
        /* <DEDUP_REMOVED lines=12> */
.L_x_6534:
        /* <DEDUP_REMOVED lines=43> */
.L_x_6532:
[----:B------:R-:W-:Y:S01]  /*8eb0*/  ISETP.NE.AND P2, PT, R23, 0x1, PT ;  /* 0x000000011700780c */ /* 0x000fe20003f45270 */
[----:B------:R-:W-:Y:S01]  /*8ec0*/  IMAD.U32 R21, R12, 0x10000, RZ ;  /* 0x000100000c157824 */ /* 0x000fe200078e00ff */
[----:B------:R-:W-:Y:S01]  /*8ed0*/  I2FP.F32.U32 R22, R11 ;  /* 0x0000000b00167245 */ /* 0x000fe20000201000 */
[----:B------:R-:W-:Y:S01]  /*8ee0*/  IMAD.MOV.U32 R11, RZ, RZ, R10 ;  /* 0x000000ffff0b7224 */ /* 0x000fe200078e000a */
[----:B------:R-:W-:Y:S01]  /*8ef0*/  MOV R95, 0x2 ;  /* 0x00000002005f7802 */ /* 0x000fe20000000f00 */
[----:B------:R-:W-:Y:S02]  /*8f00*/  FMUL.FTZ R21, R21, UR5 ;  /* 0x0000000515157c20 */ /* 0x000fe40008410000 */
        /* <DEDUP_REMOVED lines=12> */
.L_x_6536:
        /* <DEDUP_REMOVED lines=12> */
.L_x_6537:
        /* <DEDUP_REMOVED lines=42> */
.L_x_6535:
[----:B------:R-:W-:Y:S01]  /*9330*/  I2FP.F32.U32 R22, R11 ;  /* 0x0000000b00167245 */ /* 0x000fe20000201000 */
[----:B------:R-:W-:Y:S01]  /*9340*/  IMAD.U32 R18, R18, 0x10000, RZ ;  /* 0x0001000012127824 */ /* 0x000fe200078e00ff */
[----:B------:R-:W-:Y:S02]  /*9350*/  ISETP.NE.AND P3, PT, R95, 0x1, PT ;  /* 0x000000015f00780c */ /* 0x000fe40003f65270 */
[----:B------:R-:W-:Y:S01]  /*9360*/  FSEL R21, R21, RZ, P4 ;  /* 0x000000ff15157208 */ /* 0x000fe20002000000 */
[----:B------:R-:W-:Y:S01]  /*9370*/  FFMA.FTZ R22, R22, R111, 1.1641532182693481445e-10 ;  /* 0x2f00000016167423 */ /* 0x000fe2000001006f */
[----:B------:R-:W-:-:S04]  /*9380*/  FMUL.FTZ R18, R18, UR5 ;  /* 0x0000000512127c20 */ /* 0x000fc80008410000 */
[----:B------:R-:W-:Y:S01]  /*9390*/  FSETP.GTU.FTZ.AND P2, PT, R22, UR4, PT ;  /* 0x0000000416007c0b */ /* 0x000fe2000bf5c000 */
[----:B------:R-:W-:-:S03]  /*93a0*/  IMAD.MOV.U32 R22, RZ, RZ, 0x2 ;  /* 0x00000002ff167424 */ /* 0x000fc600078e00ff */
        /* <DEDUP_REMOVED lines=14> */
.L_x_6539:
        /* <DEDUP_REMOVED lines=12> */
.L_x_6540:
        /* <DEDUP_REMOVED lines=43> */
.L_x_6538:
[----:B------:R-:W-:Y:S01]  /*9800*/  I2FP.F32.U32 R18, R18 ;  /* 0x0000001200127245 */ /* 0x000fe20000201000 */
[----:B------:R-:W-:Y:S01]  /*9810*/  IMAD.MOV.U32 R97, RZ, RZ, 0x2 ;  /* 0x00000002ff617424 */ /* 0x000fe200078e00ff */
[----:B------:R-:W-:Y:S02]  /*9820*/  ISETP.NE.AND P2, PT, R22, 0x1, PT ;  /* 0x000000011600780c */ /* 0x000fe40003f45270 */
[----:B------:R-:W-:Y:S01]  /*9830*/  MOV R23, R10 ;  /* 0x0000000a00177202 */ /* 0x000fe20000000f00 */
[----:B------:R-:W-:-:S05]  /*9840*/  FFMA.FTZ R18, R18, R111, 1.1641532182693481445e-10 ;  /* 0x2f00000012127423 */ /* 0x000fca000001006f */
[----:B------:R-:W-:Y:S01]  /*9850*/  FSETP.LE.FTZ.AND P4, PT, R18, UR4, PT ;  /* 0x0000000412007c0b */ /* 0x000fe2000bf93000 */
[C---:B------:R-:W-:Y:S01]  /*9860*/  IMAD.U32 R18, R13.reuse, 0x10000, RZ ;  /* 0x000100000d127824 */ /* 0x040fe200078e00ff */
[----:B------:R-:W-:Y:S02]  /*9870*/  PRMT R13, R13, 0x7632, R13 ;  /* 0x000076320d0d7816 */ /* 0x000fe4000000000d */
        /* <DEDUP_REMOVED lines=11> */
.L_x_6542:
        /* <DEDUP_REMOVED lines=12> */
.L_x_6543:
        /* <DEDUP_REMOVED lines=43> */
.L_x_6541:
[----:B------:R-:W-:Y:S01]  /*9ca0*/  I2FP.F32.U32 R22, R23 ;  /* 0x0000001700167245 */ /* 0x000fe20000201000 */
[----:B------:R-:W-:Y:S01]  /*9cb0*/  IMAD.U32 R23, R41, 0x10000, RZ ;  /* 0x0001000029177824 */ /* 0x000fe200078e00ff */
[----:B------:R-:W-:Y:S01]  /*9cc0*/  ISETP.NE.AND P3, PT, R97, 0x1, PT ;  /* 0x000000016100780c */ /* 0x000fe20003f65270 */
[----:B------:R-:W-:Y:S02]  /*9cd0*/  IMAD.MOV.U32 R98, RZ, RZ, 0x2 ;  /* 0x00000002ff627424 */ /* 0x000fe400078e00ff */
[----:B------:R-:W-:Y:S01]  /*9ce0*/  FFMA.FTZ R22, R22, R111, 1.1641532182693481445e-10 ;  /* 0x2f00000016167423 */ /* 0x000fe2000001006f */
[----:B------:R-:W-:Y:S01]  /*9cf0*/  FMUL.FTZ R96, R23, UR5 ;  /* 0x0000000517607c20 */ /* 0x000fe20008410000 */
[----:B------:R-:W-:Y:S02]  /*9d00*/  FSEL R23, R18, RZ, P4 ;  /* 0x000000ff12177208 */ /* 0x000fe40002000000 */
[----:B------:R-:W-:Y:S02]  /*9d10*/  MOV R18, R10 ;  /* 0x0000000a00127202 */ /* 0x000fe40000000f00 */
        /* <DEDUP_REMOVED lines=14> */
.L_x_6545:
        /* <DEDUP_REMOVED lines=12> */
.L_x_6546:
        /* <DEDUP_REMOVED lines=43> */
.L_x_6544:
[----:B------:R-:W-:Y:S01]  /*a170*/  I2FP.F32.U32 R18, R18 ;  /* 0x0000001200127245 */ /* 0x000fe20000201000 */
[----:B------:R-:W-:Y:S01]  /*a180*/  IMAD.MOV.U32 R99, RZ, RZ, 0x2 ;  /* 0x00000002ff637424 */ /* 0x000fe200078e00ff */
[----:B------:R-:W-:Y:S02]  /*a190*/  ISETP.NE.AND P2, PT, R98, 0x1, PT ;  /* 0x000000016200780c */ /* 0x000fe40003f45270 */
[----:B------:R-:W-:Y:S01]  /*a1a0*/  MOV R23, R10 ;  /* 0x0000000a00177202 */ /* 0x000fe20000000f00 */
[----:B------:R-:W-:-:S05]  /*a1b0*/  FFMA.FTZ R18, R18, R111, 1.1641532182693481445e-10 ;  /* 0x2f00000012127423 */ /* 0x000fca000001006f */
        /* <DEDUP_REMOVED lines=13> */
.L_x_6548:
        /* <DEDUP_REMOVED lines=12> */
.L_x_6549:
        /* <DEDUP_REMOVED lines=43> */
.L_x_6547:
[----:B------:R-:W-:Y:S01]  /*a600*/  I2FP.F32.U32 R98, R23 ;  /* 0x0000001700627245 */ /* 0x000fe20000201000 */
[----:B------:R-:W-:Y:S01]  /*a610*/  IMAD.U32 R16, R16, 0x10000, RZ ;  /* 0x0001000010107824 */ /* 0x000fe200078e00ff */
[----:B------:R-:W-:-:S03]  /*a620*/  FSEL R23, R18, RZ, P4 ;  /* 0x000000ff12177208 */ /* 0x000fc60002000000 */
[----:B------:R-:W-:Y:S01]  /*a630*/  FFMA.FTZ R98, R98, R111, 1.1641532182693481445e-10 ;  /* 0x2f00000062627423 */ /* 0x000fe2000001006f */
[----:B------:R-:W-:-:S04]  /*a640*/  FMUL.FTZ R16, R16, UR5 ;  /* 0x0000000510107c20 */ /* 0x000fc80008410000 */
[----:B------:R-:W-:Y:S01]  /*a650*/  FSETP.GTU.FTZ.AND P2, PT, R98, UR4, PT ;  /* 0x0000000462007c0b */ /* 0x000fe2000bf5c000 */
[----:B------:R-:W-:-:S03]  /*a660*/  IMAD.MOV.U32 R98, RZ, RZ, 0x2 ;  /* 0x00000002ff627424 */ /* 0x000fc600078e00ff */
        /* <DEDUP_REMOVED lines=15> */
.L_x_6551:
        /* <DEDUP_REMOVED lines=12> */
.L_x_6552:
        /* <DEDUP_REMOVED lines=43> */
.L_x_6550:
        /* <DEDUP_REMOVED lines=18> */
.L_x_6554:
        /* <DEDUP_REMOVED lines=12> */
.L_x_6555:
        /* <DEDUP_REMOVED lines=43> */
.L_x_6553:
        /* <DEDUP_REMOVED lines=22> */
.L_x_6557:
        /* <DEDUP_REMOVED lines=12> */
.L_x_6558:
        /* <DEDUP_REMOVED lines=43> */
.L_x_6556:
        /* <DEDUP_REMOVED lines=17> */
.L_x_6560:
        /* <DEDUP_REMOVED lines=12> */
.L_x_6561:
        /* <DEDUP_REMOVED lines=43> */
.L_x_6559:
        /* <DEDUP_REMOVED lines=22> */
.L_x_6563:
        /* <DEDUP_REMOVED lines=12> */
.L_x_6564:
        /* <DEDUP_REMOVED lines=43> */
.L_x_6562:
        /* <DEDUP_REMOVED lines=18> */
.L_x_6566:
        /* <DEDUP_REMOVED lines=12> */
.L_x_6567:
        /* <DEDUP_REMOVED lines=43> */
.L_x_6565:
        /* <DEDUP_REMOVED lines=22> */
.L_x_6569:
        /* <DEDUP_REMOVED lines=12> */
.L_x_6570:
        /* <DEDUP_REMOVED lines=43> */
.L_x_6568:
        /* <DEDUP_REMOVED lines=17> */
.L_x_6572:
        /* <DEDUP_REMOVED lines=14> */
.L_x_6573:
        /* <DEDUP_REMOVED lines=43> */
.L_x_6571:
[----:B------:R-:W-:Y:S01]  /*cb80*/  I2FP.F32.U32 R102, R102 ;  /* 0x0000006600667245 */ /* 0x000fe20000201000 */
[----:B------:R-:W-:-:S04]  /*cb90*/  IMAD.U32 R19, R19, 0x10000, RZ ;  /* 0x0001000013137824 */ /* 0x000fc800078e00ff */
[----:B------:R-:W-:Y:S01]  /*cba0*/  FFMA.FTZ R102, R102, R111, 1.1641532182693481445e-10 ;  /* 0x2f00000066667423 */ /* 0x000fe2000001006f */
[----:B------:R-:W-:-:S04]  /*cbb0*/  FMUL.FTZ R19, R19, UR5 ;  /* 0x0000000513137c20 */ /* 0x000fc80008410000 */
[----:B------:R-:W-:Y:S02]  /*cbc0*/  FSETP.GTU.FTZ.AND P6, PT, R102, UR4, PT ;  /* 0x0000000466007c0b */ /* 0x000fe4000bfdc000 */
[----:B------:R-:W-:Y:S02]  /*cbd0*/  FSEL R102, R101, RZ, P5 ;  /* 0x000000ff65667208 */ /* 0x000fe40002800000 */
[----:B------:R-:W-:Y:S02]  /*cbe0*/  FSEL R19, R19, RZ, !P6 ;  /* 0x000000ff13137208 */ /* 0x000fe40007000000 */
[----:B------:R-:W-:-:S03]  /*cbf0*/  SEL R15, RZ, 0x1, P6 ;  /* 0x00000001ff0f7807 */ /* 0x000fc60003000000 */
[----:B------:R-:W-:Y:S01]  /*cc00*/  FADD.FTZ R19, R19, R102 ;  /* 0x0000006613137221 */ /* 0x000fe20000010000 */
[----:B------:R-:W-:-:S03]  /*cc10*/  PRMT R101, R15, 0x7610, R101 ;  /* 0x000076100f657816 */ /* 0x000fc60000000065 */
[----:B------:R-:W-:Y:S01]  /*cc20*/  @P1 FADD.FTZ R19, R35, R19 ;  /* 0x0000001323131221 */ /* 0x000fe20000010000 */
[----:B------:R-:W-:Y:S06]  /*cc30*/  BRA `(.L_x_6574) ;  /* 0x00000024008c7947 */ /* 0x000fec0003800000 */
.L_x_6525:
        /* <DEDUP_REMOVED lines=15> */
.L_x_6576:
        /* <DEDUP_REMOVED lines=12> */
.L_x_6577:
        /* <DEDUP_REMOVED lines=41> */
[----:B------:R-:W-:-:S07]  /*d080*/  IMAD.MOV.U32 R16, RZ, RZ, R110 ;  /* 0x000000ffff107224 */ /* 0x000fce00078e006e */
.L_x_6575:
[----:B------:R-:W-:Y:S01]  /*d090*/  ISETP.NE.AND P2, PT, R18, 0x1, PT ;  /* 0x000000011200780c */ /* 0x000fe20003f45270 */
[----:B------:R-:W-:Y:S01]  /*d0a0*/  IMAD.MOV.U32 R19, RZ, RZ, 0x2 ;  /* 0x00000002ff137424 */ /* 0x000fe200078e00ff */
[----:B------:R-:W-:Y:S01]  /*d0b0*/  I2FP.F32.U32 R16, R16 ;  /* 0x0000001000107245 */ /* 0x000fe20000201000 */
[----:B------:R-:W-:Y:S01]  /*d0c0*/  IMAD.MOV.U32 R17, RZ, RZ, R10 ;  /* 0x000000ffff117224 */ /* 0x000fe200078e000a */
[C---:B-----5:R-:W-:Y:S02]  /*d0d0*/  SHF.L.U32 R22, R12.reuse, 0x10, RZ ;  /* 0x000000100c167819 */ /* 0x060fe400000006ff */
        /* <DEDUP_REMOVED lines=13> */
.L_x_6579:
        /* <DEDUP_REMOVED lines=12> */
.L_x_6580:
        /* <DEDUP_REMOVED lines=43> */
.L_x_6578:
        /* <DEDUP_REMOVED lines=17> */
.L_x_6582:
        /* <DEDUP_REMOVED lines=12> */
.L_x_6583:
        /* <DEDUP_REMOVED lines=43> */
.L_x_6581:
[----:B------:R-:W-:Y:S01]  /*d9a0*/  ISETP.NE.AND P2, PT, R18, 0x1, PT ;  /* 0x000000011200780c */ /* 0x000fe20003f45270 */
[----:B------:R-:W-:Y:S01]  /*d9b0*/  IMAD.MOV.U32 R19, RZ, RZ, 0x2 ;  /* 0x00000002ff137424 */ /* 0x000fe200078e00ff */
[----:B------:R-:W-:Y:S02]  /*d9c0*/  I2FP.F32.U32 R16, R17 ;  /* 0x0000001100107245 */ /* 0x000fe40000201000 */
[C---:B------:R-:W-:Y:S02]  /*d9d0*/  SHF.L.U32 R23, R13.reuse, 0x10, RZ ;  /* 0x000000100d177819 */ /* 0x040fe400000006ff */
[----:B------:R-:W-:Y:S01]  /*d9e0*/  PRMT R110, R13, 0x7632, R110 ;  /* 0x000076320d6e7816 */ /* 0x000fe2000000006e */
        /* <DEDUP_REMOVED lines=13> */
.L_x_6585:
        /* <DEDUP_REMOVED lines=12> */
.L_x_6586:
        /* <DEDUP_REMOVED lines=43> */
.L_x_6584:
        /* <DEDUP_REMOVED lines=17> */
.L_x_6588:
        /* <DEDUP_REMOVED lines=12> */
.L_x_6589:
        /* <DEDUP_REMOVED lines=43> */
.L_x_6587:
[----:B------:R-:W-:Y:S02]  /*e2b0*/  ISETP.NE.AND P3, PT, R18, 0x1, PT ;  /* 0x000000011200780c */ /* 0x000fe40003f65270 */
[----:B------:R-:W-:Y:S02]  /*e2c0*/  I2FP.F32.U32 R16, R17 ;  /* 0x0000001100107245 */ /* 0x000fe40000201000 */
[C---:B------:R-:W-:Y:S02]  /*e2d0*/  SHF.L.U32 R103, R14.reuse, 0x10, RZ ;  /* 0x000000100e677819 */ /* 0x040fe400000006ff */
[----:B------:R-:W-:Y:S01]  /*e2e0*/  PRMT R113, R14, 0x7632, R113 ;  /* 0x000076320e717816 */ /* 0x000fe20000000071 */
[----:B------:R-:W-:Y:S01]  /*e2f0*/  FFMA.FTZ R16, R16, R111, 1.1641532182693481445e-10 ;  /* 0x2f00000010107423 */ /* 0x000fe2000001006f */
[----:B------:R-:W-:-:S04]  /*e300*/  IMAD.MOV.U32 R14, RZ, RZ, R10 ;  /* 0x000000ffff0e7224 */ /* 0x000fc800078e000a */
[----:B------:R-:W-:Y:S01]  /*e310*/  FSETP.LE.FTZ.AND P2, PT, R16, UR4, PT ;  /* 0x0000000410007c0b */ /* 0x000fe2000bf53000 */
[----:B------:R-:W-:Y:S01]  /*e320*/  IMAD.MOV.U32 R16, RZ, RZ, 0x2 ;  /* 0x00000002ff107424 */ /* 0x000fe200078e00ff */
        /* <DEDUP_REMOVED lines=9> */
.L_x_6591:
        /* <DEDUP_REMOVED lines=12> */
.L_x_6592:
        /* <DEDUP_REMOVED lines=43> */
.L_x_6590:
        /* <DEDUP_REMOVED lines=16> */
.L_x_6594:
        /* <DEDUP_REMOVED lines=12> */
.L_x_6595:
        /* <DEDUP_REMOVED lines=43> */
.L_x_6593:
[----:B------:R-:W-:Y:S02]  /*eba0*/  ISETP.NE.AND P5, PT, R18, 0x1, PT ;  /* 0x000000011200780c */ /* 0x000fe40003fa5270 */
[----:B------:R-:W-:Y:S02]  /*ebb0*/  I2FP.F32.U32 R14, R17 ;  /* 0x00000011000e7245 */ /* 0x000fe40000201000 */
[C---:B------:R-:W-:Y:S02]  /*ebc0*/  SHF.L.U32 R114, R15.reuse, 0x10, RZ ;  /* 0x000000100f727819 */ /* 0x040fe400000006ff */
[----:B------:R-:W-:Y:S01]  /*ebd0*/  PRMT R115, R15, 0x7632, R115 ;  /* 0x000076320f737816 */ /* 0x000fe20000000073 */
[----:B------:R-:W-:Y:S01]  /*ebe0*/  FFMA.FTZ R16, R14, R111, 1.1641532182693481445e-10 ;  /* 0x2f0000000e107423 */ /* 0x000fe2000001006f */
[----:B------:R-:W-:Y:S02]  /*ebf0*/  IMAD.MOV.U32 R14, RZ, RZ, 0x2 ;  /* 0x00000002ff0e7424 */ /* 0x000fe400078e00ff */
[----:B------:R-:W-:-:S02]  /*ec00*/  IMAD.MOV.U32 R15, RZ, RZ, R10 ;  /* 0x000000ffff0f7224 */ /* 0x000fc400078e000a */
        /* <DEDUP_REMOVED lines=10> */
.L_x_6597:
        /* <DEDUP_REMOVED lines=12> */
.L_x_6598:
        /* <DEDUP_REMOVED lines=43> */
.L_x_6596:
        /* <DEDUP_REMOVED lines=16> */
[----:B------:R-:W-:Y:S01]  /*f120*/  FMUL.FTZ R115, R115, UR5 ;  /* 0x0000000573737c20 */ /* 0x000fe20008410000 */
[----:B------:R-:W-:-:S02]  /*f130*/  FSEL R22, R15, RZ, P5 ;  /* 0x000000ff0f167208 */ /* 0x000fc40002800000 */
[----:B------:R-:W-:Y:S02]  /*f140*/  ISETP.NE.AND P0, PT, R12, RZ, PT ;  /* 0x000000ff0c00720c */ /* 0x000fe40003f05270 */
        /* <DEDUP_REMOVED lines=17> */
[----:B------:R-:W-:-:S12]  /*f260*/  @P1 FADD.FTZ R19, R35, R19 ;  /* 0x0000001323131221 */ /* 0x000fd80000010000 */
.L_x_6574:
[----:B------:R-:W0:Y:S01]  /*f270*/  @P0 LDC.64 R116, c[0x0][0x398] ;  /* 0x0000e600ff740b82 */ /* 0x000e220000000a00 */
[----:B------:R-:W-:Y:S02]  /*f280*/  SEL R110, RZ, 0x1000000, !P5 ;  /* 0x01000000ff6e7807 */ /* 0x000fe40006800000 */
[----:B------:R-:W-:Y:S02]  /*f290*/  SEL R103, RZ, 0x10000, !P4 ;  /* 0x00010000ff677807 */ /* 0x000fe40006000000 */
[----:B------:R-:W-:Y:S02]  /*f2a0*/  SEL R102, RZ, 0x100, !P3 ;  /* 0x00000100ff667807 */ /* 0x000fe40005800000 */
[----:B------:R-:W-:Y:S01]  /*f2b0*/  ISETP.NE.AND P5, PT, R12, RZ, PT ;  /* 0x000000ff0c00720c */ /* 0x000fe20003fa5270 */
[----:B------:R-:W1:Y:S01]  /*f2c0*/  @P1 LDC.64 R114, c[0x0][0x3a0] ;  /* 0x0000e800ff721b82 */ /* 0x000e620000000a00 */
[----:B------:R-:W-:Y:S02]  /*f2d0*/  ISETP.NE.AND P4, PT, R95, RZ, PT ;  /* 0x000000ff5f00720c */ /* 0x000fe40003f85270 */
        /* <DEDUP_REMOVED lines=21> */
[----:B0-----:R-:W-:Y:S01]  /*f430*/  IMAD.U32 R12, R100, 0x10000, RZ ;  /* 0x00010000640c7824 */ /* 0x001fe200078e00ff */
[----:B------:R-:W-:Y:S02]  /*f440*/  LOP3.LUT R15, R101, 0xffff, RZ, 0xc0, !PT ;  /* 0x0000ffff650f7812 */ /* 0x000fe400078ec0ff */
[----:B------:R-:W-:Y:S02]  /*f450*/  LOP3.LUT R102, R97, 0xff, RZ, 0xc0, !PT ;  /* 0x000000ff61667812 */ /* 0x000fe400078ec0ff */
        /* <DEDUP_REMOVED lines=17> */
.L_x_6599:
[----:B------:R2:W5:Y:S04]  /*f570*/  @P0 LDG.E.128 R40, desc[UR8][R116.64] ;  /* 0x0000000874280981 */ /* 0x000568000c1e1d00 */
[----:B------:R2:W5:Y:S04]  /*f580*/  @P1 LDG.E.128 R36, desc[UR8][R114.64] ;  /* 0x0000000872241981 */ /* 0x000568000c1e1d00 */
[----:B------:R2:W5:Y:S04]  /*f590*/  @P1 LDG.E.128 R32, desc[UR8][R114.64+0x10] ;  /* 0x0000100872201981 */ /* 0x000568000c1e1d00 */
[----:B01----:R2:W5:Y:S01]  /*f5a0*/  LDG.E.128 R92, desc[UR8][R118.64] ;  /* 0x00000008765c7981 */ /* 0x003562000c1e1d00 */
[----:B------:R-:W-:Y:S05]  /*f5b0*/  @!P0 BRA `(.L_x_6600) ;  /* 0x0000004800dc8947 */ /* 0x000fea0003800000 */
        /* <DEDUP_REMOVED lines=19> */
.L_x_6602:
        /* <DEDUP_REMOVED lines=12> */
.L_x_6603:
[----:B------:R-:W-:Y:S01]  /*f7b0*/  IMAD.WIDE.U32 R10, R7, -0x326172a9, RZ ;  /* 0xcd9e8d57070a7825 */ /* 0x000fe200078e00ff */
[----:B------:R-:W-:-:S03]  /*f7c0*/  LOP3.LUT R102, R0, UR11, R97, 0x96, !PT ;  /* 0x0000000b00667c12 */ /* 0x000fc6000f8e9661 */
[----:B------:R-:W-:Y:S01]  /*f7d0*/  IMAD.MOV.U32 R9, RZ, RZ, R112 ;  /* 0x000000ffff097224 */ /* 0x000fe200078e0070 */
[----:B--2---:R-:W-:Y:S01]  /*f7e0*/  LOP3.LUT R114, R5, UR10, R11, 0x96, !PT ;  /* 0x0000000a05727c12 */ /* 0x004fe2000f8e960b */
        /* <DEDUP_REMOVED lines=38> */
.L_x_6601:
        /* <DEDUP_REMOVED lines=19> */
.L_x_6605:
        /* <DEDUP_REMOVED lines=12> */
.L_x_6606:
        /* <DEDUP_REMOVED lines=42> */
.L_x_6604:
[----:B------:R-:W-:Y:S01]  /*fee0*/  I2FP.F32.U32 R12, R11 ;  /* 0x0000000b000c7245 */ /* 0x000fe20000201000 */
[----:B------:R-:W-:Y:S01]  /*fef0*/  IMAD.MOV.U32 R96, RZ, RZ, 0x2 ;  /* 0x00000002ff607424 */ /* 0x000fe200078e00ff */
[----:B------:R-:W-:Y:S02]  /*ff00*/  SHF.L.U32 R11, R40, 0x10, RZ ;  /* 0x00000010280b7819 */ /* 0x000fe400000006ff */
[----:B------:R-:W-:Y:S01]  /*ff10*/  ISETP.NE.AND P3, PT, R97, 0x1, PT ;  /* 0x000000016100780c */ /* 0x000fe20003f65270 */
[----:B------:R-:W-:Y:S02]  /*ff20*/  FFMA.FTZ R12, R12, R111, 1.1641532182693481445e-10 ;  /* 0x2f0000000c0c7423 */ /* 0x000fe4000001006f */
[----:B------:R-:W-:Y:S01]  /*ff30*/  FMUL.FTZ R14, R11, UR5 ;  /* 0x000000050b0e7c20 */ /* 0x000fe20008410000 */
[----:B------:R-:W-:Y:S02]  /*ff40*/  FSEL R11, R9, RZ, P4 ;  /* 0x000000ff090b7208 */ /* 0x000fe40002000000 */
        /* <DEDUP_REMOVED lines=15> */
.L_x_6608:
        /* <DEDUP_REMOVED lines=12> */
.L_x_6609:
        /* <DEDUP_REMOVED lines=42> */
.L_x_6607:
[----:B------:R-:W-:Y:S01]  /*103a0*/  I2FP.F32.U32 R14, R11 ;  /* 0x0000000b000e7245 */ /* 0x000fe20000201000 */
[----:B------:R-:W-:Y:S01]  /*103b0*/  HFMA2 R97, -RZ, RZ, 0, 1.1920928955078125e-07 ;  /* 0x00000002ff617431 */ /* 0x000fe200000001ff */
[----:B------:R-:W-:Y:S01]  /*103c0*/  ISETP.NE.AND P2, PT, R96, 0x1, PT ;  /* 0x000000016000780c */ /* 0x000fe20003f45270 */
[----:B------:R-:W-:Y:S02]  /*103d0*/  IMAD.MOV.U32 R11, RZ, RZ, R10 ;  /* 0x000000ffff0b7224 */ /* 0x000fe400078e000a */
        /* <DEDUP_REMOVED lines=14> */
.L_x_6611:
        /* <DEDUP_REMOVED lines=12> */
.L_x_6612:
        /* <DEDUP_REMOVED lines=42> */
.L_x_6610:
        /* <DEDUP_REMOVED lines=22> */
.L_x_6614:
        /* <DEDUP_REMOVED lines=12> */
.L_x_6615:
        /* <DEDUP_REMOVED lines=43> */
.L_x_6613:
[----:B------:R-:W-:Y:S01]  /*10cf0*/  I2FP.F32.U32 R14, R14 ;  /* 0x0000000e000e7245 */ /* 0x000fe20000201000 */
[----:B------:R-:W-:Y:S01]  /*10d00*/  IMAD.MOV.U32 R98, RZ, RZ, 0x2 ;  /* 0x00000002ff627424 */ /* 0x000fe200078e00ff */
[----:B------:R-:W-:Y:S02]  /*10d10*/  ISETP.NE.AND P2, PT, R92, 0x1, PT ;  /* 0x000000015c00780c */ /* 0x000fe40003f45270 */
[----:B------:R-:W-:Y:S01]  /*10d20*/  PRMT R97, R93, 0x7632, R97 ;  /* 0x000076325d617816 */ /* 0x000fe20000000061 */
[----:B------:R-:W-:-:S05]  /*10d30*/  FFMA.FTZ R14, R14, R111, 1.1641532182693481445e-10 ;  /* 0x2f0000000e0e7423 */ /* 0x000fca000001006f */
[----:B------:R-:W-:Y:S01]  /*10d40*/  FSETP.LE.FTZ.AND P4, PT, R14, UR4, PT ;  /* 0x000000040e007c0b */ /* 0x000fe2000bf93000 */
[----:B------:R-:W-:Y:S01]  /*10d50*/  IMAD.U32 R14, R93, 0x10000, RZ ;  /* 0x000100005d0e7824 */ /* 0x000fe200078e00ff */
[----:B------:R-:W-:Y:S02]  /*10d60*/  MOV R93, R10 ;  /* 0x0000000a005d7202 */ /* 0x000fe40000000f00 */
[----:B--2---:R-:W-:Y:S01]  /*10d70*/  P2R R115, PR, RZ, 0x10 ;  /* 0x00000010ff737803 */ /* 0x004fe20000000000 */
        /* <DEDUP_REMOVED lines=10> */
.L_x_6617:
        /* <DEDUP_REMOVED lines=12> */
.L_x_6618:
        /* <DEDUP_REMOVED lines=43> */
.L_x_6616:
        /* <DEDUP_REMOVED lines=22> */
.L_x_6620:
        /* <DEDUP_REMOVED lines=12> */
.L_x_6621:
        /* <DEDUP_REMOVED lines=43> */
.L_x_6619:
[----:B------:R-:W-:Y:S01]  /*11660*/  ISETP.NE.AND P2, PT, R100, 0x1, PT ;  /* 0x000000016400780c */ /* 0x000fe20003f45270 */
[----:B------:R-:W-:Y:S01]  /*11670*/  IMAD.U32 R97, R97, 0x10000, RZ ;  /* 0x0001000061617824 */ /* 0x000fe200078e00ff */
[----:B------:R-:W-:Y:S01]  /*11680*/  I2FP.F32.U32 R92, R93 ;  /* 0x0000005d005c7245 */ /* 0x000fe20000201000 */
[----:B------:R-:W-:Y:S01]  /*11690*/  IMAD.MOV.U32 R98, RZ, RZ, 0x2 ;  /* 0x00000002ff627424 */ /* 0x000fe200078e00ff */
[----:B------:R-:W-:Y:S01]  /*116a0*/  MOV R93, R10 ;  /* 0x0000000a005d7202 */ /* 0x000fe20000000f00 */
        /* <DEDUP_REMOVED lines=13> */
.L_x_6623:
        /* <DEDUP_REMOVED lines=12> */
.L_x_6624:
        /* <DEDUP_REMOVED lines=43> */
.L_x_6622:
[----:B------:R-:W-:Y:S01]  /*11af0*/  I2FP.F32.U32 R92, R93 ;  /* 0x0000005d005c7245 */ /* 0x000fe20000201000 */
[----:B------:R-:W-:Y:S01]  /*11b00*/  IMAD.U32 R15, R15, 0x10000, RZ ;  /* 0x000100000f0f7824 */ /* 0x000fe200078e00ff */
[----:B------:R-:W-:Y:S01]  /*11b10*/  MOV R93, R10 ;  /* 0x0000000a005d7202 */ /* 0x000fe20000000f00 */
        /* <DEDUP_REMOVED lines=19> */
.L_x_6626:
        /* <DEDUP_REMOVED lines=12> */
.L_x_6627:
        /* <DEDUP_REMOVED lines=43> */
.L_x_6625:
        /* <DEDUP_REMOVED lines=18> */
.L_x_6629:
        /* <DEDUP_REMOVED lines=12> */
.L_x_6630:
        /* <DEDUP_REMOVED lines=43> */
.L_x_6628:
        /* <DEDUP_REMOVED lines=23> */
.L_x_6632:
        /* <DEDUP_REMOVED lines=12> */
.L_x_6633:
        /* <DEDUP_REMOVED lines=43> */
.L_x_6631:
        /* <DEDUP_REMOVED lines=17> */
.L_x_6635:
        /* <DEDUP_REMOVED lines=12> */
.L_x_6636:
        /* <DEDUP_REMOVED lines=43> */
.L_x_6634:
        /* <DEDUP_REMOVED lines=22> */
.L_x_6638:
        /* <DEDUP_REMOVED lines=12> */
.L_x_6639:
        /* <DEDUP_REMOVED lines=43> */
.L_x_6637:
[----:B------:R-:W-:Y:S01]  /*13280*/  ISETP.NE.AND P5, PT, R118, 0x1, PT ;  /* 0x000000017600780c */ /* 0x000fe20003fa5270 */
[C---:B------:R-:W-:Y:S01]  /*13290*/  IMAD.U32 R103, R95.reuse, 0x10000, RZ ;  /* 0x000100005f677824 */ /* 0x040fe200078e00ff */
[----:B------:R-:W-:Y:S01]  /*132a0*/  I2FP.F32.U32 R94, R94 ;  /* 0x0000005e005e7245 */ /* 0x000fe20000201000 */
[----:B------:R-:W-:Y:S01]  /*132b0*/  IMAD.MOV.U32 R116, RZ, RZ, 0x2 ;  /* 0x00000002ff747424 */ /* 0x000fe200078e00ff */
        /* <DEDUP_REMOVED lines=14> */
.L_x_6641:
        /* <DEDUP_REMOVED lines=12> */
.L_x_6642:
        /* <DEDUP_REMOVED lines=43> */
.L_x_6640:
        /* <DEDUP_REMOVED lines=22> */
.L_x_6644:
        /* <DEDUP_REMOVED lines=12> */
.L_x_6645:
        /* <DEDUP_REMOVED lines=43> */
.L_x_6643:
        /* <DEDUP_REMOVED lines=17> */
.L_x_6647:
        /* <DEDUP_REMOVED lines=14> */
.L_x_6648:
        /* <DEDUP_REMOVED lines=43> */
.L_x_6646:
        /* <DEDUP_REMOVED lines=8> */
[----:B------:R-:W-:-:S04]  /*14100*/  FADD.FTZ R95, R111, R116 ;  /* 0x000000746f5f7221 */ /* 0x000fc80000010000 */
[----:B------:R-:W-:Y:S01]  /*14110*/  @P1 FADD.FTZ R95, R35, R95 ;  /* 0x0000005f235f1221 */ /* 0x000fe20000010000 */
[----:B------:R-:W-:Y:S06]  /*14120*/  BRA `(.L_x_6649) ;  /* 0x00000024008c7947 */ /* 0x000fec0003800000 */
.L_x_6600:
        /* <DEDUP_REMOVED lines=15> */
.L_x_6651:
        /* <DEDUP_REMOVED lines=12> */
.L_x_6652:
        /* <DEDUP_REMOVED lines=42> */
.L_x_6650:
[----:B------:R-:W-:Y:S01]  /*14580*/  ISETP.NE.AND P2, PT, R15, 0x1, PT ;  /* 0x000000010f00780c */ /* 0x000fe20003f45270 */
[----:B------:R-:W-:Y:S01]  /*14590*/  IMAD.MOV.U32 R14, RZ, RZ, 0x2 ;  /* 0x00000002ff0e7424 */ /* 0x000fe200078e00ff */
[----:B------:R-:W-:Y:S01]  /*145a0*/  I2FP.F32.U32 R12, R12 ;  /* 0x0000000c000c7245 */ /* 0x000fe20000201000 */
[----:B------:R-:W-:Y:S01]  /*145b0*/  IMAD.MOV.U32 R13, RZ, RZ, R10 ;  /* 0x000000ffff0d7224 */ /* 0x000fe200078e000a */
[C---:B--2--5:R-:W-:Y:S02]  /*145c0*/  SHF.L.U32 R116, R92.reuse, 0x10, RZ ;  /* 0x000000105c747819 */ /* 0x064fe400000006ff */
        /* <DEDUP_REMOVED lines=13> */
.L_x_6654:
        /* <DEDUP_REMOVED lines=12> */
.L_x_6655:
        /* <DEDUP_REMOVED lines=43> */
.L_x_6653:
        /* <DEDUP_REMOVED lines=17> */
.L_x_6657:
        /* <DEDUP_REMOVED lines=12> */
.L_x_6658:
        /* <DEDUP_REMOVED lines=43> */
.L_x_6656:
        /* <DEDUP_REMOVED lines=18> */
.L_x_6660:
        /* <DEDUP_REMOVED lines=12> */
.L_x_6661:
        /* <DEDUP_REMOVED lines=43> */
.L_x_6659:
        /* <DEDUP_REMOVED lines=17> */
.L_x_6663:
        /* <DEDUP_REMOVED lines=12> */
.L_x_6664:
        /* <DEDUP_REMOVED lines=43> */
.L_x_6662:
        /* <DEDUP_REMOVED lines=17> */
.L_x_6666:
        /* <DEDUP_REMOVED lines=12> */
.L_x_6667:
        /* <DEDUP_REMOVED lines=43> */
.L_x_6665:
        /* <DEDUP_REMOVED lines=16> */
.L_x_6669:
        /* <DEDUP_REMOVED lines=12> */
.L_x_6670:
        /* <DEDUP_REMOVED lines=43> */
.L_x_6668:
        /* <DEDUP_REMOVED lines=17> */
.L_x_6672:
        /* <DEDUP_REMOVED lines=12> */
.L_x_6673:
        /* <DEDUP_REMOVED lines=43> */
.L_x_6671:
[----:B------:R-:W-:Y:S01]  /*16510*/  I2FP.F32.U32 R12, R15 ;  /* 0x0000000f000c7245 */ /* 0x000fe20000201000 */
[----:B------:R-:W-:Y:S01]  /*16520*/  FMUL.FTZ R116, R116, UR5 ;  /* 0x0000000574747c20 */ /* 0x000fe20008410000 */
[----:B------:R-:W-:Y:S01]  /*16530*/  P2R R13, PR, RZ, 0x2 ;  /* 0x00000002ff0d7803 */ /* 0x000fe20000000000 */
[----:B------:R-:W-:Y:S01]  /*16540*/  FMUL.FTZ R120, R120, UR5 ;  /* 0x0000000578787c20 */ /* 0x000fe20008410000 */
[----:B------:R-:W-:Y:S01]  /*16550*/  ISETP.NE.AND P1, PT, R113, RZ, PT ;  /* 0x000000ff7100720c */ /* 0x000fe20003f25270 */
[----:B------:R-:W-:Y:S01]  /*16560*/  FFMA.FTZ R111, R12, R111, 1.1641532182693481445e-10 ;  /* 0x2f0000000c6f7423 */ /* 0x000fe2000001006f */
[----:B------:R-:W-:Y:S01]  /*16570*/  SHF.L.U32 R123, R123, 0x10, RZ ;  /* 0x000000107b7b7819 */ /* 0x000fe200000006ff */
[----:B------:R-:W-:Y:S01]  /*16580*/  FMUL.FTZ R118, R118, UR5 ;  /* 0x0000000576767c20 */ /* 0x000fe20008410000 */
        /* <DEDUP_REMOVED lines=29> */
.L_x_6649:
[----:B------:R-:W-:Y:S01]  /*16760*/  ISETP.NE.AND P6, PT, R112, RZ, PT ;  /* 0x000000ff7000720c */ /* 0x000fe20003fc5270 */
[----:B------:R-:W-:Y:S01]  /*16770*/  IMAD.WIDE.U32 R104, R110, 0x8, R104 ;  /* 0x000000086e687825 */ /* 0x000fe200078e0068 */
[----:B------:R-:W-:Y:S02]  /*16780*/  SEL R112, RZ, 0x1000000, !P5 ;  /* 0x01000000ff707807 */ /* 0x000fe40006800000 */
[----:B------:R-:W-:Y:S02]  /*16790*/  SEL R111, RZ, 0x10000, !P4 ;  /* 0x00010000ff6f7807 */ /* 0x000fe40006000000 */
[----:B------:R-:W-:Y:S02]  /*167a0*/  SEL R116, RZ, 0x100, !P3 ;  /* 0x00000100ff747807 */ /* 0x000fe40005800000 */
        /* <DEDUP_REMOVED lines=11> */
[----:B------:R-:W-:Y:S02]  /*16860*/  LOP3.LUT R107, R116, R115, RZ, 0xfc, !PT ;  /* 0x00000073746b7212 */ /* 0x000fe400078efcff */
[----:B------:R-:W-:Y:S01]  /*16870*/  LOP3.LUT R106, R111, R114, RZ, 0xfc, !PT ;  /* 0x000000726f6a7212 */ /* 0x000fe200078efcff */
[----:B------:R0:W-:Y:S04]  /*16880*/  STG.E.128 desc[UR8][R112.64], R12 ;  /* 0x0000000c70007986 */ /* 0x0001e8000c101d08 */
        /* <DEDUP_REMOVED lines=23> */
.L_x_6674:
[----:B01----:R-:W-:Y:S01]  /*16a00*/  FADD.FTZ R104, RZ, R24 ;  /* 0x00000018ff687221 */ /* 0x003fe20000010000 */
[----:B------:R-:W0:Y:S01]  /*16a10*/  S2UR UR5, SR_CgaCtaId ;  /* 0x00000000000579c3 */ /* 0x000e220000008800 */
[----:B------:R-:W-:Y:S01]  /*16a20*/  ISETP.NE.AND P1, PT, R2, RZ, PT ;  /* 0x000000ff0200720c */ /* 0x000fe20003f25270 */
[----:B------:R-:W-:Y:S01]  /*16a30*/  UMOV UR4, 0x400 ;  /* 0x0000040000047882 */ /* 0x000fe20000000000 */
[----:B------:R-:W-:Y:S01]  /*16a40*/  FADD.FTZ R105, R104, R25 ;  /* 0x0000001968697221 */ /* 0x000fe20000010000 */
[----:B------:R-:W-:Y:S01]  /*16a50*/  ISETP.GT.U32.AND P2, PT, R2, 0x3, PT ;  /* 0x000000030200780c */ /* 0x000fe20003f44070 */
[----:B------:R-:W-:Y:S02]  /*16a60*/  IMAD.MOV.U32 R115, RZ, RZ, RZ ;  /* 0x000000ffff737224 */ /* 0x000fe400078e00ff */
[----:B------:R-:W-:-:S04]  /*16a70*/  FADD.FTZ R104, R105, R26 ;  /* 0x0000001a69687221 */ /* 0x000fc80000010000 */
[----:B------:R-:W-:-:S04]  /*16a80*/  FADD.FTZ R105, R104, R27 ;  /* 0x0000001b68697221 */ /* 0x000fc80000010000 */
[----:B------:R-:W-:Y:S02]  /*16a90*/  FADD.FTZ R104, R105, R28 ;  /* 0x0000001c69687221 */ /* 0x000fe40000010000 */
[----:B------:R-:W-:Y:S02]  /*16aa0*/  @!P2 MOV R115, 0x300 ;  /* 0x000003000073a802 */ /* 0x000fe40000000f00 */
[----:B------:R-:W-:-:S03]  /*16ab0*/  FADD.FTZ R105, R104, R29 ;  /* 0x0000001d68697221 */ /* 0x000fc60000010000 */
[----:B------:R-:W-:Y:S01]  /*16ac0*/  SHFL.DOWN PT, R118, R115, 0x2, 0x1f ;  /* 0x08401f0073767f89 */ /* 0x000fe200000e0000 */
        /* <DEDUP_REMOVED lines=90> */
[----:B------:R-:W-:Y:S01]  /*17070*/  IMAD.IADD R112, R118, 0x1, R115 ;  /* 0x0000000176707824 */ /* 0x000fe200078e0273 */
[----:B------:R-:W-:-:S03]  /*17080*/  I2FP.F32.S32 R118, R118 ;  /* 0x0000007600767245 */ /* 0x000fc60000201400 */
[----:B------:R-:W0:Y:S02]  /*17090*/  SHFL.BFLY PT, R114, R111, 0x10, 0x1f ;  /* 0x0e001f006f727f89 */ /* 0x000e2400000e0000 */
[----:B0-----:R-:W-:Y:S01]  /*170a0*/  FADD.FTZ R105, R111, R114 ;  /* 0x000000726f697221 */ /* 0x001fe20000010000 */
[----:B------:R-:W-:Y:S02]  /*170b0*/  @!P1 LOP3.LUT R114, R106, 0x18, RZ, 0xc0, !PT ;  /* 0x000000186a729812 */ /* 0x000fe400078ec0ff */
[----:B------:R-:W-:Y:S02]  /*170c0*/  CS2R R106, SRZ ;  /* 0x00000000006a7805 */ /* 0x000fe4000001ff00 */
[----:B------:R-:W-:Y:S01]  /*170d0*/  I2FP.F32.S32 R111, R112 ;  /* 0x00000070006f7245 */ /* 0x000fe20000201400 */
[----:B------:R0:W-:Y:S03]  /*170e0*/  @!P1 STS.64 [R114+UR4], R104 ;  /* 0x0000006872009988 */ /* 0x0001e60008000a04 */
[----:B------:R-:W1:Y:S01]  /*170f0*/  MUFU.RCP R113, R111 ;  /* 0x0000006f00717308 */ /* 0x000e620000001000 */
[----:B------:R-:W-:Y:S01]  /*17100*/  BAR.SYNC.DEFER_BLOCKING 0x0 ;  /* 0x0000000000007b1d */ /* 0x000fe20000010000 */
[----:B------:R-:W-:-:S05]  /*17110*/  PLOP3.LUT P1, PT, PT, PT, UP2, 0x40, 0x4 ;  /* 0x000000000004781c */ /* 0x000fca0003f2e828 */
[----:B------:R-:W2:Y:S01]  /*17120*/  SHFL.DOWN PT, R105, R112, 0x1, 0x1f ;  /* 0x08201f0070697f89 */ /* 0x000ea200000e0000 */
[----:B0-----:R-:W-:-:S03]  /*17130*/  I2FP.F32.U32 R104, R115 ;  /* 0x0000007300687245 */ /* 0x001fc60000201000 */
[----:B------:R-:W0:Y:S01]  /*17140*/  @!P2 LDS.64 R106, [R116] ;  /* 0x00000000746aa984 */ /* 0x000e220000000a00 */
[----:B--2---:R-:W-:Y:S01]  /*17150*/  IMAD.IADD R112, R112, 0x1, R105 ;  /* 0x0000000170707824 */ /* 0x004fe200078e0269 */
[----:B------:R-:W-:-:S04]  /*17160*/  I2FP.F32.S32 R105, R105 ;  /* 0x0000006900697245 */ /* 0x000fc80000201400 */
        /* <DEDUP_REMOVED lines=8> */
[----:B---3--:R-:W-:-:S03]  /*171f0*/  FADD.FTZ R114, R114, R107 ;  /* 0x0000006b72727221 */ /* 0x008fc60000010000 */
[----:B------:R-:W-:Y:S01]  /*17200*/  FMUL.FTZ R117, R117, R104 ;  /* 0x0000006875757220 */ /* 0x000fe20000410000 */
[----:B-1----:R-:W-:-:S03]  /*17210*/  FMUL.FTZ R104, R113, R116 ;  /* 0x0000007471687220 */ /* 0x002fc60000410000 */
[----:B------:R-:W-:Y:S02]  /*17220*/  FMUL.FTZ R117, R117, R118 ;  /* 0x0000007675757220 */ /* 0x000fe40000410000 */
[----:B------:R-:W0:Y:S02]  /*17230*/  SHFL.DOWN PT, R115, R104, 0x1, 0x1f ;  /* 0x08201f0068737f89 */ /* 0x000e2400000e0000 */
[----:B------:R-:W-:-:S05]  /*17240*/  FFMA.FTZ R114, R113, R117, R114 ;  /* 0x0000007571727223 */ /* 0x000fca0000010072 */
[----:B------:R-:W1:Y:S01]  /*17250*/  SHFL.DOWN PT, R107, R114, 0x1, 0x1f ;  /* 0x08201f00726b7f89 */ /* 0x000e6200000e0000 */
[----:B0-----:R-:W-:Y:S01]  /*17260*/  FMUL.FTZ R106, R115, R105 ;  /* 0x00000069736a7220 */ /* 0x001fe20000410000 */
[----:B------:R-:W-:-:S03]  /*17270*/  FADD.FTZ R115, R104, -R115 ;  /* 0x8000007368737221 */ /* 0x000fc60000010000 */
[----:B------:R-:W-:Y:S01]  /*17280*/  FFMA.FTZ R113, R111, R104, R106 ;  /* 0x000000686f717223 */ /* 0x000fe2000001006a */
[----:B------:R-:W-:Y:S01]  /*17290*/  FMUL.FTZ R104, R115, R115 ;  /* 0x0000007373687220 */ /* 0x000fe20000410000 */
[----:B-1----:R-:W-:Y:S02]  /*172a0*/  FADD.FTZ R107, R114, R107 ;  /* 0x0000006b726b7221 */ /* 0x002fe40000010000 */
[----:B--2---:R-:W-:Y:S01]  /*172b0*/  FMUL.FTZ R113, R112, R113 ;  /* 0x0000007170717220 */ /* 0x004fe20000410000 */
[----:B------:R-:W-:Y:S01]  /*172c0*/  FMUL.FTZ R104, R111, R104 ;  /* 0x000000686f687220 */ /* 0x000fe20000410000 */
[----:B------:R-:W0:Y:S03]  /*172d0*/  LDC R114, c[0x0][0x448] ;  /* 0x00011200ff727b82 */ /* 0x000e260000000800 */
[----:B------:R-:W-:Y:S02]  /*172e0*/  FMUL.FTZ R105, R104, R105 ;  /* 0x0000006968697220 */ /* 0x000fe40000410000 */
[----:B------:R-:W1:Y:S02]  /*172f0*/  SHFL.IDX PT, R104, R113, RZ, 0x1f ;  /* 0x00001fff71687589 */ /* 0x000e6400000e0000 */
[----:B------:R-:W-:-:S05]  /*17300*/  FFMA.FTZ R112, R112, R105, R107 ;  /* 0x0000006970707223 */ /* 0x000fca000001006b */
[----:B------:R-:W0:Y:S01]  /*17310*/  SHFL.IDX PT, R115, R112, RZ, 0x1f ;  /* 0x00001fff70737589 */ /* 0x000e2200000e0000 */
[C---:B-1----:R-:W-:Y:S01]  /*17320*/  FSEL R106, R104.reuse, RZ, P1 ;  /* 0x000000ff686a7208 */ /* 0x042fe20000800000 */
[----:B------:R-:W-:Y:S01]  /*17330*/  FMUL.FTZ R111, R104, R104 ;  /* 0x00000068686f7220 */ /* 0x000fe20000410000 */
[----:B------:R-:W-:-:S03]  /*17340*/  PLOP3.LUT P1, PT, PT, PT, UP2, 0x40, 0x4 ;  /* 0x000000000004781c */ /* 0x000fc60003f2e828 */
[C---:B------:R-:W-:Y:S01]  /*17350*/  FADD.FTZ R105, -R106.reuse, R26 ;  /* 0x0000001a6a697221 */ /* 0x040fe20000010100 */
[C---:B------:R-:W-:Y:S01]  /*17360*/  FADD.FTZ R107, -R106.reuse, R27 ;  /* 0x0000001b6a6b7221 */ /* 0x040fe20000010100 */
[----:B0-----:R-:W-:Y:S01]  /*17370*/  FFMA.FTZ R26, R115, UR16, R114 ;  /* 0x00000010731a7c23 */ /* 0x001fe20008010072 */
[----:B------:R-:W-:Y:S01]  /*17380*/  FSEL R115, R111, RZ, !P1 ;  /* 0x000000ff6f737208 */ /* 0x000fe20004800000 */
[----:B------:R-:W-:Y:S01]  /*17390*/  FADD.FTZ R27, -R106, R28 ;  /* 0x0000001c6a1b7221 */ /* 0x000fe20000010100 */
        /* <DEDUP_REMOVED lines=21> */
[C---:B------:R-:W-:Y:S01]  /*174f0*/  FADD.FTZ R19, -R106.reuse, R19 ;  /* 0x000000136a137221 */ /* 0x040fe20000010100 */
[C---:B------:R-:W-:Y:S01]  /*17500*/  FADD.FTZ R92, -R106.reuse, R92 ;  /* 0x0000005c6a5c7221 */ /* 0x040fe20000010100 */
[----:B------:R-:W-:Y:S01]  /*17510*/  FADD.FTZ R93, -R106, R93 ;  /* 0x0000005d6a5d7221 */ /* 0x000fe20000010100 */
[----:B------:R-:W3:Y:S01]  /*17520*/  @!P1 LDC.64 R16, c[0x0][0x3c8] ;  /* 0x0000f200ff109b82 */ /* 0x000ee20000000a00 */
[C---:B0-----:R-:W-:Y:S01]  /*17530*/  FMUL.FTZ R113, R28.reuse, R113 ;  /* 0x000000711c717220 */ /* 0x041fe20000410000 */
[C---:B------:R-:W-:Y:S01]  /*17540*/  FMUL.FTZ R27, R28.reuse, R27 ;  /* 0x0000001b1c1b7220 */ /* 0x040fe20000410000 */
[----:B------:R-:W-:Y:S01]  /*17550*/  FMUL.FTZ R26, R28, R111 ;  /* 0x0000006f1c1a7220 */ /* 0x000fe20000410000 */
[----:B------:R-:W-:Y:S01]  /*17560*/  FADD.FTZ R94, -R106, R94 ;  /* 0x0000005e6a5e7221 */ /* 0x000fe20000010100 */
[----:B------:R-:W-:Y:S01]  /*17570*/  FFMA.FTZ R15, R113, R86, R62 ;  /* 0x00000056710f7223 */ /* 0x000fe2000001003e */
[----:B------:R-:W-:Y:S01]  /*17580*/  FFMA.FTZ R14, R27, R84, R60 ;  /* 0x000000541b0e7223 */ /* 0x000fe2000001003c */
[----:B------:R-:W-:Y:S01]  /*17590*/  FFMA.FTZ R113, R26, R85, R61 ;  /* 0x000000551a717223 */ /* 0x000fe2000001003d */
[----:B------:R-:W-:Y:S01]  /*175a0*/  FADD.FTZ R95, -R106, R95 ;  /* 0x0000005f6a5f7221 */ /* 0x000fe20000010100 */
[----:B------:R-:W-:Y:S01]  /*175b0*/  FMUL.FTZ R106, R28, R119 ;  /* 0x000000771c6a7220 */ /* 0x000fe20000410000 */
[----:B-1----:R-:W-:-:S04]  /*175c0*/  IMAD.WIDE.U32 R26, R108, 0x10, R20 ;  /* 0x000000106c1a7825 */ /* 0x002fc800078e0014 */
[----:B------:R-:W-:Y:S01]  /*175d0*/  FMUL.FTZ R115, R28, R115 ;  /* 0x000000731c737220 */ /* 0x000fe20000410000 */
[----:B------:R-:W-:Y:S01]  /*175e0*/  F2FP.BF16.F32.PACK_AB R14, R113, R14 ;  /* 0x0000000e710e723e */ /* 0x000fe200000010ff */
[----:B------:R-:W-:Y:S01]  /*175f0*/  FFMA.FTZ R106, R106, R87, R63 ;  /* 0x000000576a6a7223 */ /* 0x000fe2000001003f */
[----:B------:R-:W-:Y:S01]  /*17600*/  MOV R113, UR12 ;  /* 0x0000000c00717c02 */ /* 0x000fe20008000f00 */
[----:B------:R-:W-:-:S04]  /*17610*/  IMAD.WIDE.U32 R108, R109, 0x10, R20 ;  /* 0x000000106d6c7825 */ /* 0x000fc800078e0014 */
[----:B------:R-:W-:Y:S01]  /*17620*/  FMUL.FTZ R105, R28, R105 ;  /* 0x000000691c697220 */ /* 0x000fe20000410000 */
[----:B------:R-:W-:Y:S01]  /*17630*/  FFMA.FTZ R115, R115, R82, R58 ;  /* 0x0000005273737223 */ /* 0x000fe2000001003a */
[----:B------:R-:W-:Y:S01]  /*17640*/  F2FP.BF16.F32.PACK_AB R15, R106, R15 ;  /* 0x0000000f6a0f723e */ /* 0x000fe200000010ff */
[----:B------:R-:W-:-:S04]  /*17650*/  IMAD.WIDE.U32 R110, R110, 0x10, R20 ;  /* 0x000000106e6e7825 */ /* 0x000fc800078e0014 */
[C---:B------:R-:W-:Y:S01]  /*17660*/  FMUL.FTZ R20, R28.reuse, R25 ;  /* 0x000000191c147220 */ /* 0x040fe20000410000 */
[C---:B------:R-:W-:Y:S01]  /*17670*/  FMUL.FTZ R21, R28.reuse, R18 ;  /* 0x000000121c157220 */ /* 0x040fe20000410000 */
[C---:B------:R-:W-:Y:S01]  /*17680*/  FMUL.FTZ R123, R28.reuse, R123 ;  /* 0x0000007b1c7b7220 */ /* 0x040fe20000410000 */
[----:B------:R-:W-:Y:S02]  /*17690*/  IMAD.U32 R119, RZ, RZ, UR12 ;  /* 0x0000000cff777e24 */ /* 0x000fe4000f8e00ff */
[----:B------:R-:W-:Y:S01]  /*176a0*/  FMUL.FTZ R106, R28, R125 ;  /* 0x0000007d1c6a7220 */ /* 0x000fe20000410000 */
[----:B--2---:R-:W-:-:S04]  /*176b0*/  @!P1 IMAD.WIDE R112, R113, 0x4, R12 ;  /* 0x0000000471709825 */ /* 0x004fc800078e020c */
[C---:B------:R-:W-:Y:S01]  /*176c0*/  FMUL.FTZ R13, R28.reuse, R24 ;  /* 0x000000181c0d7220 */ /* 0x040fe20000410000 */
[C---:B------:R-:W-:Y:S01]  /*176d0*/  FMUL.FTZ R12, R28.reuse, R23 ;  /* 0x000000171c0c7220 */ /* 0x040fe20000410000 */
[----:B------:R-:W-:Y:S01]  /*176e0*/  FMUL.FTZ R24, R28, R107 ;  /* 0x0000006b1c187220 */ /* 0x000fe20000410000 */
[----:B---3--:R-:W-:-:S04]  /*176f0*/  @!P1 IMAD.WIDE R118, R119, 0x4, R16 ;  /* 0x0000000477769825 */ /* 0x008fc800078e0210 */
[----:B------:R-:W-:Y:S01]  /*17700*/  FFMA.FTZ R16, R13, R88, R64 ;  /* 0x000000580d107223 */ /* 0x000fe20000010040 */
[----:B------:R-:W-:Y:S01]  /*17710*/  FFMA.FTZ R17, R20, R89, R65 ;  /* 0x0000005914117223 */ /* 0x000fe20000010041 */
[----:B------:R-:W-:Y:S01]  /*17720*/  FFMA.FTZ R20, R12, R83, R59 ;  /* 0x000000530c147223 */ /* 0x000fe2000001003b */
[----:B------:R-:W-:Y:S01]  /*17730*/  FFMA.FTZ R13, R105, R90, R66 ;  /* 0x0000005a690d7223 */ /* 0x000fe20000010042 */
[----:B------:R-:W-:Y:S01]  /*17740*/  FFMA.FTZ R24, R24, R91, R67 ;  /* 0x0000005b18187223 */ /* 0x000fe20000010043 */
[----:B------:R-:W-:Y:S01]  /*17750*/  FMUL.FTZ R114, R28, R19 ;  /* 0x000000131c727220 */ /* 0x000fe20000410000 */
[----:B------:R-:W-:Y:S01]  /*17760*/  FFMA.FTZ R19, R21, R78, R54 ;  /* 0x0000004e15137223 */ /* 0x000fe20000010036 */
[----:B------:R-:W-:Y:S01]  /*17770*/  F2FP.BF16.F32.PACK_AB R12, R17, R16 ;  /* 0x00000010110c723e */ /* 0x000fe200000010ff */
[----:B------:R-:W-:Y:S01]  /*17780*/  FFMA.FTZ R18, R123, R76, R52 ;  /* 0x0000004c7b127223 */ /* 0x000fe20000010034 */
[----:B------:R-:W-:Y:S01]  /*17790*/  FFMA.FTZ R21, R106, R77, R53 ;  /* 0x0000004d6a157223 */ /* 0x000fe20000010035 */
[----:B------:R-:W-:Y:S01]  /*177a0*/  F2FP.BF16.F32.PACK_AB R17, R20, R115 ;  /* 0x000000731411723e */ /* 0x000fe200000010ff */
[C---:B------:R-:W-:Y:S01]  /*177b0*/  FMUL.FTZ R29, R28.reuse, R29 ;  /* 0x0000001d1c1d7220 */ /* 0x040fe20000410000 */
[C---:B------:R-:W-:Y:S01]  /*177c0*/  FMUL.FTZ R20, R28.reuse, R31 ;  /* 0x0000001f1c147220 */ /* 0x040fe20000410000 */
        /* <DEDUP_REMOVED lines=36> */
.L_x_6676:
        /* <DEDUP_REMOVED lines=15> */
.L_x_13603:


//--------------------- .text._ZN10layer_norm31ln_parallel_residual_fwd_kernelINS_13Kernel_traitsIf6__halfS2_S2_fjLj3072ELj1ELj1ELj4ELj16ENS_18Kernel_traits_baseILj3072EfS2_S2_S2_fjLj128EEEEELb0ELb0ELb0EEEvNS_9FwdParamsE --------------------------
	.section	.text._ZN10layer_norm31ln_parallel_residual_fwd_kernelINS_13Kernel_traitsIf6__halfS2_S2_fjLj3072ELj1ELj1ELj4ELj16ENS_18Kernel_traits_baseILj3072EfS2_S2_S2_fjLj128EEEEELb0ELb0ELb0EEEvNS_9FwdParamsE,"ax",@progbits
	.align	128
        .global         _ZN10layer_norm31ln_parallel_residual_fwd_kernelINS_13Kernel_traitsIf6__halfS2_S2_fjLj3072ELj1ELj1ELj4ELj16ENS_18Kernel_traits_baseILj3072EfS2_S2_S2_fjLj128EEEEELb0ELb0ELb0EEEvNS_9FwdParamsE
        .type           _ZN10layer_norm31ln_parallel_residual_fwd_kernelINS_13Kernel_traitsIf6__halfS2_S2_fjLj3072ELj1ELj1ELj4ELj16ENS_18Kernel_traits_baseILj3072EfS2_S2_S2_fjLj128EEEEELb0ELb0ELb0EEEvNS_9FwdParamsE,@function
        .size           _ZN10layer_norm31ln_parallel_residual_fwd_kernelINS_13Kernel_traitsIf6__halfS2_S2_fjLj3072ELj1ELj1ELj4ELj16ENS_18Kernel_traits_baseILj3072EfS2_S2_S2_fjLj128EEEEELb0ELb0ELb0EEEvNS_9FwdParamsE,(.L_x_13604 - _ZN10layer_norm31ln_parallel_residual_fwd_kernelINS_13Kernel_traitsIf6__halfS2_S2_fjLj3072ELj1ELj1ELj4ELj16ENS_18Kernel_traits_baseILj3072EfS2_S2_S2_fjLj128EEEEELb0ELb0ELb0EEEvNS_9FwdParamsE)
        .other          _ZN10layer_norm31ln_parallel_residual_fwd_kernelINS_13Kernel_traitsIf6__halfS2_S2_fjLj3072ELj1ELj1ELj4ELj16ENS_18Kernel_traits_baseILj3072EfS2_S2_S2_fjLj128EEEEELb0ELb0ELb0EEEvNS_9FwdParamsE,@"STO_CUDA_ENTRY STV_DEFAULT"
_ZN10layer_norm31ln_parallel_residual_fwd_kernelINS_13Kernel_traitsIf6__halfS2_S2_fjLj3072ELj1ELj1ELj4ELj16ENS_18Kernel_traits_baseILj3072EfS2_S2_S2_fjLj128EEEEELb0ELb0ELb0EEEvNS_9FwdParamsE:
.text._ZN10layer_norm31ln_parallel_residual_fwd_kernelINS_13Kernel_traitsIf6__halfS2_S2_fjLj3072ELj1ELj1ELj4ELj16ENS_18Kernel_traits_baseILj3072EfS2_S2_S2_fjLj128EEEEELb0ELb0ELb0EEEvNS_9FwdParamsE:
[----:B------:R-:W-:Y:S01]  /*0000*/  LDC R1, c[0x0][0x37c] ;  /* 0x0000df00ff017b82 */ /* 0x000fe20000000800 */
[----:B------:R-:W0:Y:S07]  /*0010*/  S2R R11, SR_TID.X ;  /* 0x00000000000b7919 */ /* 0x000e2e0000002100 */
[----:B------:R-:W1:Y:S01]  /*0020*/  LDC R3, c[0x0][0x388] ;  /* 0x0000e200ff037b82 */ /* 0x000e620000000800 */
[----:B------:R-:W2:Y:S01]  /*0030*/  LDCU.64 UR10, c[0x0][0x438] ;  /* 0x00008700ff0a77ac */ /* 0x000ea20008000a00 */
[----:B------:R-:W-:Y:S01]  /*0040*/  BSSY.RECONVERGENT B0, `(.L_x_6677) ;  /* 0x0000119000007945 */ /* 0x000fe20003800200 */
[----:B------:R-:W3:Y:S05]  /*0050*/  LDCU.64 UR8, c[0x0][0x3a0] ;  /* 0x00007400ff0877ac */ /* 0x000eea0008000a00 */
[----:B------:R-:W3:Y:S01]  /*0060*/  LDC.64 R4, c[0x0][0x398] ;  /* 0x0000e600ff047b82 */ /* 0x000ee20000000a00 */
[----:B------:R-:W4:Y:S07]  /*0070*/  LDCU.64 UR6, c[0x0][0x358] ;  /* 0x00006b00ff0677ac */ /* 0x000f2e0008000a00 */
[----:B------:R-:W5:Y:S01]  /*0080*/  S2UR UR4, SR_CTAID.X ;  /* 0x00000000000479c3 */ /* 0x000f620000002500 */
[----:B--2---:R-:W-:-:S04]  /*0090*/  UISETP.NE.U32.AND UP0, UPT, UR10, URZ, UPT ;  /* 0x000000ff0a00728c */ /* 0x004fc8000bf05070 */
[----:B------:R-:W-:Y:S01]  /*00a0*/  UISETP.NE.AND.EX UP0, UPT, UR11, URZ, UPT, UP0 ;  /* 0x000000ff0b00728c */ /* 0x000fe2000bf05300 */
[----:B-1----:R-:W-:-:S04]  /*00b0*/  SHF.R.S32.HI R2, RZ, 0x1f, R3 ;  /* 0x0000001fff027819 */ /* 0x002fc80000011403 */
        /* <DEDUP_REMOVED lines=86> */
.L_x_6679:
        /* <DEDUP_REMOVED lines=64> */
.L_x_6678:
        /* <DEDUP_REMOVED lines=60> */
.L_x_6681:
        /* <DEDUP_REMOVED lines=63> */
.L_x_6680:
[----:B------:R-:W-:Y:S05]  /*11d0*/  BSYNC.RECONVERGENT B0 ;  /* 0x0000000000007941 */ /* 0x000fea0003800200 */
.L_x_6677:
[----:B------:R-:W1:Y:S02]  /*11e0*/  LDCU UR4, c[0x0][0x384] ;  /* 0x00007080ff0477ac */ /* 0x000e640008000800 */
[----:B-1----:R-:W-:-:S13]  /*11f0*/  ISETP.GE.AND P2, PT, R8, UR4, PT ;  /* 0x0000000408007c0c */ /* 0x002fda000bf46270 */
[----:B------:R-:W-:Y:S05]  /*1200*/  @P2 EXIT ;  /* 0x000000000000294d */ /* 0x000fea0003800000 */
[----:B------:R-:W-:Y:S01]  /*1210*/  SHF.R.S32.HI R2, RZ, 0x3, R2 ;  /* 0x00000003ff027819 */ /* 0x000fe20000011402 */
[----:B------:R-:W1:Y:S03]  /*1220*/  LDCU UR10, c[0x0][0x388] ;  /* 0x00007100ff0a77ac */ /* 0x000e660008000800 */
[C---:B------:R-:W-:Y:S01]  /*1230*/  LOP3.LUT R3, R2.reuse, 0x7f, RZ, 0xc0, !PT ;  /* 0x0000007f02037812 */ /* 0x040fe200078ec0ff */
[----:B------:R-:W2:Y:S01]  /*1240*/  LDCU.U8 UR8, c[0x0][0x410] ;  /* 0x00008200ff0877ac */ /* 0x000ea20008000000 */
[----:B------:R-:W-:Y:S02]  /*1250*/  SHF.L.U32 R2, R2, 0x1, RZ ;  /* 0x0000000102027819 */ /* 0x000fe400000006ff */
[----:B------:R-:W-:Y:S01]  /*1260*/  VIADDMNMX R0, R3, -R0, RZ, !PT ;  /* 0x8000000003007246 */ /* 0x000fe200078001ff */
[----:B------:R-:W-:Y:S01]  /*1270*/  IMAD R3, R9, -0x20, R3 ;  /* 0xffffffe009037824 */ /* 0x000fe200078e0203 */
[----:B0-----:R-:W-:Y:S01]  /*1280*/  LOP3.LUT R5, R2, 0xffffff00, RZ, 0xc0, !PT ;  /* 0xffffff0002057812 */ /* 0x001fe200078ec0ff */
[----:B------:R-:W0:Y:S01]  /*1290*/  LDCU UR9, c[0x0][0x400] ;  /* 0x00008000ff0977ac */ /* 0x000e220008000800 */
        /* <DEDUP_REMOVED lines=9> */
[----:B-12---:R0:W0:Y:S10]  /*1330*/  MUFU.RCP R4, R0 ;  /* 0x0000000000047308 */ /* 0x0060340000001000 */
.L_x_6708:
        /* <DEDUP_REMOVED lines=22> */
[--C-:B-----5:R-:W-:Y:S02]  /*14a0*/  HADD2.F32 R7, -RZ, R120.reuse.H0_H0 ;  /* 0x20000078ff077230 */ /* 0x120fe40000004100 */
[----:B------:R-:W-:Y:S02]  /*14b0*/  HADD2.F32 R120, -RZ, R120.H1_H1 ;  /* 0x30000078ff787230 */ /* 0x000fe40000004100 */
[----:B------:R-:W-:Y:S02]  /*14c0*/  HADD2.F32 R14, -RZ, R121.H0_H0 ;  /* 0x20000079ff0e7230 */ /* 0x000fe40000004100 */
[--C-:B------:R-:W-:Y:S02]  /*14d0*/  HADD2.F32 R12, -RZ, R20.reuse.H0_H0 ;  /* 0x20000014ff0c7230 */ /* 0x100fe40000004100 */
[----:B------:R-:W-:Y:S02]  /*14e0*/  HADD2.F32 R13, -RZ, R20.H1_H1 ;  /* 0x30000014ff0d7230 */ /* 0x000fe40000004100 */
[----:B------:R-:W-:-:S02]  /*14f0*/  HADD2.F32 R15, -RZ, R21.H0_H0 ;  /* 0x20000015ff0f7230 */ /* 0x000fc40000004100 */
[----:B------:R-:W-:Y:S01]  /*1500*/  FADD.FTZ R7, R7, R12 ;  /* 0x0000000c07077221 */ /* 0x000fe20000010000 */
        /* <DEDUP_REMOVED lines=38> */
.L_x_6685:
        /* <DEDUP_REMOVED lines=29> */
.L_x_6684:
[----:B------:R-:W-:Y:S05]  /*1940*/  @!P2 BRA `(.L_x_6687) ;  /* 0x000000000074a947 */ /* 0x000fea0003800000 */
        /* <DEDUP_REMOVED lines=29> */
.L_x_6687:
        /* <DEDUP_REMOVED lines=8> */
.L_x_6686:
[----:B------:R-:W1:Y:S01]  /*1ba0*/  @P0 LDC.64 R120, c[0x0][0x3a8] ;  /* 0x0000ea00ff780b82 */ /* 0x000e620000000a00 */
[C---:B------:R-:W-:Y:S01]  /*1bb0*/  IADD3 R147, PT, PT, R0.reuse, 0x80, RZ ;  /* 0x0000008000937810 */ /* 0x040fe20007ffe0ff */
[----:B-1----:R-:W-:-:S05]  /*1bc0*/  @P0 IMAD.WIDE.U32 R120, R0, 0x10, R120 ;  /* 0x0000001000780825 */ /* 0x002fca00078e0078 */
[----:B------:R1:W-:Y:S02]  /*1bd0*/  @P0 STG.E.128 desc[UR6][R120.64], R12 ;  /* 0x0000000c78000986 */ /* 0x0003e4000c101d06 */
.L_x_6683:
[----:B---34-:R-:W-:Y:S05]  /*1be0*/  BSYNC.RECONVERGENT B0 ;  /* 0x0000000000007941 */ /* 0x018fea0003800200 */
.L_x_6682:
        /* <DEDUP_REMOVED lines=31> */
.L_x_6691:
        /* <DEDUP_REMOVED lines=29> */
.L_x_6690:
        /* <DEDUP_REMOVED lines=32> */
.L_x_6693:
[--C-:B-----5:R-:W-:Y:S02]  /*21b0*/  HADD2.F32 R5, -RZ, R120.reuse.H0_H0 ;  /* 0x20000078ff057230 */ /* 0x120fe40000004100 */
[----:B------:R-:W-:Y:S02]  /*21c0*/  HADD2.F32 R120, -RZ, R120.H1_H1 ;  /* 0x30000078ff787230 */ /* 0x000fe40000004100 */
[----:B------:R-:W-:Y:S02]  /*21d0*/  HADD2.F32 R14, -RZ, R121.H0_H0 ;  /* 0x20000079ff0e7230 */ /* 0x000fe40000004100 */
[--C-:B------:R-:W-:Y:S02]  /*21e0*/  HADD2.F32 R12, -RZ, R20.reuse.H0_H0 ;  /* 0x20000014ff0c7230 */ /* 0x100fe40000004100 */
[----:B------:R-:W-:Y:S02]  /*21f0*/  HADD2.F32 R13, -RZ, R20.H1_H1 ;  /* 0x30000014ff0d7230 */ /* 0x000fe40000004100 */
[----:B------:R-:W-:-:S02]  /*2200*/  HADD2.F32 R15, -RZ, R21.H0_H0 ;  /* 0x20000015ff0f7230 */ /* 0x000fc40000004100 */
[----:B------:R-:W-:Y:S01]  /*2210*/  FADD.FTZ R5, R12, R5 ;  /* 0x000000050c057221 */ /* 0x000fe20000010000 */
        /* <DEDUP_REMOVED lines=37> */
.L_x_6692:
[----:B------:R-:W0:Y:S02]  /*2470*/  @P0 LDC.64 R120, c[0x0][0x3a8] ;  /* 0x0000ea00ff780b82 */ /* 0x000e240000000a00 */
[C---:B0-----:R-:W-:Y:S01]  /*2480*/  @P0 IMAD.WIDE.U32 R120, R147.reuse, 0x10, R120 ;  /* 0x0000001093780825 */ /* 0x041fe200078e0078 */
[----:B------:R-:W-:-:S04]  /*2490*/  IADD3 R147, PT, PT, R147, 0x80, RZ ;  /* 0x0000008093937810 */ /* 0x000fc80007ffe0ff */
[----:B------:R2:W-:Y:S03]  /*24a0*/  @P0 STG.E.128 desc[UR6][R120.64], R12 ;  /* 0x0000000c78000986 */ /* 0x0005e6000c101d06 */
.L_x_6689:
[----:B------:R-:W-:Y:S05]  /*24b0*/  BSYNC.RECONVERGENT B0 ;  /* 0x0000000000007941 */ /* 0x000fea0003800200 */
.L_x_6688:
        /* <DEDUP_REMOVED lines=31> */
.L_x_6697:
        /* <DEDUP_REMOVED lines=29> */
.L_x_6696:
        /* <DEDUP_REMOVED lines=32> */
.L_x_6699:
        /* <DEDUP_REMOVED lines=44> */
.L_x_6698:
[----:B------:R-:W0:Y:S02]  /*2d40*/  @P0 LDC.64 R120, c[0x0][0x3a8] ;  /* 0x0000ea00ff780b82 */ /* 0x000e240000000a00 */
[----:B0-----:R-:W-:-:S05]  /*2d50*/  @P0 IMAD.WIDE.U32 R120, R147, 0x10, R120 ;  /* 0x0000001093780825 */ /* 0x001fca00078e0078 */
[----:B------:R3:W-:Y:S02]  /*2d60*/  @P0 STG.E.128 desc[UR6][R120.64], R12 ;  /* 0x0000000c78000986 */ /* 0x0007e4000c101d06 */
.L_x_6695:
[----:B------:R-:W-:Y:S05]  /*2d70*/  BSYNC.RECONVERGENT B0 ;  /* 0x0000000000007941 */ /* 0x000fea0003800200 */
.L_x_6694:
[----:B-123--:R-:W-:Y:S01]  /*2d80*/  FADD.FTZ R121, RZ, R7 ;  /* 0x00000007ff797221 */ /* 0x00efe20000010000 */
        /* <DEDUP_REMOVED lines=104> */
[----:B------:R-:W-:-:S04]  /*3410*/  @P5 IADD3 R124, PT, PT, R124, 0x20, RZ ;  /* 0x000000207c7c5810 */ /* 0x000fc80007ffe0ff */
        /* <DEDUP_REMOVED lines=12> */
.L_x_6701:
[----:B------:R-:W-:Y:S05]  /*34e0*/  BSYNC.RECONVERGENT B0 ;  /* 0x0000000000007941 */ /* 0x000fea0003800200 */
.L_x_6700:
        /* <DEDUP_REMOVED lines=37> */
[----:B---3--:R-:W-:Y:S01]  /*3740*/  FMUL.FTZ R126, R147, R120 ;  /* 0x00000078937e7220 */ /* 0x008fe20000410000 */
[----:B-1----:R-:W-:Y:S02]  /*3750*/  FADD.FTZ R124, R125, R124 ;  /* 0x0000007c7d7c7221 */ /* 0x002fe40000010000 */
[----:B------:R-:W-:Y:S02]  /*3760*/  FMUL.FTZ R121, R121, R156 ;  /* 0x0000009c79797220 */ /* 0x000fe40000410000 */
[----:B------:R-:W1:Y:S01]  /*3770*/  SHFL.IDX PT, R151, R126, RZ, 0x1f ;  /* 0x00001fff7e977589 */ /* 0x000e6200000e0000 */
[----:B------:R-:W2:Y:S01]  /*3780*/  @!P5 LDC.64 R122, c[0x0][0x3c0] ;  /* 0x0000f000ff7adb82 */ /* 0x000ea20000000a00 */
[----:B------:R-:W-:-:S06]  /*3790*/  FFMA.FTZ R124, R147, R121, R124 ;  /* 0x00000079937c7223 */ /* 0x000fcc000001007c */
[----:B------:R-:W0:Y:S01]  /*37a0*/  SHFL.IDX PT, R124, R124, RZ, 0x1f ;  /* 0x00001fff7c7c7589 */ /* 0x000e2200000e0000 */
[----:B------:R-:W3:Y:S01]  /*37b0*/  @!P5 LDC.64 R120, c[0x0][0x3c8] ;  /* 0x0000f200ff78db82 */ /* 0x000ee20000000a00 */
[C---:B-1----:R-:W-:Y:S01]  /*37c0*/  FMUL.FTZ R125, R151.reuse, R151 ;  /* 0x00000097977d7220 */ /* 0x042fe20000410000 */
[----:B--2---:R-:W-:Y:S01]  /*37d0*/  @!P5 IMAD.WIDE R122, R8, 0x4, R122 ;  /* 0x00000004087ad825 */ /* 0x004fe200078e027a */
[----:B------:R-:W-:-:S03]  /*37e0*/  FSEL R147, R151, RZ, !P2 ;  /* 0x000000ff97937208 */ /* 0x000fc60005000000 */
[----:B------:R-:W-:Y:S01]  /*37f0*/  FSEL R152, R125, RZ, P2 ;  /* 0x000000ff7d987208 */ /* 0x000fe20001000000 */
[----:B------:R1:W-:Y:S01]  /*3800*/  @!P5 STG.E desc[UR6][R122.64], R151 ;  /* 0x000000977a00d986 */ /* 0x0003e2000c101906 */
[----:B0-----:R-:W-:Y:S01]  /*3810*/  FFMA.FTZ R125, R124, UR9, R127 ;  /* 0x000000097c7d7c23 */ /* 0x001fe2000801007f */
[----:B---3--:R-:W-:-:S04]  /*3820*/  @!P5 IMAD.WIDE R120, R8, 0x4, R120 ;  /* 0x000000040878d825 */ /* 0x008fc800078e0278 */
[----:B------:R-:W-:-:S04]  /*3830*/  FADD.FTZ R125, R125, R152 ;  /* 0x000000987d7d7221 */ /* 0x000fc80000010000 */
[----:B------:R-:W0:Y:S02]  /*3840*/  MUFU.RSQ R149, R125 ;  /* 0x0000007d00957308 */ /* 0x000e240000001400 */
[----:B0-----:R1:W-:Y:S01]  /*3850*/  @!P5 STG.E desc[UR6][R120.64], R149 ;  /* 0x000000957800d986 */ /* 0x0013e2000c101906 */
[----:B------:R-:W-:Y:S05]  /*3860*/  @!P1 BRA `(.L_x_6703) ;  /* 0x0000000000bc9947 */ /* 0x000fea0003800000 */
[--C-:B-1----:R-:W-:Y:S01]  /*3870*/  FADD.FTZ R120, R7, -R147.reuse ;  /* 0x8000009307787221 */ /* 0x102fe20000010000 */
[--C-:B------:R-:W-:Y:S01]  /*3880*/  FADD.FTZ R126, R132, -R147.reuse ;  /* 0x80000093847e7221 */ /* 0x100fe20000010000 */
        /* <DEDUP_REMOVED lines=12> */
[----:B------:R-:W-:Y:S01]  /*3950*/  F2FP.F16.F32.PACK_AB R120, R121, R120 ;  /* 0x000000787978723e */ /* 0x000fe200000000ff */
[----:B------:R-:W0:Y:S01]  /*3960*/  LDC.64 R124, c[0x0][0x428] ;  /* 0x00010a00ff7c7b82 */ /* 0x000e220000000a00 */
[----:B------:R-:W-:Y:S01]  /*3970*/  F2FP.F16.F32.PACK_AB R121, R123, R122 ;  /* 0x0000007a7b79723e */ /* 0x000fe200000000ff */
[--C-:B------:R-:W-:Y:S01]  /*3980*/  FADD.FTZ R122, R135, -R147.reuse ;  /* 0x80000093877a7221 */ /* 0x100fe20000010000 */
[C---:B------:R-:W-:Y:S01]  /*3990*/  FMUL.FTZ R156, R149.reuse, R156 ;  /* 0x0000009c959c7220 */ /* 0x040fe20000410000 */
[----:B------:R-:W-:Y:S01]  /*39a0*/  FMUL.FTZ R158, R149, R152 ;  /* 0x00000098959e7220 */ /* 0x000fe20000410000 */
[----:B------:R-:W-:Y:S01]  /*39b0*/  FFMA.FTZ R151, R151, R108, R56 ;  /* 0x0000006c97977223 */ /* 0x000fe20000010038 */
[----:B------:R-:W-:Y:S01]  /*39c0*/  FMUL.FTZ R157, R149, R122 ;  /* 0x0000007a959d7220 */ /* 0x000fe20000410000 */
[----:B------:R-:W-:Y:S01]  /*39d0*/  FADD.FTZ R122, R141, -R147 ;  /* 0x800000938d7a7221 */ /* 0x000fe20000010000 */
[----:B------:R-:W-:Y:S01]  /*39e0*/  FFMA.FTZ R123, R156, R113, R77 ;  /* 0x000000719c7b7223 */ /* 0x000fe2000001004d */
[C---:B------:R-:W-:Y:S01]  /*39f0*/  FFMA.FTZ R153, R158.reuse, R115, R79 ;  /* 0x000000739e997223 */ /* 0x040fe2000001004f */
[----:B------:R-:W-:Y:S01]  /*3a00*/  FFMA.FTZ R158, R158, R107, R63 ;  /* 0x0000006b9e9e7223 */ /* 0x000fe2000001003f */
[----:B------:R-:W-:Y:S01]  /*3a10*/  FMUL.FTZ R127, R149, R122 ;  /* 0x0000007a957f7220 */ /* 0x000fe20000410000 */
[----:B------:R-:W-:Y:S01]  /*3a20*/  FFMA.FTZ R122, R157, R112, R76 ;  /* 0x000000709d7a7223 */ /* 0x000fe2000001004c */
[----:B------:R-:W-:Y:S01]  /*3a30*/  FFMA.FTZ R155, R155, R110, R58 ;  /* 0x0000006e9b9b7223 */ /* 0x000fe2000001003a */
[----:B------:R-:W-:Y:S01]  /*3a40*/  FFMA.FTZ R157, R157, R104, R60 ;  /* 0x000000689d9d7223 */ /* 0x000fe2000001003c */
[C---:B------:R-:W-:Y:S01]  /*3a50*/  FFMA.FTZ R152, R127.reuse, R114, R78 ;  /* 0x000000727f987223 */ /* 0x040fe2000001004e */
[----:B------:R-:W-:Y:S01]  /*3a60*/  FFMA.FTZ R127, R127, R106, R62 ;  /* 0x0000006a7f7f7223 */ /* 0x000fe2000001003e */
[----:B------:R-:W-:-:S03]  /*3a70*/  F2FP.F16.F32.PACK_AB R122, R123, R122 ;  /* 0x0000007a7b7a723e */ /* 0x000fc600000000ff */
[----:B------:R-:W-:Y:S02]  /*3a80*/  F2FP.F16.F32.PACK_AB R123, R153, R152 ;  /* 0x00000098997b723e */ /* 0x000fe400000000ff */
[----:B------:R-:W1:Y:S01]  /*3a90*/  LDC.64 R152, c[0x0][0x430] ;  /* 0x00010c00ff987b82 */ /* 0x000e620000000a00 */
[----:B------:R-:W-:Y:S01]  /*3aa0*/  F2FP.F16.F32.PACK_AB R127, R158, R127 ;  /* 0x0000007f9e7f723e */ /* 0x000fe200000000ff */
[----:B------:R-:W-:Y:S01]  /*3ab0*/  FFMA.FTZ R158, R156, R105, R61 ;  /* 0x000000699c9e7223 */ /* 0x000fe2000001003d */
[----:B0-----:R-:W-:-:S04]  /*3ac0*/  IMAD.WIDE.U32 R124, R0, 0x10, R124 ;  /* 0x00000010007c7825 */ /* 0x001fc800078e007c */
[----:B------:R-:W-:Y:S01]  /*3ad0*/  FFMA.FTZ R156, R154, R111, R59 ;  /* 0x0000006f9a9c7223 */ /* 0x000fe2000001003b */
[----:B------:R-:W-:Y:S01]  /*3ae0*/  FFMA.FTZ R154, R126, R109, R57 ;  /* 0x0000006d7e9a7223 */ /* 0x000fe20000010039 */
[----:B------:R-:W-:Y:S01]  /*3af0*/  F2FP.F16.F32.PACK_AB R126, R158, R157 ;  /* 0x0000009d9e7e723e */ /* 0x000fe200000000ff */
[----:B------:R0:W-:Y:S01]  /*3b00*/  STG.E.128 desc[UR6][R124.64], R120 ;  /* 0x000000787c007986 */ /* 0x0001e2000c101d06 */
[C---:B-1----:R-:W-:Y:S01]  /*3b10*/  IMAD.WIDE.U32 R152, R0.reuse, 0x10, R152 ;  /* 0x0000001000987825 */ /* 0x042fe200078e0098 */
[----:B------:R-:W-:Y:S02]  /*3b20*/  IADD3 R0, PT, PT, R0, 0x80, RZ ;  /* 0x0000008000007810 */ /* 0x000fe40007ffe0ff */
[----:B0-----:R-:W-:Y:S02]  /*3b30*/  F2FP.F16.F32.PACK_AB R125, R156, R155 ;  /* 0x0000009b9c7d723e */ /* 0x001fe400000000ff */
[----:B------:R-:W-:-:S05]  /*3b40*/  F2FP.F16.F32.PACK_AB R124, R154, R151 ;  /* 0x000000979a7c723e */ /* 0x000fca00000000ff */
[----:B------:R0:W-:Y:S02]  /*3b50*/  STG.E.128 desc[UR6][R152.64], R124 ;  /* 0x0000007c98007986 */ /* 0x0001e4000c101d06 */
.L_x_6703:
[----:B------:R-:W-:Y:S05]  /*3b60*/  BSYNC.RECONVERGENT B0 ;  /* 0x0000000000007941 */ /* 0x000fea0003800200 */
.L_x_6702:
[----:B------:R-:W-:Y:S04]  /*3b70*/  BSSY.RECONVERGENT B0, `(.L_x_6704) ;  /* 0x0000031000007945 */ /* 0x000fe80003800200 */
[----:B------:R-:W-:Y:S05]  /*3b80*/  @!P3 BRA `(.L_x_6705) ;  /* 0x0000000000bcb947 */ /* 0x000fea0003800000 */
[--C-:B-1----:R-:W-:Y:S01]  /*3b90*/  FADD.FTZ R120, R5, -R147.reuse ;  /* 0x8000009305787221 */ /* 0x102fe20000010000 */
[--C-:B0-----:R-:W-:Y:S01]  /*3ba0*/  FADD.FTZ R126, R130, -R147.reuse ;  /* 0x80000093827e7221 */ /* 0x101fe20000010000 */
        /* <DEDUP_REMOVED lines=39> */
[----:B------:R0:W-:Y:S02]  /*3e20*/  STG.E.128 desc[UR6][R124.64], R120 ;  /* 0x000000787c007986 */ /* 0x0001e4000c101d06 */
[----:B0-----:R-:W-:Y:S01]  /*3e30*/  F2FP.F16.F32.PACK_AB R125, R156, R155 ;  /* 0x0000009b9c7d723e */ /* 0x001fe200000000ff */
[----:B-1----:R-:W-:Y:S01]  /*3e40*/  IMAD.WIDE.U32 R120, R0, 0x10, R152 ;  /* 0x0000001000787825 */ /* 0x002fe200078e0098 */
[----:B------:R-:W-:Y:S02]  /*3e50*/  F2FP.F16.F32.PACK_AB R124, R154, R151 ;  /* 0x000000979a7c723e */ /* 0x000fe400000000ff */
[----:B------:R-:W-:-:S03]  /*3e60*/  IADD3 R0, PT, PT, R0, 0x80, RZ ;  /* 0x0000008000007810 */ /* 0x000fc60007ffe0ff */
[----:B------:R2:W-:Y:S04]  /*3e70*/  STG.E.128 desc[UR6][R120.64], R124 ;  /* 0x0000007c78007986 */ /* 0x0005e8000c101d06 */
.L_x_6705:
[----:B------:R-:W-:Y:S05]  /*3e80*/  BSYNC.RECONVERGENT B0 ;  /* 0x0000000000007941 */ /* 0x000fea0003800200 */
.L_x_6704:
[----:B------:R-:W-:Y:S04]  /*3e90*/  BSSY.RECONVERGENT B0, `(.L_x_6706) ;  /* 0x0000030000007945 */ /* 0x000fe80003800200 */
[----:B------:R-:W-:Y:S05]  /*3ea0*/  @!P4 BRA `(.L_x_6707) ;  /* 0x0000000000b8c947 */ /* 0x000fea0003800000 */
[--C-:B------:R-:W-:Y:S01]  /*3eb0*/  FADD.FTZ R154, R145, -R147.reuse ;  /* 0x80000093919a7221 */ /* 0x100fe20000010000 */
[--C-:B------:R-:W-:Y:S01]  /*3ec0*/  FADD.FTZ R158, R150, -R147.reuse ;  /* 0x80000093969e7221 */ /* 0x100fe20000010000 */
[--C-:B-12---:R-:W-:Y:S01]  /*3ed0*/  FADD.FTZ R120, R3, -R147.reuse ;  /* 0x8000009303787221 */ /* 0x106fe20000010000 */
[--C-:B0-----:R-:W-:Y:S01]  /*3ee0*/  FADD.FTZ R152, R139, -R147.reuse ;  /* 0x800000938b987221 */ /* 0x101fe20000010000 */
[C---:B------:R-:W-:Y:S01]  /*3ef0*/  FMUL.FTZ R121, R149.reuse, R154 ;  /* 0x0000009a95797220 */ /* 0x040fe20000410000 */
[C---:B------:R-:W-:Y:S01]  /*3f00*/  FMUL.FTZ R158, R149.reuse, R158 ;  /* 0x0000009e959e7220 */ /* 0x040fe20000410000 */
[----:B------:R-:W-:Y:S01]  /*3f10*/  FADD.FTZ R124, R128, -R147 ;  /* 0x80000093807c7221 */ /* 0x000fe20000010000 */
[----:B------:R-:W-:Y:S01]  /*3f20*/  FMUL.FTZ R125, R149, R120 ;  /* 0x00000078957d7220 */ /* 0x000fe20000410000 */
[----:B-----5:R-:W-:Y:S01]  /*3f30*/  FFMA.FTZ R123, R121, R50, R38 ;  /* 0x00000032797b7223 */ /* 0x020fe20000010026 */
[----:B------:R-:W-:Y:S01]  /*3f40*/  FFMA.FTZ R120, R158, R51, R39 ;  /* 0x000000339e787223 */ /* 0x000fe20000010027 */
[C---:B------:R-:W-:Y:S01]  /*3f50*/  FMUL.FTZ R151, R149.reuse, R152 ;  /* 0x0000009895977220 */ /* 0x040fe20000410000 */
[----:B------:R-:W0:Y:S01]  /*3f60*/  LDC.64 R154, c[0x0][0x428] ;  /* 0x00010a00ff9a7b82 */ /* 0x000e220000000a00 */
[----:B------:R-:W-:Y:S01]  /*3f70*/  FMUL.FTZ R124, R149, R124 ;  /* 0x0000007c957c7220 */ /* 0x000fe20000410000 */
[--C-:B------:R-:W-:Y:S01]  /*3f80*/  FADD.FTZ R122, R129, -R147.reuse ;  /* 0x80000093817a7221 */ /* 0x100fe20000010000 */
[--C-:B------:R-:W-:Y:S01]  /*3f90*/  FADD.FTZ R126, R138, -R147.reuse ;  /* 0x800000938a7e7221 */ /* 0x100fe20000010000 */
[----:B------:R-:W-:Y:S01]  /*3fa0*/  FADD.FTZ R156, R144, -R147 ;  /* 0x80000093909c7221 */ /* 0x000fe20000010000 */
[----:B------:R-:W-:Y:S01]  /*3fb0*/  F2FP.F16.F32.PACK_AB R123, R120, R123 ;  /* 0x0000007b787b723e */ /* 0x000fe200000000ff */
[----:B------:R-:W-:Y:S01]  /*3fc0*/  FFMA.FTZ R127, R121, R42, R30 ;  /* 0x0000002a797f7223 */ /* 0x000fe2000001001e */
[----:B------:R-:W-:Y:S01]  /*3fd0*/  FFMA.FTZ R120, R125, R52, R32 ;  /* 0x000000347d787223 */ /* 0x000fe20000010020 */
[----:B------:R-:W1:Y:S01]  /*3fe0*/  LDC.64 R152, c[0x0][0x430] ;  /* 0x00010c00ff987b82 */ /* 0x000e620000000a00 */
[----:B------:R-:W-:Y:S01]  /*3ff0*/  FFMA.FTZ R121, R124, R53, R33 ;  /* 0x000000357c797223 */ /* 0x000fe20000010021 */
[----:B------:R-:W-:Y:S01]  /*4000*/  FFMA.FTZ R158, R158, R43, R31 ;  /* 0x0000002b9e9e7223 */ /* 0x000fe2000001001f */
[C---:B------:R-:W-:Y:S01]  /*4010*/  FMUL.FTZ R147, R149.reuse, R122 ;  /* 0x0000007a95937220 */ /* 0x040fe20000410000 */
[C---:B------:R-:W-:Y:S01]  /*4020*/  FMUL.FTZ R126, R149.reuse, R126 ;  /* 0x0000007e957e7220 */ /* 0x040fe20000410000 */
[----:B------:R-:W-:Y:S01]  /*4030*/  FMUL.FTZ R156, R149, R156 ;  /* 0x0000009c959c7220 */ /* 0x000fe20000410000 */
[----:B------:R-:W-:Y:S01]  /*4040*/  F2FP.F16.F32.PACK_AB R120, R121, R120 ;  /* 0x000000787978723e */ /* 0x000fe200000000ff */
[----:B------:R-:W-:Y:S01]  /*4050*/  FFMA.FTZ R121, R147, R54, R34 ;  /* 0x0000003693797223 */ /* 0x000fe20000010022 */
[----:B------:R-:W-:Y:S01]  /*4060*/  F2FP.F16.F32.PACK_AB R127, R158, R127 ;  /* 0x0000007f9e7f723e */ /* 0x000fe200000000ff */
[----:B------:R-:W-:Y:S01]  /*4070*/  FFMA.FTZ R122, R126, R55, R35 ;  /* 0x000000377e7a7223 */ /* 0x000fe20000010023 */
[C---:B------:R-:W-:Y:S01]  /*4080*/  FFMA.FTZ R149, R151.reuse, R48, R36 ;  /* 0x0000003097957223 */ /* 0x040fe20000010024 */
[----:B------:R-:W-:Y:S01]  /*4090*/  FFMA.FTZ R158, R156, R49, R37 ;  /* 0x000000319c9e7223 */ /* 0x000fe20000010025 */
[----:B------:R-:W-:Y:S01]  /*40a0*/  FFMA.FTZ R151, R151, R40, R28 ;  /* 0x0000002897977223 */ /* 0x000fe2000001001c */
[----:B------:R-:W-:Y:S01]  /*40b0*/  FFMA.FTZ R124, R124, R45, R25 ;  /* 0x0000002d7c7c7223 */ /* 0x000fe20000010019 */
[----:B------:R-:W-:-:S02]  /*40c0*/  F2FP.F16.F32.PACK_AB R121, R122, R121 ;  /* 0x000000797a79723e */ /* 0x000fc400000000ff */
[----:B------:R-:W-:Y:S01]  /*40d0*/  F2FP.F16.F32.PACK_AB R122, R158, R149 ;  /* 0x000000959e7a723e */ /* 0x000fe200000000ff */
[----:B------:R-:W-:Y:S01]  /*40e0*/  FFMA.FTZ R149, R125, R44, R24 ;  /* 0x0000002c7d957223 */ /* 0x000fe20000010018 */
[----:B------:R-:W-:Y:S01]  /*40f0*/  FFMA.FTZ R158, R156, R41, R29 ;  /* 0x000000299c9e7223 */ /* 0x000fe2000001001d */
[----:B------:R-:W-:Y:S01]  /*4100*/  FFMA.FTZ R125, R147, R46, R26 ;  /* 0x0000002e937d7223 */ /* 0x000fe2000001001a */
[----:B------:R-:W-:Y:S01]  /*4110*/  FFMA.FTZ R156, R126, R47, R27 ;  /* 0x0000002f7e9c7223 */ /* 0x000fe2000001001b */
[----:B0-----:R-:W-:Y:S01]  /*4120*/  IMAD.WIDE.U32 R154, R0, 0x10, R154 ;  /* 0x00000010009a7825 */ /* 0x001fe200078e009a */
[----:B------:R-:W-:Y:S02]  /*4130*/  F2FP.F16.F32.PACK_AB R124, R124, R149 ;  /* 0x000000957c7c723e */ /* 0x000fe400000000ff */
[----:B------:R-:W-:Y:S01]  /*4140*/  F2FP.F16.F32.PACK_AB R126, R158, R151 ;  /* 0x000000979e7e723e */ /* 0x000fe200000000ff */
[----:B-1----:R-:W-:Y:S01]  /*4150*/  IMAD.WIDE.U32 R152, R0, 0x10, R152 ;  /* 0x0000001000987825 */ /* 0x002fe200078e0098 */
[----:B------:R-:W-:Y:S01]  /*4160*/  F2FP.F16.F32.PACK_AB R125, R156, R125 ;  /* 0x0000007d9c7d723e */ /* 0x000fe200000000ff */
[----:B------:R3:W-:Y:S04]  /*4170*/  STG.E.128 desc[UR6][R154.64], R120 ;  /* 0x000000789a007986 */ /* 0x0007e8000c101d06 */
[----:B------:R3:W-:Y:S02]  /*4180*/  STG.E.128 desc[UR6][R152.64], R124 ;  /* 0x0000007c98007986 */ /* 0x0007e4000c101d06 */
.L_x_6707:
[----:B------:R-:W-:Y:S05]  /*4190*/  BSYNC.RECONVERGENT B0 ;  /* 0x0000000000007941 */ /* 0x000fea0003800200 */
.L_x_6706:
[----:B-123--:R-:W1:Y:S01]  /*41a0*/  LDC.64 R120, c[0x0][0x380] ;  /* 0x0000e000ff787b82 */ /* 0x00ee620000000a00 */
[----:B------:R-:W-:Y:S01]  /*41b0*/  UPLOP3.LUT UP1, UPT, UPT, UPT, UP1, 0x40, 0x4 ;  /* 0x000000000004789c */ /* 0x000fe20003f2e810 */
[----:B-1----:R-:W-:-:S04]  /*41c0*/  IADD3 R8, PT, PT, R8, R120, RZ ;  /* 0x0000007808087210 */ /* 0x002fc80007ffe0ff */
[----:B------:R-:W-:-:S13]  /*41d0*/  ISETP.GE.AND P2, PT, R8, R121, PT ;  /* 0x000000790800720c */ /* 0x000fda0003f46270 */
[----:B------:R-:W-:Y:S05]  /*41e0*/  @!P2 BRA `(.L_x_6708) ;  /* 0xffffffd00054a947 */ /* 0x000fea000383ffff */
[----:B------:R-:W-:Y:S05]  /*41f0*/  EXIT ;  /* 0x000000000000794d */ /* 0x000fea0003800000 */
.L_x_6709:
        /* <DEDUP_REMOVED lines=16> */
.L_x_13604:


//--------------------- .text._ZN10layer_norm31ln_parallel_residual_fwd_kernelINS_13Kernel_traitsIf6__halfS2_S2_fjLj3072ELj1ELj1ELj4ELj16ENS_18Kernel_traits_baseILj3072EfS2_S2_S2_fjLj128EEEEELb0ELb0ELb1EEEvNS_9FwdParamsE --------------------------
	.section	.text._ZN10layer_norm31ln_parallel_residual_fwd_kernelINS_13Kernel_traitsIf6__halfS2_S2_fjLj3072ELj1ELj1ELj4ELj16ENS_18Kernel_traits_baseILj3072EfS2_S2_S2_fjLj128EEEEELb0ELb0ELb1EEEvNS_9FwdParamsE,"ax",@progbits
	.align	128
        .global         _ZN10layer_norm31ln_parallel_residual_fwd_kernelINS_13Kernel_traitsIf6__halfS2_S2_fjLj3072ELj1ELj1ELj4ELj16ENS_18Kernel_traits_baseILj3072EfS2_S2_S2_fjLj128EEEEELb0ELb0ELb1EEEvNS_9FwdParamsE
        .type           _ZN10layer_norm31ln_parallel_residual_fwd_kernelINS_13Kernel_traitsIf6__halfS2_S2_fjLj3072ELj1ELj1ELj4ELj16ENS_18Kernel_traits_baseILj3072EfS2_S2_S2_fjLj128EEEEELb0ELb0ELb1EEEvNS_9FwdParamsE,@function
        .size           _ZN10layer_norm31ln_parallel_residual_fwd_kernelINS_13Kernel_traitsIf6__halfS2_S2_fjLj3072ELj1ELj1ELj4ELj16ENS_18Kernel_traits_baseILj3072EfS2_S2_S2_fjLj128EEEEELb0ELb0ELb1EEEvNS_9FwdParamsE,(.L_x_13605 - _ZN10layer_norm31ln_parallel_residual_fwd_kernelINS_13Kernel_traitsIf6__halfS2_S2_fjLj3072ELj1ELj1ELj4ELj16ENS_18Kernel_traits_baseILj3072EfS2_S2_S2_fjLj128EEEEELb0ELb0ELb1EEEvNS_9FwdParamsE)
        .other          _ZN10layer_norm31ln_parallel_residual_fwd_kernelINS_13Kernel_traitsIf6__halfS2_S2_fjLj3072ELj1ELj1ELj4ELj16ENS_18Kernel_traits_baseILj3072EfS2_S2_S2_fjLj128EEEEELb0ELb0ELb1EEEvNS_9FwdParamsE,@"STO_CUDA_ENTRY STV_DEFAULT"
_ZN10layer_norm31ln_parallel_residual_fwd_kernelINS_13Kernel_traitsIf6__halfS2_S2_fjLj3072ELj1ELj1ELj4ELj16ENS_18Kernel_traits_baseILj3072EfS2_S2_S2_fjLj128EEEEELb0ELb0ELb1EEEvNS_9FwdParamsE:
.text._ZN10layer_norm31ln_parallel_residual_fwd_kernelINS_13Kernel_traitsIf6__halfS2_S2_fjLj3072ELj1ELj1ELj4ELj16ENS_18Kernel_traits_baseILj3072EfS2_S2_S2_fjLj128EEEEELb0ELb0ELb1EEEvNS_9FwdParamsE:
        /* <DEDUP_REMOVED lines=59> */
.L_x_6711:
        /* <DEDUP_REMOVED lines=25> */
.L_x_6710:
        /* <DEDUP_REMOVED lines=37> */
.L_x_6713:
        /* <DEDUP_REMOVED lines=36> */
.L_x_6712:
        /* <DEDUP_REMOVED lines=12> */
.L_x_6728:
        /* <DEDUP_REMOVED lines=19> */
[----:B------:R-:W-:Y:S02]  /*0bc0*/  HADD2.F32 R108, -RZ, R113.H0_H0 ;  /* 0x20000071ff6c7230 */ /* 0x000fe40000004100 */
[----:B------:R-:W-:Y:S02]  /*0bd0*/  HADD2.F32 R111, -RZ, R101.H0_H0 ;  /* 0x20000065ff6f7230 */ /* 0x000fe40000004100 */
[----:B------:R-:W-:Y:S01]  /*0be0*/  FADD.FTZ R0, R0, R109 ;  /* 0x0000006d00007221 */ /* 0x000fe20000010000 */
[----:B------:R-:W-:Y:S02]  /*0bf0*/  HADD2.F32 R112, -RZ, R112.H1_H1 ;  /* 0x30000070ff707230 */ /* 0x000fe40000004100 */
[----:B------:R-:W-:-:S02]  /*0c00*/  HADD2.F32 R109, -RZ, R100.H1_H1 ;  /* 0x30000064ff6d7230 */ /* 0x000fc40000004100 */
[----:B------:R-:W-:Y:S01]  /*0c10*/  FADD.FTZ R108, R108, R111 ;  /* 0x0000006f6c6c7221 */ /* 0x000fe20000010000 */
[--C-:B0-----:R-:W-:Y:S02]  /*0c20*/  HADD2.F32 R116, -RZ, R114.reuse.H0_H0 ;  /* 0x20000072ff747230 */ /* 0x101fe40000004100 */
[----:B------:R-:W-:Y:S02]  /*0c30*/  HADD2.F32 R113, -RZ, R113.H1_H1 ;  /* 0x30000071ff717230 */ /* 0x000fe40000004100 */
[----:B------:R-:W-:Y:S01]  /*0c40*/  FADD.FTZ R109, R112, R109 ;  /* 0x0000006d706d7221 */ /* 0x000fe20000010000 */
[----:B------:R-:W-:Y:S02]  /*0c50*/  HADD2.F32 R114, -RZ, R114.H1_H1 ;  /* 0x30000072ff727230 */ /* 0x000fe40000004100 */
[----:B------:R-:W-:Y:S02]  /*0c60*/  HADD2.F32 R118, -RZ, R115.H0_H0 ;  /* 0x20000073ff767230 */ /* 0x000fe40000004100 */
[----:B------:R-:W-:-:S02]  /*0c70*/  HADD2.F32 R110, -RZ, R101.H1_H1 ;  /* 0x30000065ff6e7230 */ /* 0x000fc40000004100 */
[--C-:B------:R-:W-:Y:S02]  /*0c80*/  HADD2.F32 R117, -RZ, R102.reuse.H1_H1 ;  /* 0x30000066ff757230 */ /* 0x100fe40000004100 */
[----:B------:R-:W-:Y:S02]  /*0c90*/  HADD2.F32 R111, -RZ, R103.H0_H0 ;  /* 0x20000067ff6f7230 */ /* 0x000fe40000004100 */
[----:B------:R-:W-:Y:S01]  /*0ca0*/  FADD.FTZ R110, R113, R110 ;  /* 0x0000006e716e7221 */ /* 0x000fe20000010000 */
[----:B------:R-:W-:Y:S02]  /*0cb0*/  HADD2.F32 R119, -RZ, R115.H1_H1 ;  /* 0x30000073ff777230 */ /* 0x000fe40000004100 */
[----:B------:R-:W-:Y:S01]  /*0cc0*/  FADD.FTZ R114, R114, R117 ;  /* 0x0000007572727221 */ /* 0x000fe20000010000 */
[----:B------:R-:W-:Y:S02]  /*0cd0*/  HADD2.F32 R115, -RZ, R102.H0_H0 ;  /* 0x20000066ff737230 */ /* 0x000fe40000004100 */
[----:B------:R-:W-:Y:S01]  /*0ce0*/  FADD.FTZ R118, R118, R111 ;  /* 0x0000006f76767221 */ /* 0x000fe20000010000 */
[----:B------:R-:W-:-:S02]  /*0cf0*/  HADD2.F32 R112, -RZ, R103.H1_H1 ;  /* 0x30000067ff707230 */ /* 0x000fc40000004100 */
[----:B------:R-:W-:Y:S02]  /*0d00*/  HADD2.F32 R147, -RZ, R104.H0_H0 ;  /* 0x20000068ff937230 */ /* 0x000fe40000004100 */
        /* <DEDUP_REMOVED lines=22> */
.L_x_6715:
        /* <DEDUP_REMOVED lines=19> */
[----:B0-----:R-:W-:Y:S01]  /*0fa0*/  FADD.FTZ R117, R115, R0 ;  /* 0x0000000073757221 */ /* 0x001fe20000010000 */
        /* <DEDUP_REMOVED lines=9> */
.L_x_6714:
        /* <DEDUP_REMOVED lines=30> */
.L_x_6717:
[--C-:B-----5:R-:W-:Y:S02]  /*1220*/  HADD2.F32 R147, -RZ, R112.reuse.H0_H0 ;  /* 0x20000070ff937230 */ /* 0x120fe40000004100 */
[----:B------:R-:W-:Y:S02]  /*1230*/  HADD2.F32 R126, -RZ, R112.H1_H1 ;  /* 0x30000070ff7e7230 */ /* 0x000fe40000004100 */
[--C-:B------:R-:W-:Y:S02]  /*1240*/  HADD2.F32 R149, -RZ, R113.reuse.H0_H0 ;  /* 0x20000071ff957230 */ /* 0x100fe40000004100 */
[----:B------:R-:W-:Y:S02]  /*1250*/  HADD2.F32 R146, -RZ, R113.H1_H1 ;  /* 0x30000071ff927230 */ /* 0x000fe40000004100 */
[--C-:B------:R-:W-:Y:S02]  /*1260*/  HADD2.F32 R134, -RZ, R114.reuse.H0_H0 ;  /* 0x20000072ff867230 */ /* 0x100fe40000004100 */
[----:B------:R-:W-:-:S02]  /*1270*/  HADD2.F32 R135, -RZ, R114.H1_H1 ;  /* 0x30000072ff877230 */ /* 0x000fc40000004100 */
[--C-:B------:R-:W-:Y:S02]  /*1280*/  HADD2.F32 R132, -RZ, R115.reuse.H0_H0 ;  /* 0x20000073ff847230 */ /* 0x100fe40000004100 */
[----:B0-----:R-:W-:-:S07]  /*1290*/  HADD2.F32 R117, -RZ, R115.H1_H1 ;  /* 0x30000073ff757230 */ /* 0x001fce0000004100 */
.L_x_6716:
        /* <DEDUP_REMOVED lines=27> */
.L_x_6719:
        /* <DEDUP_REMOVED lines=29> */
.L_x_6718:
        /* <DEDUP_REMOVED lines=32> */
.L_x_6721:
[----:B-----5:R-:W-:Y:S02]  /*1820*/  HADD2.F32 R0, -RZ, R112.H0_H0 ;  /* 0x20000070ff007230 */ /* 0x020fe40000004100 */
[----:B------:R-:W-:Y:S02]  /*1830*/  HADD2.F32 R109, -RZ, R100.H0_H0 ;  /* 0x20000064ff6d7230 */ /* 0x000fe40000004100 */
[--C-:B------:R-:W-:Y:S02]  /*1840*/  HADD2.F32 R108, -RZ, R113.reuse.H0_H0 ;  /* 0x20000071ff6c7230 */ /* 0x100fe40000004100 */
[----:B------:R-:W-:Y:S02]  /*1850*/  HADD2.F32 R112, -RZ, R112.H1_H1 ;  /* 0x30000070ff707230 */ /* 0x000fe40000004100 */
[----:B------:R-:W-:Y:S01]  /*1860*/  FADD.FTZ R0, R109, R0 ;  /* 0x000000006d007221 */ /* 0x000fe20000010000 */
[----:B------:R-:W-:Y:S02]  /*1870*/  HADD2.F32 R113, -RZ, R113.H1_H1 ;  /* 0x30000071ff717230 */ /* 0x000fe40000004100 */
[----:B------:R-:W-:-:S02]  /*1880*/  HADD2.F32 R109, -RZ, R100.H1_H1 ;  /* 0x30000064ff6d7230 */ /* 0x000fc40000004100 */
[--C-:B------:R-:W-:Y:S02]  /*1890*/  HADD2.F32 R111, -RZ, R101.reuse.H0_H0 ;  /* 0x20000065ff6f7230 */ /* 0x100fe40000004100 */
[----:B------:R-:W-:Y:S02]  /*18a0*/  HADD2.F32 R110, -RZ, R101.H1_H1 ;  /* 0x30000065ff6e7230 */ /* 0x000fe40000004100 */
[----:B------:R-:W-:Y:S01]  /*18b0*/  FADD.FTZ R109, R109, R112 ;  /* 0x000000706d6d7221 */ /* 0x000fe20000010000 */
[--C-:B------:R-:W-:Y:S02]  /*18c0*/  HADD2.F32 R118, -RZ, R115.reuse.H0_H0 ;  /* 0x20000073ff767230 */ /* 0x100fe40000004100 */
[----:B------:R-:W-:Y:S01]  /*18d0*/  FADD.FTZ R108, R111, R108 ;  /* 0x0000006c6f6c7221 */ /* 0x000fe20000010000 */
[----:B------:R-:W-:Y:S02]  /*18e0*/  HADD2.F32 R120, -RZ, R115.H1_H1 ;  /* 0x30000073ff787230 */ /* 0x000fe40000004100 */
[----:B------:R-:W-:Y:S01]  /*18f0*/  FADD.FTZ R110, R110, R113 ;  /* 0x000000716e6e7221 */ /* 0x000fe20000010000 */
[----:B------:R-:W-:-:S02]  /*1900*/  HADD2.F32 R116, -RZ, R114.H0_H0 ;  /* 0x20000072ff747230 */ /* 0x000fc40000004100 */
[----:B------:R-:W-:Y:S02]  /*1910*/  HADD2.F32 R115, -RZ, R102.H0_H0 ;  /* 0x20000066ff737230 */ /* 0x000fe40000004100 */
[----:B------:R-:W-:Y:S02]  /*1920*/  HADD2.F32 R114, -RZ, R114.H1_H1 ;  /* 0x30000072ff727230 */ /* 0x000fe40000004100 */
[----:B------:R-:W-:Y:S02]  /*1930*/  HADD2.F32 R119, -RZ, R102.H1_H1 ;  /* 0x30000066ff777230 */ /* 0x000fe40000004100 */
[----:B------:R-:W-:Y:S01]  /*1940*/  FADD.FTZ R115, R115, R116 ;  /* 0x0000007473737221 */ /* 0x000fe20000010000 */
[--C-:B------:R-:W-:Y:S02]  /*1950*/  HADD2.F32 R111, -RZ, R103.reuse.H0_H0 ;  /* 0x20000067ff6f7230 */ /* 0x100fe40000004100 */
        /* <DEDUP_REMOVED lines=24> */
.L_x_6720:
        /* <DEDUP_REMOVED lines=14> */
[--C-:B-----5:R-:W-:Y:S02]  /*1bc0*/  HADD2.F32 R127, -RZ, R112.reuse.H0_H0 ;  /* 0x20000070ff7f7230 */ /* 0x120fe40000004100 */
[----:B------:R-:W-:Y:S02]  /*1bd0*/  HADD2.F32 R122, -RZ, R112.H1_H1 ;  /* 0x30000070ff7a7230 */ /* 0x000fe40000004100 */
[--C-:B------:R-:W-:Y:S02]  /*1be0*/  HADD2.F32 R139, -RZ, R113.reuse.H0_H0 ;  /* 0x20000071ff8b7230 */ /* 0x100fe40000004100 */
[----:B------:R-:W-:Y:S02]  /*1bf0*/  HADD2.F32 R118, -RZ, R113.H1_H1 ;  /* 0x30000071ff767230 */ /* 0x000fe40000004100 */
[--C-:B------:R-:W-:Y:S02]  /*1c00*/  HADD2.F32 R116, -RZ, R114.reuse.H0_H0 ;  /* 0x20000072ff747230 */ /* 0x100fe40000004100 */
[----:B------:R-:W-:-:S02]  /*1c10*/  HADD2.F32 R155, -RZ, R114.H1_H1 ;  /* 0x30000072ff9b7230 */ /* 0x000fc40000004100 */
[--C-:B0-----:R-:W-:Y:S02]  /*1c20*/  HADD2.F32 R143, -RZ, R115.reuse.H0_H0 ;  /* 0x20000073ff8f7230 */ /* 0x101fe40000004100 */
[----:B------:R-:W-:Y:S01]  /*1c30*/  HADD2.F32 R2, -RZ, R115.H1_H1 ;  /* 0x30000073ff027230 */ /* 0x000fe20000004100 */
[----:B------:R-:W-:Y:S06]  /*1c40*/  BRA `(.L_x_6724) ;  /* 0x00000004009c7947 */ /* 0x000fec0003800000 */
.L_x_6723:
[----:B-----5:R-:W-:Y:S02]  /*1c50*/  HADD2.F32 R127, -RZ, R112.H0_H0 ;  /* 0x20000070ff7f7230 */ /* 0x020fe40000004100 */
[----:B------:R-:W-:Y:S02]  /*1c60*/  HADD2.F32 R139, -RZ, R113.H0_H0 ;  /* 0x20000071ff8b7230 */ /* 0x000fe40000004100 */
[----:B------:R-:W-:Y:S02]  /*1c70*/  HADD2.F32 R116, -RZ, R114.H0_H0 ;  /* 0x20000072ff747230 */ /* 0x000fe40000004100 */
[----:B------:R-:W-:Y:S02]  /*1c80*/  HADD2.F32 R0, -RZ, R104.H0_H0 ;  /* 0x20000068ff007230 */ /* 0x000fe40000004100 */
[----:B------:R-:W-:Y:S02]  /*1c90*/  HADD2.F32 R2, -RZ, R105.H0_H0 ;  /* 0x20000069ff027230 */ /* 0x000fe40000004100 */
[----:B------:R-:W-:-:S02]  /*1ca0*/  HADD2.F32 R3, -RZ, R106.H0_H0 ;  /* 0x2000006aff037230 */ /* 0x000fc40000004100 */
[----:B------:R-:W-:Y:S01]  /*1cb0*/  FADD.FTZ R127, R0, R127 ;  /* 0x0000007f007f7221 */ /* 0x000fe20000010000 */
[----:B0-----:R-:W-:Y:S02]  /*1cc0*/  HADD2.F32 R143, -RZ, R115.H0_H0 ;  /* 0x20000073ff8f7230 */ /* 0x001fe40000004100 */
[----:B------:R-:W-:Y:S01]  /*1cd0*/  FADD.FTZ R139, R2, R139 ;  /* 0x0000008b028b7221 */ /* 0x000fe20000010000 */
[----:B------:R-:W-:Y:S02]  /*1ce0*/  HADD2.F32 R112, -RZ, R112.H1_H1 ;  /* 0x30000070ff707230 */ /* 0x000fe40000004100 */
[----:B------:R-:W-:Y:S01]  /*1cf0*/  FADD.FTZ R116, R3, R116 ;  /* 0x0000007403747221 */ /* 0x000fe20000010000 */
[----:B------:R-:W-:Y:S02]  /*1d00*/  HADD2.F32 R113, -RZ, R113.H1_H1 ;  /* 0x30000071ff717230 */ /* 0x000fe40000004100 */
[----:B------:R-:W-:Y:S02]  /*1d10*/  HADD2.F32 R114, -RZ, R114.H1_H1 ;  /* 0x30000072ff727230 */ /* 0x000fe40000004100 */
[----:B------:R-:W-:-:S02]  /*1d20*/  HADD2.F32 R115, -RZ, R115.H1_H1 ;  /* 0x30000073ff737230 */ /* 0x000fc40000004100 */
[--C-:B------:R-:W-:Y:S02]  /*1d30*/  HADD2.F32 R0, -RZ, R107.reuse.H0_H0 ;  /* 0x2000006bff007230 */ /* 0x100fe40000004100 */
[----:B------:R-:W-:Y:S02]  /*1d40*/  HADD2.F32 R2, -RZ, R107.H1_H1 ;  /* 0x3000006bff027230 */ /* 0x000fe40000004100 */
        /* <DEDUP_REMOVED lines=13> */
.L_x_6722:
[----:B------:R-:W-:Y:S05]  /*1e20*/  BRA.U UP1, `(.L_x_6725) ;  /* 0x0000000101747547 */ /* 0x000fea000b800000 */
        /* <DEDUP_REMOVED lines=29> */
.L_x_6725:
[----:B0----5:R-:W-:Y:S02]  /*2000*/  HADD2.F32 R110, -RZ, R114.H0_H0 ;  /* 0x20000072ff6e7230 */ /* 0x021fe40000004100 */
[----:B------:R-:W-:Y:S02]  /*2010*/  HADD2.F32 R111, -RZ, R102.H0_H0 ;  /* 0x20000066ff6f7230 */ /* 0x000fe40000004100 */
[----:B------:R-:W-:Y:S02]  /*2020*/  HADD2.F32 R2, -RZ, R113.H0_H0 ;  /* 0x20000071ff027230 */ /* 0x000fe40000004100 */
[----:B------:R-:W-:Y:S02]  /*2030*/  HADD2.F32 R109, -RZ, R101.H0_H0 ;  /* 0x20000065ff6d7230 */ /* 0x000fe40000004100 */
[----:B------:R-:W-:Y:S01]  /*2040*/  FADD.FTZ R110, R111, R110 ;  /* 0x0000006e6f6e7221 */ /* 0x000fe20000010000 */
[----:B------:R-:W-:Y:S02]  /*2050*/  HADD2.F32 R0, -RZ, R112.H0_H0 ;  /* 0x20000070ff007230 */ /* 0x000fe40000004100 */
[----:B------:R-:W-:-:S02]  /*2060*/  HADD2.F32 R113, -RZ, R113.H1_H1 ;  /* 0x30000071ff717230 */ /* 0x000fc40000004100 */
[----:B------:R-:W-:Y:S01]  /*2070*/  FADD.FTZ R2, R109, R2 ;  /* 0x000000026d027221 */ /* 0x000fe20000010000 */
[----:B------:R-:W-:Y:S02]  /*2080*/  HADD2.F32 R3, -RZ, R100.H0_H0 ;  /* 0x20000064ff037230 */ /* 0x000fe40000004100 */
[----:B------:R-:W-:Y:S02]  /*2090*/  HADD2.F32 R108, -RZ, R101.H1_H1 ;  /* 0x30000065ff6c7230 */ /* 0x000fe40000004100 */
[----:B------:R-:W-:Y:S02]  /*20a0*/  HADD2.F32 R116, -RZ, R115.H0_H0 ;  /* 0x20000073ff747230 */ /* 0x000fe40000004100 */
[----:B------:R-:W-:Y:S01]  /*20b0*/  FADD.FTZ R0, R3, R0 ;  /* 0x0000000003007221 */ /* 0x000fe20000010000 */
[----:B------:R-:W-:Y:S02]  /*20c0*/  HADD2.F32 R111, -RZ, R103.H0_H0 ;  /* 0x20000067ff6f7230 */ /* 0x000fe40000004100 */
        /* <DEDUP_REMOVED lines=31> */
.L_x_6724:
        /* <DEDUP_REMOVED lines=106> */
.L_x_6727:
[----:B---3--:R-:W-:Y:S05]  /*2960*/  BSYNC.RECONVERGENT B0 ;  /* 0x0000000000007941 */ /* 0x008fea0003800200 */
.L_x_6726:
[----:B------:R-:W-:Y:S01]  /*2970*/  BAR.SYNC.DEFER_BLOCKING 0x0 ;  /* 0x0000000000007b1d */ /* 0x000fe20000010000 */
[----:B------:R-:W-:Y:S02]  /*2980*/  ISETP.GT.U32.AND P2, PT, R137, 0x3, PT ;  /* 0x000000038900780c */ /* 0x000fe40003f44070 */
[----:B0-----:R-:W-:Y:S02]  /*2990*/  CS2R R112, SRZ ;  /* 0x0000000000707805 */ /* 0x001fe4000001ff00 */
[----:B------:R-:W-:Y:S01]  /*29a0*/  PLOP3.LUT P5, PT, PT, PT, UP2, 0x80, 0x8 ;  /* 0x000000000008781c */ /* 0x000fe20003faf028 */
[----:B------:R-:W-:Y:S01]  /*29b0*/  UPLOP3.LUT UP2, UPT, UPT, UPT, UP2, 0x40, 0x4 ;  /* 0x000000000004789c */ /* 0x000fe20003f4e820 */
[----:B------:R-:W-:-:S07]  /*29c0*/  PLOP3.LUT P4, PT, PT, PT, PT, 0x8, 0x80 ;  /* 0x000000000080781c */ /* 0x000fce0003f8e170 */
[----:B------:R-:W0:Y:S01]  /*29d0*/  @!P2 S2R R3, SR_CgaCtaId ;  /* 0x000000000003a919 */ /* 0x000e220000008800 */
[----:B------:R-:W-:Y:S02]  /*29e0*/  @!P2 PLOP3.LUT P4, PT, P5, PT, PT, 0x80, 0x8 ;  /* 0x000000000008a81c */ /* 0x000fe40002f8f070 */
[----:B------:R-:W-:-:S04]  /*29f0*/  @!P2 MOV R0, 0x400 ;  /* 0x000004000000a802 */ /* 0x000fc80000000f00 */
[----:B0-----:R-:W-:Y:S01]  /*2a00*/  @!P2 LEA R0, R3, R0, 0x18 ;  /* 0x000000000300a211 */ /* 0x001fe200078ec0ff */
[----:B------:R-:W-:Y:S01]  /*2a10*/  HFMA2 R3, -RZ, RZ, 0, 0 ;  /* 0x00000000ff037431 */ /* 0x000fe200000001ff */
[----:B------:R-:W-:-:S05]  /*2a20*/  @!P2 MOV R3, 0x300 ;  /* 0x000003000003a802 */ /* 0x000fca0000000f00 */
[----:B------:R-:W-:Y:S01]  /*2a30*/  @P4 IADD3 R0, PT, PT, R0, 0x20, RZ ;  /* 0x0000002000004810 */ /* 0x000fe20007ffe0ff */
[----:B------:R-:W0:Y:S03]  /*2a40*/  SHFL.DOWN PT, R140, R3, 0x2, 0x1f ;  /* 0x08401f00038c7f89 */ /* 0x000e2600000e0000 */
[----:B------:R-:W-:-:S05]  /*2a50*/  @!P2 LEA R114, R137, R0, 0x3 ;  /* 0x000000008972a211 */ /* 0x000fca00078e18ff */
[----:B------:R1:W2:Y:S01]  /*2a60*/  @!P2 LDS.64 R112, [R114] ;  /* 0x000000007270a984 */ /* 0x0002a20000000a00 */
[----:B------:R-:W-:Y:S02]  /*2a70*/  ISETP.NE.AND P2, PT, R138, RZ, PT ;  /* 0x000000ff8a00720c */ /* 0x000fe40003f45270 */
[-C--:B-1----:R-:W-:Y:S02]  /*2a80*/  I2FP.F32.U32 R114, R3.reuse ;  /* 0x0000000300727245 */ /* 0x082fe40000201000 */
[----:B0-----:R-:W-:Y:S02]  /*2a90*/  IADD3 R129, PT, PT, R140, R3, RZ ;  /* 0x000000038c817210 */ /* 0x001fe40007ffe0ff */
[----:B------:R-:W-:Y:S02]  /*2aa0*/  I2FP.F32.S32 R140, R140 ;  /* 0x0000008c008c7245 */ /* 0x000fe40000201400 */
[----:B------:R-:W-:Y:S01]  /*2ab0*/  I2FP.F32.S32 R0, R129 ;  /* 0x0000008100007245 */ /* 0x000fe20000201400 */
[----:B------:R-:W0:Y:S03]  /*2ac0*/  SHFL.DOWN PT, R148, R129, 0x1, 0x1f ;  /* 0x08201f0081947f89 */ /* 0x000e2600000e0000 */
[----:B------:R-:W1:Y:S01]  /*2ad0*/  MUFU.RCP R141, R0 ;  /* 0x00000000008d7308 */ /* 0x000e620000001000 */
[----:B--2---:R-:W2:Y:S04]  /*2ae0*/  SHFL.DOWN PT, R115, R112, 0x2, 0x1f ;  /* 0x08401f0070737f89 */ /* 0x004ea800000e0000 */
[----:B------:R-:W3:Y:S01]  /*2af0*/  SHFL.DOWN PT, R142, R113, 0x2, 0x1f ;  /* 0x08401f00718e7f89 */ /* 0x000ee200000e0000 */
[----:B0-----:R-:W-:-:S02]  /*2b00*/  IADD3 R129, PT, PT, R129, R148, RZ ;  /* 0x0000009481817210 */ /* 0x001fc40007ffe0ff */
[----:B------:R-:W-:Y:S02]  /*2b10*/  I2FP.F32.S32 R148, R148 ;  /* 0x0000009400947245 */ /* 0x000fe40000201400 */
[----:B------:R-:W-:-:S06]  /*2b20*/  I2FP.F32.S32 R129, R129 ;  /* 0x0000008100817245 */ /* 0x000fcc0000201400 */
[----:B------:R-:W0:Y:S01]  /*2b30*/  MUFU.RCP R129, R129 ;  /* 0x0000008100817308 */ /* 0x000e220000001000 */
        /* <DEDUP_REMOVED lines=8> */
[----:B------:R-:W-:Y:S02]  /*2bc0*/  FMUL.FTZ R115, R115, R140 ;  /* 0x0000008c73737220 */ /* 0x000fe40000410000 */
[----:B------:R-:W2:Y:S02]  /*2bd0*/  LDC R140, c[0x0][0x448] ;  /* 0x00011200ff8c7b82 */ /* 0x000ea40000000800 */
[----:B------:R-:W-:-:S05]  /*2be0*/  FFMA.FTZ R115, R141, R115, R142 ;  /* 0x000000738d737223 */ /* 0x000fca000001008e */
[----:B------:R-:W3:Y:S01]  /*2bf0*/  SHFL.DOWN PT, R114, R115, 0x1, 0x1f ;  /* 0x08201f0073727f89 */ /* 0x000ee200000e0000 */
[----:B-1----:R-:W-:Y:S01]  /*2c00*/  FADD.FTZ R113, R3, -R112 ;  /* 0x8000007003717221 */ /* 0x002fe20000010000 */
[----:B------:R-:W-:-:S03]  /*2c10*/  FMUL.FTZ R141, R112, R148 ;  /* 0x00000094708d7220 */ /* 0x000fc60000410000 */
[----:B------:R-:W-:Y:S01]  /*2c20*/  FMUL.FTZ R113, R113, R113 ;  /* 0x0000007171717220 */ /* 0x000fe20000410000 */
[----:B------:R-:W-:-:S03]  /*2c30*/  FFMA.FTZ R112, R0, R3, R141 ;  /* 0x0000000300707223 */ /* 0x000fc6000001008d */
[----:B------:R-:W-:Y:S01]  /*2c40*/  FMUL.FTZ R113, R0, R113 ;  /* 0x0000007100717220 */ /* 0x000fe20000410000 */
[----:B0-----:R-:W-:Y:S01]  /*2c50*/  FMUL.FTZ R0, R129, R112 ;  /* 0x0000007081007220 */ /* 0x001fe20000410000 */
[----:B---3--:R-:W-:Y:S02]  /*2c60*/  FADD.FTZ R114, R115, R114 ;  /* 0x0000007273727221 */ /* 0x008fe40000010000 */
[----:B------:R-:W-:-:S03]  /*2c70*/  FMUL.FTZ R113, R113, R148 ;  /* 0x0000009471717220 */ /* 0x000fc60000410000 */
[----:B------:R-:W0:Y:S01]  /*2c80*/  SHFL.IDX PT, R0, R0, RZ, 0x1f ;  /* 0x00001fff00007589 */ /* 0x000e2200000e0000 */
[----:B------:R-:W-:Y:S02]  /*2c90*/  FFMA.FTZ R129, R129, R113, R114 ;  /* 0x0000007181817223 */ /* 0x000fe40000010072 */
[----:B------:R-:W1:Y:S04]  /*2ca0*/  @!P2 LDC.64 R112, c[0x0][0x3c0] ;  /* 0x0000f000ff70ab82 */ /* 0x000e680000000a00 */
[----:B------:R-:W2:Y:S04]  /*2cb0*/  SHFL.IDX PT, R129, R129, RZ, 0x1f ;  /* 0x00001fff81817589 */ /* 0x000ea800000e0000 */
[----:B------:R-:W3:Y:S01]  /*2cc0*/  @!P2 LDC.64 R114, c[0x0][0x3c8] ;  /* 0x0000f200ff72ab82 */ /* 0x000ee20000000a00 */
[----:B0-----:R-:W-:Y:S01]  /*2cd0*/  FMUL.FTZ R3, R0, R0 ;  /* 0x0000000000037220 */ /* 0x001fe20000410000 */
[----:B-1----:R-:W-:-:S04]  /*2ce0*/  @!P2 IMAD.WIDE R112, R136, 0x4, R112 ;  /* 0x000000048870a825 */ /* 0x002fc800078e0270 */
[----:B------:R-:W-:Y:S01]  /*2cf0*/  FSEL R141, R3, RZ, P3 ;  /* 0x000000ff038d7208 */ /* 0x000fe20001800000 */
[----:B--2---:R-:W-:Y:S01]  /*2d00*/  FFMA.FTZ R140, R129, UR9, R140 ;  /* 0x00000009818c7c23 */ /* 0x004fe2000801008c */
[----:B------:R-:W-:Y:S01]  /*2d10*/  FSEL R3, R0, RZ, !P3 ;  /* 0x000000ff00037208 */ /* 0x000fe20005800000 */
[----:B------:R0:W-:Y:S02]  /*2d20*/  @!P2 STG.E desc[UR6][R112.64], R0 ;  /* 0x000000007000a986 */ /* 0x0001e4000c101906 */
[----:B------:R-:W-:Y:S01]  /*2d30*/  FADD.FTZ R140, R140, R141 ;  /* 0x0000008d8c8c7221 */ /* 0x000fe20000010000 */
[----:B---3--:R-:W-:-:S04]  /*2d40*/  @!P2 IMAD.WIDE R114, R136, 0x4, R114 ;  /* 0x000000048872a825 */ /* 0x008fc800078e0272 */
        /* <DEDUP_REMOVED lines=20> */
[C---:B-1----:R-:W-:Y:S01]  /*2e90*/  FMUL.FTZ R148, R144.reuse, R135 ;  /* 0x0000008790947220 */ /* 0x042fe20000410000 */
[C---:B------:R-:W-:Y:S01]  /*2ea0*/  FMUL.FTZ R147, R144.reuse, R147 ;  /* 0x0000009390937220 */ /* 0x040fe20000410000 */
[----:B------:R-:W1:Y:S01]  /*2eb0*/  LDC.64 R134, c[0x0][0x430] ;  /* 0x00010c00ff867b82 */ /* 0x000e620000000a00 */
[C---:B------:R-:W-:Y:S01]  /*2ec0*/  FMUL.FTZ R126, R144.reuse, R126 ;  /* 0x0000007e907e7220 */ /* 0x040fe20000410000 */
[C---:B------:R-:W-:Y:S01]  /*2ed0*/  FMUL.FTZ R149, R144.reuse, R149 ;  /* 0x0000009590957220 */ /* 0x040fe20000410000 */
[C---:B------:R-:W-:Y:S01]  /*2ee0*/  FMUL.FTZ R146, R144.reuse, R146 ;  /* 0x0000009290927220 */ /* 0x040fe20000410000 */
[C---:B------:R-:W-:Y:S01]  /*2ef0*/  FADD.FTZ R139, -R3.reuse, R139 ;  /* 0x0000008b038b7221 */ /* 0x040fe20000010100 */
[C---:B------:R-:W-:Y:S01]  /*2f00*/  FADD.FTZ R157, -R3.reuse, R118 ;  /* 0x00000076039d7221 */ /* 0x040fe20000010100 */
[C---:B------:R-:W-:Y:S01]  /*2f10*/  FADD.FTZ R141, -R3.reuse, R116 ;  /* 0x00000074038d7221 */ /* 0x040fe20000010100 */
[C---:B------:R-:W-:Y:S01]  /*2f20*/  FADD.FTZ R155, -R3.reuse, R155 ;  /* 0x0000009b039b7221 */ /* 0x040fe20000010100 */
[C---:B------:R-:W-:Y:S01]  /*2f30*/  FADD.FTZ R143, -R3.reuse, R143 ;  /* 0x0000008f038f7221 */ /* 0x040fe20000010100 */
[C---:B------:R-:W-:Y:S01]  /*2f40*/  FMUL.FTZ R151, R144.reuse, R151 ;  /* 0x0000009790977220 */ /* 0x040fe20000410000 */
[C---:B------:R-:W-:Y:S01]  /*2f50*/  FMUL.FTZ R153, R144.reuse, R153 ;  /* 0x0000009990997220 */ /* 0x040fe20000410000 */
[----:B------:R-:W-:Y:S01]  /*2f60*/  FMUL.FTZ R150, R144, R117 ;  /* 0x0000007590967220 */ /* 0x000fe20000410000 */
[----:B------:R-:W-:Y:S01]  /*2f70*/  FADD.FTZ R3, -R3, R2 ;  /* 0x0000000203037221 */ /* 0x000fe20000010100 */
[----:B------:R3:W-:Y:S01]  /*2f80*/  @!P2 STG.E desc[UR6][R114.64], R144 ;  /* 0x000000907200a986 */ /* 0x0007e2000c101906 */
[----:B------:R-:W-:Y:S01]  /*2f90*/  FFMA.FTZ R2, R147, R28, R24 ;  /* 0x0000001c93027223 */ /* 0x000fe20000010018 */
[----:B0-----:R-:W-:Y:S01]  /*2fa0*/  FFMA.FTZ R113, R126, R29, R25 ;  /* 0x0000001d7e717223 */ /* 0x001fe20000010019 */
[----:B------:R-:W-:Y:S01]  /*2fb0*/  FFMA.FTZ R0, R149, R30, R26 ;  /* 0x0000001e95007223 */ /* 0x000fe2000001001a */
[----:B------:R-:W-:Y:S01]  /*2fc0*/  FFMA.FTZ R117, R148, R33, R21 ;  /* 0x0000002194757223 */ /* 0x000fe20000010015 */
[----:B------:R-:W-:Y:S01]  /*2fd0*/  FFMA.FTZ R116, R153, R34, R22 ;  /* 0x0000002299747223 */ /* 0x000fe20000010016 */
[----:B------:R-:W-:Y:S01]  /*2fe0*/  FFMA.FTZ R118, R150, R35, R23 ;  /* 0x0000002396767223 */ /* 0x000fe20000010017 */
[----:B------:R-:W-:Y:S01]  /*2ff0*/  F2FP.F16.F32.PACK_AB R112, R113, R2 ;  /* 0x000000027170723e */ /* 0x000fe200000000ff */
[C---:B------:R-:W-:Y:S01]  /*3000*/  FMUL.FTZ R121, R144.reuse, R121 ;  /* 0x0000007990797220 */ /* 0x040fe20000410000 */
[C---:B------:R-:W-:Y:S01]  /*3010*/  FMUL.FTZ R120, R144.reuse, R120 ;  /* 0x0000007890787220 */ /* 0x040fe20000410000 */
[----:B------:R-:W-:Y:S01]  /*3020*/  FFMA.FTZ R149, R149, R54, R98 ;  /* 0x0000003695957223 */ /* 0x000fe20000010062 */
[----:B------:R-:W-:Y:S01]  /*3030*/  FMUL.FTZ R125, R144, R125 ;  /* 0x0000007d907d7220 */ /* 0x000fe20000410000 */
[C---:B---3--:R-:W-:Y:S01]  /*3040*/  FFMA.FTZ R115, R146.reuse, R31, R27 ;  /* 0x0000001f92737223 */ /* 0x048fe2000001001b */
[----:B------:R-:W-:Y:S01]  /*3050*/  FFMA.FTZ R114, R151, R32, R20 ;  /* 0x0000002097727223 */ /* 0x000fe20000010014 */
[----:B------:R-:W-:Y:S01]  /*3060*/  FFMA.FTZ R146, R146, R55, R99 ;  /* 0x0000003792927223 */ /* 0x000fe20000010063 */
[C---:B------:R-:W-:Y:S01]  /*3070*/  FMUL.FTZ R124, R144.reuse, R165 ;  /* 0x000000a5907c7220 */ /* 0x040fe20000410000 */
[C---:B------:R-:W-:Y:S01]  /*3080*/  FMUL.FTZ R119, R144.reuse, R119 ;  /* 0x0000007790777220 */ /* 0x040fe20000410000 */
[----:B------:R-:W-:Y:S01]  /*3090*/  F2FP.F16.F32.PACK_AB R113, R115, R0 ;  /* 0x000000007371723e */ /* 0x000fe200000000ff */
[C---:B------:R-:W-:Y:S01]  /*30a0*/  FMUL.FTZ R123, R144.reuse, R123 ;  /* 0x0000007b907b7220 */ /* 0x040fe20000410000 */
[----:B------:R-:W-:Y:S01]  /*30b0*/  F2FP.F16.F32.PACK_AB R114, R117, R114 ;  /* 0x000000727572723e */ /* 0x000fe200000000ff */
[----:B------:R-:W-:Y:S01]  /*30c0*/  FMUL.FTZ R122, R144, R161 ;  /* 0x000000a1907a7220 */ /* 0x000fe20000410000 */
[----:B------:R-:W-:Y:S01]  /*30d0*/  F2FP.F16.F32.PACK_AB R115, R118, R116 ;  /* 0x000000747673723e */ /* 0x000fe200000000ff */
[----:B--2---:R-:W-:-:S04]  /*30e0*/  IMAD.WIDE.U32 R116, R131, 0x10, R128 ;  /* 0x0000001083747825 */ /* 0x004fc800078e0080 */
[C---:B------:R-:W-:Y:S01]  /*30f0*/  FMUL.FTZ R118, R144.reuse, R163 ;  /* 0x000000a390767220 */ /* 0x040fe20000410000 */
[C---:B------:R-:W-:Y:S01]  /*3100*/  FMUL.FTZ R127, R144.reuse, R127 ;  /* 0x0000007f907f7220 */ /* 0x040fe20000410000 */
[C---:B------:R-:W-:Y:S01]  /*3110*/  FMUL.FTZ R0, R144.reuse, R159 ;  /* 0x0000009f90007220 */ /* 0x040fe20000410000 */
[C---:B------:R-:W-:Y:S01]  /*3120*/  FMUL.FTZ R139, R144.reuse, R139 ;  /* 0x0000008b908b7220 */ /* 0x040fe20000410000 */
[----:B------:R0:W-:Y:S01]  /*3130*/  STG.E.128 desc[UR6][R116.64], R112 ;  /* 0x0000007074007986 */ /* 0x0001e2000c101d06 */
        /* <DEDUP_REMOVED lines=11> */
[----:B-1----:R-:W-:-:S04]  /*31f0*/  IMAD.WIDE.U32 R130, R131, 0x10, R134 ;  /* 0x0000001083827825 */ /* 0x002fc800078e0086 */
[----:B0-----:R-:W-:Y:S01]  /*3200*/  FFMA.FTZ R116, R121, R36, R16 ;  /* 0x0000002479747223 */ /* 0x001fe20000010010 */
[----:B------:R-:W-:Y:S01]  /*3210*/  FFMA.FTZ R117, R120, R37, R17 ;  /* 0x0000002578757223 */ /* 0x000fe20000010011 */
[----:B------:R-:W-:Y:S01]  /*3220*/  IMAD.WIDE.U32 R132, R133, 0x10, R134 ;  /* 0x0000001085847825 */ /* 0x000fe200078e0086 */
[----:B------:R-:W-:-:S03]  /*3230*/  F2FP.F16.F32.PACK_AB R113, R146, R149 ;  /* 0x000000959271723e */ /* 0x000fc600000000ff */
[----:B------:R-:W-:Y:S01]  /*3240*/  FFMA.FTZ R146, R119, R64, R84 ;  /* 0x0000004077927223 */ /* 0x000fe20000010054 */
[----:B------:R-:W-:Y:S01]  /*3250*/  F2FP.F16.F32.PACK_AB R115, R150, R153 ;  /* 0x000000999673723e */ /* 0x000fe200000000ff */
[----:B------:R-:W-:Y:S01]  /*3260*/  IMAD.WIDE.U32 R128, R145, 0x10, R128 ;  /* 0x0000001091807825 */ /* 0x000fe200078e0080 */
[----:B------:R-:W-:-:S03]  /*3270*/  F2FP.F16.F32.PACK_AB R112, R126, R147 ;  /* 0x000000937e70723e */ /* 0x000fc600000000ff */
[----:B------:R-:W-:Y:S01]  /*3280*/  FFMA.FTZ R126, R124, R39, R19 ;  /* 0x000000277c7e7223 */ /* 0x000fe20000010013 */
[----:B------:R-:W-:Y:S01]  /*3290*/  F2FP.F16.F32.PACK_AB R116, R117, R116 ;  /* 0x000000747574723e */ /* 0x000fe200000000ff */
[----:B------:R-:W-:-:S04]  /*32a0*/  IMAD.WIDE.U32 R134, R145, 0x10, R134 ;  /* 0x0000001091867825 */ /* 0x000fc800078e0086 */
[----:B------:R-:W-:Y:S01]  /*32b0*/  FFMA.FTZ R145, R119, R40, R12 ;  /* 0x0000002877917223 */ /* 0x000fe2000001000c */
[----:B------:R-:W-:Y:S01]  /*32c0*/  FFMA.FTZ R119, R123, R42, R14 ;  /* 0x0000002a7b777223 */ /* 0x000fe2000001000e */
[----:B------:R-:W-:Y:S01]  /*32d0*/  FFMA.FTZ R117, R125, R38, R18 ;  /* 0x000000267d757223 */ /* 0x000fe20000010012 */
[C---:B------:R-:W-:Y:S01]  /*32e0*/  FFMA.FTZ R150, R122.reuse, R43, R15 ;  /* 0x0000002b7a967223 */ /* 0x040fe2000001000f */
[----:B------:R-:W-:Y:S01]  /*32f0*/  FFMA.FTZ R123, R123, R66, R86 ;  /* 0x000000427b7b7223 */ /* 0x000fe20000010056 */
[----:B------:R-:W-:Y:S01]  /*3300*/  FFMA.FTZ R122, R122, R67, R87 ;  /* 0x000000437a7a7223 */ /* 0x000fe20000010057 */
[----:B------:R-:W-:Y:S01]  /*3310*/  FFMA.FTZ R114, R148, R57, R93 ;  /* 0x0000003994727223 */ /* 0x000fe2000001005d */
[C---:B------:R-:W-:Y:S01]  /*3320*/  FFMA.FTZ R147, R118.reuse, R65, R85 ;  /* 0x0000004176937223 */ /* 0x040fe20000010055 */
[----:B------:R-:W-:Y:S01]  /*3330*/  FFMA.FTZ R148, R118, R41, R13 ;  /* 0x0000002976947223 */ /* 0x000fe2000001000d */
[----:B------:R-:W-:Y:S01]  /*3340*/  F2FP.F16.F32.PACK_AB R117, R126, R117 ;  /* 0x000000757e75723e */ /* 0x000fe200000000ff */
[----:B------:R-:W-:Y:S01]  /*3350*/  FFMA.FTZ R126, R121, R60, R88 ;  /* 0x0000003c797e7223 */ /* 0x000fe20000010058 */
[----:B------:R-:W-:Y:S01]  /*3360*/  F2FP.F16.F32.PACK_AB R123, R122, R123 ;  /* 0x0000007b7a7b723e */ /* 0x000fe200000000ff */
[----:B------:R-:W-:Y:S01]  /*3370*/  FFMA.FTZ R121, R125, R62, R90 ;  /* 0x0000003e7d797223 */ /* 0x000fe2000001005a */
[----:B------:R-:W-:Y:S01]  /*3380*/  F2FP.F16.F32.PACK_AB R122, R147, R146 ;  /* 0x00000092937a723e */ /* 0x000fe200000000ff */
[----:B------:R-:W-:Y:S01]  /*3390*/  FFMA.FTZ R124, R124, R63, R91 ;  /* 0x0000003f7c7c7223 */ /* 0x000fe2000001005b */
[----:B------:R-:W-:Y:S01]  /*33a0*/  F2FP.F16.F32.PACK_AB R118, R148, R145 ;  /* 0x000000919476723e */ /* 0x000fe200000000ff */
[----:B------:R-:W-:Y:S01]  /*33b0*/  FFMA.FTZ R125, R127, R44, R8 ;  /* 0x0000002c7f7d7223 */ /* 0x000fe20000010008 */
[----:B------:R-:W-:Y:S01]  /*33c0*/  FFMA.FTZ R146, R0, R45, R9 ;  /* 0x0000002d00927223 */ /* 0x000fe20000010009 */
[----:B------:R-:W-:Y:S01]  /*33d0*/  FFMA.FTZ R147, R139, R46, R10 ;  /* 0x0000002e8b937223 */ /* 0x000fe2000001000a */
[----:B------:R-:W-:Y:S01]  /*33e0*/  FFMA.FTZ R148, R140, R47, R11 ;  /* 0x0000002f8c947223 */ /* 0x000fe2000001000b */
[----:B------:R-:W-:Y:S01]  /*33f0*/  F2FP.F16.F32.PACK_AB R121, R124, R121 ;  /* 0x000000797c79723e */ /* 0x000fe200000000ff */
[----:B------:R-:W-:Y:S01]  /*3400*/  FFMA.FTZ R145, R120, R61, R89 ;  /* 0x0000003d78917223 */ /* 0x000fe20000010059 */
[----:B------:R-:W-:Y:S01]  /*3410*/  F2FP.F16.F32.PACK_AB R124, R146, R125 ;  /* 0x0000007d927c723e */ /* 0x000fe200000000ff */
[----:B------:R-:W-:Y:S01]  /*3420*/  FFMA.FTZ R149, R141, R48, R4 ;  /* 0x000000308d957223 */ /* 0x000fe20000010004 */
[----:B------:R-:W-:Y:S01]  /*3430*/  F2FP.F16.F32.PACK_AB R125, R148, R147 ;  /* 0x00000093947d723e */ /* 0x000fe200000000ff */
[----:B------:R-:W-:Y:S01]  /*3440*/  FFMA.FTZ R148, R144, R51, R7 ;  /* 0x0000003390947223 */ /* 0x000fe20000010007 */
[----:B------:R-:W0:Y:S01]  /*3450*/  LDC.64 R146, c[0x0][0x380] ;  /* 0x0000e000ff927b82 */ /* 0x000e220000000a00 */
[----:B------:R-:W-:Y:S01]  /*3460*/  F2FP.F16.F32.PACK_AB R119, R150, R119 ;  /* 0x000000779677723e */ /* 0x000fe200000000ff */
[----:B------:R-:W-:Y:S01]  /*3470*/  FFMA.FTZ R150, R142, R49, R5 ;  /* 0x000000318e967223 */ /* 0x000fe20000010005 */
[----:B------:R-:W-:Y:S01]  /*3480*/  F2FP.F16.F32.PACK_AB R120, R145, R126 ;  /* 0x0000007e9178723e */ /* 0x000fe200000000ff */
[----:B------:R-:W-:Y:S01]  /*3490*/  FFMA.FTZ R145, R127, R68, R80 ;  /* 0x000000447f917223 */ /* 0x000fe20000010050 */
[----:B------:R-:W-:Y:S01]  /*34a0*/  FFMA.FTZ R141, R141, R72, R76 ;  /* 0x000000488d8d7223 */ /* 0x000fe2000001004c */
        /* <DEDUP_REMOVED lines=8> */
[----:B------:R-:W-:-:S02]  /*3530*/  F2FP.F16.F32.PACK_AB R114, R114, R151 ;  /* 0x000000977272723e */ /* 0x000fc400000000ff */
[----:B------:R-:W-:Y:S02]  /*3540*/  F2FP.F16.F32.PACK_AB R127, R148, R127 ;  /* 0x0000007f947f723e */ /* 0x000fe400000000ff */
[----:B------:R-:W-:Y:S01]  /*3550*/  F2FP.F16.F32.PACK_AB R142, R142, R141 ;  /* 0x0000008d8e8e723e */ /* 0x000fe200000000ff */
[----:B------:R1:W-:Y:S01]  /*3560*/  STG.E.128 desc[UR6][R130.64], R112 ;  /* 0x0000007082007986 */ /* 0x0003e2000c101d06 */
[----:B------:R-:W-:Y:S02]  /*3570*/  F2FP.F16.F32.PACK_AB R143, R150, R143 ;  /* 0x0000008f968f723e */ /* 0x000fe400000000ff */
[----:B------:R-:W-:Y:S01]  /*3580*/  F2FP.F16.F32.PACK_AB R141, R144, R139 ;  /* 0x0000008b908d723e */ /* 0x000fe200000000ff */
[----:B------:R1:W-:Y:S01]  /*3590*/  STG.E.128 desc[UR6][R2.64], R116 ;  /* 0x0000007402007986 */ /* 0x0003e2000c101d06 */
[----:B------:R-:W-:Y:S02]  /*35a0*/  F2FP.F16.F32.PACK_AB R140, R140, R145 ;  /* 0x000000918c8c723e */ /* 0x000fe400000000ff */
[----:B0-----:R-:W-:Y:S01]  /*35b0*/  IADD3 R136, PT, PT, R136, R146, RZ ;  /* 0x0000009288887210 */ /* 0x001fe20007ffe0ff */
[----:B------:R1:W-:Y:S03]  /*35c0*/  STG.E.128 desc[UR6][R132.64], R120 ;  /* 0x0000007884007986 */ /* 0x0003e6000c101d06 */
[----:B------:R-:W-:Y:S01]  /*35d0*/  ISETP.GE.AND P2, PT, R136, R147, PT ;  /* 0x000000938800720c */ /* 0x000fe20003f46270 */
[----:B------:R1:W-:Y:S04]  /*35e0*/  STG.E.128 desc[UR6][R128.64], R124 ;  /* 0x0000007c80007986 */ /* 0x0003e8000c101d06 */
[----:B------:R1:W-:Y:S08]  /*35f0*/  STG.E.128 desc[UR6][R134.64], R140 ;  /* 0x0000008c86007986 */ /* 0x0003f0000c101d06 */
[----:B------:R-:W-:Y:S05]  /*3600*/  @!P2 BRA `(.L_x_6728) ;  /* 0xffffffd40020a947 */ /* 0x000fea000383ffff */
[----:B------:R-:W-:Y:S05]  /*3610*/  EXIT ;  /* 0x000000000000794d */ /* 0x000fea0003800000 */
.L_x_6729:
        /* <DEDUP_REMOVED lines=14> */
.L_x_13605:


//--------------------- .text._ZN10layer_norm31ln_parallel_residual_fwd_kernelINS_13Kernel_traitsIf6__halfS2_S2_fjLj3072ELj1ELj1ELj4ELj16ENS_18Kernel_traits_baseILj3072EfS2_S2_S2_fjLj128EEEEELb0ELb1ELb0EEEvNS_9FwdParamsE --------------------------
	.section	.text._ZN10layer_norm31ln_parallel_residual_fwd_kernelINS_13Kernel_traitsIf6__halfS2_S2_fjLj3072ELj1ELj1ELj4ELj16ENS_18Kernel_traits_baseILj3072EfS2_S2_S2_fjLj128EEEEELb0ELb1ELb0EEEvNS_9FwdParamsE,"ax",@progbits
	.align	128
        .global         _ZN10layer_norm31ln_parallel_residual_fwd_kernelINS_13Kernel_traitsIf6__halfS2_S2_fjLj3072ELj1ELj1ELj4ELj16ENS_18Kernel_traits_baseILj3072EfS2_S2_S2_fjLj128EEEEELb0ELb1ELb0EEEvNS_9FwdParamsE
        .type           _ZN10layer_norm31ln_parallel_residual_fwd_kernelINS_13Kernel_traitsIf6__halfS2_S2_fjLj3072ELj1ELj1ELj4ELj16ENS_18Kernel_traits_baseILj3072EfS2_S2_S2_fjLj128EEEEELb0ELb1ELb0EEEvNS_9FwdParamsE,@function
        .size           _ZN10layer_norm31ln_parallel_residual_fwd_kernelINS_13Kernel_traitsIf6__halfS2_S2_fjLj3072ELj1ELj1ELj4ELj16ENS_18Kernel_traits_baseILj3072EfS2_S2_S2_fjLj128EEEEELb0ELb1ELb0EEEvNS_9FwdParamsE,(.L_x_13606 - _ZN10layer_norm31ln_parallel_residual_fwd_kernelINS_13Kernel_traitsIf6__halfS2_S2_fjLj3072ELj1ELj1ELj4ELj16ENS_18Kernel_traits_baseILj3072EfS2_S2_S2_fjLj128EEEEELb0ELb1ELb0EEEvNS_9FwdParamsE)
        .other          _ZN10layer_norm31ln_parallel_residual_fwd_kernelINS_13Kernel_traitsIf6__halfS2_S2_fjLj3072ELj1ELj1ELj4ELj16ENS_18Kernel_traits_baseILj3072EfS2_S2_S2_fjLj128EEEEELb0ELb1ELb0EEEvNS_9FwdParamsE,@"STO_CUDA_ENTRY STV_DEFAULT"
_ZN10layer_norm31ln_parallel_residual_fwd_kernelINS_13Kernel_traitsIf6__halfS2_S2_fjLj3072ELj1ELj1ELj4ELj16ENS_18Kernel_traits_baseILj3072EfS2_S2_S2_fjLj128EEEEELb0ELb1ELb0EEEvNS_9FwdParamsE:
.text._ZN10layer_norm31ln_parallel_residual_fwd_kernelINS_13Kernel_traitsIf6__halfS2_S2_fjLj3072ELj1ELj1ELj4ELj16ENS_18Kernel_traits_baseILj3072EfS2_S2_S2_fjLj128EEEEELb0ELb1ELb0EEEvNS_9FwdParamsE:
        /* <DEDUP_REMOVED lines=54> */
.L_x_6731:
        /* <DEDUP_REMOVED lines=30> */
.L_x_6732:
[----:B------:R-:W-:Y:S05]  /*0540*/  BSYNC.RECONVERGENT B0 ;  /* 0x0000000000007941 */ /* 0x000fea0003800200 */
.L_x_6730:
        /* <DEDUP_REMOVED lines=23> */
.L_x_6757:
        /* <DEDUP_REMOVED lines=17> */
[----:B------:R0:W5:Y:S01]  /*07d0*/  @P1 LDG.E.128 R28, desc[UR6][R96.64] ;  /* 0x00000006601c1981 */ /* 0x000162000c1e1d00 */
[----:B----4-:R-:W-:-:S05]  /*07e0*/  @P2 IMAD.WIDE.U32 R100, R90, 0x10, R100 ;  /* 0x000000105a642825 */ /* 0x010fca00078e0064 */
        /* <DEDUP_REMOVED lines=8> */
[----:B------:R-:W-:Y:S02]  /*0870*/  HADD2.F32 R20, -RZ, R82.H0_H0 ;  /* 0x20000052ff147230 */ /* 0x000fe40000004100 */
[----:B------:R-:W-:-:S02]  /*0880*/  HADD2.F32 R17, -RZ, R28.H1_H1 ;  /* 0x3000001cff117230 */ /* 0x000fc40000004100 */
[----:B------:R-:W-:Y:S02]  /*0890*/  HADD2.F32 R21, -RZ, R29.H0_H0 ;  /* 0x2000001dff157230 */ /* 0x000fe40000004100 */
[----:B------:R-:W-:Y:S02]  /*08a0*/  HADD2.F32 R23, -RZ, R30.H0_H0 ;  /* 0x2000001eff177230 */ /* 0x000fe40000004100 */
[----:B------:R-:W-:Y:S01]  /*08b0*/  FADD.FTZ R80, R80, R17 ;  /* 0x0000001150507221 */ /* 0x000fe20000010000 */
[--C-:B------:R-:W-:Y:S02]  /*08c0*/  HADD2.F32 R22, -RZ, R83.reuse.H0_H0 ;  /* 0x20000053ff167230 */ /* 0x100fe40000004100 */
[----:B------:R-:W-:Y:S01]  /*08d0*/  FADD.FTZ R18, R18, R21 ;  /* 0x0000001512127221 */ /* 0x000fe20000010000 */
[----:B------:R-:W-:Y:S02]  /*08e0*/  HADD2.F32 R84, -RZ, R83.H1_H1 ;  /* 0x30000053ff547230 */ /* 0x000fe40000004100 */
[----:B------:R-:W-:Y:S01]  /*08f0*/  FADD.FTZ R20, R20, R23 ;  /* 0x0000001714147221 */ /* 0x000fe20000010000 */
[----:B------:R-:W-:-:S02]  /*0900*/  HADD2.F32 R81, -RZ, R81.H1_H1 ;  /* 0x30000051ff517230 */ /* 0x000fc40000004100 */
[----:B------:R-:W-:Y:S02]  /*0910*/  HADD2.F32 R82, -RZ, R82.H1_H1 ;  /* 0x30000052ff527230 */ /* 0x000fe40000004100 */
[----:B------:R-:W-:Y:S02]  /*0920*/  HADD2.F32 R10, -RZ, R29.H1_H1 ;  /* 0x3000001dff0a7230 */ /* 0x000fe40000004100 */
[----:B------:R-:W-:Y:S02]  /*0930*/  HADD2.F32 R83, -RZ, R30.H1_H1 ;  /* 0x3000001eff537230 */ /* 0x000fe40000004100 */
[--C-:B------:R-:W-:Y:S02]  /*0940*/  HADD2.F32 R21, -RZ, R31.reuse.H0_H0 ;  /* 0x2000001fff157230 */ /* 0x100fe40000004100 */
[----:B------:R-:W-:Y:S01]  /*0950*/  FADD.FTZ R81, R81, R10 ;  /* 0x0000000a51517221 */ /* 0x000fe20000010000 */
[----:B------:R-:W-:Y:S02]  /*0960*/  HADD2.F32 R23, -RZ, R31.H1_H1 ;  /* 0x3000001fff177230 */ /* 0x000fe40000004100 */
[----:B------:R-:W-:Y:S01]  /*0970*/  FADD.FTZ R82, R82, R83 ;  /* 0x0000005352527221 */ /* 0x000fe20000010000 */
[----:B------:R-:W-:-:S02]  /*0980*/  HADD2.F32 R17, -RZ, R25.H0_H0 ;  /* 0x20000019ff117230 */ /* 0x000fc40000004100 */
[----:B------:R-:W-:Y:S01]  /*0990*/  FADD.FTZ R22, R22, R21 ;  /* 0x0000001516167221 */ /* 0x000fe20000010000 */
[----:B------:R-:W-:Y:S02]  /*09a0*/  HADD2.F32 R10, -RZ, R24.H0_H0 ;  /* 0x20000018ff0a7230 */ /* 0x000fe40000004100 */
[----:B------:R-:W-:Y:S01]  /*09b0*/  FADD.FTZ R84, R84, R23 ;  /* 0x0000001754547221 */ /* 0x000fe20000010000 */
[--C-:B------:R-:W-:Y:S02]  /*09c0*/  HADD2.F32 R83, -RZ, R27.reuse.H1_H1 ;  /* 0x3000001bff537230 */ /* 0x100fe40000004100 */
        /* <DEDUP_REMOVED lines=18> */
.L_x_6736:
        /* <DEDUP_REMOVED lines=29> */
.L_x_6735:
        /* <DEDUP_REMOVED lines=30> */
.L_x_6738:
        /* <DEDUP_REMOVED lines=8> */
.L_x_6737:
[----:B------:R-:W3:Y:S01]  /*0f20*/  @P0 LDC.64 R80, c[0x0][0x3a8] ;  /* 0x0000ea00ff500b82 */ /* 0x000ee20000000a00 */
[C---:B0-----:R-:W-:Y:S01]  /*0f30*/  IADD3 R97, PT, PT, R90.reuse, 0x80, RZ ;  /* 0x000000805a617810 */ /* 0x041fe20007ffe0ff */
[----:B---3--:R-:W-:-:S05]  /*0f40*/  @P0 IMAD.WIDE.U32 R80, R90, 0x10, R80 ;  /* 0x000000105a500825 */ /* 0x008fca00078e0050 */
[----:B------:R0:W-:Y:S02]  /*0f50*/  @P0 STG.E.128 desc[UR6][R80.64], R20 ;  /* 0x0000001450000986 */ /* 0x0001e4000c101d06 */
.L_x_6734:
[----:B--234-:R-:W-:Y:S05]  /*0f60*/  BSYNC.RECONVERGENT B0 ;  /* 0x0000000000007941 */ /* 0x01cfea0003800200 */
.L_x_6733:
        /* <DEDUP_REMOVED lines=13> */
[----:B------:R0:W5:Y:S01]  /*1040*/  @P1 LDG.E.128 R28, desc[UR6][R86.64] ;  /* 0x00000006561c1981 */ /* 0x000162000c1e1d00 */
[----:B---3--:R-:W-:-:S05]  /*1050*/  @P2 IMAD.WIDE.U32 R100, R97, 0x10, R100 ;  /* 0x0000001061642825 */ /* 0x008fca00078e0064 */
        /* <DEDUP_REMOVED lines=9> */
[--C-:B-1----:R-:W-:Y:S02]  /*10f0*/  HADD2.F32 R15, -RZ, R81.reuse.H0_H0 ;  /* 0x20000051ff0f7230 */ /* 0x102fe40000004100 */
[----:B------:R-:W-:Y:S02]  /*1100*/  HADD2.F32 R16, -RZ, R81.H1_H1 ;  /* 0x30000051ff107230 */ /* 0x000fe40000004100 */
[--C-:B------:R-:W-:Y:S02]  /*1110*/  HADD2.F32 R87, -RZ, R82.reuse.H0_H0 ;  /* 0x20000052ff577230 */ /* 0x100fe40000004100 */
[----:B------:R-:W-:-:S02]  /*1120*/  HADD2.F32 R86, -RZ, R82.H1_H1 ;  /* 0x30000052ff567230 */ /* 0x000fc40000004100 */
[--C-:B------:R-:W-:Y:S02]  /*1130*/  HADD2.F32 R93, -RZ, R83.reuse.H0_H0 ;  /* 0x20000053ff5d7230 */ /* 0x100fe40000004100 */
[----:B------:R-:W-:Y:S01]  /*1140*/  HADD2.F32 R94, -RZ, R83.H1_H1 ;  /* 0x30000053ff5e7230 */ /* 0x000fe20000004100 */
[----:B------:R-:W-:Y:S06]  /*1150*/  BRA `(.L_x_6743) ;  /* 0x0000000400a47947 */ /* 0x000fec0003800000 */
.L_x_6742:
[----:B-----5:R-:W-:Y:S02]  /*1160*/  HADD2.F32 R11, -RZ, R80.H0_H0 ;  /* 0x20000050ff0b7230 */ /* 0x020fe40000004100 */
[----:B------:R-:W-:Y:S02]  /*1170*/  HADD2.F32 R8, -RZ, R24.H0_H0 ;  /* 0x20000018ff087230 */ /* 0x000fe40000004100 */
[----:B-1----:R-:W-:Y:S02]  /*1180*/  HADD2.F32 R15, -RZ, R81.H0_H0 ;  /* 0x20000051ff0f7230 */ /* 0x002fe40000004100 */
        /* <DEDUP_REMOVED lines=26> */
.L_x_6741:
[----:B------:R-:W-:-:S04]  /*1330*/  UISETP.NE.U32.AND UP0, UPT, UR12, URZ, UPT ;  /* 0x000000ff0c00728c */ /* 0x000fc8000bf05070 */
[----:B------:R-:W-:-:S09]  /*1340*/  UISETP.NE.AND.EX UP0, UPT, UR13, URZ, UPT, UP0 ;  /* 0x000000ff0d00728c */ /* 0x000fd2000bf05300 */
[----:B------:R-:W-:Y:S05]  /*1350*/  BRA.U UP0, `(.L_x_6744) ;  /* 0x0000000100747547 */ /* 0x000fea000b800000 */
        /* <DEDUP_REMOVED lines=29> */
.L_x_6744:
[----:B-----5:R-:W-:Y:S02]  /*1530*/  HADD2.F32 R8, -RZ, R80.H0_H0 ;  /* 0x20000050ff087230 */ /* 0x020fe40000004100 */
[----:B------:R-:W-:Y:S02]  /*1540*/  HADD2.F32 R11, -RZ, R28.H0_H0 ;  /* 0x2000001cff0b7230 */ /* 0x000fe40000004100 */
[----:B------:R-:W-:Y:S02]  /*1550*/  HADD2.F32 R80, -RZ, R80.H1_H1 ;  /* 0x30000050ff507230 */ /* 0x000fe40000004100 */
[----:B------:R-:W-:Y:S02]  /*1560*/  HADD2.F32 R16, -RZ, R81.H0_H0 ;  /* 0x20000051ff107230 */ /* 0x000fe40000004100 */
[----:B------:R-:W-:Y:S01]  /*1570*/  FADD.FTZ R11, R11, R8 ;  /* 0x000000080b0b7221 */ /* 0x000fe20000010000 */
[----:B------:R-:W-:Y:S02]  /*1580*/  HADD2.F32 R20, -RZ, R82.H0_H0 ;  /* 0x20000052ff147230 */ /* 0x000fe40000004100 */
[----:B-1----:R-:W-:-:S02]  /*1590*/  HADD2.F32 R15, -RZ, R28.H1_H1 ;  /* 0x3000001cff0f7230 */ /* 0x002fc40000004100 */
        /* <DEDUP_REMOVED lines=37> */
.L_x_6743:
[----:B------:R-:W0:Y:S02]  /*17f0*/  @P0 LDC.64 R80, c[0x0][0x3a8] ;  /* 0x0000ea00ff500b82 */ /* 0x000e240000000a00 */
[C---:B0-----:R-:W-:Y:S01]  /*1800*/  @P0 IMAD.WIDE.U32 R80, R97.reuse, 0x10, R80 ;  /* 0x0000001061500825 */ /* 0x041fe200078e0050 */
[----:B------:R-:W-:-:S04]  /*1810*/  IADD3 R97, PT, PT, R97, 0x80, RZ ;  /* 0x0000008061617810 */ /* 0x000fc80007ffe0ff */
[----:B------:R2:W-:Y:S03]  /*1820*/  @P0 STG.E.128 desc[UR6][R80.64], R20 ;  /* 0x0000001450000986 */ /* 0x0005e6000c101d06 */
.L_x_6740:
[----:B------:R-:W-:Y:S05]  /*1830*/  BSYNC.RECONVERGENT B0 ;  /* 0x0000000000007941 */ /* 0x000fea0003800200 */
.L_x_6739:
[----:B------:R-:W-:Y:S01]  /*1840*/  ISETP.GE.U32.AND P5, PT, R5, 0x180, PT ;  /* 0x000001800500780c */ /* 0x000fe20003fa6070 */
[----:B------:R-:W-:-:S12]  /*1850*/  BSSY.RECONVERGENT B0, `(.L_x_6745) ;  /* 0x000008a000007945 */ /* 0x000fd80003800200 */
[----:B------:R-:W-:Y:S05]  /*1860*/  @!P5 BRA `(.L_x_6746) ;  /* 0x000000080020d947 */ /* 0x000fea0003800000 */
[----:B------:R-:W-:Y:S01]  /*1870*/  ISETP.NE.U32.AND P1, PT, RZ, UR10, PT ;  /* 0x0000000aff007c0c */ /* 0x000fe2000bf25070 */
[----:B0-2---:R-:W0:Y:S01]  /*1880*/  LDC.64 R80, c[0x0][0x390] ;  /* 0x0000e400ff507b82 */ /* 0x005e220000000a00 */
        /* <DEDUP_REMOVED lines=26> */
.L_x_6748:
        /* <DEDUP_REMOVED lines=29> */
.L_x_6747:
        /* <DEDUP_REMOVED lines=32> */
.L_x_6750:
        /* <DEDUP_REMOVED lines=44> */
.L_x_6749:
[----:B------:R-:W0:Y:S02]  /*20c0*/  @P0 LDC.64 R80, c[0x0][0x3a8] ;  /* 0x0000ea00ff500b82 */ /* 0x000e240000000a00 */
[----:B0-----:R-:W-:-:S05]  /*20d0*/  @P0 IMAD.WIDE.U32 R80, R97, 0x10, R80 ;  /* 0x0000001061500825 */ /* 0x001fca00078e0050 */
[----:B------:R3:W-:Y:S02]  /*20e0*/  @P0 STG.E.128 desc[UR6][R80.64], R20 ;  /* 0x0000001450000986 */ /* 0x0007e4000c101d06 */
.L_x_6746:
[----:B------:R-:W-:Y:S05]  /*20f0*/  BSYNC.RECONVERGENT B0 ;  /* 0x0000000000007941 */ /* 0x000fea0003800200 */
.L_x_6745:
        /* <DEDUP_REMOVED lines=109> */
[----:B------:R-:W-:Y:S01]  /*27d0*/  HFMA2 R97, -RZ, RZ, 0, 0 ;  /* 0x00000000ff617431 */ /* 0x000fe200000001ff */
[----:B------:R-:W-:-:S03]  /*27e0*/  @!P6 MOV R97, R7 ;  /* 0x000000070061e202 */ /* 0x000fc60000000f00 */
[----:B------:R0:W-:Y:S01]  /*27f0*/  @!P2 STS.64 [R96+UR4], R80 ;  /* 0x000000506000a988 */ /* 0x0001e20008000a04 */
[----:B------:R-:W-:Y:S01]  /*2800*/  BAR.SYNC.DEFER_BLOCKING 0x0 ;  /* 0x0000000000007b1d */ /* 0x000fe20000010000 */
[----:B------:R-:W-:-:S05]  /*2810*/  ISETP.NE.AND P2, PT, R0, RZ, PT ;  /* 0x000000ff0000720c */ /* 0x000fca0003f45270 */
[----:B------:R-:W2:Y:S01]  /*2820*/  SHFL.DOWN PT, R100, R97, 0x2, 0x1f ;  /* 0x08401f0061647f89 */ /* 0x000ea200000e0000 */
[----:B0-----:R-:W-:-:S03]  /*2830*/  I2FP.F32.S32 R80, R97 ;  /* 0x0000006100507245 */ /* 0x001fc60000201400 */
[----:B------:R0:W-:Y:S01]  /*2840*/  @!P6 LDS.64 R82, [R99] ;  /* 0x000000006352e984 */ /* 0x0001e20000000a00 */
[----:B--2---:R-:W-:Y:S01]  /*2850*/  IADD3 R103, PT, PT, R100, R97, RZ ;  /* 0x0000006164677210 */ /* 0x004fe20007ffe0ff */
[----:B0-----:R-:W0:Y:S01]  /*2860*/  LDC R99, c[0x0][0x448] ;  /* 0x00011200ff637b82 */ /* 0x001e220000000800 */
[----:B------:R-:W-:Y:S02]  /*2870*/  I2FP.F32.S32 R100, R100 ;  /* 0x0000006400647245 */ /* 0x000fe40000201400 */
[----:B------:R-:W-:Y:S01]  /*2880*/  I2FP.F32.S32 R104, R103 ;  /* 0x0000006700687245 */ /* 0x000fe20000201400 */
[----:B------:R-:W2:Y:S03]  /*2890*/  SHFL.DOWN PT, R106, R103, 0x1, 0x1f ;  /* 0x08201f00676a7f89 */ /* 0x000ea600000e0000 */
[----:B------:R-:W3:Y:S01]  /*28a0*/  MUFU.RCP R105, R104 ;  /* 0x0000006800697308 */ /* 0x000ee20000001000 */
[----:B--2---:R-:W-:-:S02]  /*28b0*/  IADD3 R103, PT, PT, R103, R106, RZ ;  /* 0x0000006a67677210 */ /* 0x004fc40007ffe0ff */
[----:B------:R-:W-:Y:S01]  /*28c0*/  I2FP.F32.S32 R106, R106 ;  /* 0x0000006a006a7245 */ /* 0x000fe20000201400 */
[----:B------:R-:W2:Y:S01]  /*28d0*/  SHFL.DOWN PT, R101, R82, 0x2, 0x1f ;  /* 0x08401f0052657f89 */ /* 0x000ea200000e0000 */
[----:B------:R-:W-:-:S03]  /*28e0*/  I2FP.F32.S32 R103, R103 ;  /* 0x0000006700677245 */ /* 0x000fc60000201400 */
[----:B------:R-:W4:Y:S03]  /*28f0*/  SHFL.DOWN PT, R102, R83, 0x2, 0x1f ;  /* 0x08401f0053667f89 */ /* 0x000f2600000e0000 */
[----:B------:R-:W1:Y:S01]  /*2900*/  MUFU.RCP R103, R103 ;  /* 0x0000006700677308 */ /* 0x000e620000001000 */
[C---:B--2---:R-:W-:Y:S01]  /*2910*/  FMUL.FTZ R81, R101.reuse, R100 ;  /* 0x0000006465517220 */ /* 0x044fe20000410000 */
[----:B------:R-:W-:-:S03]  /*2920*/  FADD.FTZ R101, -R101, R82 ;  /* 0x0000005265657221 */ /* 0x000fc60000010100 */
[----:B------:R-:W-:Y:S01]  /*2930*/  FFMA.FTZ R96, R80, R82, R81 ;  /* 0x0000005250607223 */ /* 0x000fe20000010051 */
[----:B------:R-:W-:Y:S01]  /*2940*/  FMUL.FTZ R101, R101, R101 ;  /* 0x0000006565657220 */ /* 0x000fe20000410000 */
[----:B----4-:R-:W-:Y:S02]  /*2950*/  FADD.FTZ R102, R102, R83 ;  /* 0x0000005366667221 */ /* 0x010fe40000010000 */
[----:B---3--:R-:W-:Y:S01]  /*2960*/  FMUL.FTZ R81, R105, R96 ;  /* 0x0000006069517220 */ /* 0x008fe20000410000 */
        /* <DEDUP_REMOVED lines=10> */
[----:B-1----:R-:W-:Y:S01]  /*2a10*/  FMUL.FTZ R96, R103, R80 ;  /* 0x0000005067607220 */ /* 0x002fe20000410000 */
[----:B---3--:R-:W-:Y:S01]  /*2a20*/  FADD.FTZ R82, R101, R82 ;  /* 0x0000005265527221 */ /* 0x008fe20000010000 */
[----:B------:R-:W1:Y:S01]  /*2a30*/  @!P2 LDC.64 R80, c[0x0][0x3c8] ;  /* 0x0000f200ff50ab82 */ /* 0x000e620000000a00 */
[----:B------:R-:W-:Y:S02]  /*2a40*/  FMUL.FTZ R83, R83, R106 ;  /* 0x0000006a53537220 */ /* 0x000fe40000410000 */
[----:B------:R-:W2:Y:S02]  /*2a50*/  SHFL.IDX PT, R101, R96, RZ, 0x1f ;  /* 0x00001fff60657589 */ /* 0x000ea400000e0000 */
[----:B------:R-:W-:-:S03]  /*2a60*/  FFMA.FTZ R103, R103, R83, R82 ;  /* 0x0000005367677223 */ /* 0x000fc60000010052 */
[----:B------:R-:W3:Y:S02]  /*2a70*/  @!P2 LDC.64 R82, c[0x0][0x3c0] ;  /* 0x0000f000ff52ab82 */ /* 0x000ee40000000a00 */
[----:B------:R-:W0:Y:S01]  /*2a80*/  SHFL.IDX PT, R102, R103, RZ, 0x1f ;  /* 0x00001fff67667589 */ /* 0x000e2200000e0000 */
[----:B-1----:R-:W-:-:S04]  /*2a90*/  @!P2 IMAD.WIDE R80, R4, 0x4, R80 ;  /* 0x000000040450a825 */ /* 0x002fc800078e0250 */
[----:B--2---:R-:W-:-:S05]  /*2aa0*/  FMUL.FTZ R97, R101, R101 ;  /* 0x0000006565617220 */ /* 0x004fca0000410000 */
[----:B------:R-:W-:Y:S01]  /*2ab0*/  FSEL R100, R97, RZ, P3 ;  /* 0x000000ff61647208 */ /* 0x000fe20001800000 */
[----:B---3--:R-:W-:-:S04]  /*2ac0*/  @!P2 IMAD.WIDE R82, R4, 0x4, R82 ;  /* 0x000000040452a825 */ /* 0x008fc800078e0252 */
[----:B0-----:R-:W-:-:S04]  /*2ad0*/  FFMA.FTZ R97, R102, UR8, R99 ;  /* 0x0000000866617c23 */ /* 0x001fc80008010063 */
[----:B------:R-:W-:Y:S01]  /*2ae0*/  FADD.FTZ R97, R97, R100 ;  /* 0x0000006461617221 */ /* 0x000fe20000010000 */
[----:B------:R0:W-:Y:S01]  /*2af0*/  @!P2 STG.E desc[UR6][R82.64], R101 ;  /* 0x000000655200a986 */ /* 0x0001e2000c101906 */
[----:B------:R-:W-:Y:S02]  /*2b00*/  FSEL R100, R101, RZ, !P3 ;  /* 0x000000ff65647208 */ /* 0x000fe40005800000 */
        /* <DEDUP_REMOVED lines=29> */
[----:B-1----:R-:W-:Y:S01]  /*2ce0*/  IMAD.WIDE.U32 R96, R90, 0x10, R96 ;  /* 0x000000105a607825 */ /* 0x002fe200078e0060 */
[----:B------:R-:W-:-:S02]  /*2cf0*/  F2FP.F16.F32.PACK_AB R81, R104, R83 ;  /* 0x000000536851723e */ /* 0x000fc400000000ff */
[----:B------:R-:W-:Y:S02]  /*2d00*/  F2FP.F16.F32.PACK_AB R82, R101, R82 ;  /* 0x000000526552723e */ /* 0x000fe400000000ff */
[----:B------:R-:W-:Y:S02]  /*2d10*/  F2FP.F16.F32.PACK_AB R83, R112, R103 ;  /* 0x000000677053723e */ /* 0x000fe400000000ff */
[----:B------:R-:W-:-:S03]  /*2d20*/  IADD3 R90, PT, PT, R90, 0x80, RZ ;  /* 0x000000805a5a7810 */ /* 0x000fc60007ffe0ff */
[----:B------:R1:W-:Y:S04]  /*2d30*/  STG.E.128 desc[UR6][R96.64], R80 ;  /* 0x0000005060007986 */ /* 0x0003e8000c101d06 */
.L_x_6752:
[----:B------:R-:W-:Y:S05]  /*2d40*/  BSYNC.RECONVERGENT B0 ;  /* 0x0000000000007941 */ /* 0x000fea0003800200 */
.L_x_6751:
[----:B------:R-:W-:Y:S04]  /*2d50*/  BSSY.RECONVERGENT B0, `(.L_x_6753) ;  /* 0x0000022000007945 */ /* 0x000fe80003800200 */
[----:B------:R-:W-:Y:S05]  /*2d60*/  @!P4 BRA `(.L_x_6754) ;  /* 0x000000000080c947 */ /* 0x000fea0003800000 */
[----:B-1----:R-:W1:Y:S01]  /*2d70*/  LDC.64 R96, c[0x0][0x428] ;  /* 0x00010a00ff607b82 */ /* 0x002e620000000a00 */
        /* <DEDUP_REMOVED lines=31> */
.L_x_6754:
[----:B------:R-:W-:Y:S05]  /*2f70*/  BSYNC.RECONVERGENT B0 ;  /* 0x0000000000007941 */ /* 0x000fea0003800200 */
.L_x_6753:
        /* <DEDUP_REMOVED lines=27> */
[----:B-1----:R-:W-:Y:S01]  /*3130*/  IMAD.WIDE.U32 R96, R90, 0x10, R96 ;  /* 0x000000105a607825 */ /* 0x002fe200078e0060 */
[----:B------:R-:W-:-:S02]  /*3140*/  F2FP.F16.F32.PACK_AB R83, R100, R83 ;  /* 0x000000536453723e */ /* 0x000fc400000000ff */
[----:B------:R-:W-:Y:S02]  /*3150*/  F2FP.F16.F32.PACK_AB R82, R108, R101 ;  /* 0x000000656c52723e */ /* 0x000fe400000000ff */
[----:B------:R-:W-:Y:S02]  /*3160*/  F2FP.F16.F32.PACK_AB R81, R104, R81 ;  /* 0x000000516851723e */ /* 0x000fe400000000ff */
[----:B------:R-:W-:-:S05]  /*3170*/  F2FP.F16.F32.PACK_AB R80, R99, R80 ;  /* 0x000000506350723e */ /* 0x000fca00000000ff */
[----:B------:R3:W-:Y:S02]  /*3180*/  STG.E.128 desc[UR6][R96.64], R80 ;  /* 0x0000005060007986 */ /* 0x0007e4000c101d06 */
.L_x_6756:
[----:B------:R-:W-:Y:S05]  /*3190*/  BSYNC.RECONVERGENT B0 ;  /* 0x0000000000007941 */ /* 0x000fea0003800200 */
.L_x_6755:
[----:B0123--:R-:W0:Y:S01]  /*31a0*/  LDC.64 R80, c[0x0][0x380] ;  /* 0x0000e000ff507b82 */ /* 0x00fe220000000a00 */
[----:B------:R-:W-:Y:S01]  /*31b0*/  UPLOP3.LUT UP1, UPT, UPT, UPT, UP1, 0x40, 0x4 ;  /* 0x000000000004789c */ /* 0x000fe20003f2e810 */
[----:B0-----:R-:W-:-:S04]  /*31c0*/  IADD3 R4, PT, PT, R4, R80, RZ ;  /* 0x0000005004047210 */ /* 0x001fc80007ffe0ff */
[----:B------:R-:W-:-:S13]  /*31d0*/  ISETP.GE.AND P2, PT, R4, R81, PT ;  /* 0x000000510400720c */ /* 0x000fda0003f46270 */
[----:B------:R-:W-:Y:S05]  /*31e0*/  @!P2 BRA `(.L_x_6757) ;  /* 0xffffffd40034a947 */ /* 0x000fea000383ffff */
[----:B------:R-:W-:Y:S05]  /*31f0*/  EXIT ;  /* 0x000000000000794d */ /* 0x000fea0003800000 */
.L_x_6758:
        /* <DEDUP_REMOVED lines=16> */
.L_x_13606:


//--------------------- .text._ZN10layer_norm31ln_parallel_residual_fwd_kernelINS_13Kernel_traitsIf6__halfS2_S2_fjLj3072ELj1ELj1ELj4ELj16ENS_18Kernel_traits_baseILj3072EfS2_S2_S2_fjLj128EEEEELb0ELb1ELb1EEEvNS_9FwdParamsE --------------------------
	.section	.text._ZN10layer_norm31ln_parallel_residual_fwd_kernelINS_13Kernel_traitsIf6__halfS2_S2_fjLj3072ELj1ELj1ELj4ELj16ENS_18Kernel_traits_baseILj3072EfS2_S2_S2_fjLj128EEEEELb0ELb1ELb1EEEvNS_9FwdParamsE,"ax",@progbits
	.align	128
        .global         _ZN10layer_norm31ln_parallel_residual_fwd_kernelINS_13Kernel_traitsIf6__halfS2_S2_fjLj3072ELj1ELj1ELj4ELj16ENS_18Kernel_traits_baseILj3072EfS2_S2_S2_fjLj128EEEEELb0ELb1ELb1EEEvNS_9FwdParamsE
        .type           _ZN10layer_norm31ln_parallel_residual_fwd_kernelINS_13Kernel_traitsIf6__halfS2_S2_fjLj3072ELj1ELj1ELj4ELj16ENS_18Kernel_traits_baseILj3072EfS2_S2_S2_fjLj128EEEEELb0ELb1ELb1EEEvNS_9FwdParamsE,@function
        .size           _ZN10layer_norm31ln_parallel_residual_fwd_kernelINS_13Kernel_traitsIf6__halfS2_S2_fjLj3072ELj1ELj1ELj4ELj16ENS_18Kernel_traits_baseILj3072EfS2_S2_S2_fjLj128EEEEELb0ELb1ELb1EEEvNS_9FwdParamsE,(.L_x_13607 - _ZN10layer_norm31ln_parallel_residual_fwd_kernelINS_13Kernel_traitsIf6__halfS2_S2_fjLj3072ELj1ELj1ELj4ELj16ENS_18Kernel_traits_baseILj3072EfS2_S2_S2_fjLj128EEEEELb0ELb1ELb1EEEvNS_9FwdParamsE)
        .other          _ZN10layer_norm31ln_parallel_residual_fwd_kernelINS_13Kernel_traitsIf6__halfS2_S2_fjLj3072ELj1ELj1ELj4ELj16ENS_18Kernel_traits_baseILj3072EfS2_S2_S2_fjLj128EEEEELb0ELb1ELb1EEEvNS_9FwdParamsE,@"STO_CUDA_ENTRY STV_DEFAULT"
_ZN10layer_norm31ln_parallel_residual_fwd_kernelINS_13Kernel_traitsIf6__halfS2_S2_fjLj3072ELj1ELj1ELj4ELj16ENS_18Kernel_traits_baseILj3072EfS2_S2_S2_fjLj128EEEEELb0ELb1ELb1EEEvNS_9FwdParamsE:
.text._ZN10layer_norm31ln_parallel_residual_fwd_kernelINS_13Kernel_traitsIf6__halfS2_S2_fjLj3072ELj1ELj1ELj4ELj16ENS_18Kernel_traits_baseILj3072EfS2_S2_S2_fjLj128EEEEELb0ELb1ELb1EEEvNS_9FwdParamsE:
        /* <DEDUP_REMOVED lines=49> */
.L_x_6759:
        /* <DEDUP_REMOVED lines=14> */
.L_x_6772:
[----:B----4-:R-:W-:Y:S01]  /*03f0*/  ISETP.NE.U32.AND P2, PT, RZ, UR12, PT ;  /* 0x0000000cff007c0c */ /* 0x010fe2000bf45070 */
[----:B-1----:R-:W1:Y:S01]  /*0400*/  LDC.64 R68, c[0x0][0x390] ;  /* 0x0000e400ff447b82 */ /* 0x002e620000000a00 */
[----:B--2---:R-:W-:Y:S02]  /*0410*/  IMAD R0, R2, UR10, RZ ;  /* 0x0000000a02007c24 */ /* 0x004fe4000f8e02ff */
[----:B------:R-:W-:-:S03]  /*0420*/  ISETP.NE.AND.EX P2, PT, RZ, UR13, PT, P2 ;  /* 0x0000000dff007c0c */ /* 0x000fc6000bf45320 */
[----:B------:R-:W-:Y:S02]  /*0430*/  SHF.R.S32.HI R71, RZ, 0x1f, R0 ;  /* 0x0000001fff477819 */ /* 0x000fe40000011400 */
[----:B------:R-:W2:Y:S02]  /*0440*/  @P1 LDC.64 R64, c[0x0][0x398] ;  /* 0x0000e600ff401b82 */ /* 0x000ea40000000a00 */
[----:B------:R-:W-:-:S04]  /*0450*/  LEA.HI R0, R71, R0, RZ, 0x3 ;  /* 0x0000000047007211 */ /* 0x000fc800078f18ff */
[----:B------:R-:W-:Y:S02]  /*0460*/  LEA.HI.SX32 R71, R0, R3, 0x1d ;  /* 0x0000000300477211 */ /* 0x000fe400078feaff */
[----:B------:R-:W4:Y:S03]  /*0470*/  @P2 LDC.64 R66, c[0x0][0x3a0] ;  /* 0x0000e800ff422b82 */ /* 0x000f260000000a00 */
[----:B-1----:R-:W-:-:S06]  /*0480*/  IMAD.WIDE.U32 R72, R71, 0x10, R68 ;  /* 0x0000001047487825 */ /* 0x002fcc00078e0044 */
[----:B-----5:R-:W5:Y:S01]  /*0490*/  LDG.E.128 R72, desc[UR6][R72.64] ;  /* 0x0000000648487981 */ /* 0x020f62000c1e1d00 */
[----:B--2---:R-:W-:-:S05]  /*04a0*/  @P1 IMAD.WIDE.U32 R64, R71, 0x10, R64 ;  /* 0x0000001047401825 */ /* 0x004fca00078e0040 */
[----:B------:R1:W5:Y:S01]  /*04b0*/  @P1 LDG.E.128 R12, desc[UR6][R64.64] ;  /* 0x00000006400c1981 */ /* 0x000362000c1e1d00 */
[----:B----4-:R-:W-:-:S05]  /*04c0*/  @P2 IMAD.WIDE.U32 R66, R71, 0x10, R66 ;  /* 0x0000001047422825 */ /* 0x010fca00078e0042 */
[----:B------:R1:W5:Y:S01]  /*04d0*/  @P2 LDG.E.128 R8, desc[UR6][R66.64] ;  /* 0x0000000642082981 */ /* 0x000362000c1e1d00 */
[----:B------:R-:W-:Y:S05]  /*04e0*/  @!P1 BRA `(.L_x_6760) ;  /* 0x00000004002c9947 */ /* 0x000fea0003800000 */
[----:B------:R-:W-:Y:S05]  /*04f0*/  @!P2 BRA `(.L_x_6761) ;  /* 0x0000000000b4a947 */ /* 0x000fea0003800000 */
[----:B-----5:R-:W-:Y:S02]  /*0500*/  HADD2.F32 R0, -RZ, R72.H0_H0 ;  /* 0x20000048ff007230 */ /* 0x020fe40000004100 */
[----:B0-----:R-:W-:Y:S02]  /*0510*/  HADD2.F32 R5, -RZ, R12.H0_H0 ;  /* 0x2000000cff057230 */ /* 0x001fe40000004100 */
[----:B------:R-:W-:Y:S02]  /*0520*/  HADD2.F32 R72, -RZ, R72.H1_H1 ;  /* 0x30000048ff487230 */ /* 0x000fe40000004100 */
[----:B-1----:R-:W-:Y:S02]  /*0530*/  HADD2.F32 R64, -RZ, R74.H0_H0 ;  /* 0x2000004aff407230 */ /* 0x002fe40000004100 */
[----:B------:R-:W-:Y:S01]  /*0540*/  FADD.FTZ R0, R0, R5 ;  /* 0x0000000500007221 */ /* 0x000fe20000010000 */
[----:B------:R-:W-:Y:S02]  /*0550*/  HADD2.F32 R5, -RZ, R12.H1_H1 ;  /* 0x3000000cff057230 */ /* 0x000fe40000004100 */
[----:B------:R-:W-:-:S02]  /*0560*/  HADD2.F32 R65, -RZ, R14.H0_H0 ;  /* 0x2000000eff417230 */ /* 0x000fc40000004100 */
[----:B------:R-:W-:Y:S02]  /*0570*/  HADD2.F32 R4, -RZ, R73.H0_H0 ;  /* 0x20000049ff047230 */ /* 0x000fe40000004100 */
[----:B------:R-:W-:Y:S01]  /*0580*/  FADD.FTZ R72, R72, R5 ;  /* 0x0000000548487221 */ /* 0x000fe20000010000 */
[----:B------:R-:W-:Y:S02]  /*0590*/  HADD2.F32 R66, -RZ, R75.H0_H0 ;  /* 0x2000004bff427230 */ /* 0x000fe40000004100 */
[----:B------:R-:W-:Y:S01]  /*05a0*/  FADD.FTZ R64, R64, R65 ;  /* 0x0000004140407221 */ /* 0x000fe20000010000 */
        /* <DEDUP_REMOVED lines=34> */
.L_x_6761:
[----:B-----5:R-:W-:Y:S02]  /*07d0*/  HADD2.F32 R77, -RZ, R72.H0_H0 ;  /* 0x20000048ff4d7230 */ /* 0x020fe40000004100 */
[----:B------:R-:W-:Y:S02]  /*07e0*/  HADD2.F32 R0, -RZ, R12.H0_H0 ;  /* 0x2000000cff007230 */ /* 0x000fe40000004100 */
[--C-:B------:R-:W-:Y:S02]  /*07f0*/  HADD2.F32 R81, -RZ, R74.reuse.H0_H0 ;  /* 0x2000004aff517230 */ /* 0x100fe40000004100 */
[----:B------:R-:W-:Y:S02]  /*0800*/  HADD2.F32 R76, -RZ, R74.H1_H1 ;  /* 0x3000004aff4c7230 */ /* 0x000fe40000004100 */
[----:B------:R-:W-:Y:S01]  /*0810*/  FADD.FTZ R77, R77, R0 ;  /* 0x000000004d4d7221 */ /* 0x000fe20000010000 */
[----:B------:R-:W-:Y:S02]  /*0820*/  HADD2.F32 R72, -RZ, R72.H1_H1 ;  /* 0x30000048ff487230 */ /* 0x000fe40000004100 */
[----:B------:R-:W-:-:S02]  /*0830*/  HADD2.F32 R79, -RZ, R73.H0_H0 ;  /* 0x20000049ff4f7230 */ /* 0x000fc40000004100 */
[----:B------:R-:W-:Y:S02]  /*0840*/  HADD2.F32 R70, -RZ, R73.H1_H1 ;  /* 0x30000049ff467230 */ /* 0x000fe40000004100 */
[----:B0-----:R-:W-:Y:S02]  /*0850*/  HADD2.F32 R4, -RZ, R13.H0_H0 ;  /* 0x2000000dff047230 */ /* 0x001fe40000004100 */
[----:B------:R-:W-:Y:S02]  /*0860*/  HADD2.F32 R6, -RZ, R14.H0_H0 ;  /* 0x2000000eff067230 */ /* 0x000fe40000004100 */
[--C-:B------:R-:W-:Y:S02]  /*0870*/  HADD2.F32 R83, -RZ, R75.reuse.H0_H0 ;  /* 0x2000004bff537230 */ /* 0x100fe40000004100 */
[----:B------:R-:W-:Y:S01]  /*0880*/  FADD.FTZ R79, R79, R4 ;  /* 0x000000044f4f7221 */ /* 0x000fe20000010000 */
[----:B------:R-:W-:Y:S02]  /*0890*/  HADD2.F32 R74, -RZ, R75.H1_H1 ;  /* 0x3000004bff4a7230 */ /* 0x000fe40000004100 */
[----:B------:R-:W-:Y:S01]  /*08a0*/  FADD.FTZ R81, R81, R6 ;  /* 0x0000000651517221 */ /* 0x000fe20000010000 */
[----:B------:R-:W-:-:S02]  /*08b0*/  HADD2.F32 R0, -RZ, R15.H0_H0 ;  /* 0x2000000fff007230 */ /* 0x000fc40000004100 */
[----:B-1----:R-:W-:Y:S02]  /*08c0*/  HADD2.F32 R67, -RZ, R15.H1_H1 ;  /* 0x3000000fff437230 */ /* 0x002fe40000004100 */
        /* <DEDUP_REMOVED lines=13> */
.L_x_6760:
        /* <DEDUP_REMOVED lines=30> */
.L_x_6763:
[----:B-----5:R-:W-:Y:S02]  /*0b80*/  HADD2.F32 R77, -RZ, R72.H0_H0 ;  /* 0x20000048ff4d7230 */ /* 0x020fe40000004100 */
[--C-:B------:R-:W-:Y:S02]  /*0b90*/  HADD2.F32 R81, -RZ, R74.reuse.H0_H0 ;  /* 0x2000004aff517230 */ /* 0x100fe40000004100 */
[----:B------:R-:W-:Y:S02]  /*0ba0*/  HADD2.F32 R76, -RZ, R74.H1_H1 ;  /* 0x3000004aff4c7230 */ /* 0x000fe40000004100 */
[----:B------:R-:W-:Y:S02]  /*0bb0*/  HADD2.F32 R72, -RZ, R72.H1_H1 ;  /* 0x30000048ff487230 */ /* 0x000fe40000004100 */
[--C-:B------:R-:W-:Y:S02]  /*0bc0*/  HADD2.F32 R79, -RZ, R73.reuse.H0_H0 ;  /* 0x20000049ff4f7230 */ /* 0x100fe40000004100 */
[----:B------:R-:W-:-:S02]  /*0bd0*/  HADD2.F32 R70, -RZ, R73.H1_H1 ;  /* 0x30000049ff467230 */ /* 0x000fc40000004100 */
[--C-:B------:R-:W-:Y:S02]  /*0be0*/  HADD2.F32 R83, -RZ, R75.reuse.H0_H0 ;  /* 0x2000004bff537230 */ /* 0x100fe40000004100 */
[----:B------:R-:W-:-:S07]  /*0bf0*/  HADD2.F32 R74, -RZ, R75.H1_H1 ;  /* 0x3000004bff4a7230 */ /* 0x000fce0000004100 */
.L_x_6762:
[----:B------:R-:W2:Y:S01]  /*0c00*/  @P0 LDC.64 R84, c[0x0][0x3a8] ;  /* 0x0000ea00ff540b82 */ /* 0x000ea20000000a00 */
[----:B------:R-:W-:-:S05]  /*0c10*/  IADD3 R73, PT, PT, R71, 0x80, RZ ;  /* 0x0000008047497810 */ /* 0x000fca0007ffe0ff */
[----:B-1----:R-:W-:Y:S02]  /*0c20*/  IMAD.WIDE.U32 R64, R73, 0x10, R68 ;  /* 0x0000001049407825 */ /* 0x002fe400078e0044 */
[----:B------:R-:W1:Y:S08]  /*0c30*/  @P1 LDC.64 R90, c[0x0][0x398] ;  /* 0x0000e600ff5a1b82 */ /* 0x000e700000000a00 */
[----:B------:R-:W4:Y:S01]  /*0c40*/  @P2 LDC.64 R92, c[0x0][0x3a0] ;  /* 0x0000e800ff5c2b82 */ /* 0x000f220000000a00 */
[----:B--2---:R-:W-:-:S05]  /*0c50*/  @P0 IMAD.WIDE.U32 R84, R71, 0x10, R84 ;  /* 0x0000001047540825 */ /* 0x004fca00078e0054 */
[----:B------:R2:W-:Y:S01]  /*0c60*/  @P0 STG.E.128 desc[UR6][R84.64], R4 ;  /* 0x0000000454000986 */ /* 0x0005e2000c101d06 */
[----:B-1----:R-:W-:-:S03]  /*0c70*/  @P1 IMAD.WIDE.U32 R90, R73, 0x10, R90 ;  /* 0x00000010495a1825 */ /* 0x002fc600078e005a */
[----:B------:R-:W5:Y:S04]  /*0c80*/  LDG.E.128 R64, desc[UR6][R64.64] ;  /* 0x0000000640407981 */ /* 0x000f68000c1e1d00 */
[----:B------:R2:W5:Y:S01]  /*0c90*/  @P1 LDG.E.128 R12, desc[UR6][R90.64] ;  /* 0x000000065a0c1981 */ /* 0x000562000c1e1d00 */
[----:B----4-:R-:W-:-:S05]  /*0ca0*/  @P2 IMAD.WIDE.U32 R92, R73, 0x10, R92 ;  /* 0x00000010495c2825 */ /* 0x010fca00078e005c */
[----:B------:R2:W5:Y:S01]  /*0cb0*/  @P2 LDG.E.128 R8, desc[UR6][R92.64] ;  /* 0x000000065c082981 */ /* 0x000562000c1e1d00 */
[----:B0-----:R-:W-:-:S04]  /*0cc0*/  UISETP.NE.U32.AND UP0, UPT, UR14, URZ, UPT ;  /* 0x000000ff0e00728c */ /* 0x001fc8000bf05070 */
[----:B------:R-:W-:-:S09]  /*0cd0*/  UISETP.NE.AND.EX UP0, UPT, UR15, URZ, UPT, UP0 ;  /* 0x000000ff0f00728c */ /* 0x000fd2000bf05300 */
[----:B--2---:R-:W-:Y:S05]  /*0ce0*/  BRA.U UP0, `(.L_x_6764) ;  /* 0x0000000100a47547 */ /* 0x004fea000b800000 */
        /* <DEDUP_REMOVED lines=12> */
.L_x_6765:
        /* <DEDUP_REMOVED lines=29> */
.L_x_6764:
        /* <DEDUP_REMOVED lines=32> */
.L_x_6767:
[--C-:B-----5:R-:W-:Y:S02]  /*1180*/  HADD2.F32 R4, -RZ, R65.reuse.H0_H0 ;  /* 0x20000041ff047230 */ /* 0x120fe40000004100 */
[----:B------:R-:W-:Y:S02]  /*1190*/  HADD2.F32 R65, -RZ, R65.H1_H1 ;  /* 0x30000041ff417230 */ /* 0x000fe40000004100 */
[--C-:B------:R-:W-:Y:S02]  /*11a0*/  HADD2.F32 R7, -RZ, R13.reuse.H0_H0 ;  /* 0x2000000dff077230 */ /* 0x100fe40000004100 */
[----:B------:R-:W-:Y:S02]  /*11b0*/  HADD2.F32 R6, -RZ, R13.H1_H1 ;  /* 0x3000000dff067230 */ /* 0x000fe40000004100 */
[----:B------:R-:W-:Y:S02]  /*11c0*/  HADD2.F32 R0, -RZ, R64.H0_H0 ;  /* 0x20000040ff007230 */ /* 0x000fe40000004100 */
[----:B------:R-:W-:Y:S01]  /*11d0*/  FADD.FTZ R4, R7, R4 ;  /* 0x0000000407047221 */ /* 0x000fe20000010000 */
[----:B------:R-:W-:-:S02]  /*11e0*/  HADD2.F32 R5, -RZ, R12.H0_H0 ;  /* 0x2000000cff057230 */ /* 0x000fc40000004100 */
[----:B------:R-:W-:Y:S01]  /*11f0*/  FADD.FTZ R6, R6, R65 ;  /* 0x0000004106067221 */ /* 0x000fe20000010000 */
[--C-:B------:R-:W-:Y:S02]  /*1200*/  HADD2.F32 R80, -RZ, R67.reuse.H0_H0 ;  /* 0x20000043ff507230 */ /* 0x100fe40000004100 */
[----:B------:R-:W-:Y:S02]  /*1210*/  HADD2.F32 R82, -RZ, R67.H1_H1 ;  /* 0x30000043ff527230 */ /* 0x000fe40000004100 */
[----:B------:R-:W-:Y:S01]  /*1220*/  FADD.FTZ R0, R5, R0 ;  /* 0x0000000005007221 */ /* 0x000fe20000010000 */
[----:B------:R-:W-:Y:S02]  /*1230*/  HADD2.F32 R78, -RZ, R66.H1_H1 ;  /* 0x30000042ff4e7230 */ /* 0x000fe40000004100 */
[----:B------:R-:W-:Y:S02]  /*1240*/  HADD2.F32 R67, -RZ, R14.H1_H1 ;  /* 0x3000000eff437230 */ /* 0x000fe40000004100 */
[----:B------:R-:W-:-:S02]  /*1250*/  HADD2.F32 R7, -RZ, R15.H0_H0 ;  /* 0x2000000fff077230 */ /* 0x000fc40000004100 */
[----:B------:R-:W-:Y:S02]  /*1260*/  HADD2.F32 R65, -RZ, R15.H1_H1 ;  /* 0x3000000fff417230 */ /* 0x000fe40000004100 */
[----:B------:R-:W-:Y:S01]  /*1270*/  FADD.FTZ R67, R67, R78 ;  /* 0x0000004e43437221 */ /* 0x000fe20000010000 */
[----:B------:R-:W-:Y:S02]  /*1280*/  HADD2.F32 R75, -RZ, R66.H0_H0 ;  /* 0x20000042ff4b7230 */ /* 0x000fe40000004100 */
[----:B------:R-:W-:Y:S01]  /*1290*/  FADD.FTZ R80, R7, R80 ;  /* 0x0000005007507221 */ /* 0x000fe20000010000 */
[----:B------:R-:W-:Y:S02]  /*12a0*/  HADD2.F32 R64, -RZ, R64.H1_H1 ;  /* 0x30000040ff407230 */ /* 0x000fe40000004100 */
        /* <DEDUP_REMOVED lines=25> */
.L_x_6766:
        /* <DEDUP_REMOVED lines=14> */
[--C-:B0----5:R-:W-:Y:S02]  /*1520*/  HADD2.F32 R96, -RZ, R64.reuse.H0_H0 ;  /* 0x20000040ff607230 */ /* 0x121fe40000004100 */
        /* <DEDUP_REMOVED lines=8> */
.L_x_6769:
[----:B0----5:R-:W-:Y:S02]  /*15b0*/  HADD2.F32 R96, -RZ, R64.H0_H0 ;  /* 0x20000040ff607230 */ /* 0x021fe40000004100 */
        /* <DEDUP_REMOVED lines=28> */
.L_x_6768:
[----:B------:R-:W-:Y:S05]  /*1780*/  BRA.U UP1, `(.L_x_6771) ;  /* 0x0000000101747547 */ /* 0x000fea000b800000 */
        /* <DEDUP_REMOVED lines=29> */
.L_x_6771:
[----:B-----5:R-:W-:Y:S02]  /*1960*/  HADD2.F32 R0, -RZ, R64.H0_H0 ;  /* 0x20000040ff007230 */ /* 0x020fe40000004100 */
[----:B0-----:R-:W-:Y:S02]  /*1970*/  HADD2.F32 R5, -RZ, R12.H0_H0 ;  /* 0x2000000cff057230 */ /* 0x001fe40000004100 */
        /* <DEDUP_REMOVED lines=42> */
.L_x_6770:
        /* <DEDUP_REMOVED lines=151> */
[C---:B------:R-:W-:Y:S01]  /*2590*/  FADD.FTZ R67, -R68.reuse, R77 ;  /* 0x0000004d44437221 */ /* 0x040fe20000010100 */
[----:B------:R-:W0:Y:S01]  /*25a0*/  LDC.64 R64, c[0x0][0x428] ;  /* 0x00010a00ff407b82 */ /* 0x000e220000000a00 */
[----:B---3--:R-:W-:Y:S01]  /*25b0*/  FFMA.FTZ R66, R69, UR11, R66 ;  /* 0x0000000b45427c23 */ /* 0x008fe20008010042 */
[C---:B------:R-:W-:Y:S01]  /*25c0*/  FADD.FTZ R69, -R68.reuse, R84 ;  /* 0x0000005444457221 */ /* 0x040fe20000010100 */
[C---:B------:R-:W-:Y:S01]  /*25d0*/  FADD.FTZ R117, -R68.reuse, R79 ;  /* 0x0000004f44757221 */ /* 0x040fe20000010100 */
[----:B------:R-:W-:Y:S01]  /*25e0*/  FADD.FTZ R119, -R68, R70 ;  /* 0x0000004644777221 */ /* 0x000fe20000010100 */
        /* <DEDUP_REMOVED lines=31> */
[----:B0-----:R-:W-:-:S04]  /*27e0*/  IMAD.WIDE.U32 R78, R73, 0x10, R64 ;  /* 0x00000010494e7825 */ /* 0x001fc800078e0040 */
[----:B------:R-:W-:Y:S01]  /*27f0*/  FFMA.FTZ R117, R117, R62, R38 ;  /* 0x0000003e75757223 */ /* 0x000fe20000010026 */
[----:B------:R-:W-:Y:S01]  /*2800*/  FFMA.FTZ R67, R83, R58, R34 ;  /* 0x0000003a53437223 */ /* 0x000fe20000010022 */
[----:B------:R-:W-:Y:S01]  /*2810*/  FFMA.FTZ R82, R80, R59, R35 ;  /* 0x0000003b50527223 */ /* 0x000fe20000010023 */
[----:B------:R-:W-:Y:S01]  /*2820*/  FFMA.FTZ R70, R70, R63, R39 ;  /* 0x0000003f46467223 */ /* 0x000fe20000010027 */
[----:B------:R-:W-:-:S04]  /*2830*/  IMAD.WIDE.U32 R76, R71, 0x10, R64 ;  /* 0x00000010474c7825 */ /* 0x000fc800078e0040 */
[----:B------:R-:W-:Y:S01]  /*2840*/  FFMA.FTZ R72, R81, R56, R32 ;  /* 0x0000003851487223 */ /* 0x000fe20000010020 */
[----:B------:R-:W-:Y:S01]  /*2850*/  FFMA.FTZ R73, R74, R57, R33 ;  /* 0x000000394a497223 */ /* 0x000fe20000010021 */
[----:B------:R-:W-:Y:S01]  /*2860*/  FFMA.FTZ R71, R66, R61, R37 ;  /* 0x0000003d42477223 */ /* 0x000fe20000010025 */
[C---:B------:R-:W-:Y:S01]  /*2870*/  FMUL.FTZ R91, R84.reuse, R91 ;  /* 0x0000005b545b7220 */ /* 0x040fe20000410000 */
[C---:B------:R-:W-:Y:S01]  /*2880*/  FMUL.FTZ R87, R84.reuse, R87 ;  /* 0x0000005754577220 */ /* 0x040fe20000410000 */
[----:B------:R-:W-:Y:S01]  /*2890*/  FMUL.FTZ R90, R84, R107 ;  /* 0x0000006b545a7220 */ /* 0x000fe20000410000 */
[----:B------:R-:W-:Y:S01]  /*28a0*/  IMAD.WIDE.U32 R80, R75, 0x10, R64 ;  /* 0x000000104b507825 */ /* 0x000fe200078e0040 */
[----:B------:R-:W-:-:S03]  /*28b0*/  F2FP.F16.F32.PACK_AB R67, R82, R67 ;  /* 0x000000435243723e */ /* 0x000fc600000000ff */
[----:B------:R-:W-:Y:S01]  /*28c0*/  FMUL.FTZ R109, R84, R109 ;  /* 0x0000006d546d7220 */ /* 0x000fe20000410000 */
[----:B------:R-:W-:Y:S01]  /*28d0*/  F2FP.F16.F32.PACK_AB R65, R70, R117 ;  /* 0x000000754641723e */ /* 0x000fe200000000ff */
[----:B------:R-:W0:Y:S01]  /*28e0*/  @!P2 LDC.64 R82, c[0x0][0x3c0] ;  /* 0x0000f000ff52ab82 */ /* 0x000e220000000a00 */
[----:B------:R-:W-:Y:S01]  /*28f0*/  F2FP.F16.F32.PACK_AB R66, R73, R72 ;  /* 0x000000484942723e */ /* 0x000fe200000000ff */
[----:B------:R-:W-:Y:S01]  /*2900*/  FMUL.FTZ R70, R84, R69 ;  /* 0x0000004554467220 */ /* 0x000fe20000410000 */
[----:B------:R-:W-:Y:S01]  /*2910*/  F2FP.F16.F32.PACK_AB R64, R71, R68 ;  /* 0x000000444740723e */ /* 0x000fe200000000ff */
[----:B------:R-:W-:Y:S01]  /*2920*/  FFMA.FTZ R69, R87, R54, R30 ;  /* 0x0000003657457223 */ /* 0x000fe2000001001e */
[----:B------:R-:W-:Y:S01]  /*2930*/  FFMA.FTZ R68, R91, R52, R28 ;  /* 0x000000345b447223 */ /* 0x000fe2000001001c */
[----:B------:R-:W-:Y:S01]  /*2940*/  FFMA.FTZ R87, R90, R49, R25 ;  /* 0x000000315a577223 */ /* 0x000fe20000010019 */
[C---:B------:R-:W-:Y:S01]  /*2950*/  FMUL.FTZ R92, R84.reuse, R111 ;  /* 0x0000006f545c7220 */ /* 0x040fe20000410000 */
[----:B------:R-:W1:Y:S01]  /*2960*/  @!P2 LDC.64 R72, c[0x0][0x3c8] ;  /* 0x0000f200ff48ab82 */ /* 0x000e620000000a00 */
[----:B------:R-:W-:Y:S01]  /*2970*/  FFMA.FTZ R71, R109, R50, R26 ;  /* 0x000000326d477223 */ /* 0x000fe2000001001a */
[----:B------:R-:W-:Y:S01]  /*2980*/  FMUL.FTZ R113, R84, R113 ;  /* 0x0000007154717220 */ /* 0x000fe20000410000 */
[----:B------:R-:W-:Y:S01]  /*2990*/  FFMA.FTZ R92, R92, R51, R27 ;  /* 0x000000335c5c7223 */ /* 0x000fe2000001001b */
[C---:B------:R-:W-:Y:S01]  /*29a0*/  FMUL.FTZ R94, R84.reuse, R93 ;  /* 0x0000005d545e7220 */ /* 0x040fe20000410000 */
[----:B------:R-:W-:Y:S01]  /*29b0*/  FMUL.FTZ R74, R84, R101 ;  /* 0x00000065544a7220 */ /* 0x000fe20000410000 */
[----:B------:R-:W-:Y:S01]  /*29c0*/  FFMA.FTZ R75, R70, R53, R29 ;  /* 0x00000035464b7223 */ /* 0x000fe2000001001d */
[----:B------:R-:W-:Y:S01]  /*29d0*/  FFMA.FTZ R113, R113, R42, R18 ;  /* 0x0000002a71717223 */ /* 0x000fe20000010012 */
[----:B------:R-:W2:Y:S01]  /*29e0*/  LDC.64 R90, c[0x0][0x380] ;  /* 0x0000e000ff5a7b82 */ /* 0x000ea20000000a00 */
[----:B------:R-:W-:Y:S01]  /*29f0*/  F2FP.F16.F32.PACK_AB R71, R92, R71 ;  /* 0x000000475c47723e */ /* 0x000fe200000000ff */
[----:B------:R-:W-:Y:S01]  /*2a00*/  FMUL.FTZ R92, R84, R103 ;  /* 0x00000067545c7220 */ /* 0x000fe20000410000 */
[----:B------:R-:W-:Y:S01]  /*2a10*/  FFMA.FTZ R94, R94, R43, R19 ;  /* 0x0000002b5e5e7223 */ /* 0x000fe20000010013 */
[----:B------:R-:W-:Y:S01]  /*2a20*/  FFMA.FTZ R74, R74, R55, R31 ;  /* 0x000000374a4a7223 */ /* 0x000fe2000001001f */
[----:B------:R-:W-:Y:S01]  /*2a30*/  F2FP.F16.F32.PACK_AB R68, R75, R68 ;  /* 0x000000444b44723e */ /* 0x000fe200000000ff */
[----:B------:R-:W-:Y:S01]  /*2a40*/  FFMA.FTZ R96, R92, R47, R23 ;  /* 0x0000002f5c607223 */ /* 0x000fe20000010017 */
[----:B------:R-:W-:Y:S01]  /*2a50*/  FMUL.FTZ R89, R84, R89 ;  /* 0x0000005954597220 */ /* 0x000fe20000410000 */
[----:B0-----:R-:W-:Y:S01]  /*2a60*/  @!P2 IMAD.WIDE R82, R2, 0x4, R82 ;  /* 0x000000040252a825 */ /* 0x001fe200078e0252 */
[----:B------:R-:W-:-:S03]  /*2a70*/  F2FP.F16.F32.PACK_AB R75, R94, R113 ;  /* 0x000000715e4b723e */ /* 0x000fc600000000ff */
[----:B------:R-:W-:Y:S01]  /*2a80*/  FMUL.FTZ R94, R84, R95 ;  /* 0x0000005f545e7220 */ /* 0x000fe20000410000 */
[----:B------:R-:W-:Y:S01]  /*2a90*/  F2FP.F16.F32.PACK_AB R69, R74, R69 ;  /* 0x000000454a45723e */ /* 0x000fe200000000ff */
[C---:B------:R-:W-:Y:S01]  /*2aa0*/  FMUL.FTZ R85, R84.reuse, R85 ;  /* 0x0000005554557220 */ /* 0x040fe20000410000 */
[C---:B------:R-:W-:Y:S01]  /*2ab0*/  FMUL.FTZ R74, R84.reuse, R99 ;  /* 0x00000063544a7220 */ /* 0x040fe20000410000 */
[C---:B------:R-:W-:Y:S01]  /*2ac0*/  FMUL.FTZ R97, R84.reuse, R97 ;  /* 0x0000006154617220 */ /* 0x040fe20000410000 */
[----:B------:R-:W-:Y:S01]  /*2ad0*/  FMUL.FTZ R105, R84, R105 ;  /* 0x0000006954697220 */ /* 0x000fe20000410000 */
[----:B-1----:R-:W-:Y:S01]  /*2ae0*/  @!P2 IMAD.WIDE R92, R2, 0x4, R72 ;  /* 0x00000004025ca825 */ /* 0x002fe200078e0248 */
[----:B------:R1:W-:Y:S03]  /*2af0*/  @!P2 STG.E desc[UR6][R82.64], R0 ;  /* 0x000000005200a986 */ /* 0x0003e6000c101906 */
[----:B------:R-:W-:Y:S01]  /*2b00*/  FFMA.FTZ R70, R89, R48, R24 ;  /* 0x0000003059467223 */ /* 0x000fe20000010018 */
[----:B------:R-:W-:Y:S01]  /*2b10*/  FFMA.FTZ R98, R94, R41, R17 ;  /* 0x000000295e627223 */ /* 0x000fe20000010011 */
[----:B------:R-:W-:Y:S01]  /*2b20*/  FFMA.FTZ R85, R85, R44, R20 ;  /* 0x0000002c55557223 */ /* 0x000fe20000010014 */
[----:B------:R1:W-:Y:S01]  /*2b30*/  @!P2 STG.E desc[UR6][R92.64], R84 ;  /* 0x000000545c00a986 */ /* 0x0003e2000c101906 */
[----:B------:R-:W-:Y:S01]  /*2b40*/  FFMA.FTZ R97, R97, R46, R22 ;  /* 0x0000002e61617223 */ /* 0x000fe20000010016 */
[----:B------:R-:W-:Y:S01]  /*2b50*/  FFMA.FTZ R105, R105, R40, R16 ;  /* 0x0000002869697223 */ /* 0x000fe20000010010 */
[----:B--2---:R-:W-:Y:S01]  /*2b60*/  IADD3 R2, PT, PT, R2, R90, RZ ;  /* 0x0000005a02027210 */ /* 0x004fe20007ffe0ff */
[----:B------:R-:W-:Y:S01]  /*2b70*/  FFMA.FTZ R94, R74, R45, R21 ;  /* 0x0000002d4a5e7223 */ /* 0x000fe20000010015 */
[----:B------:R-:W-:Y:S01]  /*2b80*/  F2FP.F16.F32.PACK_AB R70, R87, R70 ;  /* 0x000000465746723e */ /* 0x000fe200000000ff */
[----:B------:R1:W-:Y:S01]  /*2b90*/  STG.E.128 desc[UR6][R76.64], R64 ;  /* 0x000000404c007986 */ /* 0x0003e2000c101d06 */
[----:B------:R-:W-:-:S02]  /*2ba0*/  ISETP.GE.AND P2, PT, R2, R91, PT ;  /* 0x0000005b0200720c */ /* 0x000fc40003f46270 */
[----:B------:R-:W-:Y:S01]  /*2bb0*/  F2FP.F16.F32.PACK_AB R74, R98, R105 ;  /* 0x00000069624a723e */ /* 0x000fe200000000ff */
[----:B------:R1:W-:Y:S01]  /*2bc0*/  STG.E.128 desc[UR6][R78.64], R68 ;  /* 0x000000444e007986 */ /* 0x0003e2000c101d06 */
[----:B------:R-:W-:Y:S02]  /*2bd0*/  F2FP.F16.F32.PACK_AB R73, R96, R97 ;  /* 0x000000616049723e */ /* 0x000fe400000000ff */
[----:B------:R-:W-:-:S05]  /*2be0*/  F2FP.F16.F32.PACK_AB R72, R94, R85 ;  /* 0x000000555e48723e */ /* 0x000fca00000000ff */
[----:B------:R1:W-:Y:S02]  /*2bf0*/  STG.E.128 desc[UR6][R80.64], R72 ;  /* 0x0000004850007986 */ /* 0x0003e4000c101d06 */
[----:B------:R-:W-:Y:S05]  /*2c00*/  @!P2 BRA `(.L_x_6772) ;  /* 0xffffffd400f8a947 */ /* 0x000fea000383ffff */
[----:B------:R-:W-:Y:S05]  /*2c10*/  EXIT ;  /* 0x000000000000794d */ /* 0x000fea0003800000 */
.L_x_6773:
        /* <DEDUP_REMOVED lines=14> */
.L_x_13607:


//--------------------- .text._ZN10layer_norm31ln_parallel_residual_fwd_kernelINS_13Kernel_traitsIf6__halfS2_S2_fjLj3072ELj1ELj1ELj4ELj16ENS_18Kernel_traits_baseILj3072EfS2_S2_S2_fjLj128EEEEELb1ELb0ELb0EEEvNS_9FwdParamsE --------------------------
	.section	.text._ZN10layer_norm31ln_parallel_residual_fwd_kernelINS_13Kernel_traitsIf6__halfS2_S2_fjLj3072ELj1ELj1ELj4ELj16ENS_18Kernel_traits_baseILj3072EfS2_S2_S2_fjLj128EEEEELb1ELb0ELb0EEEvNS_9FwdParamsE,"ax",@progbits
	.align	128
        .global         _ZN10layer_norm31ln_parallel_residual_fwd_kernelINS_13Kernel_traitsIf6__halfS2_S2_fjLj3072ELj1ELj1ELj4ELj16ENS_18Kernel_traits_baseILj3072EfS2_S2_S2_fjLj128EEEEELb1ELb0ELb0EEEvNS_9FwdParamsE
        .type           _ZN10layer_norm31ln_parallel_residual_fwd_kernelINS_13Kernel_traitsIf6__halfS2_S2_fjLj3072ELj1ELj1ELj4ELj16ENS_18Kernel_traits_baseILj3072EfS2_S2_S2_fjLj128EEEEELb1ELb0ELb0EEEvNS_9FwdParamsE,@function
        .size           _ZN10layer_norm31ln_parallel_residual_fwd_kernelINS_13Kernel_traitsIf6__halfS2_S2_fjLj3072ELj1ELj1ELj4ELj16ENS_18Kernel_traits_baseILj3072EfS2_S2_S2_fjLj128EEEEELb1ELb0ELb0EEEvNS_9FwdParamsE,(.L_x_13608 - _ZN10layer_norm31ln_parallel_residual_fwd_kernelINS_13Kernel_traitsIf6__halfS2_S2_fjLj3072ELj1ELj1ELj4ELj16ENS_18Kernel_traits_baseILj3072EfS2_S2_S2_fjLj128EEEEELb1ELb0ELb0EEEvNS_9FwdParamsE)
        .other          _ZN10layer_norm31ln_parallel_residual_fwd_kernelINS_13Kernel_traitsIf6__halfS2_S2_fjLj3072ELj1ELj1ELj4ELj16ENS_18Kernel_traits_baseILj3072EfS2_S2_S2_fjLj128EEEEELb1ELb0ELb0EEEvNS_9FwdParamsE,@"STO_CUDA_ENTRY STV_DEFAULT"
_ZN10layer_norm31ln_parallel_residual_fwd_kernelINS_13Kernel_traitsIf6__halfS2_S2_fjLj3072ELj1ELj1ELj4ELj16ENS_18Kernel_traits_baseILj3072EfS2_S2_S2_fjLj128EEEEELb1ELb0ELb0EEEvNS_9FwdParamsE:
.text._ZN10layer_norm31ln_parallel_residual_fwd_kernelINS_13Kernel_traitsIf6__halfS2_S2_fjLj3072ELj1ELj1ELj4ELj16ENS_18Kernel_traits_baseILj3072EfS2_S2_S2_fjLj128EEEEELb1ELb0ELb0EEEvNS_9FwdParamsE:
        /* <DEDUP_REMOVED lines=124> */
.L_x_6776:
        /* <DEDUP_REMOVED lines=65> */
.L_x_6775:
        /* <DEDUP_REMOVED lines=61> */
.L_x_6778:
        /* <DEDUP_REMOVED lines=64> */
.L_x_6777:
[----:B------:R-:W-:Y:S05]  /*13a0*/  BSYNC.RECONVERGENT B0 ;  /* 0x0000000000007941 */ /* 0x000fea0003800200 */
.L_x_6774:
        /* <DEDUP_REMOVED lines=91> */
.L_x_7163:
        /* <DEDUP_REMOVED lines=40> */
.L_x_6784:
        /* <DEDUP_REMOVED lines=13> */
.L_x_6786:
[----:B------:R-:W-:Y:S05]  /*1cb0*/  BSYNC.RECONVERGENT B2 ;  /* 0x0000000000027941 */ /* 0x000fea0003800200 */
.L_x_6785:
        /* <DEDUP_REMOVED lines=60> */
.L_x_6783:
[----:B------:R-:W-:Y:S05]  /*2080*/  BSYNC.RECONVERGENT B1 ;  /* 0x0000000000017941 */ /* 0x000fea0003800200 */
.L_x_6782:
[----:B------:R-:W0:Y:S01]  /*2090*/  LDC R113, c[0x0][0x408] ;  /* 0x00010200ff717b82 */ /* 0x000e220000000800 */
[----:B------:R-:W-:Y:S01]  /*20a0*/  I2FP.F32.U32 R112, R112 ;  /* 0x0000007000707245 */ /* 0x000fe20000201000 */
[----:B------:R-:W-:Y:S01]  /*20b0*/  IMAD.MOV.U32 R115, RZ, RZ, 0x2f800000 ;  /* 0x2f800000ff737424 */ /* 0x000fe200078e00ff */
[----:B------:R-:W-:Y:S01]  /*20c0*/  ISETP.NE.AND P3, PT, R142, 0x1, PT ;  /* 0x000000018e00780c */ /* 0x000fe20003f65270 */
[----:B-----5:R-:W-:Y:S01]  /*20d0*/  HADD2.F32 R134, -RZ, R108.H0_H0 ;  /* 0x2000006cff867230 */ /* 0x020fe20000004100 */
[----:B------:R-:W-:Y:S01]  /*20e0*/  LOP3.LUT R148, R148, 0xffffffef, RZ, 0xc0, !PT ;  /* 0xffffffef94947812 */ /* 0x000fe200078ec0ff */
[----:B------:R-:W-:Y:S01]  /*20f0*/  FFMA.FTZ R133, R112, R115, 1.1641532182693481445e-10 ;  /* 0x2f00000070857423 */ /* 0x000fe20000010073 */
[----:B------:R-:W-:Y:S01]  /*2100*/  @P1 HADD2.F32 R112, -RZ, R4.H0_H0 ;  /* 0x20000004ff701230 */ /* 0x000fe20000004100 */
[----:B------:R-:W1:Y:S01]  /*2110*/  LDC R114, c[0x0][0x404] ;  /* 0x00010100ff727b82 */ /* 0x000e620000000800 */
[----:B------:R-:W-:Y:S01]  /*2120*/  BSSY.RECONVERGENT B1, `(.L_x_6787) ;  /* 0x000005e000017945 */ /* 0x000fe20003800200 */
[----:B------:R-:W-:-:S02]  /*2130*/  IMAD.MOV.U32 R140, RZ, RZ, 0x2 ;  /* 0x00000002ff8c7424 */ /* 0x000fc400078e00ff */
[----:B0-----:R-:W-:Y:S01]  /*2140*/  FMUL.FTZ R134, R134, R113 ;  /* 0x0000007186867220 */ /* 0x001fe20000410000 */
[----:B-1----:R-:W-:-:S04]  /*2150*/  FSETP.GTU.FTZ.AND P2, PT, R133, R114, PT ;  /* 0x000000728500720b */ /* 0x002fc80003f5c000 */
[----:B------:R-:W-:Y:S02]  /*2160*/  FSEL R133, R134, RZ, !P2 ;  /* 0x000000ff86857208 */ /* 0x000fe40005000000 */
[----:B------:R-:W-:Y:S02]  /*2170*/  PLOP3.LUT P2, PT, P2, PT, PT, 0x8, 0x80 ;  /* 0x000000000080781c */ /* 0x000fe4000174e170 */
[----:B------:R-:W-:Y:S01]  /*2180*/  MOV R134, R132 ;  /* 0x0000008400867202 */ /* 0x000fe20000000f00 */
[----:B------:R-:W-:-:S05]  /*2190*/  @P1 FADD.FTZ R133, R112, R133 ;  /* 0x0000008570851221 */ /* 0x000fca0000010000 */
[----:B------:R-:W-:-:S05]  /*21a0*/  F2FP.F16.F32.PACK_AB R112, RZ, R133 ;  /* 0x00000085ff70723e */ /* 0x000fca00000000ff */
        /* <DEDUP_REMOVED lines=10> */
.L_x_6789:
        /* <DEDUP_REMOVED lines=13> */
.L_x_6791:
[----:B------:R-:W-:Y:S05]  /*2320*/  BSYNC.RECONVERGENT B2 ;  /* 0x0000000000027941 */ /* 0x000fea0003800200 */
.L_x_6790:
        /* <DEDUP_REMOVED lines=61> */
.L_x_6788:
[----:B------:R-:W-:Y:S05]  /*2700*/  BSYNC.RECONVERGENT B1 ;  /* 0x0000000000017941 */ /* 0x000fea0003800200 */
.L_x_6787:
[----:B------:R-:W-:Y:S01]  /*2710*/  I2FP.F32.U32 R134, R134 ;  /* 0x0000008600867245 */ /* 0x000fe20000201000 */
[----:B------:R-:W-:Y:S01]  /*2720*/  HADD2.F32 R108, -RZ, R108.H1_H1 ;  /* 0x3000006cff6c7230 */ /* 0x000fe20000004100 */
[----:B------:R-:W-:Y:S01]  /*2730*/  ISETP.NE.AND P3, PT, R140, 0x1, PT ;  /* 0x000000018c00780c */ /* 0x000fe20003f65270 */
[----:B------:R-:W-:Y:S01]  /*2740*/  BSSY.RECONVERGENT B1, `(.L_x_6792) ;  /* 0x0000061000017945 */ /* 0x000fe20003800200 */
[----:B------:R-:W-:Y:S01]  /*2750*/  LOP3.LUT R148, R148, 0xfffffff7, RZ, 0xc0, !PT ;  /* 0xfffffff794947812 */ /* 0x000fe200078ec0ff */
[----:B------:R-:W-:Y:S01]  /*2760*/  FFMA.FTZ R145, R134, R115, 1.1641532182693481445e-10 ;  /* 0x2f00000086917423 */ /* 0x000fe20000010073 */
[----:B------:R-:W-:Y:S01]  /*2770*/  FMUL.FTZ R108, R108, R113 ;  /* 0x000000716c6c7220 */ /* 0x000fe20000410000 */
[----:B------:R-:W-:Y:S02]  /*2780*/  @P1 HADD2.F32 R134, -RZ, R4.H1_H1 ;  /* 0x30000004ff861230 */ /* 0x000fe40000004100 */
[----:B------:R-:W-:Y:S01]  /*2790*/  IMAD.MOV.U32 R142, RZ, RZ, 0x2 ;  /* 0x00000002ff8e7424 */ /* 0x000fe200078e00ff */
[----:B------:R-:W-:-:S04]  /*27a0*/  FSETP.GTU.FTZ.AND P2, PT, R145, R114, PT ;  /* 0x000000729100720b */ /* 0x000fc80003f5c000 */
[----:B------:R-:W-:Y:S02]  /*27b0*/  FSEL R147, R108, RZ, !P2 ;  /* 0x000000ff6c937208 */ /* 0x000fe40005000000 */
[----:B------:R-:W-:-:S03]  /*27c0*/  PLOP3.LUT P2, PT, P2, PT, PT, 0x8, 0x80 ;  /* 0x000000000080781c */ /* 0x000fc6000174e170 */
[----:B------:R-:W-:Y:S01]  /*27d0*/  @P1 FADD.FTZ R147, R134, R147 ;  /* 0x0000009386931221 */ /* 0x000fe20000010000 */
[----:B------:R-:W-:-:S04]  /*27e0*/  IMAD.MOV.U32 R134, RZ, RZ, R132 ;  /* 0x000000ffff867224 */ /* 0x000fc800078e0084 */
[----:B------:R-:W-:-:S05]  /*27f0*/  F2FP.F16.F32.PACK_AB R108, RZ, R147 ;  /* 0x00000093ff6c723e */ /* 0x000fca00000000ff */
        /* <DEDUP_REMOVED lines=10> */
.L_x_6794:
        /* <DEDUP_REMOVED lines=13> */
.L_x_6796:
[----:B------:R-:W-:Y:S05]  /*2970*/  BSYNC.RECONVERGENT B2 ;  /* 0x0000000000027941 */ /* 0x000fea0003800200 */
.L_x_6795:
        /* <DEDUP_REMOVED lines=61> */
.L_x_6793:
[----:B------:R-:W-:Y:S05]  /*2d50*/  BSYNC.RECONVERGENT B1 ;  /* 0x0000000000017941 */ /* 0x000fea0003800200 */
.L_x_6792:
[----:B------:R-:W-:Y:S01]  /*2d60*/  I2FP.F32.U32 R134, R134 ;  /* 0x0000008600867245 */ /* 0x000fe20000201000 */
[----:B------:R-:W-:Y:S01]  /*2d70*/  HADD2.F32 R140, -RZ, R109.H0_H0 ;  /* 0x2000006dff8c7230 */ /* 0x000fe20000004100 */
[----:B------:R-:W-:Y:S01]  /*2d80*/  ISETP.NE.AND P2, PT, R142, 0x1, PT ;  /* 0x000000018e00780c */ /* 0x000fe20003f45270 */
[----:B------:R-:W-:Y:S01]  /*2d90*/  BSSY.RECONVERGENT B1, `(.L_x_6797) ;  /* 0x0000061000017945 */ /* 0x000fe20003800200 */
[----:B------:R-:W-:Y:S01]  /*2da0*/  LOP3.LUT R148, R148, 0xfffffffb, RZ, 0xc0, !PT ;  /* 0xfffffffb94947812 */ /* 0x000fe200078ec0ff */
[----:B------:R-:W-:Y:S01]  /*2db0*/  FFMA.FTZ R145, R134, R115, 1.1641532182693481445e-10 ;  /* 0x2f00000086917423 */ /* 0x000fe20000010073 */
[----:B------:R-:W-:Y:S01]  /*2dc0*/  FMUL.FTZ R140, R140, R113 ;  /* 0x000000718c8c7220 */ /* 0x000fe20000410000 */
[----:B------:R-:W-:Y:S02]  /*2dd0*/  @P1 HADD2.F32 R134, -RZ, R5.H0_H0 ;  /* 0x20000005ff861230 */ /* 0x000fe40000004100 */
[----:B------:R-:W-:Y:S01]  /*2de0*/  HFMA2 R144, -RZ, RZ, 0, 1.1920928955078125e-07 ;  /* 0x00000002ff907431 */ /* 0x000fe200000001ff */
        /* <DEDUP_REMOVED lines=16> */
.L_x_6799:
        /* <DEDUP_REMOVED lines=13> */
.L_x_6801:
[----:B------:R-:W-:Y:S05]  /*2fc0*/  BSYNC.RECONVERGENT B2 ;  /* 0x0000000000027941 */ /* 0x000fea0003800200 */
.L_x_6800:
        /* <DEDUP_REMOVED lines=61> */
.L_x_6798:
[----:B------:R-:W-:Y:S05]  /*33a0*/  BSYNC.RECONVERGENT B1 ;  /* 0x0000000000017941 */ /* 0x000fea0003800200 */
.L_x_6797:
[----:B------:R-:W-:Y:S01]  /*33b0*/  I2FP.F32.U32 R134, R134 ;  /* 0x0000008600867245 */ /* 0x000fe20000201000 */
[----:B------:R-:W-:Y:S01]  /*33c0*/  HADD2.F32 R142, -RZ, R109.H1_H1 ;  /* 0x3000006dff8e7230 */ /* 0x000fe20000004100 */
[----:B------:R-:W-:Y:S01]  /*33d0*/  LOP3.LUT R148, R148, 0xfffffffd, RZ, 0xc0, !PT ;  /* 0xfffffffd94947812 */ /* 0x000fe200078ec0ff */
[----:B------:R-:W-:Y:S01]  /*33e0*/  BSSY.RECONVERGENT B1, `(.L_x_6802) ;  /* 0x0000061000017945 */ /* 0x000fe20003800200 */
[----:B------:R-:W-:Y:S02]  /*33f0*/  IMAD.MOV.U32 R146, RZ, RZ, 0x2 ;  /* 0x00000002ff927424 */ /* 0x000fe400078e00ff */
[----:B------:R-:W-:Y:S01]  /*3400*/  FFMA.FTZ R109, R134, R115, 1.1641532182693481445e-10 ;  /* 0x2f000000866d7423 */ /* 0x000fe20000010073 */
[----:B------:R-:W-:Y:S01]  /*3410*/  FMUL.FTZ R142, R142, R113 ;  /* 0x000000718e8e7220 */ /* 0x000fe20000410000 */
[----:B------:R-:W-:-:S03]  /*3420*/  @P1 HADD2.F32 R134, -RZ, R5.H1_H1 ;  /* 0x30000005ff861230 */ /* 0x000fc60000004100 */
[----:B------:R-:W-:-:S04]  /*3430*/  FSETP.GTU.FTZ.AND P2, PT, R109, R114, PT ;  /* 0x000000726d00720b */ /* 0x000fc80003f5c000 */
[----:B------:R-:W-:Y:S02]  /*3440*/  FSEL R157, R142, RZ, !P2 ;  /* 0x000000ff8e9d7208 */ /* 0x000fe40005000000 */
[----:B------:R-:W-:Y:S02]  /*3450*/  PLOP3.LUT P3, PT, P2, PT, PT, 0x8, 0x80 ;  /* 0x000000000080781c */ /* 0x000fe4000176e170 */
[----:B------:R-:W-:Y:S01]  /*3460*/  ISETP.NE.AND P2, PT, R144, 0x1, PT ;  /* 0x000000019000780c */ /* 0x000fe20003f45270 */
[----:B------:R-:W-:Y:S01]  /*3470*/  @P1 FADD.FTZ R157, R134, R157 ;  /* 0x0000009d869d1221 */ /* 0x000fe20000010000 */
[----:B------:R-:W-:-:S04]  /*3480*/  MOV R134, R132 ;  /* 0x0000008400867202 */ /* 0x000fc80000000f00 */
[----:B------:R-:W-:-:S05]  /*3490*/  F2FP.F16.F32.PACK_AB R109, RZ, R157 ;  /* 0x0000009dff6d723e */ /* 0x000fca00000000ff */
        /* <DEDUP_REMOVED lines=10> */
.L_x_6804:
        /* <DEDUP_REMOVED lines=13> */
.L_x_6806:
[----:B------:R-:W-:Y:S05]  /*3610*/  BSYNC.RECONVERGENT B2 ;  /* 0x0000000000027941 */ /* 0x000fea0003800200 */
.L_x_6805:
        /* <DEDUP_REMOVED lines=61> */
.L_x_6803:
[----:B------:R-:W-:Y:S05]  /*39f0*/  BSYNC.RECONVERGENT B1 ;  /* 0x0000000000017941 */ /* 0x000fea0003800200 */
.L_x_6802:
[----:B------:R-:W-:Y:S01]  /*3a00*/  I2FP.F32.U32 R134, R134 ;  /* 0x0000008600867245 */ /* 0x000fe20000201000 */
[----:B------:R-:W-:Y:S01]  /*3a10*/  HADD2.F32 R142, -RZ, R110.H0_H0 ;  /* 0x2000006eff8e7230 */ /* 0x000fe20000004100 */
[----:B------:R-:W-:Y:S01]  /*3a20*/  ISETP.NE.AND P3, PT, R146, 0x1, PT ;  /* 0x000000019200780c */ /* 0x000fe20003f65270 */
[----:B------:R-:W-:Y:S01]  /*3a30*/  BSSY.RECONVERGENT B1, `(.L_x_6807) ;  /* 0x000005f000017945 */ /* 0x000fe20003800200 */
[----:B------:R-:W-:Y:S02]  /*3a40*/  IMAD.MOV.U32 R144, RZ, RZ, 0x2 ;  /* 0x00000002ff907424 */ /* 0x000fe400078e00ff */
[----:B------:R-:W-:Y:S01]  /*3a50*/  FFMA.FTZ R155, R134, R115, 1.1641532182693481445e-10 ;  /* 0x2f000000869b7423 */ /* 0x000fe20000010073 */
[----:B------:R-:W-:Y:S01]  /*3a60*/  FMUL.FTZ R142, R142, R113 ;  /* 0x000000718e8e7220 */ /* 0x000fe20000410000 */
[----:B------:R-:W-:-:S03]  /*3a70*/  @P1 HADD2.F32 R134, -RZ, R6.H0_H0 ;  /* 0x20000006ff861230 */ /* 0x000fc60000004100 */
[----:B------:R-:W-:-:S04]  /*3a80*/  FSETP.GTU.FTZ.AND P2, PT, R155, R114, PT ;  /* 0x000000729b00720b */ /* 0x000fc80003f5c000 */
        /* <DEDUP_REMOVED lines=14> */
.L_x_6809:
        /* <DEDUP_REMOVED lines=13> */
.L_x_6811:
[----:B------:R-:W-:Y:S05]  /*3c40*/  BSYNC.RECONVERGENT B2 ;  /* 0x0000000000027941 */ /* 0x000fea0003800200 */
.L_x_6810:
        /* <DEDUP_REMOVED lines=61> */
.L_x_6808:
[----:B------:R-:W-:Y:S05]  /*4020*/  BSYNC.RECONVERGENT B1 ;  /* 0x0000000000017941 */ /* 0x000fea0003800200 */
.L_x_6807:
        /* <DEDUP_REMOVED lines=23> */
.L_x_6814:
        /* <DEDUP_REMOVED lines=13> */
.L_x_6816:
[----:B------:R-:W-:Y:S05]  /*4270*/  BSYNC.RECONVERGENT B2 ;  /* 0x0000000000027941 */ /* 0x000fea0003800200 */
.L_x_6815:
        /* <DEDUP_REMOVED lines=61> */
.L_x_6813:
[----:B------:R-:W-:Y:S05]  /*4650*/  BSYNC.RECONVERGENT B1 ;  /* 0x0000000000017941 */ /* 0x000fea0003800200 */
.L_x_6812:
[----:B------:R-:W-:Y:S01]  /*4660*/  I2FP.F32.U32 R134, R134 ;  /* 0x0000008600867245 */ /* 0x000fe20000201000 */
[----:B------:R-:W-:Y:S01]  /*4670*/  HADD2.F32 R144, -RZ, R111.H0_H0 ;  /* 0x2000006fff907230 */ /* 0x000fe20000004100 */
[----:B------:R-:W-:Y:S01]  /*4680*/  ISETP.NE.AND P5, PT, R154, 0x1, PT ;  /* 0x000000019a00780c */ /* 0x000fe20003fa5270 */
[----:B------:R-:W-:Y:S01]  /*4690*/  BSSY.RECONVERGENT B1, `(.L_x_6817) ;  /* 0x000005f000017945 */ /* 0x000fe20003800200 */
[----:B------:R-:W-:Y:S01]  /*46a0*/  MOV R146, R132 ;  /* 0x0000008400927202 */ /* 0x000fe20000000f00 */
[----:B------:R-:W-:Y:S01]  /*46b0*/  FFMA.FTZ R165, R134, R115, 1.1641532182693481445e-10 ;  /* 0x2f00000086a57423 */ /* 0x000fe20000010073 */
[----:B------:R-:W-:Y:S01]  /*46c0*/  FMUL.FTZ R144, R144, R113 ;  /* 0x0000007190907220 */ /* 0x000fe20000410000 */
[----:B------:R-:W-:-:S03]  /*46d0*/  @P1 HADD2.F32 R134, -RZ, R7.H0_H0 ;  /* 0x20000007ff861230 */ /* 0x000fc60000004100 */
[----:B------:R-:W-:-:S04]  /*46e0*/  FSETP.GTU.FTZ.AND P4, PT, R165, R114, PT ;  /* 0x00000072a500720b */ /* 0x000fc80003f9c000 */
        /* <DEDUP_REMOVED lines=14> */
.L_x_6819:
        /* <DEDUP_REMOVED lines=13> */
.L_x_6821:
[----:B------:R-:W-:Y:S05]  /*48a0*/  BSYNC.RECONVERGENT B2 ;  /* 0x0000000000027941 */ /* 0x000fea0003800200 */
.L_x_6820:
        /* <DEDUP_REMOVED lines=61> */
.L_x_6818:
[----:B------:R-:W-:Y:S05]  /*4c80*/  BSYNC.RECONVERGENT B1 ;  /* 0x0000000000017941 */ /* 0x000fea0003800200 */
.L_x_6817:
[----:B------:R-:W-:Y:S01]  /*4c90*/  I2FP.F32.U32 R146, R146 ;  /* 0x0000009200927245 */ /* 0x000fe20000201000 */
[----:B------:R-:W-:Y:S01]  /*4ca0*/  HADD2.F32 R154, -RZ, R111.H1_H1 ;  /* 0x3000006fff9a7230 */ /* 0x000fe20000004100 */
[----:B------:R-:W-:Y:S02]  /*4cb0*/  PRMT R110, R142, 0x5410, R110 ;  /* 0x000054108e6e7816 */ /* 0x000fe4000000006e */
[----:B------:R-:W-:Y:S01]  /*4cc0*/  PRMT R109, R140, 0x5410, R109 ;  /* 0x000054108c6d7816 */ /* 0x000fe2000000006d */
[----:B------:R-:W-:Y:S01]  /*4cd0*/  FFMA.FTZ R115, R146, R115, 1.1641532182693481445e-10 ;  /* 0x2f00000092737423 */ /* 0x000fe20000010073 */
[----:B------:R-:W-:Y:S01]  /*4ce0*/  FMUL.FTZ R154, R154, R113 ;  /* 0x000000719a9a7220 */ /* 0x000fe20000410000 */
[----:B------:R-:W-:Y:S01]  /*4cf0*/  @P1 HADD2.F32 R146, -RZ, R7.H1_H1 ;  /* 0x30000007ff921230 */ /* 0x000fe20000004100 */
[----:B------:R-:W-:Y:S02]  /*4d00*/  PRMT R108, R112, 0x5410, R108 ;  /* 0x00005410706c7816 */ /* 0x000fe4000000006c */
[----:B------:R-:W-:-:S04]  /*4d10*/  FSETP.GTU.FTZ.AND P5, PT, R115, R114, PT ;  /* 0x000000727300720b */ /* 0x000fc80003fbc000 */
[----:B------:R-:W-:Y:S02]  /*4d20*/  FSEL R177, R154, RZ, !P5 ;  /* 0x000000ff9ab17208 */ /* 0x000fe40006800000 */
[----:B------:R-:W-:-:S03]  /*4d30*/  PLOP3.LUT P5, PT, P5, PT, PT, 0x8, 0x80 ;  /* 0x000000000080781c */ /* 0x000fc60002fae170 */
[----:B------:R-:W-:-:S05]  /*4d40*/  @P1 FADD.FTZ R177, R146, R177 ;  /* 0x000000b192b11221 */ /* 0x000fca0000010000 */
[----:B------:R-:W-:-:S04]  /*4d50*/  F2FP.F16.F32.PACK_AB R111, RZ, R177 ;  /* 0x000000b1ff6f723e */ /* 0x000fc800000000ff */
[----:B------:R-:W-:Y:S01]  /*4d60*/  PRMT R111, R144, 0x5410, R111 ;  /* 0x00005410906f7816 */ /* 0x000fe2000000006f */
[----:B------:R-:W-:Y:S06]  /*4d70*/  BRA `(.L_x_6822) ;  /* 0x0000006000347947 */ /* 0x000fec0003800000 */
.L_x_6781:
[----:B------:R-:W-:Y:S01]  /*4d80*/  ISETP.NE.AND P2, PT, R134, 0x1, PT ;  /* 0x000000018600780c */ /* 0x000fe20003f45270 */
[----:B------:R-:W-:Y:S01]  /*4d90*/  BSSY.RECONVERGENT B1, `(.L_x_6823) ;  /* 0x0000059000017945 */ /* 0x000fe20003800200 */
[----:B------:R-:W-:Y:S01]  /*4da0*/  VIADD R112, R2, 0x8ff34781 ;  /* 0x8ff3478102707836 */ /* 0x000fe20000000000 */
[C---:B------:R-:W-:Y:S01]  /*4db0*/  IADD3 R114, PT, PT, R3.reuse, -0x695add53, RZ ;  /* 0x96a522ad03727810 */ /* 0x040fe20007ffe0ff */
        /* <DEDUP_REMOVED lines=15> */
.L_x_6825:
        /* <DEDUP_REMOVED lines=13> */
.L_x_6827:
[----:B------:R-:W-:Y:S05]  /*4f80*/  BSYNC.RECONVERGENT B2 ;  /* 0x0000000000027941 */ /* 0x000fea0003800200 */
.L_x_6826:
        /* <DEDUP_REMOVED lines=41> */
[C---:B------:R-:W-:Y:S01]  /*5220*/  VIADD R121, R2.reuse, 0x5384540f ;  /* 0x5384540f02797836 */ /* 0x040fe20000000000 */
[----:B------:R-:W-:Y:S01]  /*5230*/  LOP3.LUT R122, R113, R122, R127, 0x96, !PT ;  /* 0x0000007a717a7212 */ /* 0x000fe200078e967f */
[----:B------:R-:W-:-:S03]  /*5240*/  VIADD R115, R2, 0xf1bbcdc8 ;  /* 0xf1bbcdc802737836 */ /* 0x000fc60000000000 */
[----:B------:R-:W-:Y:S01]  /*5250*/  LOP3.LUT R121, R121, R124, R133, 0x96, !PT ;  /* 0x0000007c79797212 */ /* 0x000fe200078e9685 */
[----:B------:R-:W-:-:S04]  /*5260*/  IMAD.WIDE.U32 R122, R122, -0x326172a9, RZ ;  /* 0xcd9e8d577a7a7825 */ /* 0x000fc800078e00ff */
[----:B------:R-:W-:Y:S01]  /*5270*/  IMAD.WIDE.U32 R144, R121, -0x2daee0ad, RZ ;  /* 0xd2511f5379907825 */ /* 0x000fe200078e00ff */
[----:B------:R-:W-:Y:S02]  /*5280*/  IADD3 R121, PT, PT, R3, -0x24c28bd8, RZ ;  /* 0xdb3d742803797810 */ /* 0x000fe40007ffe0ff */
[----:B------:R-:W-:Y:S02]  /*5290*/  LOP3.LUT R124, R115, R132, R123, 0x96, !PT ;  /* 0x00000084737c7212 */ /* 0x000fe400078e967b */
[----:B------:R-:W-:Y:S02]  /*52a0*/  LOP3.LUT R121, R121, R126, R145, 0x96, !PT ;  /* 0x0000007e79797212 */ /* 0x000fe400078e9691 */
[----:B------:R-:W-:Y:S01]  /*52b0*/  MOV R123, R140 ;  /* 0x0000008c007b7202 */ /* 0x000fe20000000f00 */
[----:B------:R-:W-:-:S04]  /*52c0*/  IMAD.WIDE.U32 R124, R124, -0x2daee0ad, RZ ;  /* 0xd2511f537c7c7825 */ /* 0x000fc800078e00ff */
[----:B------:R-:W-:Y:S01]  /*52d0*/  IMAD.WIDE.U32 R132, R121, -0x326172a9, RZ ;  /* 0xcd9e8d5779847825 */ /* 0x000fe200078e00ff */
[----:B------:R-:W-:-:S03]  /*52e0*/  LOP3.LUT R121, R114, R144, R125, 0x96, !PT ;  /* 0x0000009072797212 */ /* 0x000fc600078e967d */
[----:B------:R-:W-:Y:S01]  /*52f0*/  IMAD.MOV.U32 R0, RZ, RZ, R124 ;  /* 0x000000ffff007224 */ /* 0x000fe200078e007c */
[----:B------:R-:W-:Y:S01]  /*5300*/  LOP3.LUT R122, R112, R122, R133, 0x96, !PT ;  /* 0x0000007a707a7212 */ /* 0x000fe200078e9685 */
[----:B------:R-:W-:-:S07]  /*5310*/  IMAD.MOV.U32 R125, RZ, RZ, RZ ;  /* 0x000000ffff7d7224 */ /* 0x000fce00078e00ff */
.L_x_6824:
[----:B------:R-:W-:Y:S05]  /*5320*/  BSYNC.RECONVERGENT B1 ;  /* 0x0000000000017941 */ /* 0x000fea0003800200 */
.L_x_6823:
[----:B------:R-:W0:Y:S01]  /*5330*/  LDC R115, c[0x0][0x404] ;  /* 0x00010100ff737b82 */ /* 0x000e220000000800 */
[----:B------:R-:W-:Y:S01]  /*5340*/  I2FP.F32.U32 R123, R123 ;  /* 0x0000007b007b7245 */ /* 0x000fe20000201000 */
[----:B------:R-:W-:Y:S01]  /*5350*/  IMAD.MOV.U32 R140, RZ, RZ, 0x2f800000 ;  /* 0x2f800000ff8c7424 */ /* 0x000fe200078e00ff */
[----:B------:R-:W-:Y:S01]  /*5360*/  ISETP.NE.AND P3, PT, R125, 0x1, PT ;  /* 0x000000017d00780c */ /* 0x000fe20003f65270 */
[----:B------:R-:W-:Y:S01]  /*5370*/  BSSY.RECONVERGENT B1, `(.L_x_6828) ;  /* 0x000005c000017945 */ /* 0x000fe20003800200 */
[----:B------:R-:W-:Y:S01]  /*5380*/  LOP3.LUT R148, R148, 0xffffffef, RZ, 0xc0, !PT ;  /* 0xffffffef94947812 */ /* 0x000fe200078ec0ff */
[----:B------:R-:W-:Y:S01]  /*5390*/  FFMA.FTZ R124, R123, R140, 1.1641532182693481445e-10 ;  /* 0x2f0000007b7c7423 */ /* 0x000fe2000001008c */
[----:B-----5:R-:W-:Y:S01]  /*53a0*/  HADD2.F32 R123, -RZ, R108.H0_H0 ;  /* 0x2000006cff7b7230 */ /* 0x020fe20000004100 */
[----:B------:R-:W1:Y:S01]  /*53b0*/  LDC R138, c[0x0][0x408] ;  /* 0x00010200ff8a7b82 */ /* 0x000e620000000800 */
[----:B------:R-:W-:Y:S02]  /*53c0*/  HFMA2 R126, -RZ, RZ, 0, 1.1920928955078125e-07 ;  /* 0x00000002ff7e7431 */ /* 0x000fe400000001ff */
[----:B0-----:R-:W-:-:S04]  /*53d0*/  FSETP.GTU.FTZ.AND P2, PT, R124, R115, PT ;  /* 0x000000737c00720b */ /* 0x001fc80003f5c000 */
[----:B------:R-:W-:Y:S01]  /*53e0*/  PLOP3.LUT P4, PT, P2, PT, PT, 0x8, 0x80 ;  /* 0x000000000080781c */ /* 0x000fe2000178e170 */
[----:B-1----:R-:W-:Y:S01]  /*53f0*/  FMUL.FTZ R128, R123, R138 ;  /* 0x0000008a7b807220 */ /* 0x002fe20000410000 */
[----:B------:R-:W-:-:S04]  /*5400*/  IMAD.MOV.U32 R123, RZ, RZ, R132 ;  /* 0x000000ffff7b7224 */ /* 0x000fc800078e0084 */
[----:B------:R-:W-:-:S07]  /*5410*/  FSEL R128, R128, RZ, !P2 ;  /* 0x000000ff80807208 */ /* 0x000fce0005000000 */
        /* <DEDUP_REMOVED lines=10> */
.L_x_6830:
        /* <DEDUP_REMOVED lines=13> */
.L_x_6832:
[----:B------:R-:W-:Y:S05]  /*5590*/  BSYNC.RECONVERGENT B2 ;  /* 0x0000000000027941 */ /* 0x000fea0003800200 */
.L_x_6831:
        /* <DEDUP_REMOVED lines=54> */
[----:B------:R-:W-:Y:S02]  /*5900*/  IMAD.MOV.U32 R0, RZ, RZ, R126 ;  /* 0x000000ffff007224 */ /* 0x000fe400078e007e */
[----:B------:R-:W-:Y:S01]  /*5910*/  HFMA2 R126, -RZ, RZ, 0, 0 ;  /* 0x00000000ff7e7431 */ /* 0x000fe200000001ff */
[----:B------:R-:W-:-:S07]  /*5920*/  LOP3.LUT R121, R114, R124, R127, 0x96, !PT ;  /* 0x0000007c72797212 */ /* 0x000fce00078e967f */
.L_x_6829:
[----:B------:R-:W-:Y:S05]  /*5930*/  BSYNC.RECONVERGENT B1 ;  /* 0x0000000000017941 */ /* 0x000fea0003800200 */
.L_x_6828:
[----:B------:R-:W-:Y:S01]  /*5940*/  I2FP.F32.U32 R123, R123 ;  /* 0x0000007b007b7245 */ /* 0x000fe20000201000 */
[----:B------:R-:W-:Y:S01]  /*5950*/  HADD2.F32 R125, -RZ, R8.H0_H0 ;  /* 0x20000008ff7d7230 */ /* 0x000fe20000004100 */
[----:B------:R-:W-:Y:S01]  /*5960*/  ISETP.NE.AND P3, PT, R126, 0x1, PT ;  /* 0x000000017e00780c */ /* 0x000fe20003f65270 */
[----:B------:R-:W-:Y:S02]  /*5970*/  BSSY.RECONVERGENT B1, `(.L_x_6833) ;  /* 0x000005e000017945 */ /* 0x000fe40003800200 */
[----:B------:R-:W-:Y:S01]  /*5980*/  FFMA.FTZ R124, R123, R140, 1.1641532182693481445e-10 ;  /* 0x2f0000007b7c7423 */ /* 0x000fe2000001008c */
[----:B------:R-:W-:-:S04]  /*5990*/  FMUL.FTZ R125, R125, R138 ;  /* 0x0000008a7d7d7220 */ /* 0x000fc80000410000 */
[----:B------:R-:W-:Y:S01]  /*59a0*/  FSETP.GTU.FTZ.AND P2, PT, R124, R115, PT ;  /* 0x000000737c00720b */ /* 0x000fe20003f5c000 */
[----:B------:R-:W-:-:S03]  /*59b0*/  @P1 HADD2.F32 R124, -RZ, R4.H0_H0 ;  /* 0x20000004ff7c1230 */ /* 0x000fc60000004100 */
        /* <DEDUP_REMOVED lines=17> */
.L_x_6835:
        /* <DEDUP_REMOVED lines=13> */
.L_x_6837:
[----:B------:R-:W-:Y:S05]  /*5ba0*/  BSYNC.RECONVERGENT B2 ;  /* 0x0000000000027941 */ /* 0x000fea0003800200 */
.L_x_6836:
        /* <DEDUP_REMOVED lines=49> */
[----:B------:R-:W-:Y:S01]  /*5ec0*/  HFMA2 R125, -RZ, RZ, 0, 0 ;  /* 0x00000000ff7d7431 */ /* 0x000fe200000001ff */
[----:B------:R-:W-:Y:S01]  /*5ed0*/  LOP3.LUT R121, R121, R144, R123, 0x96, !PT ;  /* 0x0000009079797212 */ /* 0x000fe200078e967b */
[----:B------:R-:W-:Y:S02]  /*5ee0*/  IMAD.MOV.U32 R123, RZ, RZ, R0 ;  /* 0x000000ffff7b7224 */ /* 0x000fe400078e0000 */
[----:B------:R-:W-:-:S04]  /*5ef0*/  IMAD.WIDE.U32 R144, R127, -0x326172a9, RZ ;  /* 0xcd9e8d577f907825 */ /* 0x000fc800078e00ff */
[----:B------:R-:W-:Y:S01]  /*5f00*/  IMAD.WIDE.U32 R126, R121, -0x2daee0ad, RZ ;  /* 0xd2511f53797e7825 */ /* 0x000fe200078e00ff */
[----:B------:R-:W-:Y:S02]  /*5f10*/  LOP3.LUT R122, R112, R122, R145, 0x96, !PT ;  /* 0x0000007a707a7212 */ /* 0x000fe400078e9691 */
[----:B------:R-:W-:Y:S01]  /*5f20*/  MOV R132, R144 ;  /* 0x0000009000847202 */ /* 0x000fe20000000f00 */
[----:B------:R-:W-:Y:S01]  /*5f30*/  IMAD.MOV.U32 R0, RZ, RZ, R126 ;  /* 0x000000ffff007224 */ /* 0x000fe200078e007e */
[----:B------:R-:W-:-:S07]  /*5f40*/  LOP3.LUT R121, R114, R124, R127, 0x96, !PT ;  /* 0x0000007c72797212 */ /* 0x000fce00078e967f */
.L_x_6834:
[----:B------:R-:W-:Y:S05]  /*5f50*/  BSYNC.RECONVERGENT B1 ;  /* 0x0000000000017941 */ /* 0x000fea0003800200 */
.L_x_6833:
[----:B------:R-:W-:Y:S01]  /*5f60*/  I2FP.F32.U32 R123, R123 ;  /* 0x0000007b007b7245 */ /* 0x000fe20000201000 */
[----:B------:R-:W-:Y:S01]  /*5f70*/  BSSY.RECONVERGENT B1, `(.L_x_6838) ;  /* 0x000005d000017945 */ /* 0x000fe20003800200 */
[----:B------:R-:W-:Y:S02]  /*5f80*/  ISETP.NE.AND P3, PT, R125, 0x1, PT ;  /* 0x000000017d00780c */ /* 0x000fe40003f65270 */
[----:B------:R-:W-:Y:S01]  /*5f90*/  LOP3.LUT R148, R148, 0xfffffff7, RZ, 0xc0, !PT ;  /* 0xfffffff794947812 */ /* 0x000fe200078ec0ff */
[----:B------:R-:W-:Y:S01]  /*5fa0*/  FFMA.FTZ R124, R123, R140, 1.1641532182693481445e-10 ;  /* 0x2f0000007b7c7423 */ /* 0x000fe2000001008c */
[----:B------:R-:W-:Y:S02]  /*5fb0*/  HADD2.F32 R123, -RZ, R108.H1_H1 ;  /* 0x3000006cff7b7230 */ /* 0x000fe40000004100 */
[----:B------:R-:W-:Y:S02]  /*5fc0*/  IMAD.MOV.U32 R108, RZ, RZ, R132 ;  /* 0x000000ffff6c7224 */ /* 0x000fe400078e0084 */
[----:B------:R-:W-:Y:S01]  /*5fd0*/  FSETP.GTU.FTZ.AND P2, PT, R124, R115, PT ;  /* 0x000000737c00720b */ /* 0x000fe20003f5c000 */
[----:B------:R-:W-:Y:S01]  /*5fe0*/  FMUL.FTZ R123, R123, R138 ;  /* 0x0000008a7b7b7220 */ /* 0x000fe20000410000 */
[----:B------:R-:W-:-:S02]  /*5ff0*/  IMAD.MOV.U32 R124, RZ, RZ, 0x2 ;  /* 0x00000002ff7c7424 */ /* 0x000fc400078e00ff */
[----:B------:R-:W-:Y:S02]  /*6000*/  PLOP3.LUT P4, PT, P2, PT, PT, 0x8, 0x80 ;  /* 0x000000000080781c */ /* 0x000fe4000178e170 */
[----:B------:R-:W-:-:S11]  /*6010*/  FSEL R128, R123, RZ, !P2 ;  /* 0x000000ff7b807208 */ /* 0x000fd60005000000 */
        /* <DEDUP_REMOVED lines=10> */
.L_x_6840:
        /* <DEDUP_REMOVED lines=13> */
.L_x_6842:
[----:B------:R-:W-:Y:S05]  /*6190*/  BSYNC.RECONVERGENT B2 ;  /* 0x0000000000027941 */ /* 0x000fea0003800200 */
.L_x_6841:
        /* <DEDUP_REMOVED lines=57> */
[----:B------:R-:W-:-:S07]  /*6530*/  IMAD.MOV.U32 R124, RZ, RZ, RZ ;  /* 0x000000ffff7c7224 */ /* 0x000fce00078e00ff */
.L_x_6839:
[----:B------:R-:W-:Y:S05]  /*6540*/  BSYNC.RECONVERGENT B1 ;  /* 0x0000000000017941 */ /* 0x000fea0003800200 */
.L_x_6838:
[----:B------:R-:W-:Y:S01]  /*6550*/  I2FP.F32.U32 R123, R108 ;  /* 0x0000006c007b7245 */ /* 0x000fe20000201000 */
[----:B------:R-:W-:Y:S01]  /*6560*/  HADD2.F32 R125, -RZ, R8.H1_H1 ;  /* 0x30000008ff7d7230 */ /* 0x000fe20000004100 */
[----:B------:R-:W-:Y:S01]  /*6570*/  ISETP.NE.AND P3, PT, R124, 0x1, PT ;  /* 0x000000017c00780c */ /* 0x000fe20003f65270 */
[----:B------:R-:W-:Y:S01]  /*6580*/  @P1 HADD2.F32 R147, -RZ, R4.H1_H1 ;  /* 0x30000004ff931230 */ /* 0x000fe20000004100 */
[----:B------:R-:W-:Y:S01]  /*6590*/  BSSY.RECONVERGENT B1, `(.L_x_6843) ;  /* 0x000005d000017945 */ /* 0x000fe20003800200 */
[----:B------:R-:W-:Y:S01]  /*65a0*/  FFMA.FTZ R108, R123, R140, 1.1641532182693481445e-10 ;  /* 0x2f0000007b6c7423 */ /* 0x000fe2000001008c */
[----:B------:R-:W-:Y:S01]  /*65b0*/  FMUL.FTZ R125, R125, R138 ;  /* 0x0000008a7d7d7220 */ /* 0x000fe20000410000 */
[----:B------:R-:W-:Y:S02]  /*65c0*/  IMAD.MOV.U32 R126, RZ, RZ, 0x2 ;  /* 0x00000002ff7e7424 */ /* 0x000fe400078e00ff */
[----:B------:R-:W-:Y:S01]  /*65d0*/  IMAD.MOV.U32 R123, RZ, RZ, R132 ;  /* 0x000000ffff7b7224 */ /* 0x000fe200078e0084 */
[----:B------:R-:W-:-:S04]  /*65e0*/  FSETP.GTU.FTZ.AND P2, PT, R108, R115, PT ;  /* 0x000000736c00720b */ /* 0x000fc80003f5c000 */
[----:B------:R-:W-:-:S05]  /*65f0*/  FSEL R125, R125, RZ, !P2 ;  /* 0x000000ff7d7d7208 */ /* 0x000fca0005000000 */
[----:B------:R-:W-:Y:S01]  /*6600*/  FADD.FTZ R108, R128, R125 ;  /* 0x0000007d806c7221 */ /* 0x000fe20000010000 */
[----:B------:R-:W-:-:S03]  /*6610*/  SEL R128, RZ, 0x1, P2 ;  /* 0x00000001ff807807 */ /* 0x000fc60001000000 */
        /* <DEDUP_REMOVED lines=12> */
.L_x_6845:
        /* <DEDUP_REMOVED lines=13> */
.L_x_6847:
[----:B------:R-:W-:Y:S05]  /*67b0*/  BSYNC.RECONVERGENT B2 ;  /* 0x0000000000027941 */ /* 0x000fea0003800200 */
.L_x_6846:
        /* <DEDUP_REMOVED lines=56> */
[----:B------:R-:W-:Y:S02]  /*6b40*/  IMAD.MOV.U32 R132, RZ, RZ, R144 ;  /* 0x000000ffff847224 */ /* 0x000fe400078e0090 */
[----:B------:R-:W-:-:S07]  /*6b50*/  IMAD.MOV.U32 R126, RZ, RZ, RZ ;  /* 0x000000ffff7e7224 */ /* 0x000fce00078e00ff */
.L_x_6844:
[----:B------:R-:W-:Y:S05]  /*6b60*/  BSYNC.RECONVERGENT B1 ;  /* 0x0000000000017941 */ /* 0x000fea0003800200 */
.L_x_6843:
[----:B------:R-:W-:Y:S01]  /*6b70*/  I2FP.F32.U32 R123, R123 ;  /* 0x0000007b007b7245 */ /* 0x000fe20000201000 */
[----:B------:R-:W-:Y:S01]  /*6b80*/  HADD2.F32 R125, -RZ, R109.H0_H0 ;  /* 0x2000006dff7d7230 */ /* 0x000fe20000004100 */
        /* <DEDUP_REMOVED lines=20> */
.L_x_6850:
        /* <DEDUP_REMOVED lines=13> */
.L_x_6852:
[----:B------:R-:W-:Y:S05]  /*6da0*/  BSYNC.RECONVERGENT B2 ;  /* 0x0000000000027941 */ /* 0x000fea0003800200 */
.L_x_6851:
        /* <DEDUP_REMOVED lines=56> */
[----:B------:R-:W-:Y:S02]  /*7130*/  LOP3.LUT R121, R114, R124, R127, 0x96, !PT ;  /* 0x0000007c72797212 */ /* 0x000fe400078e967f */
[----:B------:R-:W-:-:S07]  /*7140*/  MOV R0, R126 ;  /* 0x0000007e00007202 */ /* 0x000fce0000000f00 */
.L_x_6849:
[----:B------:R-:W-:Y:S05]  /*7150*/  BSYNC.RECONVERGENT B1 ;  /* 0x0000000000017941 */ /* 0x000fea0003800200 */
.L_x_6848:
[----:B------:R-:W-:Y:S01]  /*7160*/  I2FP.F32.U32 R123, R123 ;  /* 0x0000007b007b7245 */ /* 0x000fe20000201000 */
[----:B------:R-:W-:Y:S01]  /*7170*/  HADD2.F32 R125, -RZ, R9.H0_H0 ;  /* 0x20000009ff7d7230 */ /* 0x000fe20000004100 */
[----:B------:R-:W-:Y:S03]  /*7180*/  BSSY.RECONVERGENT B1, `(.L_x_6853) ;  /* 0x000005f000017945 */ /* 0x000fe60003800200 */
[----:B------:R-:W-:Y:S01]  /*7190*/  FFMA.FTZ R124, R123, R140, 1.1641532182693481445e-10 ;  /* 0x2f0000007b7c7423 */ /* 0x000fe2000001008c */
[----:B------:R-:W-:-:S04]  /*71a0*/  FMUL.FTZ R125, R125, R138 ;  /* 0x0000008a7d7d7220 */ /* 0x000fc80000410000 */
[----:B------:R-:W-:Y:S01]  /*71b0*/  FSETP.GTU.FTZ.AND P2, PT, R124, R115, PT ;  /* 0x000000737c00720b */ /* 0x000fe20003f5c000 */
[----:B------:R-:W-:-:S03]  /*71c0*/  @P1 HADD2.F32 R124, -RZ, R5.H0_H0 ;  /* 0x20000005ff7c1230 */ /* 0x000fc60000004100 */
        /* <DEDUP_REMOVED lines=18> */
.L_x_6855:
        /* <DEDUP_REMOVED lines=13> */
.L_x_6857:
[----:B------:R-:W-:Y:S05]  /*73c0*/  BSYNC.RECONVERGENT B2 ;  /* 0x0000000000027941 */ /* 0x000fea0003800200 */
.L_x_6856:
        /* <DEDUP_REMOVED lines=58> */
.L_x_6854:
[----:B------:R-:W-:Y:S05]  /*7770*/  BSYNC.RECONVERGENT B1 ;  /* 0x0000000000017941 */ /* 0x000fea0003800200 */
.L_x_6853:
[----:B------:R-:W-:Y:S01]  /*7780*/  I2FP.F32.U32 R123, R123 ;  /* 0x0000007b007b7245 */ /* 0x000fe20000201000 */
[----:B------:R-:W-:Y:S01]  /*7790*/  HADD2.F32 R109, -RZ, R109.H1_H1 ;  /* 0x3000006dff6d7230 */ /* 0x000fe20000004100 */
        /* <DEDUP_REMOVED lines=20> */
.L_x_6860:
        /* <DEDUP_REMOVED lines=13> */
.L_x_6862:
[----:B------:R-:W-:Y:S05]  /*79b0*/  BSYNC.RECONVERGENT B2 ;  /* 0x0000000000027941 */ /* 0x000fea0003800200 */
.L_x_6861:
        /* <DEDUP_REMOVED lines=57> */
[----:B------:R-:W-:-:S07]  /*7d50*/  IMAD.MOV.U32 R0, RZ, RZ, R154 ;  /* 0x000000ffff007224 */ /* 0x000fce00078e009a */
.L_x_6859:
[----:B------:R-:W-:Y:S05]  /*7d60*/  BSYNC.RECONVERGENT B1 ;  /* 0x0000000000017941 */ /* 0x000fea0003800200 */
.L_x_6858:
[----:B------:R-:W-:Y:S01]  /*7d70*/  I2FP.F32.U32 R109, R109 ;  /* 0x0000006d006d7245 */ /* 0x000fe20000201000 */
[----:B------:R-:W-:Y:S01]  /*7d80*/  HADD2.F32 R123, -RZ, R9.H1_H1 ;  /* 0x30000009ff7b7230 */ /* 0x000fe20000004100 */
[----:B------:R-:W-:Y:S01]  /*7d90*/  BSSY.RECONVERGENT B1, `(.L_x_6863) ;  /* 0x000005f000017945 */ /* 0x000fe20003800200 */
[----:B------:R-:W-:Y:S02]  /*7da0*/  IMAD.MOV.U32 R154, RZ, RZ, 0x2 ;  /* 0x00000002ff9a7424 */ /* 0x000fe400078e00ff */
[----:B------:R-:W-:Y:S01]  /*7db0*/  FFMA.FTZ R124, R109, R140, 1.1641532182693481445e-10 ;  /* 0x2f0000006d7c7423 */ /* 0x000fe2000001008c */
[----:B------:R-:W-:-:S04]  /*7dc0*/  FMUL.FTZ R123, R123, R138 ;  /* 0x0000008a7b7b7220 */ /* 0x000fc80000410000 */
[----:B------:R-:W-:Y:S01]  /*7dd0*/  FSETP.GTU.FTZ.AND P2, PT, R124, R115, PT ;  /* 0x000000737c00720b */ /* 0x000fe20003f5c000 */
[----:B------:R-:W-:-:S03]  /*7de0*/  @P1 HADD2.F32 R124, -RZ, R5.H1_H1 ;  /* 0x30000005ff7c1230 */ /* 0x000fc60000004100 */
        /* <DEDUP_REMOVED lines=17> */
.L_x_6865:
        /* <DEDUP_REMOVED lines=13> */
.L_x_6867:
[----:B------:R-:W-:Y:S05]  /*7fd0*/  BSYNC.RECONVERGENT B2 ;  /* 0x0000000000027941 */ /* 0x000fea0003800200 */
.L_x_6866:
        /* <DEDUP_REMOVED lines=58> */
.L_x_6864:
[----:B------:R-:W-:Y:S05]  /*8380*/  BSYNC.RECONVERGENT B1 ;  /* 0x0000000000017941 */ /* 0x000fea0003800200 */
.L_x_6863:
        /* <DEDUP_REMOVED lines=20> */
.L_x_6870:
        /* <DEDUP_REMOVED lines=13> */
.L_x_6872:
[----:B------:R-:W-:Y:S05]  /*85a0*/  BSYNC.RECONVERGENT B2 ;  /* 0x0000000000027941 */ /* 0x000fea0003800200 */
.L_x_6871:
        /* <DEDUP_REMOVED lines=58> */
.L_x_6869:
[----:B------:R-:W-:Y:S05]  /*8950*/  BSYNC.RECONVERGENT B1 ;  /* 0x0000000000017941 */ /* 0x000fea0003800200 */
.L_x_6868:
[----:B------:R-:W-:Y:S01]  /*8960*/  I2FP.F32.U32 R123, R123 ;  /* 0x0000007b007b7245 */ /* 0x000fe20000201000 */
[----:B------:R-:W-:Y:S01]  /*8970*/  HADD2.F32 R125, -RZ, R10.H0_H0 ;  /* 0x2000000aff7d7230 */ /* 0x000fe20000004100 */
[----:B------:R-:W-:Y:S03]  /*8980*/  BSSY.RECONVERGENT B1, `(.L_x_6873) ;  /* 0x000005f000017945 */ /* 0x000fe60003800200 */
[----:B------:R-:W-:Y:S01]  /*8990*/  FFMA.FTZ R124, R123, R140, 1.1641532182693481445e-10 ;  /* 0x2f0000007b7c7423 */ /* 0x000fe2000001008c */
[----:B------:R-:W-:-:S04]  /*89a0*/  FMUL.FTZ R125, R125, R138 ;  /* 0x0000008a7d7d7220 */ /* 0x000fc80000410000 */
[----:B------:R-:W-:Y:S01]  /*89b0*/  FSETP.GTU.FTZ.AND P3, PT, R124, R115, PT ;  /* 0x000000737c00720b */ /* 0x000fe20003f7c000 */
        /* <DEDUP_REMOVED lines=19> */
.L_x_6875:
        /* <DEDUP_REMOVED lines=13> */
.L_x_6877:
[----:B------:R-:W-:Y:S05]  /*8bc0*/  BSYNC.RECONVERGENT B2 ;  /* 0x0000000000027941 */ /* 0x000fea0003800200 */
.L_x_6876:
        /* <DEDUP_REMOVED lines=58> */
.L_x_6874:
[----:B------:R-:W-:Y:S05]  /*8f70*/  BSYNC.RECONVERGENT B1 ;  /* 0x0000000000017941 */ /* 0x000fea0003800200 */
.L_x_6873:
        /* <DEDUP_REMOVED lines=20> */
.L_x_6880:
        /* <DEDUP_REMOVED lines=13> */
.L_x_6882:
[----:B------:R-:W-:Y:S05]  /*9190*/  BSYNC.RECONVERGENT B2 ;  /* 0x0000000000027941 */ /* 0x000fea0003800200 */
.L_x_6881:
        /* <DEDUP_REMOVED lines=58> */
.L_x_6879:
[----:B------:R-:W-:Y:S05]  /*9540*/  BSYNC.RECONVERGENT B1 ;  /* 0x0000000000017941 */ /* 0x000fea0003800200 */
.L_x_6878:
[----:B------:R-:W-:Y:S01]  /*9550*/  I2FP.F32.U32 R123, R123 ;  /* 0x0000007b007b7245 */ /* 0x000fe20000201000 */
[----:B------:R-:W-:Y:S01]  /*9560*/  HADD2.F32 R165, -RZ, R10.H1_H1 ;  /* 0x3000000affa57230 */ /* 0x000fe20000004100 */
[----:B------:R-:W-:Y:S01]  /*9570*/  BSSY.RECONVERGENT B1, `(.L_x_6883) ;  /* 0x000005f000017945 */ /* 0x000fe20003800200 */
[----:B------:R-:W-:Y:S02]  /*9580*/  @P1 HADD2.F32 R167, -RZ, R6.H1_H1 ;  /* 0x30000006ffa71230 */ /* 0x000fe40000004100 */
        /* <DEDUP_REMOVED lines=21> */
.L_x_6885:
        /* <DEDUP_REMOVED lines=13> */
.L_x_6887:
[----:B------:R-:W-:Y:S05]  /*97b0*/  BSYNC.RECONVERGENT B2 ;  /* 0x0000000000027941 */ /* 0x000fea0003800200 */
.L_x_6886:
        /* <DEDUP_REMOVED lines=58> */
.L_x_6884:
[----:B------:R-:W-:Y:S05]  /*9b60*/  BSYNC.RECONVERGENT B1 ;  /* 0x0000000000017941 */ /* 0x000fea0003800200 */
.L_x_6883:
        /* <DEDUP_REMOVED lines=20> */
.L_x_6890:
        /* <DEDUP_REMOVED lines=13> */
.L_x_6892:
[----:B------:R-:W-:Y:S05]  /*9d80*/  BSYNC.RECONVERGENT B2 ;  /* 0x0000000000027941 */ /* 0x000fea0003800200 */
.L_x_6891:
        /* <DEDUP_REMOVED lines=58> */
.L_x_6889:
[----:B------:R-:W-:Y:S05]  /*a130*/  BSYNC.RECONVERGENT B1 ;  /* 0x0000000000017941 */ /* 0x000fea0003800200 */
.L_x_6888:
        /* <DEDUP_REMOVED lines=25> */
.L_x_6895:
        /* <DEDUP_REMOVED lines=13> */
.L_x_6897:
[----:B------:R-:W-:Y:S05]  /*a3a0*/  BSYNC.RECONVERGENT B2 ;  /* 0x0000000000027941 */ /* 0x000fea0003800200 */
.L_x_6896:
        /* <DEDUP_REMOVED lines=58> */
.L_x_6894:
[----:B------:R-:W-:Y:S05]  /*a750*/  BSYNC.RECONVERGENT B1 ;  /* 0x0000000000017941 */ /* 0x000fea0003800200 */
.L_x_6893:
        /* <DEDUP_REMOVED lines=20> */
.L_x_6900:
        /* <DEDUP_REMOVED lines=15> */
.L_x_6902:
[----:B------:R-:W-:Y:S05]  /*a990*/  BSYNC.RECONVERGENT B2 ;  /* 0x0000000000027941 */ /* 0x000fea0003800200 */
.L_x_6901:
        /* <DEDUP_REMOVED lines=58> */
.L_x_6899:
[----:B------:R-:W-:Y:S05]  /*ad40*/  BSYNC.RECONVERGENT B1 ;  /* 0x0000000000017941 */ /* 0x000fea0003800200 */
.L_x_6898:
[----:B------:R-:W-:Y:S01]  /*ad50*/  I2FP.F32.U32 R111, R111 ;  /* 0x0000006f006f7245 */ /* 0x000fe20000201000 */
[----:B------:R-:W-:Y:S01]  /*ad60*/  HADD2.F32 R113, -RZ, R11.H1_H1 ;  /* 0x3000000bff717230 */ /* 0x000fe20000004100 */
[----:B------:R-:W-:Y:S01]  /*ad70*/  PRMT R110, R146, 0x5410, R110 ;  /* 0x00005410926e7816 */ /* 0x000fe2000000006e */
[----:B------:R-:W-:Y:S01]  /*ad80*/  @P1 HADD2.F32 R112, -RZ, R7.H1_H1 ;  /* 0x30000007ff701230 */ /* 0x000fe20000004100 */
[----:B------:R-:W-:Y:S01]  /*ad90*/  PRMT R109, R144, 0x5410, R109 ;  /* 0x00005410906d7816 */ /* 0x000fe2000000006d */
[----:B------:R-:W-:Y:S01]  /*ada0*/  FFMA.FTZ R140, R111, R140, 1.1641532182693481445e-10 ;  /* 0x2f0000006f8c7423 */ /* 0x000fe2000001008c */
[----:B------:R-:W-:Y:S01]  /*adb0*/  FMUL.FTZ R113, R113, R138 ;  /* 0x0000008a71717220 */ /* 0x000fe20000410000 */
[----:B------:R-:W-:-:S03]  /*adc0*/  PRMT R108, R142, 0x5410, R108 ;  /* 0x000054108e6c7816 */ /* 0x000fc6000000006c */
[----:B------:R-:W-:-:S04]  /*add0*/  FSETP.GTU.FTZ.AND P6, PT, R140, R115, PT ;  /* 0x000000738c00720b */ /* 0x000fc80003fdc000 */
[----:B------:R-:W-:Y:S02]  /*ade0*/  FSEL R111, R113, RZ, !P6 ;  /* 0x000000ff716f7208 */ /* 0x000fe40007000000 */
[----:B------:R-:W-:-:S03]  /*adf0*/  SEL R138, RZ, 0x1, P6 ;  /* 0x00000001ff8a7807 */ /* 0x000fc60003000000 */
[----:B------:R-:W-:-:S04]  /*ae00*/  FADD.FTZ R111, R156, R111 ;  /* 0x0000006f9c6f7221 */ /* 0x000fc80000010000 */
[----:B------:R-:W-:Y:S01]  /*ae10*/  @P1 FADD.FTZ R177, R112, R111 ;  /* 0x0000006f70b11221 */ /* 0x000fe20000010000 */
[----:B------:R-:W-:-:S04]  /*ae20*/  @!P1 MOV R177, R111 ;  /* 0x0000006f00b19202 */ /* 0x000fc80000000f00 */
[----:B------:R-:W-:-:S04]  /*ae30*/  F2FP.F16.F32.PACK_AB R111, RZ, R177 ;  /* 0x000000b1ff6f723e */ /* 0x000fc800000000ff */
[----:B------:R-:W-:-:S07]  /*ae40*/  PRMT R111, R154, 0x5410, R111 ;  /* 0x000054109a6f7816 */ /* 0x000fce000000006f */
.L_x_6822:
        /* <DEDUP_REMOVED lines=43> */
.L_x_6903:
[----:B------:R-:W-:Y:S01]  /*b100*/  IMAD.MOV.U32 R140, RZ, RZ, R0 ;  /* 0x000000ffff8c7224 */ /* 0x000fe200078e0000 */
[----:B------:R-:W-:-:S07]  /*b110*/  IADD3 R0, PT, PT, R136, 0x80, RZ ;  /* 0x0000008088007810 */ /* 0x000fce0007ffe0ff */
.L_x_6780:
[----:B------:R-:W-:Y:S05]  /*b120*/  BSYNC.RECONVERGENT B0 ;  /* 0x0000000000007941 */ /* 0x000fea0003800200 */
.L_x_6779:
        /* <DEDUP_REMOVED lines=21> */
[----:B------:R-:W-:Y:S02]  /*b280*/  HFMA2 R125, -RZ, RZ, 0, 1.1920928955078125e-07 ;  /* 0x00000002ff7d7431 */ /* 0x000fe400000001ff */
[----:B0-----:R-:W-:Y:S02]  /*b290*/  VIADD R112, R2, 0x8ff34781 ;  /* 0x8ff3478102707836 */ /* 0x001fe40000000000 */
[----:B------:R-:W-:Y:S02]  /*b2a0*/  VIADD R113, R3, 0x1fd5c5a3 ;  /* 0x1fd5c5a303717836 */ /* 0x000fe40000000000 */
[----:B------:R-:W-:Y:S02]  /*b2b0*/  IMAD.MOV.U32 R123, RZ, RZ, R132 ;  /* 0x000000ffff7b7224 */ /* 0x000fe400078e0084 */
[----:B------:R-:W-:-:S03]  /*b2c0*/  IMAD.MOV.U32 R114, RZ, RZ, R140 ;  /* 0x000000ffff727224 */ /* 0x000fc600078e008c */
        /* <DEDUP_REMOVED lines=11> */
.L_x_6909:
        /* <DEDUP_REMOVED lines=13> */
.L_x_6911:
[----:B------:R-:W-:Y:S05]  /*b450*/  BSYNC.RECONVERGENT B2 ;  /* 0x0000000000027941 */ /* 0x000fea0003800200 */
.L_x_6910:
        /* <DEDUP_REMOVED lines=52> */
[----:B------:R-:W-:-:S03]  /*b7a0*/  MOV R123, R140 ;  /* 0x0000008c007b7202 */ /* 0x000fc60000000f00 */
[----:B------:R-:W-:Y:S01]  /*b7b0*/  IMAD.WIDE.U32 R114, R114, -0x2daee0ad, RZ ;  /* 0xd2511f5372727825 */ /* 0x000fe200078e00ff */
[----:B------:R-:W-:-:S03]  /*b7c0*/  LOP3.LUT R122, R112, R122, R125, 0x96, !PT ;  /* 0x0000007a707a7212 */ /* 0x000fc600078e967d */
[----:B------:R-:W-:Y:S01]  /*b7d0*/  IMAD.MOV.U32 R132, RZ, RZ, R124 ;  /* 0x000000ffff847224 */ /* 0x000fe200078e007c */
[----:B------:R-:W-:Y:S01]  /*b7e0*/  LOP3.LUT R121, R121, R130, R115, 0x96, !PT ;  /* 0x0000008279797212 */ /* 0x000fe200078e9673 */
[----:B------:R-:W-:-:S07]  /*b7f0*/  IMAD.MOV.U32 R125, RZ, RZ, RZ ;  /* 0x000000ffff7d7224 */ /* 0x000fce00078e00ff */
.L_x_6908:
[----:B------:R-:W-:Y:S05]  /*b800*/  BSYNC.RECONVERGENT B1 ;  /* 0x0000000000017941 */ /* 0x000fea0003800200 */
.L_x_6907:
        /* <DEDUP_REMOVED lines=10> */
[----:B0-----:R-:W-:Y:S01]  /*b8b0*/  FSETP.GTU.FTZ.AND P2, PT, R124, R115, PT ;  /* 0x000000737c00720b */ /* 0x001fe20003f5c000 */
[----:B------:R-:W-:-:S03]  /*b8c0*/  IMAD.MOV.U32 R124, RZ, RZ, R132 ;  /* 0x000000ffff7c7224 */ /* 0x000fc600078e0084 */
[----:B------:R-:W-:Y:S01]  /*b8d0*/  PLOP3.LUT P4, PT, P2, PT, PT, 0x8, 0x80 ;  /* 0x000000000080781c */ /* 0x000fe2000178e170 */
[----:B-1----:R-:W-:-:S05]  /*b8e0*/  FMUL.FTZ R123, R123, R138 ;  /* 0x0000008a7b7b7220 */ /* 0x002fca0000410000 */
        /* <DEDUP_REMOVED lines=11> */
.L_x_6914:
        /* <DEDUP_REMOVED lines=13> */
.L_x_6916:
[----:B------:R-:W-:Y:S05]  /*ba70*/  BSYNC.RECONVERGENT B2 ;  /* 0x0000000000027941 */ /* 0x000fea0003800200 */
.L_x_6915:
        /* <DEDUP_REMOVED lines=54> */
[----:B------:R-:W-:-:S03]  /*bde0*/  IMAD.MOV.U32 R132, RZ, RZ, R130 ;  /* 0x000000ffff847224 */ /* 0x000fc600078e0082 */
[----:B------:R-:W-:Y:S02]  /*bdf0*/  LOP3.LUT R121, R121, R124, R127, 0x96, !PT ;  /* 0x0000007c79797212 */ /* 0x000fe400078e967f */
[----:B------:R-:W-:Y:S01]  /*be00*/  MOV R124, R114 ;  /* 0x00000072007c7202 */ /* 0x000fe20000000f00 */
[----:B------:R-:W-:Y:S02]  /*be10*/  IMAD.MOV.U32 R114, RZ, RZ, R126 ;  /* 0x000000ffff727224 */ /* 0x000fe400078e007e */
[----:B------:R-:W-:-:S07]  /*be20*/  IMAD.MOV.U32 R126, RZ, RZ, RZ ;  /* 0x000000ffff7e7224 */ /* 0x000fce00078e00ff */
.L_x_6913:
[----:B------:R-:W-:Y:S05]  /*be30*/  BSYNC.RECONVERGENT B1 ;  /* 0x0000000000017941 */ /* 0x000fea0003800200 */
.L_x_6912:
        /* <DEDUP_REMOVED lines=25> */
.L_x_6919:
        /* <DEDUP_REMOVED lines=13> */
.L_x_6921:
[----:B------:R-:W-:Y:S05]  /*c0a0*/  BSYNC.RECONVERGENT B2 ;  /* 0x0000000000027941 */ /* 0x000fea0003800200 */
.L_x_6920:
        /* <DEDUP_REMOVED lines=59> */
.L_x_6918:
[----:B------:R-:W-:Y:S05]  /*c460*/  BSYNC.RECONVERGENT B1 ;  /* 0x0000000000017941 */ /* 0x000fea0003800200 */
.L_x_6917:
[----:B------:R-:W-:Y:S01]  /*c470*/  I2FP.F32.U32 R123, R123 ;  /* 0x0000007b007b7245 */ /* 0x000fe20000201000 */
[----:B------:R-:W-:Y:S01]  /*c480*/  HADD2.F32 R125, -RZ, R108.H1_H1 ;  /* 0x3000006cff7d7230 */ /* 0x000fe20000004100 */
[----:B------:R-:W-:Y:S01]  /*c490*/  ISETP.NE.AND P2, PT, R124, 0x1, PT ;  /* 0x000000017c00780c */ /* 0x000fe20003f45270 */
[----:B------:R-:W-:Y:S01]  /*c4a0*/  BSSY.RECONVERGENT B1, `(.L_x_6922) ;  /* 0x000005c000017945 */ /* 0x000fe20003800200 */
[----:B------:R-:W-:Y:S01]  /*c4b0*/  LOP3.LUT R148, R148, 0xfffffff7, RZ, 0xc0, !PT ;  /* 0xfffffff794947812 */ /* 0x000fe200078ec0ff */
[----:B------:R-:W-:Y:S01]  /*c4c0*/  FFMA.FTZ R108, R123, R140, 1.1641532182693481445e-10 ;  /* 0x2f0000007b6c7423 */ /* 0x000fe2000001008c */
[----:B------:R-:W-:Y:S01]  /*c4d0*/  FMUL.FTZ R125, R125, R138 ;  /* 0x0000008a7d7d7220 */ /* 0x000fe20000410000 */
[----:B------:R-:W-:-:S03]  /*c4e0*/  IMAD.MOV.U32 R126, RZ, RZ, 0x2 ;  /* 0x00000002ff7e7424 */ /* 0x000fc600078e00ff */
        /* <DEDUP_REMOVED lines=14> */
.L_x_6924:
        /* <DEDUP_REMOVED lines=13> */
.L_x_6926:
[----:B------:R-:W-:Y:S05]  /*c6a0*/  BSYNC.RECONVERGENT B2 ;  /* 0x0000000000027941 */ /* 0x000fea0003800200 */
.L_x_6925:
        /* <DEDUP_REMOVED lines=57> */
[----:B------:R-:W-:Y:S01]  /*ca40*/  HFMA2 R126, -RZ, RZ, 0, 0 ;  /* 0x00000000ff7e7431 */ /* 0x000fe200000001ff */
[----:B------:R-:W-:-:S07]  /*ca50*/  LOP3.LUT R121, R121, R124, R127, 0x96, !PT ;  /* 0x0000007c79797212 */ /* 0x000fce00078e967f */
.L_x_6923:
[----:B------:R-:W-:Y:S05]  /*ca60*/  BSYNC.RECONVERGENT B1 ;  /* 0x0000000000017941 */ /* 0x000fea0003800200 */
.L_x_6922:
        /* <DEDUP_REMOVED lines=25> */
.L_x_6929:
        /* <DEDUP_REMOVED lines=13> */
.L_x_6931:
[----:B------:R-:W-:Y:S05]  /*ccd0*/  BSYNC.RECONVERGENT B2 ;  /* 0x0000000000027941 */ /* 0x000fea0003800200 */
.L_x_6930:
        /* <DEDUP_REMOVED lines=53> */
[----:B------:R-:W-:Y:S02]  /*d030*/  IADD3 R121, PT, PT, R3, -0x695add53, RZ ;  /* 0x96a522ad03797810 */ /* 0x000fe40007ffe0ff */
[----:B------:R-:W-:Y:S01]  /*d040*/  LOP3.LUT R122, R112, R122, R161, 0x96, !PT ;  /* 0x0000007a707a7212 */ /* 0x000fe200078e96a1 */
[----:B------:R-:W-:Y:S01]  /*d050*/  IMAD.MOV.U32 R132, RZ, RZ, R160 ;  /* 0x000000ffff847224 */ /* 0x000fe200078e00a0 */
[----:B------:R-:W-:Y:S01]  /*d060*/  LOP3.LUT R121, R121, R124, R127, 0x96, !PT ;  /* 0x0000007c79797212 */ /* 0x000fe200078e967f */
[----:B------:R-:W-:Y:S01]  /*d070*/  IMAD.MOV.U32 R127, RZ, RZ, RZ ;  /* 0x000000ffff7f7224 */ /* 0x000fe200078e00ff */
[----:B------:R-:W-:-:S07]  /*d080*/  MOV R114, R126 ;  /* 0x0000007e00727202 */ /* 0x000fce0000000f00 */
.L_x_6928:
[----:B------:R-:W-:Y:S05]  /*d090*/  BSYNC.RECONVERGENT B1 ;  /* 0x0000000000017941 */ /* 0x000fea0003800200 */
.L_x_6927:
[----:B------:R-:W-:Y:S01]  /*d0a0*/  I2FP.F32.U32 R123, R123 ;  /* 0x0000007b007b7245 */ /* 0x000fe20000201000 */
[----:B------:R-:W-:Y:S01]  /*d0b0*/  HADD2.F32 R125, -RZ, R109.H0_H0 ;  /* 0x2000006dff7d7230 */ /* 0x000fe20000004100 */
        /* <DEDUP_REMOVED lines=20> */
.L_x_6934:
        /* <DEDUP_REMOVED lines=13> */
.L_x_6936:
[----:B------:R-:W-:Y:S05]  /*d2d0*/  BSYNC.RECONVERGENT B2 ;  /* 0x0000000000027941 */ /* 0x000fea0003800200 */
.L_x_6935:
        /* <DEDUP_REMOVED lines=56> */
[----:B------:R-:W-:Y:S01]  /*d660*/  MOV R114, R126 ;  /* 0x0000007e00727202 */ /* 0x000fe20000000f00 */
[----:B------:R-:W-:Y:S01]  /*d670*/  IMAD.MOV.U32 R126, RZ, RZ, RZ ;  /* 0x000000ffff7e7224 */ /* 0x000fe200078e00ff */
[----:B------:R-:W-:-:S07]  /*d680*/  LOP3.LUT R121, R121, R124, R127, 0x96, !PT ;  /* 0x0000007c79797212 */ /* 0x000fce00078e967f */
.L_x_6933:
[----:B------:R-:W-:Y:S05]  /*d690*/  BSYNC.RECONVERGENT B1 ;  /* 0x0000000000017941 */ /* 0x000fea0003800200 */
.L_x_6932:
[----:B------:R-:W-:Y:S01]  /*d6a0*/  I2FP.F32.U32 R123, R123 ;  /* 0x0000007b007b7245 */ /* 0x000fe20000201000 */
[----:B------:R-:W-:Y:S01]  /*d6b0*/  HADD2.F32 R125, -RZ, R9.H0_H0 ;  /* 0x20000009ff7d7230 */ /* 0x000fe20000004100 */
[----:B------:R-:W-:Y:S03]  /*d6c0*/  BSSY.RECONVERGENT B1, `(.L_x_6937) ;  /* 0x0000060000017945 */ /* 0x000fe60003800200 */
[----:B------:R-:W-:Y:S01]  /*d6d0*/  FFMA.FTZ R124, R123, R140, 1.1641532182693481445e-10 ;  /* 0x2f0000007b7c7423 */ /* 0x000fe2000001008c */
[----:B------:R-:W-:Y:S01]  /*d6e0*/  FMUL.FTZ R123, R125, R138 ;  /* 0x0000008a7d7b7220 */ /* 0x000fe20000410000 */
[----:B------:R-:W-:-:S03]  /*d6f0*/  HFMA2 R125, -RZ, RZ, 0, 1.1920928955078125e-07 ;  /* 0x00000002ff7d7431 */ /* 0x000fc600000001ff */
[----:B------:R-:W-:Y:S01]  /*d700*/  FSETP.GTU.FTZ.AND P2, PT, R124, R115, PT ;  /* 0x000000737c00720b */ /* 0x000fe20003f5c000 */
[----:B------:R-:W-:-:S03]  /*d710*/  @P1 HADD2.F32 R124, -RZ, R5.H0_H0 ;  /* 0x20000005ff7c1230 */ /* 0x000fc60000004100 */
        /* <DEDUP_REMOVED lines=17> */
.L_x_6939:
        /* <DEDUP_REMOVED lines=13> */
.L_x_6941:
[----:B------:R-:W-:Y:S05]  /*d900*/  BSYNC.RECONVERGENT B2 ;  /* 0x0000000000027941 */ /* 0x000fea0003800200 */
.L_x_6940:
        /* <DEDUP_REMOVED lines=51> */
[----:B------:R-:W-:Y:S01]  /*dc40*/  IMAD.WIDE.U32 R162, R151, -0x326172a9, RZ ;  /* 0xcd9e8d5797a27825 */ /* 0x000fe200078e00ff */
[----:B------:R-:W-:-:S03]  /*dc50*/  MOV R123, R114 ;  /* 0x00000072007b7202 */ /* 0x000fc60000000f00 */
[----:B------:R-:W-:Y:S01]  /*dc60*/  IMAD.WIDE.U32 R160, R121, -0x2daee0ad, RZ ;  /* 0xd2511f5379a07825 */ /* 0x000fe200078e00ff */
[----:B------:R-:W-:-:S03]  /*dc70*/  LOP3.LUT R122, R112, R122, R163, 0x96, !PT ;  /* 0x0000007a707a7212 */ /* 0x000fc600078e96a3 */
[----:B------:R-:W-:Y:S02]  /*dc80*/  VIADD R121, R3, 0x96a522ad ;  /* 0x96a522ad03797836 */ /* 0x000fe40000000000 */
[----:B------:R-:W-:Y:S02]  /*dc90*/  IMAD.MOV.U32 R132, RZ, RZ, R162 ;  /* 0x000000ffff847224 */ /* 0x000fe400078e00a2 */
[----:B------:R-:W-:Y:S01]  /*dca0*/  IMAD.MOV.U32 R114, RZ, RZ, R160 ;  /* 0x000000ffff727224 */ /* 0x000fe200078e00a0 */
[----:B------:R-:W-:-:S07]  /*dcb0*/  LOP3.LUT R121, R121, R124, R161, 0x96, !PT ;  /* 0x0000007c79797212 */ /* 0x000fce00078e96a1 */
.L_x_6938:
[----:B------:R-:W-:Y:S05]  /*dcc0*/  BSYNC.RECONVERGENT B1 ;  /* 0x0000000000017941 */ /* 0x000fea0003800200 */
.L_x_6937:
[----:B------:R-:W-:Y:S01]  /*dcd0*/  I2FP.F32.U32 R123, R123 ;  /* 0x0000007b007b7245 */ /* 0x000fe20000201000 */
[----:B------:R-:W-:Y:S01]  /*dce0*/  HADD2.F32 R109, -RZ, R109.H1_H1 ;  /* 0x3000006dff6d7230 */ /* 0x000fe20000004100 */
        /* <DEDUP_REMOVED lines=20> */
.L_x_6944:
        /* <DEDUP_REMOVED lines=13> */
.L_x_6946:
[----:B------:R-:W-:Y:S05]  /*df00*/  BSYNC.RECONVERGENT B2 ;  /* 0x0000000000027941 */ /* 0x000fea0003800200 */
.L_x_6945:
        /* <DEDUP_REMOVED lines=41> */
[C---:B------:R-:W-:Y:S02]  /*e1a0*/  VIADD R121, R2.reuse, 0x5384540f ;  /* 0x5384540f02797836 */ /* 0x040fe40000000000 */
[----:B------:R-:W-:Y:S01]  /*e1b0*/  IMAD.WIDE.U32 R160, R109, -0x2daee0ad, RZ ;  /* 0xd2511f536da07825 */ /* 0x000fe200078e00ff */
[----:B------:R-:W-:Y:S02]  /*e1c0*/  IADD3 R109, PT, PT, R2, -0xe443238, RZ ;  /* 0xf1bbcdc8026d7810 */ /* 0x000fe40007ffe0ff */
[----:B------:R-:W-:Y:S01]  /*e1d0*/  LOP3.LUT R124, R121, R124, R163, 0x96, !PT ;  /* 0x0000007c797c7212 */ /* 0x000fe200078e96a3 */
[----:B------:R-:W-:Y:S01]  /*e1e0*/  VIADD R121, R3, 0xdb3d7428 ;  /* 0xdb3d742803797836 */ /* 0x000fe20000000000 */
[----:B------:R-:W-:-:S03]  /*e1f0*/  LOP3.LUT R122, R113, R122, R161, 0x96, !PT ;  /* 0x0000007a717a7212 */ /* 0x000fc600078e96a1 */
[----:B------:R-:W-:-:S04]  /*e200*/  IMAD.WIDE.U32 R124, R124, -0x2daee0ad, RZ ;  /* 0xd2511f537c7c7825 */ /* 0x000fc800078e00ff */
[----:B------:R-:W-:Y:S01]  /*e210*/  IMAD.WIDE.U32 R122, R122, -0x326172a9, RZ ;  /* 0xcd9e8d577a7a7825 */ /* 0x000fe200078e00ff */
[----:B------:R-:W-:-:S04]  /*e220*/  LOP3.LUT R121, R121, R160, R125, 0x96, !PT ;  /* 0x000000a079797212 */ /* 0x000fc800078e967d */
        /* <DEDUP_REMOVED lines=9> */
.L_x_6943:
[----:B------:R-:W-:Y:S05]  /*e2c0*/  BSYNC.RECONVERGENT B1 ;  /* 0x0000000000017941 */ /* 0x000fea0003800200 */
.L_x_6942:
[----:B------:R-:W-:Y:S01]  /*e2d0*/  I2FP.F32.U32 R109, R123 ;  /* 0x0000007b006d7245 */ /* 0x000fe20000201000 */
[----:B------:R-:W-:Y:S01]  /*e2e0*/  HADD2.F32 R123, -RZ, R9.H1_H1 ;  /* 0x30000009ff7b7230 */ /* 0x000fe20000004100 */
[----:B------:R-:W-:Y:S01]  /*e2f0*/  BSSY.RECONVERGENT B1, `(.L_x_6947) ;  /* 0x0000060000017945 */ /* 0x000fe20003800200 */
[----:B------:R-:W-:Y:S02]  /*e300*/  IMAD.MOV.U32 R151, RZ, RZ, 0x2 ;  /* 0x00000002ff977424 */ /* 0x000fe400078e00ff */
[----:B------:R-:W-:Y:S01]  /*e310*/  FFMA.FTZ R124, R109, R140, 1.1641532182693481445e-10 ;  /* 0x2f0000006d7c7423 */ /* 0x000fe2000001008c */
[----:B------:R-:W-:Y:S01]  /*e320*/  FMUL.FTZ R109, R123, R138 ;  /* 0x0000008a7b6d7220 */ /* 0x000fe20000410000 */
[----:B------:R-:W-:-:S03]  /*e330*/  IMAD.MOV.U32 R123, RZ, RZ, R132 ;  /* 0x000000ffff7b7224 */ /* 0x000fc600078e0084 */
[----:B------:R-:W-:Y:S01]  /*e340*/  FSETP.GTU.FTZ.AND P2, PT, R124, R115, PT ;  /* 0x000000737c00720b */ /* 0x000fe20003f5c000 */
[----:B------:R-:W-:-:S03]  /*e350*/  @P1 HADD2.F32 R124, -RZ, R5.H1_H1 ;  /* 0x30000005ff7c1230 */ /* 0x000fc60000004100 */
        /* <DEDUP_REMOVED lines=16> */
.L_x_6949:
        /* <DEDUP_REMOVED lines=13> */
.L_x_6951:
[----:B------:R-:W-:Y:S05]  /*e530*/  BSYNC.RECONVERGENT B2 ;  /* 0x0000000000027941 */ /* 0x000fea0003800200 */
.L_x_6950:
        /* <DEDUP_REMOVED lines=59> */
.L_x_6948:
[----:B------:R-:W-:Y:S05]  /*e8f0*/  BSYNC.RECONVERGENT B1 ;  /* 0x0000000000017941 */ /* 0x000fea0003800200 */
.L_x_6947:
        /* <DEDUP_REMOVED lines=20> */
.L_x_6954:
        /* <DEDUP_REMOVED lines=13> */
.L_x_6956:
[----:B------:R-:W-:Y:S05]  /*eb10*/  BSYNC.RECONVERGENT B2 ;  /* 0x0000000000027941 */ /* 0x000fea0003800200 */
.L_x_6955:
        /* <DEDUP_REMOVED lines=59> */
.L_x_6953:
[----:B------:R-:W-:Y:S05]  /*eed0*/  BSYNC.RECONVERGENT B1 ;  /* 0x0000000000017941 */ /* 0x000fea0003800200 */
.L_x_6952:
        /* <DEDUP_REMOVED lines=25> */
.L_x_6959:
        /* <DEDUP_REMOVED lines=13> */
.L_x_6961:
[----:B------:R-:W-:Y:S05]  /*f140*/  BSYNC.RECONVERGENT B2 ;  /* 0x0000000000027941 */ /* 0x000fea0003800200 */
.L_x_6960:
        /* <DEDUP_REMOVED lines=57> */
[----:B------:R-:W-:Y:S02]  /*f4e0*/  LOP3.LUT R121, R121, R160, R163, 0x96, !PT ;  /* 0x000000a079797212 */ /* 0x000fe400078e96a3 */
[----:B------:R-:W-:-:S07]  /*f4f0*/  MOV R114, R162 ;  /* 0x000000a200727202 */ /* 0x000fce0000000f00 */
.L_x_6958:
[----:B------:R-:W-:Y:S05]  /*f500*/  BSYNC.RECONVERGENT B1 ;  /* 0x0000000000017941 */ /* 0x000fea0003800200 */
.L_x_6957:
        /* <DEDUP_REMOVED lines=20> */
.L_x_6964:
        /* <DEDUP_REMOVED lines=13> */
.L_x_6966:
[----:B------:R-:W-:Y:S05]  /*f720*/  BSYNC.RECONVERGENT B2 ;  /* 0x0000000000027941 */ /* 0x000fea0003800200 */
.L_x_6965:
        /* <DEDUP_REMOVED lines=59> */
.L_x_6963:
[----:B------:R-:W-:Y:S05]  /*fae0*/  BSYNC.RECONVERGENT B1 ;  /* 0x0000000000017941 */ /* 0x000fea0003800200 */
.L_x_6962:
        /* <DEDUP_REMOVED lines=25> */
.L_x_6969:
        /* <DEDUP_REMOVED lines=13> */
.L_x_6971:
[----:B------:R-:W-:Y:S05]  /*fd50*/  BSYNC.RECONVERGENT B2 ;  /* 0x0000000000027941 */ /* 0x000fea0003800200 */
.L_x_6970:
        /* <DEDUP_REMOVED lines=58> */
[----:B------:R-:W-:-:S07]  /*10100*/  LOP3.LUT R121, R121, R160, R175, 0x96, !PT ;  /* 0x000000a079797212 */ /* 0x000fce00078e96af */
.L_x_6968:
[----:B------:R-:W-:Y:S05]  /*10110*/  BSYNC.RECONVERGENT B1 ;  /* 0x0000000000017941 */ /* 0x000fea0003800200 */
.L_x_6967:
        /* <DEDUP_REMOVED lines=20> */
.L_x_6974:
        /* <DEDUP_REMOVED lines=13> */
.L_x_6976:
[----:B------:R-:W-:Y:S05]  /*10330*/  BSYNC.RECONVERGENT B2 ;  /* 0x0000000000027941 */ /* 0x000fea0003800200 */
.L_x_6975:
        /* <DEDUP_REMOVED lines=59> */
.L_x_6973:
[----:B------:R-:W-:Y:S05]  /*106f0*/  BSYNC.RECONVERGENT B1 ;  /* 0x0000000000017941 */ /* 0x000fea0003800200 */
.L_x_6972:
        /* <DEDUP_REMOVED lines=25> */
.L_x_6979:
        /* <DEDUP_REMOVED lines=13> */
.L_x_6981:
[----:B------:R-:W-:Y:S05]  /*10960*/  BSYNC.RECONVERGENT B2 ;  /* 0x0000000000027941 */ /* 0x000fea0003800200 */
.L_x_6980:
        /* <DEDUP_REMOVED lines=59> */
.L_x_6978:
[----:B------:R-:W-:Y:S05]  /*10d20*/  BSYNC.RECONVERGENT B1 ;  /* 0x0000000000017941 */ /* 0x000fea0003800200 */
.L_x_6977:
        /* <DEDUP_REMOVED lines=20> */
.L_x_6984:
        /* <DEDUP_REMOVED lines=15> */
.L_x_6986:
[----:B------:R-:W-:Y:S05]  /*10f60*/  BSYNC.RECONVERGENT B2 ;  /* 0x0000000000027941 */ /* 0x000fea0003800200 */
.L_x_6985:
        /* <DEDUP_REMOVED lines=57> */
[----:B------:R-:W-:Y:S01]  /*11300*/  IMAD.MOV.U32 R114, RZ, RZ, R180 ;  /* 0x000000ffff727224 */ /* 0x000fe200078e00b4 */
[----:B------:R-:W-:-:S07]  /*11310*/  LOP3.LUT R121, R121, R174, R181, 0x96, !PT ;  /* 0x000000ae79797212 */ /* 0x000fce00078e96b5 */
.L_x_6983:
[----:B------:R-:W-:Y:S05]  /*11320*/  BSYNC.RECONVERGENT B1 ;  /* 0x0000000000017941 */ /* 0x000fea0003800200 */
.L_x_6982:
        /* <DEDUP_REMOVED lines=12> */
[--C-:B------:R-:W-:Y:S01]  /*113f0*/  @P1 FADD.FTZ R175, R112, R111.reuse ;  /* 0x0000006f70af1221 */ /* 0x100fe20000010000 */
[----:B------:R-:W-:-:S05]  /*11400*/  @!P1 IMAD.MOV.U32 R175, RZ, RZ, R111 ;  /* 0x000000ffffaf9224 */ /* 0x000fca00078e006f */
[----:B------:R-:W-:-:S04]  /*11410*/  F2FP.F16.F32.PACK_AB R111, RZ, R175 ;  /* 0x000000afff6f723e */ /* 0x000fc800000000ff */
[----:B------:R-:W-:Y:S01]  /*11420*/  PRMT R111, R154, 0x5410, R111 ;  /* 0x000054109a6f7816 */ /* 0x000fe2000000006f */
[----:B------:R-:W-:Y:S06]  /*11430*/  BRA `(.L_x_6987) ;  /* 0x0000003000a87947 */ /* 0x000fec0003800000 */
.L_x_6906:
        /* <DEDUP_REMOVED lines=16> */
.L_x_6990:
        /* <DEDUP_REMOVED lines=13> */
.L_x_6992:
[----:B------:R-:W-:Y:S05]  /*11610*/  BSYNC.RECONVERGENT B2 ;  /* 0x0000000000027941 */ /* 0x000fea0003800200 */
.L_x_6991:
[----:B------:R-:W-:Y:S01]  /*11620*/  IMAD.WIDE.U32 R114, R152, -0x326172a9, RZ ;  /* 0xcd9e8d5798727825 */ /* 0x000fe200078e00ff */
[----:B------:R-:W-:-:S03]  /*11630*/  LOP3.LUT R160, R135, R113, R3, 0x96, !PT ;  /* 0x0000007187a07212 */ /* 0x000fc600078e9603 */
[----:B------:R-:W-:Y:S01]  /*11640*/  HFMA2 R141, -RZ, RZ, 0, 0 ;  /* 0x00000000ff8d7431 */ /* 0x000fe200000001ff */
[C---:B------:R-:W-:Y:S01]  /*11650*/  IADD3 R113, PT, PT, R2.reuse, -0x61c88647, RZ ;  /* 0x9e3779b902717810 */ /* 0x040fe20007ffe0ff */
[----:B------:R-:W-:Y:S01]  /*11660*/  VIADD R131, R3, 0x76cf5d0a ;  /* 0x76cf5d0a03837836 */ /* 0x000fe20000000000 */
[----:B------:R-:W-:Y:S01]  /*11670*/  LOP3.LUT R142, R117, R115, R2, 0x96, !PT ;  /* 0x00000073758e7212 */ /* 0x000fe200078e9602 */
[----:B------:R-:W-:Y:S01]  /*11680*/  VIADD R115, R3, 0xbb67ae85 ;  /* 0xbb67ae8503737836 */ /* 0x000fe20000000000 */
[----:B------:R-:W-:Y:S01]  /*11690*/  IADD3 R121, PT, PT, R2, 0x3c6ef372, RZ ;  /* 0x3c6ef37202797810 */ /* 0x000fe20007ffe0ff */
[----:B------:R-:W-:-:S04]  /*116a0*/  IMAD.WIDE.U32 R160, R160, -0x326172a9, RZ ;  /* 0xcd9e8d57a0a07825 */ /* 0x000fc800078e00ff */
[----:B------:R-:W-:Y:S01]  /*116b0*/  IMAD.WIDE.U32 R142, R142, -0x2daee0ad, RZ ;  /* 0xd2511f538e8e7825 */ /* 0x000fe200078e00ff */
[----:B------:R-:W-:-:S04]  /*116c0*/  LOP3.LUT R113, R113, R114, R161, 0x96, !PT ;  /* 0x0000007271717212 */ /* 0x000fc800078e96a1 */
[----:B------:R-:W-:Y:S01]  /*116d0*/  LOP3.LUT R115, R115, R112, R143, 0x96, !PT ;  /* 0x0000007073737212 */ /* 0x000fe200078e968f */
[----:B------:R-:W-:-:S04]  /*116e0*/  IMAD.WIDE.U32 R112, R113, -0x2daee0ad, RZ ;  /* 0xd2511f5371707825 */ /* 0x000fc800078e00ff */
[----:B------:R-:W-:Y:S01]  /*116f0*/  IMAD.WIDE.U32 R114, R115, -0x326172a9, RZ ;  /* 0xcd9e8d5773727825 */ /* 0x000fe200078e00ff */
[----:B------:R-:W-:-:S03]  /*11700*/  LOP3.LUT R131, R131, R142, R113, 0x96, !PT ;  /* 0x0000008e83837212 */ /* 0x000fc600078e9671 */
[----:B------:R-:W-:Y:S01]  /*11710*/  VIADD R113, R2, 0xdaa66d2b ;  /* 0xdaa66d2b02717836 */ /* 0x000fe20000000000 */
[----:B------:R-:W-:Y:S01]  /*11720*/  LOP3.LUT R121, R121, R160, R115, 0x96, !PT ;  /* 0x000000a079797212 */ /* 0x000fe200078e9673 */
[----:B------:R-:W-:Y:S02]  /*11730*/  VIADD R115, R3, 0x32370b8f ;  /* 0x32370b8f03737836 */ /* 0x000fe40000000000 */
        /* <DEDUP_REMOVED lines=18> */
[----:B------:R-:W-:-:S04]  /*11860*/  IMAD.WIDE.U32 R114, R115, -0x326172a9, RZ ;  /* 0xcd9e8d5773727825 */ /* 0x000fc800078e00ff */
[----:B------:R-:W-:Y:S01]  /*11870*/  VIADD R131, R3, 0x646e171e ;  /* 0x646e171e03837836 */ /* 0x000fe20000000000 */
[----:B------:R-:W-:Y:S01]  /*11880*/  LOP3.LUT R121, R121, R160, R115, 0x96, !PT ;  /* 0x000000a079797212 */ /* 0x000fe200078e9673 */
[----:B------:R-:W-:-:S03]  /*11890*/  VIADD R115, R3, 0x1fd5c5a3 ;  /* 0x1fd5c5a303737836 */ /* 0x000fc60000000000 */
[----:B------:R-:W-:Y:S01]  /*118a0*/  LOP3.LUT R131, R131, R142, R113, 0x96, !PT ;  /* 0x0000008e83837212 */ /* 0x000fe200078e9671 */
[----:B------:R-:W-:Y:S01]  /*118b0*/  IMAD.WIDE.U32 R142, R121, -0x2daee0ad, RZ ;  /* 0xd2511f53798e7825 */ /* 0x000fe200078e00ff */
[C---:B------:R-:W-:Y:S02]  /*118c0*/  IADD3 R113, PT, PT, R2.reuse, 0x5384540f, RZ ;  /* 0x5384540f02717810 */ /* 0x040fe40007ffe0ff */
[----:B------:R-:W-:Y:S01]  /*118d0*/  IADD3 R121, PT, PT, R2, -0xe443238, RZ ;  /* 0xf1bbcdc802797810 */ /* 0x000fe20007ffe0ff */
        /* <DEDUP_REMOVED lines=9> */
[----:B------:R-:W-:-:S04]  /*11970*/  IMAD.WIDE.U32 R160, R131, -0x326172a9, RZ ;  /* 0xcd9e8d5783a07825 */ /* 0x000fc800078e00ff */
[----:B------:R-:W-:Y:S01]  /*11980*/  VIADD R113, R2, 0x8ff34781 ;  /* 0x8ff3478102717836 */ /* 0x000fe20000000000 */
[----:B------:R-:W-:Y:S01]  /*11990*/  MOV R132, R160 ;  /* 0x000000a000847202 */ /* 0x000fe20000000f00 */
[----:B------:R-:W-:-:S03]  /*119a0*/  VIADD R121, R3, 0x96a522ad ;  /* 0x96a522ad03797836 */ /* 0x000fc60000000000 */
[----:B------:R-:W-:Y:S01]  /*119b0*/  LOP3.LUT R122, R113, R114, R161, 0x96, !PT ;  /* 0x00000072717a7212 */ /* 0x000fe200078e96a1 */
[----:B------:R-:W-:Y:S01]  /*119c0*/  IMAD.MOV.U32 R114, RZ, RZ, R142 ;  /* 0x000000ffff727224 */ /* 0x000fe200078e008e */
[----:B------:R-:W-:Y:S01]  /*119d0*/  LOP3.LUT R121, R121, R112, R143, 0x96, !PT ;  /* 0x0000007079797212 */ /* 0x000fe200078e968f */
[----:B------:R-:W-:-:S07]  /*119e0*/  IMAD.MOV.U32 R112, RZ, RZ, R140 ;  /* 0x000000ffff707224 */ /* 0x000fce00078e008c */
.L_x_6989:
[----:B------:R-:W-:Y:S05]  /*119f0*/  BSYNC.RECONVERGENT B1 ;  /* 0x0000000000017941 */ /* 0x000fea0003800200 */
.L_x_6988:
[----:B------:R-:W0:Y:S01]  /*11a00*/  LDC R113, c[0x0][0x408] ;  /* 0x00010200ff717b82 */ /* 0x000e220000000800 */
[----:B------:R-:W-:Y:S01]  /*11a10*/  I2FP.F32.U32 R131, R112 ;  /* 0x0000007000837245 */ /* 0x000fe20000201000 */
[----:B------:R-:W-:Y:S01]  /*11a20*/  IMAD.MOV.U32 R140, RZ, RZ, 0x2f800000 ;  /* 0x2f800000ff8c7424 */ /* 0x000fe200078e00ff */
[----:B------:R-:W-:Y:S01]  /*11a30*/  ISETP.NE.AND P3, PT, R141, 0x1, PT ;  /* 0x000000018d00780c */ /* 0x000fe20003f65270 */
[----:B-----5:R-:W-:Y:S01]  /*11a40*/  HADD2.F32 R134, -RZ, R108.H0_H0 ;  /* 0x2000006cff867230 */ /* 0x020fe20000004100 */
[----:B------:R-:W-:Y:S01]  /*11a50*/  LOP3.LUT R148, R148, 0xffffffef, RZ, 0xc0, !PT ;  /* 0xffffffef94947812 */ /* 0x000fe200078ec0ff */
[----:B------:R-:W-:Y:S01]  /*11a60*/  FFMA.FTZ R112, R131, R140, 1.1641532182693481445e-10 ;  /* 0x2f00000083707423 */ /* 0x000fe2000001008c */
[----:B------:R-:W-:Y:S01]  /*11a70*/  BSSY.RECONVERGENT B1, `(.L_x_6993) ;  /* 0x0000060000017945 */ /* 0x000fe20003800200 */
[----:B------:R-:W1:Y:S01]  /*11a80*/  LDC R115, c[0x0][0x404] ;  /* 0x00010100ff737b82 */ /* 0x000e620000000800 */
[----:B------:R-:W-:Y:S02]  /*11a90*/  IMAD.MOV.U32 R142, RZ, RZ, 0x2 ;  /* 0x00000002ff8e7424 */ /* 0x000fe400078e00ff */
[----:B0-----:R-:W-:Y:S01]  /*11aa0*/  FMUL.FTZ R134, R134, R113 ;  /* 0x0000007186867220 */ /* 0x001fe20000410000 */
[----:B-1----:R-:W-:Y:S01]  /*11ab0*/  FSETP.GTU.FTZ.AND P2, PT, R112, R115, PT ;  /* 0x000000737000720b */ /* 0x002fe20003f5c000 */
[----:B------:R-:W-:-:S03]  /*11ac0*/  @P1 HADD2.F32 R112, -RZ, R4.H0_H0 ;  /* 0x20000004ff701230 */ /* 0x000fc60000004100 */
        /* <DEDUP_REMOVED lines=15> */
.L_x_6995:
        /* <DEDUP_REMOVED lines=13> */
.L_x_6997:
[----:B------:R-:W-:Y:S05]  /*11c90*/  BSYNC.RECONVERGENT B2 ;  /* 0x0000000000027941 */ /* 0x000fea0003800200 */
.L_x_6996:
        /* <DEDUP_REMOVED lines=61> */
.L_x_6994:
[----:B------:R-:W-:Y:S05]  /*12070*/  BSYNC.RECONVERGENT B1 ;  /* 0x0000000000017941 */ /* 0x000fea0003800200 */
.L_x_6993:
        /* <DEDUP_REMOVED lines=9> */
[----:B------:R-:W-:-:S03]  /*12110*/  @P1 HADD2.F32 R108, -RZ, R4.H1_H1 ;  /* 0x30000004ff6c1230 */ /* 0x000fc60000004100 */
[----:B------:R-:W-:Y:S01]  /*12120*/  FSEL R143, R134, RZ, !P3 ;  /* 0x000000ff868f7208 */ /* 0x000fe20005800000 */
[----:B------:R-:W-:Y:S01]  /*12130*/  IMAD.MOV.U32 R134, RZ, RZ, R132 ;  /* 0x000000ffff867224 */ /* 0x000fe200078e0084 */
[----:B------:R-:W-:-:S03]  /*12140*/  PLOP3.LUT P3, PT, P3, PT, PT, 0x8, 0x80 ;  /* 0x000000000080781c */ /* 0x000fc60001f6e170 */
[----:B------:R-:W-:-:S05]  /*12150*/  @P1 FADD.FTZ R143, R108, R143 ;  /* 0x0000008f6c8f1221 */ /* 0x000fca0000010000 */
        /* <DEDUP_REMOVED lines=11> */
.L_x_7000:
        /* <DEDUP_REMOVED lines=13> */
.L_x_7002:
[----:B------:R-:W-:Y:S05]  /*122e0*/  BSYNC.RECONVERGENT B2 ;  /* 0x0000000000027941 */ /* 0x000fea0003800200 */
.L_x_7001:
        /* <DEDUP_REMOVED lines=61> */
.L_x_6999:
[----:B------:R-:W-:Y:S05]  /*126c0*/  BSYNC.RECONVERGENT B1 ;  /* 0x0000000000017941 */ /* 0x000fea0003800200 */
.L_x_6998:
[----:B------:R-:W-:Y:S01]  /*126d0*/  I2FP.F32.U32 R141, R134 ;  /* 0x00000086008d7245 */ /* 0x000fe20000201000 */
[----:B------:R-:W-:Y:S01]  /*126e0*/  HADD2.F32 R142, -RZ, R109.H0_H0 ;  /* 0x2000006dff8e7230 */ /* 0x000fe20000004100 */
[----:B------:R-:W-:Y:S01]  /*126f0*/  LOP3.LUT R148, R148, 0xfffffffb, RZ, 0xc0, !PT ;  /* 0xfffffffb94947812 */ /* 0x000fe200078ec0ff */
[----:B------:R-:W-:Y:S01]  /*12700*/  BSSY.RECONVERGENT B1, `(.L_x_7003) ;  /* 0x0000061000017945 */ /* 0x000fe20003800200 */
[----:B------:R-:W-:Y:S02]  /*12710*/  IMAD.MOV.U32 R154, RZ, RZ, 0x2 ;  /* 0x00000002ff9a7424 */ /* 0x000fe400078e00ff */
        /* <DEDUP_REMOVED lines=20> */
.L_x_7005:
        /* <DEDUP_REMOVED lines=13> */
.L_x_7007:
[----:B------:R-:W-:Y:S05]  /*12930*/  BSYNC.RECONVERGENT B2 ;  /* 0x0000000000027941 */ /* 0x000fea0003800200 */
.L_x_7006:
        /* <DEDUP_REMOVED lines=61> */
.L_x_7004:
[----:B------:R-:W-:Y:S05]  /*12d10*/  BSYNC.RECONVERGENT B1 ;  /* 0x0000000000017941 */ /* 0x000fea0003800200 */
.L_x_7003:
[----:B------:R-:W-:Y:S01]  /*12d20*/  I2FP.F32.U32 R151, R134 ;  /* 0x0000008600977245 */ /* 0x000fe20000201000 */
[----:B------:R-:W-:Y:S01]  /*12d30*/  HADD2.F32 R144, -RZ, R109.H1_H1 ;  /* 0x3000006dff907230 */ /* 0x000fe20000004100 */
[----:B------:R-:W-:Y:S01]  /*12d40*/  LOP3.LUT R148, R148, 0xfffffffd, RZ, 0xc0, !PT ;  /* 0xfffffffd94947812 */ /* 0x000fe200078ec0ff */
        /* <DEDUP_REMOVED lines=8> */
[----:B------:R-:W-:Y:S02]  /*12dd0*/  PLOP3.LUT P3, PT, P2, PT, PT, 0x8, 0x80 ;  /* 0x000000000080781c */ /* 0x000fe4000176e170 */
[----:B------:R-:W-:Y:S01]  /*12de0*/  ISETP.NE.AND P2, PT, R154, 0x1, PT ;  /* 0x000000019a00780c */ /* 0x000fe20003f45270 */
[----:B------:R-:W-:-:S05]  /*12df0*/  @P1 FADD.FTZ R153, R146, R153 ;  /* 0x0000009992991221 */ /* 0x000fca0000010000 */
[----:B------:R-:W-:-:S05]  /*12e00*/  F2FP.F16.F32.PACK_AB R109, RZ, R153 ;  /* 0x00000099ff6d723e */ /* 0x000fca00000000ff */
        /* <DEDUP_REMOVED lines=10> */
.L_x_7010:
        /* <DEDUP_REMOVED lines=13> */
.L_x_7012:
[----:B------:R-:W-:Y:S05]  /*12f80*/  BSYNC.RECONVERGENT B2 ;  /* 0x0000000000027941 */ /* 0x000fea0003800200 */
.L_x_7011:
        /* <DEDUP_REMOVED lines=61> */
.L_x_7009:
[----:B------:R-:W-:Y:S05]  /*13360*/  BSYNC.RECONVERGENT B1 ;  /* 0x0000000000017941 */ /* 0x000fea0003800200 */
.L_x_7008:
        /* <DEDUP_REMOVED lines=23> */
.L_x_7015:
        /* <DEDUP_REMOVED lines=13> */
.L_x_7017:
[----:B------:R-:W-:Y:S05]  /*135b0*/  BSYNC.RECONVERGENT B2 ;  /* 0x0000000000027941 */ /* 0x000fea0003800200 */
.L_x_7016:
        /* <DEDUP_REMOVED lines=61> */
.L_x_7014:
[----:B------:R-:W-:Y:S05]  /*13990*/  BSYNC.RECONVERGENT B1 ;  /* 0x0000000000017941 */ /* 0x000fea0003800200 */
.L_x_7013:
        /* <DEDUP_REMOVED lines=23> */
.L_x_7020:
        /* <DEDUP_REMOVED lines=13> */
.L_x_7022:
[----:B------:R-:W-:Y:S05]  /*13be0*/  BSYNC.RECONVERGENT B2 ;  /* 0x0000000000027941 */ /* 0x000fea0003800200 */
.L_x_7021:
        /* <DEDUP_REMOVED lines=61> */
.L_x_7019:
[----:B------:R-:W-:Y:S05]  /*13fc0*/  BSYNC.RECONVERGENT B1 ;  /* 0x0000000000017941 */ /* 0x000fea0003800200 */
.L_x_7018:
        /* <DEDUP_REMOVED lines=23> */
.L_x_7025:
        /* <DEDUP_REMOVED lines=13> */
.L_x_7027:
[----:B------:R-:W-:Y:S05]  /*14210*/  BSYNC.RECONVERGENT B2 ;  /* 0x0000000000027941 */ /* 0x000fea0003800200 */
.L_x_7026:
        /* <DEDUP_REMOVED lines=61> */
.L_x_7024:
[----:B------:R-:W-:Y:S05]  /*145f0*/  BSYNC.RECONVERGENT B1 ;  /* 0x0000000000017941 */ /* 0x000fea0003800200 */
.L_x_7023:
        /* <DEDUP_REMOVED lines=12> */
[----:B------:R-:W-:-:S04]  /*146c0*/  F2FP.F16.F32.PACK_AB R111, RZ, R175 ;  /* 0x000000afff6f723e */ /* 0x000fc800000000ff */
[----:B------:R-:W-:-:S07]  /*146d0*/  PRMT R111, R146, 0x5410, R111 ;  /* 0x00005410926f7816 */ /* 0x000fce000000006f */
.L_x_6987:
        /* <DEDUP_REMOVED lines=43> */
.L_x_7028:
[----:B------:R-:W-:Y:S01]  /*14990*/  IMAD.MOV.U32 R140, RZ, RZ, R114 ;  /* 0x000000ffff8c7224 */ /* 0x000fe200078e0072 */
[----:B------:R-:W-:-:S07]  /*149a0*/  IADD3 R0, PT, PT, R0, 0x80, RZ ;  /* 0x0000008000007810 */ /* 0x000fce0007ffe0ff */
.L_x_6905:
[----:B------:R-:W-:Y:S05]  /*149b0*/  BSYNC.RECONVERGENT B0 ;  /* 0x0000000000007941 */ /* 0x000fea0003800200 */
.L_x_6904:
        /* <DEDUP_REMOVED lines=35> */
.L_x_7034:
        /* <DEDUP_REMOVED lines=13> */
.L_x_7036:
[----:B------:R-:W-:Y:S05]  /*14cc0*/  BSYNC.RECONVERGENT B2 ;  /* 0x0000000000027941 */ /* 0x000fea0003800200 */
.L_x_7035:
        /* <DEDUP_REMOVED lines=52> */
[----:B------:R-:W-:Y:S01]  /*15010*/  IMAD.MOV.U32 R132, RZ, RZ, R124 ;  /* 0x000000ffff847224 */ /* 0x000fe200078e007c */
[----:B------:R-:W-:Y:S01]  /*15020*/  LOP3.LUT R122, R112, R122, R125, 0x96, !PT ;  /* 0x0000007a707a7212 */ /* 0x000fe200078e967d */
[----:B------:R-:W-:Y:S01]  /*15030*/  IMAD.MOV.U32 R125, RZ, RZ, RZ ;  /* 0x000000ffff7d7224 */ /* 0x000fe200078e00ff */
[----:B------:R-:W-:Y:S01]  /*15040*/  MOV R123, R140 ;  /* 0x0000008c007b7202 */ /* 0x000fe20000000f00 */
[----:B------:R-:W-:-:S05]  /*15050*/  IMAD.WIDE.U32 R114, R114, -0x2daee0ad, RZ ;  /* 0xd2511f5372727825 */ /* 0x000fca00078e00ff */
[----:B------:R-:W-:-:S07]  /*15060*/  LOP3.LUT R121, R121, R128, R115, 0x96, !PT ;  /* 0x0000008079797212 */ /* 0x000fce00078e9673 */
.L_x_7033:
[----:B------:R-:W-:Y:S05]  /*15070*/  BSYNC.RECONVERGENT B1 ;  /* 0x0000000000017941 */ /* 0x000fea0003800200 */
.L_x_7032:
[----:B------:R-:W0:Y:S01]  /*15080*/  LDC R115, c[0x0][0x408] ;  /* 0x00010200ff737b82 */ /* 0x000e220000000800 */
[----:B------:R-:W-:Y:S01]  /*15090*/  I2FP.F32.U32 R123, R123 ;  /* 0x0000007b007b7245 */ /* 0x000fe20000201000 */
[----:B------:R-:W-:Y:S02]  /*150a0*/  HFMA2 R140, -RZ, RZ, 0.1171875, 0 ;  /* 0x2f800000ff8c7431 */ /* 0x000fe400000001ff */
[----:B-----5:R-:W-:Y:S01]  /*150b0*/  HADD2.F32 R124, -RZ, R108.H0_H0 ;  /* 0x2000006cff7c7230 */ /* 0x020fe20000004100 */
[----:B------:R-:W-:Y:S01]  /*150c0*/  ISETP.NE.AND P3, PT, R125, 0x1, PT ;  /* 0x000000017d00780c */ /* 0x000fe20003f65270 */
[----:B------:R-:W-:Y:S01]  /*150d0*/  BSSY.RECONVERGENT B1, `(.L_x_7037) ;  /* 0x000005d000017945 */ /* 0x000fe20003800200 */
[----:B------:R-:W-:Y:S01]  /*150e0*/  LOP3.LUT R148, R148, 0xffffffdf, RZ, 0xc0, !PT ;  /* 0xffffffdf94947812 */ /* 0x000fe200078ec0ff */
[----:B------:R-:W-:Y:S01]  /*150f0*/  FFMA.FTZ R123, R123, R140, 1.1641532182693481445e-10 ;  /* 0x2f0000007b7b7423 */ /* 0x000fe2000001008c */
[----:B------:R-:W1:Y:S01]  /*15100*/  LDC R138, c[0x0][0x404] ;  /* 0x00010100ff8a7b82 */ /* 0x000e620000000800 */
[----:B------:R-:W-:-:S02]  /*15110*/  IMAD.MOV.U32 R126, RZ, RZ, 0x2 ;  /* 0x00000002ff7e7424 */ /* 0x000fc400078e00ff */
[----:B0-----:R-:W-:Y:S01]  /*15120*/  FMUL.FTZ R124, R124, R115 ;  /* 0x000000737c7c7220 */ /* 0x001fe20000410000 */
[----:B-1----:R-:W-:Y:S02]  /*15130*/  FSETP.GTU.FTZ.AND P4, PT, R123, R138, PT ;  /* 0x0000008a7b00720b */ /* 0x002fe40003f9c000 */
[----:B------:R-:W-:Y:S02]  /*15140*/  MOV R123, R132 ;  /* 0x00000084007b7202 */ /* 0x000fe40000000f00 */
        /* <DEDUP_REMOVED lines=12> */
.L_x_7039:
        /* <DEDUP_REMOVED lines=13> */
.L_x_7041:
[----:B------:R-:W-:Y:S05]  /*152e0*/  BSYNC.RECONVERGENT B2 ;  /* 0x0000000000027941 */ /* 0x000fea0003800200 */
.L_x_7040:
        /* <DEDUP_REMOVED lines=55> */
[----:B------:R-:W-:Y:S01]  /*15660*/  VIADD R121, R3, 0x96a522ad ;  /* 0x96a522ad03797836 */ /* 0x000fe20000000000 */
[----:B------:R-:W-:Y:S01]  /*15670*/  MOV R114, R126 ;  /* 0x0000007e00727202 */ /* 0x000fe20000000f00 */
[----:B------:R-:W-:-:S03]  /*15680*/  IMAD.MOV.U32 R126, RZ, RZ, RZ ;  /* 0x000000ffff7e7224 */ /* 0x000fc600078e00ff */
[----:B------:R-:W-:-:S07]  /*15690*/  LOP3.LUT R121, R121, R124, R127, 0x96, !PT ;  /* 0x0000007c79797212 */ /* 0x000fce00078e967f */
.L_x_7038:
[----:B------:R-:W-:Y:S05]  /*156a0*/  BSYNC.RECONVERGENT B1 ;  /* 0x0000000000017941 */ /* 0x000fea0003800200 */
.L_x_7037:
[----:B------:R-:W-:Y:S01]  /*156b0*/  I2FP.F32.U32 R123, R123 ;  /* 0x0000007b007b7245 */ /* 0x000fe20000201000 */
[----:B------:R-:W-:Y:S01]  /*156c0*/  HADD2.F32 R124, -RZ, R8.H0_H0 ;  /* 0x20000008ff7c7230 */ /* 0x000fe20000004100 */
[----:B------:R-:W-:Y:S03]  /*156d0*/  BSSY.RECONVERGENT B1, `(.L_x_7042) ;  /* 0x0000060000017945 */ /* 0x000fe60003800200 */
[----:B------:R-:W-:Y:S01]  /*156e0*/  FFMA.FTZ R123, R123, R140, 1.1641532182693481445e-10 ;  /* 0x2f0000007b7b7423 */ /* 0x000fe2000001008c */
[----:B------:R-:W-:-:S04]  /*156f0*/  FMUL.FTZ R124, R124, R115 ;  /* 0x000000737c7c7220 */ /* 0x000fc80000410000 */
[----:B------:R-:W-:-:S04]  /*15700*/  FSETP.GTU.FTZ.AND P3, PT, R123, R138, PT ;  /* 0x0000008a7b00720b */ /* 0x000fc80003f7c000 */
[----:B------:R-:W-:Y:S01]  /*15710*/  FSEL R123, R124, RZ, !P3 ;  /* 0x000000ff7c7b7208 */ /* 0x000fe20005800000 */
[----:B------:R-:W-:-:S04]  /*15720*/  @P2 HADD2.F32 R124, -RZ, R4.H0_H0 ;  /* 0x20000004ff7c2230 */ /* 0x000fc80000004100 */
[----:B------:R-:W-:Y:S01]  /*15730*/  FADD.FTZ R123, R130, R123 ;  /* 0x0000007b827b7221 */ /* 0x000fe20000010000 */
[----:B------:R-:W-:Y:S02]  /*15740*/  SEL R130, RZ, 0x1, P3 ;  /* 0x00000001ff827807 */ /* 0x000fe40001800000 */
[----:B------:R-:W-:Y:S01]  /*15750*/  ISETP.NE.AND P3, PT, R126, 0x1, PT ;  /* 0x000000017e00780c */ /* 0x000fe20003f65270 */
[----:B------:R-:W-:Y:S01]  /*15760*/  @P2 FADD.FTZ R129, R124, R123 ;  /* 0x0000007b7c812221 */ /* 0x000fe20000010000 */
[----:B------:R-:W-:Y:S01]  /*15770*/  @!P2 MOV R129, R123 ;  /* 0x0000007b0081a202 */ /* 0x000fe20000000f00 */
[----:B------:R-:W-:Y:S01]  /*15780*/  IMAD.MOV.U32 R124, RZ, RZ, 0x2 ;  /* 0x00000002ff7c7424 */ /* 0x000fe200078e00ff */
        /* <DEDUP_REMOVED lines=11> */
.L_x_7044:
        /* <DEDUP_REMOVED lines=13> */
.L_x_7046:
[----:B------:R-:W-:Y:S05]  /*15910*/  BSYNC.RECONVERGENT B2 ;  /* 0x0000000000027941 */ /* 0x000fea0003800200 */
.L_x_7045:
        /* <DEDUP_REMOVED lines=56> */
[----:B------:R-:W-:-:S04]  /*15ca0*/  MOV R114, R126 ;  /* 0x0000007e00727202 */ /* 0x000fc80000000f00 */
[----:B------:R-:W-:Y:S01]  /*15cb0*/  LOP3.LUT R121, R121, R124, R127, 0x96, !PT ;  /* 0x0000007c79797212 */ /* 0x000fe200078e967f */
[----:B------:R-:W-:-:S07]  /*15cc0*/  IMAD.MOV.U32 R124, RZ, RZ, RZ ;  /* 0x000000ffff7c7224 */ /* 0x000fce00078e00ff */
.L_x_7043:
[----:B------:R-:W-:Y:S05]  /*15cd0*/  BSYNC.RECONVERGENT B1 ;  /* 0x0000000000017941 */ /* 0x000fea0003800200 */
.L_x_7042:
[----:B------:R-:W-:Y:S01]  /*15ce0*/  I2FP.F32.U32 R123, R123 ;  /* 0x0000007b007b7245 */ /* 0x000fe20000201000 */
[----:B------:R-:W-:Y:S01]  /*15cf0*/  HADD2.F32 R108, -RZ, R108.H1_H1 ;  /* 0x3000006cff6c7230 */ /* 0x000fe20000004100 */
[----:B------:R-:W-:Y:S01]  /*15d00*/  LOP3.LUT R148, R148, 0xffffffef, RZ, 0xc0, !PT ;  /* 0xffffffef94947812 */ /* 0x000fe200078ec0ff */
        /* <DEDUP_REMOVED lines=19> */
.L_x_7049:
        /* <DEDUP_REMOVED lines=13> */
.L_x_7051:
[----:B------:R-:W-:Y:S05]  /*15f10*/  BSYNC.RECONVERGENT B2 ;  /* 0x0000000000027941 */ /* 0x000fea0003800200 */
.L_x_7050:
        /* <DEDUP_REMOVED lines=59> */
.L_x_7048:
[----:B------:R-:W-:Y:S05]  /*162d0*/  BSYNC.RECONVERGENT B1 ;  /* 0x0000000000017941 */ /* 0x000fea0003800200 */
.L_x_7047:
[----:B------:R-:W-:Y:S01]  /*162e0*/  I2FP.F32.U32 R123, R123 ;  /* 0x0000007b007b7245 */ /* 0x000fe20000201000 */
[----:B------:R-:W-:Y:S01]  /*162f0*/  HADD2.F32 R124, -RZ, R8.H1_H1 ;  /* 0x30000008ff7c7230 */ /* 0x000fe20000004100 */
[----:B------:R-:W-:Y:S01]  /*16300*/  BSSY.RECONVERGENT B1, `(.L_x_7052) ;  /* 0x0000060000017945 */ /* 0x000fe20003800200 */
[----:B------:R-:W-:Y:S01]  /*16310*/  @P2 HADD2.F32 R139, -RZ, R4.H1_H1 ;  /* 0x30000004ff8b2230 */ /* 0x000fe20000004100 */
[----:B------:R-:W-:Y:S01]  /*16320*/  MOV R126, 0x2 ;  /* 0x00000002007e7802 */ /* 0x000fe20000000f00 */
        /* <DEDUP_REMOVED lines=20> */
.L_x_7054:
        /* <DEDUP_REMOVED lines=13> */
.L_x_7056:
[----:B------:R-:W-:Y:S05]  /*16540*/  BSYNC.RECONVERGENT B2 ;  /* 0x0000000000027941 */ /* 0x000fea0003800200 */
.L_x_7055:
        /* <DEDUP_REMOVED lines=55> */
[----:B------:R-:W-:Y:S02]  /*168c0*/  IMAD.MOV.U32 R114, RZ, RZ, R126 ;  /* 0x000000ffff727224 */ /* 0x000fe400078e007e */
[----:B------:R-:W-:Y:S02]  /*168d0*/  HFMA2 R126, -RZ, RZ, 0, 0 ;  /* 0x00000000ff7e7431 */ /* 0x000fe400000001ff */
[----:B------:R-:W-:Y:S01]  /*168e0*/  IMAD.MOV.U32 R132, RZ, RZ, R158 ;  /* 0x000000ffff847224 */ /* 0x000fe200078e009e */
[----:B------:R-:W-:-:S07]  /*168f0*/  LOP3.LUT R121, R121, R124, R127, 0x96, !PT ;  /* 0x0000007c79797212 */ /* 0x000fce00078e967f */
.L_x_7053:
[----:B------:R-:W-:Y:S05]  /*16900*/  BSYNC.RECONVERGENT B1 ;  /* 0x0000000000017941 */ /* 0x000fea0003800200 */
.L_x_7052:
        /* <DEDUP_REMOVED lines=22> */
.L_x_7059:
        /* <DEDUP_REMOVED lines=13> */
.L_x_7061:
[----:B------:R-:W-:Y:S05]  /*16b40*/  BSYNC.RECONVERGENT B2 ;  /* 0x0000000000027941 */ /* 0x000fea0003800200 */
.L_x_7060:
        /* <DEDUP_REMOVED lines=50> */
[----:B------:R-:W-:Y:S01]  /*16e70*/  IMAD.MOV.U32 R125, RZ, RZ, R114 ;  /* 0x000000ffff7d7224 */ /* 0x000fe200078e0072 */
[----:B------:R-:W-:-:S03]  /*16e80*/  LOP3.LUT R121, R121, R158, R123, 0x96, !PT ;  /* 0x0000009e79797212 */ /* 0x000fc600078e967b */
[----:B------:R-:W-:-:S04]  /*16e90*/  IMAD.WIDE.U32 R158, R127, -0x326172a9, RZ ;  /* 0xcd9e8d577f9e7825 */ /* 0x000fc800078e00ff */
[----:B------:R-:W-:Y:S01]  /*16ea0*/  IMAD.WIDE.U32 R126, R121, -0x2daee0ad, RZ ;  /* 0xd2511f53797e7825 */ /* 0x000fe200078e00ff */
[----:B------:R-:W-:Y:S02]  /*16eb0*/  LOP3.LUT R122, R112, R122, R159, 0x96, !PT ;  /* 0x0000007a707a7212 */ /* 0x000fe400078e969f */
[----:B------:R-:W-:Y:S01]  /*16ec0*/  MOV R132, R158 ;  /* 0x0000009e00847202 */ /* 0x000fe20000000f00 */
[----:B------:R-:W-:Y:S01]  /*16ed0*/  VIADD R121, R3, 0x96a522ad ;  /* 0x96a522ad03797836 */ /* 0x000fe20000000000 */
[----:B------:R-:W-:-:S04]  /*16ee0*/  MOV R114, R126 ;  /* 0x0000007e00727202 */ /* 0x000fc80000000f00 */
[----:B------:R-:W-:-:S07]  /*16ef0*/  LOP3.LUT R121, R121, R124, R127, 0x96, !PT ;  /* 0x0000007c79797212 */ /* 0x000fce00078e967f */
.L_x_7058:
[----:B------:R-:W-:Y:S05]  /*16f00*/  BSYNC.RECONVERGENT B1 ;  /* 0x0000000000017941 */ /* 0x000fea0003800200 */
.L_x_7057:
[----:B------:R-:W-:Y:S01]  /*16f10*/  I2FP.F32.U32 R123, R125 ;  /* 0x0000007d007b7245 */ /* 0x000fe20000201000 */
[----:B------:R-:W-:Y:S01]  /*16f20*/  HADD2.F32 R124, -RZ, R9.H0_H0 ;  /* 0x20000009ff7c7230 */ /* 0x000fe20000004100 */
[----:B------:R-:W-:Y:S01]  /*16f30*/  BSSY.RECONVERGENT B1, `(.L_x_7062) ;  /* 0x0000060000017945 */ /* 0x000fe20003800200 */
[----:B------:R-:W-:Y:S02]  /*16f40*/  IMAD.MOV.U32 R125, RZ, RZ, 0x2 ;  /* 0x00000002ff7d7424 */ /* 0x000fe400078e00ff */
[----:B------:R-:W-:Y:S01]  /*16f50*/  FFMA.FTZ R123, R123, R140, 1.1641532182693481445e-10 ;  /* 0x2f0000007b7b7423 */ /* 0x000fe2000001008c */
[----:B------:R-:W-:-:S04]  /*16f60*/  FMUL.FTZ R124, R124, R115 ;  /* 0x000000737c7c7220 */ /* 0x000fc80000410000 */
[----:B------:R-:W-:-:S04]  /*16f70*/  FSETP.GTU.FTZ.AND P3, PT, R123, R138, PT ;  /* 0x0000008a7b00720b */ /* 0x000fc80003f7c000 */
[----:B------:R-:W-:Y:S01]  /*16f80*/  FSEL R123, R124, RZ, !P3 ;  /* 0x000000ff7c7b7208 */ /* 0x000fe20005800000 */
[----:B------:R-:W-:Y:S01]  /*16f90*/  @P2 HADD2.F32 R124, -RZ, R5.H0_H0 ;  /* 0x20000005ff7c2230 */ /* 0x000fe20000004100 */
        /* <DEDUP_REMOVED lines=16> */
.L_x_7064:
        /* <DEDUP_REMOVED lines=13> */
.L_x_7066:
[----:B------:R-:W-:Y:S05]  /*17170*/  BSYNC.RECONVERGENT B2 ;  /* 0x0000000000027941 */ /* 0x000fea0003800200 */
.L_x_7065:
        /* <DEDUP_REMOVED lines=59> */
.L_x_7063:
[----:B------:R-:W-:Y:S05]  /*17530*/  BSYNC.RECONVERGENT B1 ;  /* 0x0000000000017941 */ /* 0x000fea0003800200 */
.L_x_7062:
        /* <DEDUP_REMOVED lines=22> */
.L_x_7069:
        /* <DEDUP_REMOVED lines=13> */
.L_x_7071:
[----:B------:R-:W-:Y:S05]  /*17770*/  BSYNC.RECONVERGENT B2 ;  /* 0x0000000000027941 */ /* 0x000fea0003800200 */
.L_x_7070:
        /* <DEDUP_REMOVED lines=59> */
.L_x_7068:
[----:B------:R-:W-:Y:S05]  /*17b30*/  BSYNC.RECONVERGENT B1 ;  /* 0x0000000000017941 */ /* 0x000fea0003800200 */
.L_x_7067:
[----:B------:R-:W-:Y:S01]  /*17b40*/  I2FP.F32.U32 R109, R109 ;  /* 0x0000006d006d7245 */ /* 0x000fe20000201000 */
[----:B------:R-:W-:Y:S01]  /*17b50*/  HADD2.F32 R124, -RZ, R9.H1_H1 ;  /* 0x30000009ff7c7230 */ /* 0x000fe20000004100 */
[----:B------:R-:W-:Y:S01]  /*17b60*/  BSSY.RECONVERGENT B1, `(.L_x_7072) ;  /* 0x0000060000017945 */ /* 0x000fe20003800200 */
[----:B------:R-:W-:Y:S01]  /*17b70*/  MOV R154, 0x2 ;  /* 0x00000002009a7802 */ /* 0x000fe20000000f00 */
[----:B------:R-:W-:Y:S02]  /*17b80*/  IMAD.MOV.U32 R123, RZ, RZ, R132 ;  /* 0x000000ffff7b7224 */ /* 0x000fe400078e0084 */
[----:B------:R-:W-:Y:S01]  /*17b90*/  FFMA.FTZ R109, R109, R140, 1.1641532182693481445e-10 ;  /* 0x2f0000006d6d7423 */ /* 0x000fe2000001008c */
[----:B------:R-:W-:-:S04]  /*17ba0*/  FMUL.FTZ R124, R124, R115 ;  /* 0x000000737c7c7220 */ /* 0x000fc80000410000 */
[----:B------:R-:W-:-:S04]  /*17bb0*/  FSETP.GTU.FTZ.AND P3, PT, R109, R138, PT ;  /* 0x0000008a6d00720b */ /* 0x000fc80003f7c000 */
[----:B------:R-:W-:Y:S01]  /*17bc0*/  FSEL R109, R124, RZ, !P3 ;  /* 0x000000ff7c6d7208 */ /* 0x000fe20005800000 */
[----:B------:R-:W-:Y:S01]  /*17bd0*/  @P2 HADD2.F32 R124, -RZ, R5.H1_H1 ;  /* 0x30000005ff7c2230 */ /* 0x000fe20000004100 */
        /* <DEDUP_REMOVED lines=15> */
.L_x_7074:
        /* <DEDUP_REMOVED lines=13> */
.L_x_7076:
[----:B------:R-:W-:Y:S05]  /*17da0*/  BSYNC.RECONVERGENT B2 ;  /* 0x0000000000027941 */ /* 0x000fea0003800200 */
.L_x_7075:
        /* <DEDUP_REMOVED lines=59> */
.L_x_7073:
[----:B------:R-:W-:Y:S05]  /*18160*/  BSYNC.RECONVERGENT B1 ;  /* 0x0000000000017941 */ /* 0x000fea0003800200 */
.L_x_7072:
        /* <DEDUP_REMOVED lines=22> */
.L_x_7079:
        /* <DEDUP_REMOVED lines=13> */
.L_x_7081:
[----:B------:R-:W-:Y:S05]  /*183a0*/  BSYNC.RECONVERGENT B2 ;  /* 0x0000000000027941 */ /* 0x000fea0003800200 */
.L_x_7080:
        /* <DEDUP_REMOVED lines=59> */
.L_x_7078:
[----:B------:R-:W-:Y:S05]  /*18760*/  BSYNC.RECONVERGENT B1 ;  /* 0x0000000000017941 */ /* 0x000fea0003800200 */
.L_x_7077:
[----:B------:R-:W-:Y:S01]  /*18770*/  I2FP.F32.U32 R123, R125 ;  /* 0x0000007d007b7245 */ /* 0x000fe20000201000 */
[----:B------:R-:W-:Y:S01]  /*18780*/  HADD2.F32 R124, -RZ, R10.H0_H0 ;  /* 0x2000000aff7c7230 */ /* 0x000fe20000004100 */
[----:B------:R-:W-:Y:S03]  /*18790*/  BSSY.RECONVERGENT B1, `(.L_x_7082) ;  /* 0x0000060000017945 */ /* 0x000fe60003800200 */
[----:B------:R-:W-:Y:S01]  /*187a0*/  FFMA.FTZ R123, R123, R140, 1.1641532182693481445e-10 ;  /* 0x2f0000007b7b7423 */ /* 0x000fe2000001008c */
[----:B------:R-:W-:-:S04]  /*187b0*/  FMUL.FTZ R124, R124, R115 ;  /* 0x000000737c7c7220 */ /* 0x000fc80000410000 */
[----:B------:R-:W-:-:S04]  /*187c0*/  FSETP.GTU.FTZ.AND P3, PT, R123, R138, PT ;  /* 0x0000008a7b00720b */ /* 0x000fc80003f7c000 */
[----:B------:R-:W-:Y:S01]  /*187d0*/  FSEL R123, R124, RZ, !P3 ;  /* 0x000000ff7c7b7208 */ /* 0x000fe20005800000 */
[----:B------:R-:W-:Y:S01]  /*187e0*/  @P2 HADD2.F32 R124, -RZ, R6.H0_H0 ;  /* 0x20000006ff7c2230 */ /* 0x000fe20000004100 */
[----:B------:R-:W-:Y:S02]  /*187f0*/  SEL R125, RZ, 0x1, P3 ;  /* 0x00000001ff7d7807 */ /* 0x000fe40001800000 */
[----:B------:R-:W-:Y:S01]  /*18800*/  ISETP.NE.AND P3, PT, R156, 0x1, PT ;  /* 0x000000019c00780c */ /* 0x000fe20003f65270 */
[----:B------:R-:W-:Y:S01]  /*18810*/  FADD.FTZ R123, R134, R123 ;  /* 0x0000007b867b7221 */ /* 0x000fe20000010000 */
[----:B------:R-:W-:-:S03]  /*18820*/  IMAD.MOV.U32 R134, RZ, RZ, 0x2 ;  /* 0x00000002ff867424 */ /* 0x000fc600078e00ff */
        /* <DEDUP_REMOVED lines=13> */
.L_x_7084:
        /* <DEDUP_REMOVED lines=13> */
.L_x_7086:
[----:B------:R-:W-:Y:S05]  /*189d0*/  BSYNC.RECONVERGENT B2 ;  /* 0x0000000000027941 */ /* 0x000fea0003800200 */
.L_x_7085:
        /* <DEDUP_REMOVED lines=58> */
[----:B------:R-:W-:-:S07]  /*18d80*/  LOP3.LUT R121, R121, R168, R171, 0x96, !PT ;  /* 0x000000a879797212 */ /* 0x000fce00078e96ab */
.L_x_7083:
[----:B------:R-:W-:Y:S05]  /*18d90*/  BSYNC.RECONVERGENT B1 ;  /* 0x0000000000017941 */ /* 0x000fea0003800200 */
.L_x_7082:
        /* <DEDUP_REMOVED lines=20> */
.L_x_7089:
        /* <DEDUP_REMOVED lines=13> */
.L_x_7091:
[----:B------:R-:W-:Y:S05]  /*18fb0*/  BSYNC.RECONVERGENT B2 ;  /* 0x0000000000027941 */ /* 0x000fea0003800200 */
.L_x_7090:
        /* <DEDUP_REMOVED lines=59> */
.L_x_7088:
[----:B------:R-:W-:Y:S05]  /*19370*/  BSYNC.RECONVERGENT B1 ;  /* 0x0000000000017941 */ /* 0x000fea0003800200 */
.L_x_7087:
        /* <DEDUP_REMOVED lines=25> */
.L_x_7094:
        /* <DEDUP_REMOVED lines=13> */
.L_x_7096:
[----:B------:R-:W-:Y:S05]  /*195e0*/  BSYNC.RECONVERGENT B2 ;  /* 0x0000000000027941 */ /* 0x000fea0003800200 */
.L_x_7095:
        /* <DEDUP_REMOVED lines=59> */
.L_x_7093:
[----:B------:R-:W-:Y:S05]  /*199a0*/  BSYNC.RECONVERGENT B1 ;  /* 0x0000000000017941 */ /* 0x000fea0003800200 */
.L_x_7092:
        /* <DEDUP_REMOVED lines=20> */
.L_x_7099:
        /* <DEDUP_REMOVED lines=13> */
.L_x_7101:
[----:B------:R-:W-:Y:S05]  /*19bc0*/  BSYNC.RECONVERGENT B2 ;  /* 0x0000000000027941 */ /* 0x000fea0003800200 */
.L_x_7100:
        /* <DEDUP_REMOVED lines=59> */
.L_x_7098:
[----:B------:R-:W-:Y:S05]  /*19f80*/  BSYNC.RECONVERGENT B1 ;  /* 0x0000000000017941 */ /* 0x000fea0003800200 */
.L_x_7097:
        /* <DEDUP_REMOVED lines=25> */
.L_x_7104:
        /* <DEDUP_REMOVED lines=13> */
.L_x_7106:
[----:B------:R-:W-:Y:S05]  /*1a1f0*/  BSYNC.RECONVERGENT B2 ;  /* 0x0000000000027941 */ /* 0x000fea0003800200 */
.L_x_7105:
        /* <DEDUP_REMOVED lines=59> */
.L_x_7103:
[----:B------:R-:W-:Y:S05]  /*1a5b0*/  BSYNC.RECONVERGENT B1 ;  /* 0x0000000000017941 */ /* 0x000fea0003800200 */
.L_x_7102:
        /* <DEDUP_REMOVED lines=20> */
.L_x_7109:
        /* <DEDUP_REMOVED lines=15> */
.L_x_7111:
[----:B------:R-:W-:Y:S05]  /*1a7f0*/  BSYNC.RECONVERGENT B2 ;  /* 0x0000000000027941 */ /* 0x000fea0003800200 */
.L_x_7110:
        /* <DEDUP_REMOVED lines=47> */
[----:B------:R-:W-:Y:S01]  /*1aaf0*/  IMAD.WIDE.U32 R172, R121, -0x2daee0ad, RZ ;  /* 0xd2511f5379ac7825 */ /* 0x000fe200078e00ff */
[----:B------:R-:W-:-:S03]  /*1ab00*/  IADD3 R121, PT, PT, R3, -0x695add53, RZ ;  /* 0x96a522ad03797810 */ /* 0x000fc60007ffe0ff */
        /* <DEDUP_REMOVED lines=10> */
.L_x_7108:
[----:B------:R-:W-:Y:S05]  /*1abb0*/  BSYNC.RECONVERGENT B1 ;  /* 0x0000000000017941 */ /* 0x000fea0003800200 */
.L_x_7107:
[----:B------:R-:W-:Y:S01]  /*1abc0*/  I2FP.F32.U32 R111, R111 ;  /* 0x0000006f006f7245 */ /* 0x000fe20000201000 */
[----:B------:R-:W-:Y:S01]  /*1abd0*/  HADD2.F32 R112, -RZ, R11.H1_H1 ;  /* 0x3000000bff707230 */ /* 0x000fe20000004100 */
[----:B------:R-:W-:Y:S02]  /*1abe0*/  PRMT R110, R146, 0x5410, R110 ;  /* 0x00005410926e7816 */ /* 0x000fe4000000006e */
[----:B------:R-:W-:Y:S01]  /*1abf0*/  PRMT R109, R144, 0x5410, R109 ;  /* 0x00005410906d7816 */ /* 0x000fe2000000006d */
[----:B------:R-:W-:Y:S01]  /*1ac00*/  FFMA.FTZ R111, R111, R140, 1.1641532182693481445e-10 ;  /* 0x2f0000006f6f7423 */ /* 0x000fe2000001008c */
[----:B------:R-:W-:Y:S01]  /*1ac10*/  FMUL.FTZ R112, R112, R115 ;  /* 0x0000007370707220 */ /* 0x000fe20000410000 */
[----:B------:R-:W-:Y:S02]  /*1ac20*/  MOV R140, R114 ;  /* 0x00000072008c7202 */ /* 0x000fe40000000f00 */
[----:B------:R-:W-:Y:S02]  /*1ac30*/  PRMT R108, R142, 0x5410, R108 ;  /* 0x000054108e6c7816 */ /* 0x000fe4000000006c */
[----:B------:R-:W-:-:S04]  /*1ac40*/  FSETP.GTU.FTZ.AND P6, PT, R111, R138, PT ;  /* 0x0000008a6f00720b */ /* 0x000fc80003fdc000 */
[----:B------:R-:W-:Y:S01]  /*1ac50*/  FSEL R111, R112, RZ, !P6 ;  /* 0x000000ff706f7208 */ /* 0x000fe20007000000 */
[----:B------:R-:W-:Y:S01]  /*1ac60*/  @P2 HADD2.F32 R112, -RZ, R7.H1_H1 ;  /* 0x30000007ff702230 */ /* 0x000fe20000004100 */
[----:B------:R-:W-:-:S03]  /*1ac70*/  SEL R138, RZ, 0x1, P6 ;  /* 0x00000001ff8a7807 */ /* 0x000fc60003000000 */
[----:B------:R-:W-:-:S04]  /*1ac80*/  FADD.FTZ R111, R156, R111 ;  /* 0x0000006f9c6f7221 */ /* 0x000fc80000010000 */
[--C-:B------:R-:W-:Y:S01]  /*1ac90*/  @P2 FADD.FTZ R173, R112, R111.reuse ;  /* 0x0000006f70ad2221 */ /* 0x100fe20000010000 */
[----:B------:R-:W-:-:S05]  /*1aca0*/  @!P2 IMAD.MOV.U32 R173, RZ, RZ, R111 ;  /* 0x000000ffffada224 */ /* 0x000fca00078e006f */
[----:B------:R-:W-:-:S04]  /*1acb0*/  F2FP.F16.F32.PACK_AB R111, RZ, R173 ;  /* 0x000000adff6f723e */ /* 0x000fc800000000ff */
[----:B------:R-:W-:Y:S01]  /*1acc0*/  PRMT R111, R154, 0x5410, R111 ;  /* 0x000054109a6f7816 */ /* 0x000fe2000000006f */
[----:B------:R-:W-:Y:S06]  /*1acd0*/  BRA `(.L_x_7112) ;  /* 0x0000003000b47947 */ /* 0x000fec0003800000 */
.L_x_7031:
        /* <DEDUP_REMOVED lines=16> */
.L_x_7115:
        /* <DEDUP_REMOVED lines=13> */
.L_x_7117:
[----:B------:R-:W-:Y:S05]  /*1aeb0*/  BSYNC.RECONVERGENT B2 ;  /* 0x0000000000027941 */ /* 0x000fea0003800200 */
.L_x_7116:
        /* <DEDUP_REMOVED lines=61> */
.L_x_7114:
[----:B------:R-:W-:Y:S05]  /*1b290*/  BSYNC.RECONVERGENT B1 ;  /* 0x0000000000017941 */ /* 0x000fea0003800200 */
.L_x_7113:
        /* <DEDUP_REMOVED lines=9> */
[----:B------:R-:W-:Y:S02]  /*1b330*/  HFMA2 R142, -RZ, RZ, 0, 1.1920928955078125e-07 ;  /* 0x00000002ff8e7431 */ /* 0x000fe400000001ff */
[----:B0-----:R-:W-:Y:S01]  /*1b340*/  FMUL.FTZ R134, R134, R113 ;  /* 0x0000007186867220 */ /* 0x001fe20000410000 */
[----:B-1----:R-:W-:Y:S01]  /*1b350*/  FSETP.GTU.FTZ.AND P4, PT, R112, R115, PT ;  /* 0x000000737000720b */ /* 0x002fe20003f9c000 */
[----:B------:R-:W-:-:S03]  /*1b360*/  @P2 HADD2.F32 R112, -RZ, R4.H0_H0 ;  /* 0x20000004ff702230 */ /* 0x000fc60000004100 */
        /* <DEDUP_REMOVED lines=15> */
.L_x_7120:
        /* <DEDUP_REMOVED lines=13> */
.L_x_7122:
[----:B------:R-:W-:Y:S05]  /*1b530*/  BSYNC.RECONVERGENT B2 ;  /* 0x0000000000027941 */ /* 0x000fea0003800200 */
.L_x_7121:
        /* <DEDUP_REMOVED lines=61> */
.L_x_7119:
[----:B------:R-:W-:Y:S05]  /*1b910*/  BSYNC.RECONVERGENT B1 ;  /* 0x0000000000017941 */ /* 0x000fea0003800200 */
.L_x_7118:
[----:B------:R-:W-:Y:S01]  /*1b920*/  I2FP.F32.U32 R137, R134 ;  /* 0x0000008600897245 */ /* 0x000fe20000201000 */
[----:B------:R-:W-:Y:S01]  /*1b930*/  HADD2.F32 R134, -RZ, R108.H1_H1 ;  /* 0x3000006cff867230 */ /* 0x000fe20000004100 */
[----:B------:R-:W-:Y:S01]  /*1b940*/  LOP3.LUT R148, R148, 0xffffffef, RZ, 0xc0, !PT ;  /* 0xffffffef94947812 */ /* 0x000fe200078ec0ff */
[----:B------:R-:W-:Y:S01]  /*1b950*/  BSSY.RECONVERGENT B1, `(.L_x_7123) ;  /* 0x0000061000017945 */ /* 0x000fe20003800200 */
[----:B------:R-:W-:Y:S02]  /*1b960*/  IMAD.MOV.U32 R146, RZ, RZ, 0x2 ;  /* 0x00000002ff927424 */ /* 0x000fe400078e00ff */
[----:B------:R-:W-:Y:S01]  /*1b970*/  FFMA.FTZ R108, R137, R140, 1.1641532182693481445e-10 ;  /* 0x2f000000896c7423 */ /* 0x000fe2000001008c */
[----:B------:R-:W-:-:S04]  /*1b980*/  FMUL.FTZ R134, R134, R113 ;  /* 0x0000007186867220 */ /* 0x000fc80000410000 */
[----:B------:R-:W-:Y:S01]  /*1b990*/  FSETP.GTU.FTZ.AND P3, PT, R108, R115, PT ;  /* 0x000000736c00720b */ /* 0x000fe20003f7c000 */
[----:B------:R-:W-:-:S03]  /*1b9a0*/  @P2 HADD2.F32 R108, -RZ, R4.H1_H1 ;  /* 0x30000004ff6c2230 */ /* 0x000fc60000004100 */
        /* <DEDUP_REMOVED lines=16> */
.L_x_7125:
        /* <DEDUP_REMOVED lines=13> */
.L_x_7127:
[----:B------:R-:W-:Y:S05]  /*1bb80*/  BSYNC.RECONVERGENT B2 ;  /* 0x0000000000027941 */ /* 0x000fea0003800200 */
.L_x_7126:
        /* <DEDUP_REMOVED lines=61> */
.L_x_7124:
[----:B------:R-:W-:Y:S05]  /*1bf60*/  BSYNC.RECONVERGENT B1 ;  /* 0x0000000000017941 */ /* 0x000fea0003800200 */
.L_x_7123:
[----:B------:R-:W-:Y:S01]  /*1bf70*/  I2FP.F32.U32 R137, R134 ;  /* 0x0000008600897245 */ /* 0x000fe20000201000 */
[----:B------:R-:W-:Y:S01]  /*1bf80*/  HADD2.F32 R142, -RZ, R109.H0_H0 ;  /* 0x2000006dff8e7230 */ /* 0x000fe20000004100 */
[----:B------:R-:W-:Y:S01]  /*1bf90*/  LOP3.LUT R148, R148, 0xfffffff7, RZ, 0xc0, !PT ;  /* 0xfffffff794947812 */ /* 0x000fe200078ec0ff */
[----:B------:R-:W-:Y:S01]  /*1bfa0*/  @P2 HADD2.F32 R144, -RZ, R5.H0_H0 ;  /* 0x20000005ff902230 */ /* 0x000fe20000004100 */
        /* <DEDUP_REMOVED lines=21> */
.L_x_7130:
        /* <DEDUP_REMOVED lines=13> */
.L_x_7132:
[----:B------:R-:W-:Y:S05]  /*1c1d0*/  BSYNC.RECONVERGENT B2 ;  /* 0x0000000000027941 */ /* 0x000fea0003800200 */
.L_x_7131:
        /* <DEDUP_REMOVED lines=61> */
.L_x_7129:
[----:B------:R-:W-:Y:S05]  /*1c5b0*/  BSYNC.RECONVERGENT B1 ;  /* 0x0000000000017941 */ /* 0x000fea0003800200 */
.L_x_7128:
[----:B------:R-:W-:Y:S01]  /*1c5c0*/  I2FP.F32.U32 R149, R134 ;  /* 0x0000008600957245 */ /* 0x000fe20000201000 */
[----:B------:R-:W-:Y:S01]  /*1c5d0*/  HADD2.F32 R144, -RZ, R109.H1_H1 ;  /* 0x3000006dff907230 */ /* 0x000fe20000004100 */
[----:B------:R-:W-:Y:S01]  /*1c5e0*/  LOP3.LUT R148, R148, 0xfffffffb, RZ, 0xc0, !PT ;  /* 0xfffffffb94947812 */ /* 0x000fe200078ec0ff */
        /* <DEDUP_REMOVED lines=22> */
.L_x_7135:
        /* <DEDUP_REMOVED lines=13> */
.L_x_7137:
[----:B------:R-:W-:Y:S05]  /*1c820*/  BSYNC.RECONVERGENT B2 ;  /* 0x0000000000027941 */ /* 0x000fea0003800200 */
.L_x_7136:
        /* <DEDUP_REMOVED lines=61> */
.L_x_7134:
[----:B------:R-:W-:Y:S05]  /*1cc00*/  BSYNC.RECONVERGENT B1 ;  /* 0x0000000000017941 */ /* 0x000fea0003800200 */
.L_x_7133:
        /* <DEDUP_REMOVED lines=25> */
.L_x_7140:
        /* <DEDUP_REMOVED lines=13> */
.L_x_7142:
[----:B------:R-:W-:Y:S05]  /*1ce70*/  BSYNC.RECONVERGENT B2 ;  /* 0x0000000000027941 */ /* 0x000fea0003800200 */
.L_x_7141:
        /* <DEDUP_REMOVED lines=61> */
.L_x_7139:
[----:B------:R-:W-:Y:S05]  /*1d250*/  BSYNC.RECONVERGENT B1 ;  /* 0x0000000000017941 */ /* 0x000fea0003800200 */
.L_x_7138:
        /* <DEDUP_REMOVED lines=23> */
.L_x_7145:
        /* <DEDUP_REMOVED lines=13> */
.L_x_7147:
[----:B------:R-:W-:Y:S05]  /*1d4a0*/  BSYNC.RECONVERGENT B2 ;  /* 0x0000000000027941 */ /* 0x000fea0003800200 */
.L_x_7146:
        /* <DEDUP_REMOVED lines=61> */
.L_x_7144:
[----:B------:R-:W-:Y:S05]  /*1d880*/  BSYNC.RECONVERGENT B1 ;  /* 0x0000000000017941 */ /* 0x000fea0003800200 */
.L_x_7143:
        /* <DEDUP_REMOVED lines=23> */
.L_x_7150:
        /* <DEDUP_REMOVED lines=13> */
.L_x_7152:
[----:B------:R-:W-:Y:S05]  /*1dad0*/  BSYNC.RECONVERGENT B2 ;  /* 0x0000000000027941 */ /* 0x000fea0003800200 */
.L_x_7151:
        /* <DEDUP_REMOVED lines=61> */
.L_x_7149:
[----:B------:R-:W-:Y:S05]  /*1deb0*/  BSYNC.RECONVERGENT B1 ;  /* 0x0000000000017941 */ /* 0x000fea0003800200 */
.L_x_7148:
        /* <DEDUP_REMOVED lines=8> */
[----:B------:R-:W-:Y:S01]  /*1df40*/  FSETP.GTU.FTZ.AND P5, PT, R140, R115, PT ;  /* 0x000000738c00720b */ /* 0x000fe20003fbc000 */
[----:B------:R-:W-:-:S03]  /*1df50*/  IMAD.MOV.U32 R140, RZ, RZ, R114 ;  /* 0x000000ffff8c7224 */ /* 0x000fc600078e0072 */
[----:B------:R-:W-:Y:S02]  /*1df60*/  FSEL R173, R154, RZ, !P5 ;  /* 0x000000ff9aad7208 */ /* 0x000fe40006800000 */
[----:B------:R-:W-:-:S03]  /*1df70*/  PLOP3.LUT P5, PT, P5, PT, PT, 0x8, 0x80 ;  /* 0x000000000080781c */ /* 0x000fc60002fae170 */
[----:B------:R-:W-:-:S05]  /*1df80*/  @P2 FADD.FTZ R173, R156, R173 ;  /* 0x000000ad9cad2221 */ /* 0x000fca0000010000 */
[----:B------:R-:W-:-:S04]  /*1df90*/  F2FP.F16.F32.PACK_AB R111, RZ, R173 ;  /* 0x000000adff6f723e */ /* 0x000fc800000000ff */
[----:B------:R-:W-:-:S07]  /*1dfa0*/  PRMT R111, R146, 0x5410, R111 ;  /* 0x00005410926f7816 */ /* 0x000fce000000006f */
.L_x_7112:
        /* <DEDUP_REMOVED lines=44> */
.L_x_7030:
[----:B------:R-:W-:Y:S05]  /*1e270*/  BSYNC.RECONVERGENT B0 ;  /* 0x0000000000007941 */ /* 0x000fea0003800200 */
.L_x_7029:
        /* <DEDUP_REMOVED lines=112> */
.L_x_7154:
[----:B------:R-:W-:Y:S05]  /*1e980*/  BSYNC.RECONVERGENT B0 ;  /* 0x0000000000007941 */ /* 0x000fea0003800200 */
.L_x_7153:
        /* <DEDUP_REMOVED lines=12> */
.L_x_7156:
[----:B------:R-:W-:Y:S05]  /*1ea50*/  BSYNC.RECONVERGENT B0 ;  /* 0x0000000000007941 */ /* 0x000fea0003800200 */
.L_x_7155:
        /* <DEDUP_REMOVED lines=74> */
[----:B------:R-:W-:Y:S01]  /*1ef00*/  F2FP.F16.F32.PACK_AB R108, R109, R108 ;  /* 0x0000006c6d6c723e */ /* 0x000fe200000000ff */
[C---:B------:R-:W-:Y:S01]  /*1ef10*/  FMUL.FTZ R187, R142.reuse, R187 ;  /* 0x000000bb8ebb7220 */ /* 0x040fe20000410000 */
[----:B------:R-:W-:Y:S01]  /*1ef20*/  FMUL.FTZ R156, R142, R189 ;  /* 0x000000bd8e9c7220 */ /* 0x000fe20000410000 */
[----:B------:R-:W-:Y:S01]  /*1ef30*/  F2FP.F16.F32.PACK_AB R109, R113, R110 ;  /* 0x0000006e716d723e */ /* 0x000fe200000000ff */
[----:B------:R-:W-:Y:S01]  /*1ef40*/  FFMA.FTZ R113, R115, R98, R46 ;  /* 0x0000006273717223 */ /* 0x000fe2000001002e */
[----:B------:R-:W-:Y:S01]  /*1ef50*/  F2FP.F16.F32.PACK_AB R110, R183, R112 ;  /* 0x00000070b76e723e */ /* 0x000fe200000000ff */
        /* <DEDUP_REMOVED lines=12> */
[----:B------:R-:W-:Y:S01]  /*1f020*/  F2FP.F16.F32.PACK_AB R114, R154, R185 ;  /* 0x000000b99a72723e */ /* 0x000fe200000000ff */
[----:B0-----:R-:W-:Y:S01]  /*1f030*/  IMAD.WIDE.U32 R178, R136, 0x10, R178 ;  /* 0x0000001088b27825 */ /* 0x001fe200078e00b2 */
[----:B------:R-:W-:Y:S01]  /*1f040*/  F2FP.F16.F32.PACK_AB R113, R146, R113 ;  /* 0x000000719271723e */ /* 0x000fe200000000ff */
[----:B------:R1:W-:Y:S01]  /*1f050*/  STG.E.128 desc[UR6][R180.64], R108 ;  /* 0x0000006cb4007986 */ /* 0x0003e2000c101d06 */
[----:B------:R-:W-:Y:S02]  /*1f060*/  F2FP.F16.F32.PACK_AB R112, R183, R112 ;  /* 0x00000070b770723e */ /* 0x000fe400000000ff */
[----:B------:R-:W-:-:S03]  /*1f070*/  IADD3 R136, PT, PT, R136, 0x80, RZ ;  /* 0x0000008088887810 */ /* 0x000fc60007ffe0ff */
[----:B------:R1:W-:Y:S04]  /*1f080*/  STG.E.128 desc[UR6][R178.64], R112 ;  /* 0x00000070b2007986 */ /* 0x0003e8000c101d06 */
.L_x_7158:
[----:B------:R-:W-:Y:S05]  /*1f090*/  BSYNC.RECONVERGENT B0 ;  /* 0x0000000000007941 */ /* 0x000fea0003800200 */
.L_x_7157:
        /* <DEDUP_REMOVED lines=47> */
[----:B------:R-:W-:Y:S01]  /*1f390*/  F2FP.F16.F32.PACK_AB R112, R183, R112 ;  /* 0x00000070b770723e */ /* 0x000fe200000000ff */
[----:B------:R-:W-:-:S04]  /*1f3a0*/  VIADD R136, R136, 0x80 ;  /* 0x0000008088887836 */ /* 0x000fc80000000000 */
[----:B------:R2:W-:Y:S03]  /*1f3b0*/  STG.E.128 desc[UR6][R178.64], R112 ;  /* 0x00000070b2007986 */ /* 0x0005e6000c101d06 */
.L_x_7160:
[----:B------:R-:W-:Y:S05]  /*1f3c0*/  BSYNC.RECONVERGENT B0 ;  /* 0x0000000000007941 */ /* 0x000fea0003800200 */
.L_x_7159:
        /* <DEDUP_REMOVED lines=27> */
[----:B------:R-:W-:-:S03]  /*1f580*/  F2FP.F16.F32.PACK_AB R109, R183, R112 ;  /* 0x00000070b76d723e */ /* 0x000fc600000000ff */
[----:B------:R-:W-:Y:S01]  /*1f590*/  FFMA.FTZ R112, R111, R32, R12 ;  /* 0x000000206f707223 */ /* 0x000fe2000001000c */
[----:B------:R-:W-:Y:S01]  /*1f5a0*/  F2FP.F16.F32.PACK_AB R108, R113, R110 ;  /* 0x0000006e716c723e */ /* 0x000fe200000000ff */
        /* <DEDUP_REMOVED lines=10> */
[----:B------:R-:W-:Y:S02]  /*1f650*/  F2FP.F16.F32.PACK_AB R110, R187, R142 ;  /* 0x0000008ebb6e723e */ /* 0x000fe400000000ff */
[----:B------:R-:W-:Y:S02]  /*1f660*/  F2FP.F16.F32.PACK_AB R111, R136, R111 ;  /* 0x0000006f886f723e */ /* 0x000fe400000000ff */
[----:B------:R-:W-:Y:S02]  /*1f670*/  F2FP.F16.F32.PACK_AB R115, R154, R115 ;  /* 0x000000739a73723e */ /* 0x000fe400000000ff */
[----:B------:R-:W-:Y:S01]  /*1f680*/  F2FP.F16.F32.PACK_AB R114, R146, R185 ;  /* 0x000000b99272723e */ /* 0x000fe200000000ff */
[----:B------:R3:W-:Y:S01]  /*1f690*/  STG.E.128 desc[UR6][R178.64], R108 ;  /* 0x0000006cb2007986 */ /* 0x0007e2000c101d06 */
[----:B------:R-:W-:-:S02]  /*1f6a0*/  F2FP.F16.F32.PACK_AB R113, R144, R113 ;  /* 0x000000719071723e */ /* 0x000fc400000000ff */
[----:B------:R-:W-:-:S05]  /*1f6b0*/  F2FP.F16.F32.PACK_AB R112, R183, R112 ;  /* 0x00000070b770723e */ /* 0x000fca00000000ff */
[----:B------:R3:W-:Y:S02]  /*1f6c0*/  STG.E.128 desc[UR6][R180.64], R112 ;  /* 0x00000070b4007986 */ /* 0x0007e4000c101d06 */
.L_x_7162:
[----:B------:R-:W-:Y:S05]  /*1f6d0*/  BSYNC.RECONVERGENT B0 ;  /* 0x0000000000007941 */ /* 0x000fea0003800200 */
.L_x_7161:
[----:B0123--:R-:W0:Y:S01]  /*1f6e0*/  LDC.64 R108, c[0x0][0x380] ;  /* 0x0000e000ff6c7b82 */ /* 0x00fe220000000a00 */
[----:B------:R-:W-:Y:S01]  /*1f6f0*/  UPLOP3.LUT UP1, UPT, UPT, UPT, UP1, 0x40, 0x4 ;  /* 0x000000000004789c */ /* 0x000fe20003f2e810 */
[----:B0-----:R-:W-:-:S04]  /*1f700*/  IADD3 R118, PT, PT, R118, R108, RZ ;  /* 0x0000006c76767210 */ /* 0x001fc80007ffe0ff */
[----:B------:R-:W-:-:S13]  /*1f710*/  ISETP.GE.AND P0, PT, R118, R109, PT ;  /* 0x0000006d7600720c */ /* 0x000fda0003f06270 */
[----:B------:R-:W-:Y:S05]  /*1f720*/  @!P0 BRA `(.L_x_7163) ;  /* 0xfffffe20008c8947 */ /* 0x000fea000383ffff */
[----:B------:R-:W-:Y:S05]  /*1f730*/  EXIT ;  /* 0x000000000000794d */ /* 0x000fea0003800000 */
.L_x_7164:
        /* <DEDUP_REMOVED lines=12> */
.L_x_13608:


//--------------------- .text._ZN10layer_norm31ln_parallel_residual_fwd_kernelINS_13Kernel_traitsIf6__halfS2_S2_fjLj3072ELj1ELj1ELj4ELj16ENS_18Kernel_traits_baseILj3072EfS2_S2_S2_fjLj128EEEEELb1ELb0ELb1EEEvNS_9FwdParamsE --------------------------
	.section	.text._ZN10layer_norm31ln_parallel_residual_fwd_kernelINS_13Kernel_traitsIf6__halfS2_S2_fjLj3072ELj1ELj1ELj4ELj16ENS_18Kernel_traits_baseILj3072EfS2_S2_S2_fjLj128EEEEELb1ELb0ELb1EEEvNS_9FwdParamsE,"ax",@progbits
	.align	128
        .global         _ZN10layer_norm31ln_parallel_residual_fwd_kernelINS_13Kernel_traitsIf6__halfS2_S2_fjLj3072ELj1ELj1ELj4ELj16ENS_18Kernel_traits_baseILj3072EfS2_S2_S2_fjLj128EEEEELb1ELb0ELb1EEEvNS_9FwdParamsE
        .type           _ZN10layer_norm31ln_parallel_residual_fwd_kernelINS_13Kernel_traitsIf6__halfS2_S2_fjLj3072ELj1ELj1ELj4ELj16ENS_18Kernel_traits_baseILj3072EfS2_S2_S2_fjLj128EEEEELb1ELb0ELb1EEEvNS_9FwdParamsE,@function
        .size           _ZN10layer_norm31ln_parallel_residual_fwd_kernelINS_13Kernel_traitsIf6__halfS2_S2_fjLj3072ELj1ELj1ELj4ELj16ENS_18Kernel_traits_baseILj3072EfS2_S2_S2_fjLj128EEEEELb1ELb0ELb1EEEvNS_9FwdParamsE,(.L_x_13609 - _ZN10layer_norm31ln_parallel_residual_fwd_kernelINS_13Kernel_traitsIf6__halfS2_S2_fjLj3072ELj1ELj1ELj4ELj16ENS_18Kernel_traits_baseILj3072EfS2_S2_S2_fjLj128EEEEELb1ELb0ELb1EEEvNS_9FwdParamsE)
        .other          _ZN10layer_norm31ln_parallel_residual_fwd_kernelINS_13Kernel_traitsIf6__halfS2_S2_fjLj3072ELj1ELj1ELj4ELj16ENS_18Kernel_traits_baseILj3072EfS2_S2_S2_fjLj128EEEEELb1ELb0ELb1EEEvNS_9FwdParamsE,@"STO_CUDA_ENTRY STV_DEFAULT"
_ZN10layer_norm31ln_parallel_residual_fwd_kernelINS_13Kernel_traitsIf6__halfS2_S2_fjLj3072ELj1ELj1ELj4ELj16ENS_18Kernel_traits_baseILj3072EfS2_S2_S2_fjLj128EEEEELb1ELb0ELb1EEEvNS_9FwdParamsE:
.text._ZN10layer_norm31ln_parallel_residual_fwd_kernelINS_13Kernel_traitsIf6__halfS2_S2_fjLj3072ELj1ELj1ELj4ELj16ENS_18Kernel_traits_baseILj3072EfS2_S2_S2_fjLj128EEEEELb1ELb0ELb1EEEvNS_9FwdParamsE:
        /* <DEDUP_REMOVED lines=86> */
.L_x_7166:
        /* <DEDUP_REMOVED lines=25> */
.L_x_7165:
        /* <DEDUP_REMOVED lines=37> */
.L_x_7168:
        /* <DEDUP_REMOVED lines=36> */
.L_x_7167:
[----:B------:R-:W1:Y:S02]  /*0b80*/  LDCU UR4, c[0x0][0x384] ;  /* 0x00007080ff0477ac */ /* 0x000e640008000800 */
[----:B-1----:R-:W-:-:S06]  /*0b90*/  UISETP.GE.AND UP0, UPT, UR18, UR4, UPT ;  /* 0x000000041200728c */ /* 0x002fcc000bf06270 */
[----:B------:R-:W-:-:S13]  /*0ba0*/  PLOP3.LUT P0, PT, PT, PT, UP0, 0x80, 0x8 ;  /* 0x000000000008781c */ /* 0x000fda0003f0f008 */
[----:B------:R-:W-:Y:S05]  /*0bb0*/  @P0 EXIT ;  /* 0x000000000000094d */ /* 0x000fea0003800000 */
[----:B0---4-:R-:W-:Y:S01]  /*0bc0*/  IMAD.HI.U32 R3, R135, -0x326172a9, RZ ;  /* 0xcd9e8d5787037827 */ /* 0x011fe200078e00ff */
[----:B------:R-:W0:Y:S01]  /*0bd0*/  LDCU.64 UR4, c[0x0][0x398] ;  /* 0x00007300ff0477ac */ /* 0x000e220008000a00 */
[----:B------:R-:W-:Y:S02]  /*0be0*/  LOP3.LUT R137, R4, 0x3, RZ, 0xc0, !PT ;  /* 0x0000000304897812 */ /* 0x000fe400078ec0ff */
        /* <DEDUP_REMOVED lines=73> */
[----:B------:R-:W-:Y:S02]  /*1080*/  IMAD.MOV.U32 R4, RZ, RZ, RZ ;  /* 0x000000ffff047224 */ /* 0x000fe400078e00ff */
[----:B01234-:R-:W-:-:S07]  /*1090*/  IMAD R6, R9, -0x326172a9, RZ ;  /* 0xcd9e8d5709067824 */ /* 0x01ffce00078e02ff */
.L_x_7398:
        /* <DEDUP_REMOVED lines=18> */
[----:B------:R-:W-:Y:S01]  /*11c0*/  UIADD3 UR6, UPT, UPT, UR8, 0x5384540f, URZ ;  /* 0x5384540f08067890 */ /* 0x000fe2000fffe0ff */
[----:B0-----:R-:W-:Y:S01]  /*11d0*/  HFMA2 R120, -RZ, RZ, 0.1171875, 0 ;  /* 0x2f800000ff787431 */ /* 0x001fe200000001ff */
[----:B------:R-:W-:Y:S02]  /*11e0*/  UIADD3 UR7, UPT, UPT, UR9, -0x4498517b, URZ ;  /* 0xbb67ae8509077890 */ /* 0x000fe4000fffe0ff */
        /* <DEDUP_REMOVED lines=26> */
.L_x_7171:
        /* <DEDUP_REMOVED lines=12> */
.L_x_7172:
        /* <DEDUP_REMOVED lines=45> */
.L_x_7170:
[----:B------:R-:W-:Y:S01]  /*1720*/  I2FP.F32.U32 R121, R121 ;  /* 0x0000007900797245 */ /* 0x000fe20000201000 */
[----:B-----5:R-:W-:Y:S01]  /*1730*/  HADD2.F32 R122, -RZ, R116.H0_H0 ;  /* 0x20000074ff7a7230 */ /* 0x020fe20000004100 */
        /* <DEDUP_REMOVED lines=21> */
.L_x_7174:
        /* <DEDUP_REMOVED lines=12> */
.L_x_7175:
        /* <DEDUP_REMOVED lines=40> */
[----:B------:R-:W-:Y:S02]  /*1bd0*/  HFMA2 R127, -RZ, RZ, 0, 0 ;  /* 0x00000000ff7f7431 */ /* 0x000fe400000001ff */
[----:B------:R-:W-:Y:S01]  /*1be0*/  IMAD.WIDE.U32 R136, R136, -0x2daee0ad, RZ ;  /* 0xd2511f5388887825 */ /* 0x000fe200078e00ff */
[----:B------:R-:W-:Y:S02]  /*1bf0*/  LOP3.LUT R3, R126, UR27, R139, 0x96, !PT ;  /* 0x0000001b7e037c12 */ /* 0x000fe4000f8e968b */
[----:B------:R-:W-:Y:S01]  /*1c00*/  MOV R6, R138 ;  /* 0x0000008a00067202 */ /* 0x000fe20000000f00 */
[----:B------:R-:W-:Y:S01]  /*1c10*/  IMAD.MOV.U32 R128, RZ, RZ, R136 ;  /* 0x000000ffff807224 */ /* 0x000fe200078e0088 */
[----:B------:R-:W-:-:S07]  /*1c20*/  LOP3.LUT R2, R2, UR35, R137, 0x96, !PT ;  /* 0x0000002302027c12 */ /* 0x000fce000f8e9689 */
.L_x_7173:
        /* <DEDUP_REMOVED lines=23> */
.L_x_7177:
        /* <DEDUP_REMOVED lines=12> */
.L_x_7178:
        /* <DEDUP_REMOVED lines=46> */
.L_x_7176:
        /* <DEDUP_REMOVED lines=23> */
.L_x_7180:
        /* <DEDUP_REMOVED lines=12> */
.L_x_7181:
        /* <DEDUP_REMOVED lines=46> */
.L_x_7179:
        /* <DEDUP_REMOVED lines=22> */
.L_x_7183:
        /* <DEDUP_REMOVED lines=12> */
.L_x_7184:
        /* <DEDUP_REMOVED lines=46> */
.L_x_7182:
        /* <DEDUP_REMOVED lines=22> */
.L_x_7186:
        /* <DEDUP_REMOVED lines=12> */
.L_x_7187:
        /* <DEDUP_REMOVED lines=46> */
.L_x_7185:
[----:B------:R-:W-:Y:S01]  /*3050*/  I2FP.F32.U32 R117, R117 ;  /* 0x0000007500757245 */ /* 0x000fe20000201000 */
[----:B------:R-:W-:Y:S01]  /*3060*/  HADD2.F32 R118, -RZ, R118.H1_H1 ;  /* 0x30000076ff767230 */ /* 0x000fe20000004100 */
[----:B------:R-:W-:Y:S01]  /*3070*/  ISETP.NE.AND P4, PT, R126, 0x1, PT ;  /* 0x000000017e00780c */ /* 0x000fe20003f85270 */
[----:B------:R-:W-:Y:S02]  /*3080*/  @P1 HADD2.F32 R116, -RZ, R110.H1_H1 ;  /* 0x3000006eff741230 */ /* 0x000fe40000004100 */
        /* <DEDUP_REMOVED lines=18> */
.L_x_7189:
        /* <DEDUP_REMOVED lines=12> */
.L_x_7190:
        /* <DEDUP_REMOVED lines=46> */
.L_x_7188:
        /* <DEDUP_REMOVED lines=22> */
.L_x_7192:
        /* <DEDUP_REMOVED lines=12> */
.L_x_7193:
        /* <DEDUP_REMOVED lines=46> */
.L_x_7191:
        /* <DEDUP_REMOVED lines=15> */
.L_x_7169:
        /* <DEDUP_REMOVED lines=18> */
.L_x_7196:
        /* <DEDUP_REMOVED lines=12> */
.L_x_7197:
        /* <DEDUP_REMOVED lines=41> */
.L_x_7195:
[----:B------:R-:W-:Y:S01]  /*3fb0*/  I2FP.F32.U32 R5, R5 ;  /* 0x0000000500057245 */ /* 0x000fe20000201000 */
[----:B-----5:R-:W-:Y:S01]  /*3fc0*/  HADD2.F32 R7, -RZ, R116.H0_H0 ;  /* 0x20000074ff077230 */ /* 0x020fe20000004100 */
[----:B------:R-:W-:Y:S01]  /*3fd0*/  ISETP.NE.AND P2, PT, R8, 0x1, PT ;  /* 0x000000010800780c */ /* 0x000fe20003f45270 */
[----:B------:R-:W-:Y:S02]  /*3fe0*/  IMAD.MOV.U32 R9, RZ, RZ, 0x2 ;  /* 0x00000002ff097424 */ /* 0x000fe400078e00ff */
        /* <DEDUP_REMOVED lines=16> */
.L_x_7199:
        /* <DEDUP_REMOVED lines=12> */
.L_x_7200:
        /* <DEDUP_REMOVED lines=43> */
.L_x_7198:
        /* <DEDUP_REMOVED lines=8> */
[----:B------:R-:W-:-:S05]  /*44e0*/  FSEL R8, R8, RZ, !P0 ;  /* 0x000000ff08087208 */ /* 0x000fca0004000000 */
[----:B------:R-:W-:-:S04]  /*44f0*/  FADD.FTZ R5, R5, R8 ;  /* 0x0000000805057221 */ /* 0x000fc80000010000 */
[----:B------:R-:W-:Y:S01]  /*4500*/  @P1 FADD.FTZ R123, R10, R5 ;  /* 0x000000050a7b1221 */ /* 0x000fe20000010000 */
[----:B------:R-:W-:Y:S01]  /*4510*/  @!P1 MOV R123, R5 ;  /* 0x00000005007b9202 */ /* 0x000fe20000000f00 */
[----:B------:R-:W-:Y:S01]  /*4520*/  IMAD.MOV.U32 R10, RZ, RZ, 0x2 ;  /* 0x00000002ff0a7424 */ /* 0x000fe200078e00ff */
        /* <DEDUP_REMOVED lines=11> */
.L_x_7202:
        /* <DEDUP_REMOVED lines=12> */
.L_x_7203:
        /* <DEDUP_REMOVED lines=43> */
.L_x_7201:
[----:B------:R-:W-:Y:S01]  /*4950*/  I2FP.F32.U32 R7, R7 ;  /* 0x0000000700077245 */ /* 0x000fe20000201000 */
[----:B------:R-:W-:Y:S01]  /*4960*/  HADD2.F32 R116, -RZ, R116.H1_H1 ;  /* 0x30000074ff747230 */ /* 0x000fe20000004100 */
        /* <DEDUP_REMOVED lines=18> */
.L_x_7205:
        /* <DEDUP_REMOVED lines=12> */
.L_x_7206:
        /* <DEDUP_REMOVED lines=43> */
.L_x_7204:
[----:B------:R-:W-:Y:S01]  /*4e00*/  I2FP.F32.U32 R9, R8 ;  /* 0x0000000800097245 */ /* 0x000fe20000201000 */
[----:B------:R-:W-:Y:S01]  /*4e10*/  HADD2.F32 R8, -RZ, R112.H1_H1 ;  /* 0x30000070ff087230 */ /* 0x000fe20000004100 */
[----:B------:R-:W-:Y:S01]  /*4e20*/  ISETP.NE.AND P2, PT, R11, 0x1, PT ;  /* 0x000000010b00780c */ /* 0x000fe20003f45270 */
[----:B------:R-:W-:Y:S02]  /*4e30*/  @P1 HADD2.F32 R10, -RZ, R108.H1_H1 ;  /* 0x3000006cff0a1230 */ /* 0x000fe40000004100 */
        /* <DEDUP_REMOVED lines=20> */
.L_x_7208:
        /* <DEDUP_REMOVED lines=12> */
.L_x_7209:
        /* <DEDUP_REMOVED lines=43> */
.L_x_7207:
        /* <DEDUP_REMOVED lines=20> */
.L_x_7211:
        /* <DEDUP_REMOVED lines=12> */
.L_x_7212:
        /* <DEDUP_REMOVED lines=42> */
[----:B------:R-:W-:-:S07]  /*5790*/  LOP3.LUT R2, R2, UR35, R133, 0x96, !PT ;  /* 0x0000002302027c12 */ /* 0x000fce000f8e9685 */
.L_x_7210:
        /* <DEDUP_REMOVED lines=24> */
.L_x_7214:
        /* <DEDUP_REMOVED lines=12> */
.L_x_7215:
        /* <DEDUP_REMOVED lines=42> */
[----:B------:R-:W-:-:S07]  /*5c80*/  LOP3.LUT R2, R10, UR35, R137, 0x96, !PT ;  /* 0x000000230a027c12 */ /* 0x000fce000f8e9689 */
.L_x_7213:
[----:B------:R-:W-:Y:S01]  /*5c90*/  I2FP.F32.U32 R9, R9 ;  /* 0x0000000900097245 */ /* 0x000fe20000201000 */
[----:B------:R-:W-:Y:S01]  /*5ca0*/  HADD2.F32 R117, -RZ, R117.H1_H1 ;  /* 0x30000075ff757230 */ /* 0x000fe20000004100 */
[----:B------:R-:W-:Y:S01]  /*5cb0*/  ISETP.NE.AND P3, PT, R116, 0x1, PT ;  /* 0x000000017400780c */ /* 0x000fe20003f65270 */
[----:B------:R-:W-:Y:S02]  /*5cc0*/  IMAD.MOV.U32 R10, RZ, RZ, R6 ;  /* 0x000000ffff0a7224 */ /* 0x000fe400078e0006 */
[----:B------:R-:W-:-:S05]  /*5cd0*/  FFMA.FTZ R9, R9, R120, 1.1641532182693481445e-10 ;  /* 0x2f00000009097423 */ /* 0x000fca0000010078 */
[----:B------:R-:W-:Y:S01]  /*5ce0*/  FSETP.GTU.FTZ.AND P0, PT, R9, UR4, PT ;  /* 0x0000000409007c0b */ /* 0x000fe2000bf1c000 */
[----:B------:R-:W-:Y:S01]  /*5cf0*/  FMUL.FTZ R9, R117, UR5 ;  /* 0x0000000575097c20 */ /* 0x000fe20008410000 */
[----:B------:R-:W-:Y:S02]  /*5d00*/  IMAD.MOV.U32 R117, RZ, RZ, 0x2 ;  /* 0x00000002ff757424 */ /* 0x000fe400078e00ff */
        /* <DEDUP_REMOVED lines=11> */
.L_x_7217:
        /* <DEDUP_REMOVED lines=12> */
.L_x_7218:
        /* <DEDUP_REMOVED lines=43> */
.L_x_7216:
[----:B------:R-:W-:Y:S01]  /*6130*/  I2FP.F32.U32 R11, R10 ;  /* 0x0000000a000b7245 */ /* 0x000fe20000201000 */
[----:B------:R-:W-:Y:S01]  /*6140*/  HADD2.F32 R10, -RZ, R113.H1_H1 ;  /* 0x30000071ff0a7230 */ /* 0x000fe20000004100 */
[----:B------:R-:W-:Y:S01]  /*6150*/  ISETP.NE.AND P3, PT, R117, 0x1, PT ;  /* 0x000000017500780c */ /* 0x000fe20003f65270 */
[----:B------:R-:W-:Y:S02]  /*6160*/  @P1 HADD2.F32 R116, -RZ, R109.H1_H1 ;  /* 0x3000006dff741230 */ /* 0x000fe40000004100 */
        /* <DEDUP_REMOVED lines=20> */
.L_x_7220:
        /* <DEDUP_REMOVED lines=12> */
.L_x_7221:
        /* <DEDUP_REMOVED lines=43> */
.L_x_7219:
        /* <DEDUP_REMOVED lines=19> */
.L_x_7223:
        /* <DEDUP_REMOVED lines=12> */
.L_x_7224:
        /* <DEDUP_REMOVED lines=43> */
.L_x_7222:
[----:B------:R-:W-:Y:S01]  /*6ac0*/  I2FP.F32.U32 R11, R11 ;  /* 0x0000000b000b7245 */ /* 0x000fe20000201000 */
[----:B------:R-:W-:Y:S02]  /*6ad0*/  HADD2.F32 R10, -RZ, R114.H0_H0 ;  /* 0x20000072ff0a7230 */ /* 0x000fe40000004100 */
[----:B------:R-:W-:Y:S02]  /*6ae0*/  @P1 HADD2.F32 R116, -RZ, R110.H0_H0 ;  /* 0x2000006eff741230 */ /* 0x000fe40000004100 */
        /* <DEDUP_REMOVED lines=21> */
.L_x_7226:
        /* <DEDUP_REMOVED lines=12> */
.L_x_7227:
        /* <DEDUP_REMOVED lines=43> */
.L_x_7225:
        /* <DEDUP_REMOVED lines=19> */
.L_x_7229:
        /* <DEDUP_REMOVED lines=12> */
.L_x_7230:
        /* <DEDUP_REMOVED lines=43> */
.L_x_7228:
[----:B------:R-:W-:Y:S01]  /*7450*/  I2FP.F32.U32 R117, R117 ;  /* 0x0000007500757245 */ /* 0x000fe20000201000 */
[----:B------:R-:W-:Y:S02]  /*7460*/  HADD2.F32 R116, -RZ, R114.H1_H1 ;  /* 0x30000072ff747230 */ /* 0x000fe40000004100 */
[----:B------:R-:W-:Y:S02]  /*7470*/  @P1 HADD2.F32 R132, -RZ, R110.H1_H1 ;  /* 0x3000006eff841230 */ /* 0x000fe40000004100 */
[----:B------:R-:W-:Y:S01]  /*7480*/  FFMA.FTZ R117, R117, R120, 1.1641532182693481445e-10 ;  /* 0x2f00000075757423 */ /* 0x000fe20000010078 */
[----:B------:R-:W-:Y:S01]  /*7490*/  FMUL.FTZ R116, R116, UR5 ;  /* 0x0000000574747c20 */ /* 0x000fe20008410000 */
[----:B------:R-:W-:-:S03]  /*74a0*/  IMAD.MOV.U32 R131, RZ, RZ, 0x2 ;  /* 0x00000002ff837424 */ /* 0x000fc600078e00ff */
[----:B------:R-:W-:Y:S02]  /*74b0*/  FSETP.GTU.FTZ.AND P4, PT, R117, UR4, PT ;  /* 0x0000000475007c0b */ /* 0x000fe4000bf9c000 */
        /* <DEDUP_REMOVED lines=18> */
.L_x_7232:
        /* <DEDUP_REMOVED lines=12> */
.L_x_7233:
        /* <DEDUP_REMOVED lines=43> */
.L_x_7231:
        /* <DEDUP_REMOVED lines=19> */
.L_x_7235:
        /* <DEDUP_REMOVED lines=12> */
.L_x_7236:
        /* <DEDUP_REMOVED lines=43> */
.L_x_7234:
        /* <DEDUP_REMOVED lines=24> */
.L_x_7238:
        /* <DEDUP_REMOVED lines=12> */
.L_x_7239:
        /* <DEDUP_REMOVED lines=43> */
.L_x_7237:
        /* <DEDUP_REMOVED lines=19> */
.L_x_7241:
        /* <DEDUP_REMOVED lines=14> */
.L_x_7242:
        /* <DEDUP_REMOVED lines=43> */
.L_x_7240:
[----:B------:R-:W-:Y:S01]  /*87a0*/  I2FP.F32.U32 R117, R118 ;  /* 0x0000007600757245 */ /* 0x000fe20000201000 */
[----:B------:R-:W-:Y:S02]  /*87b0*/  HADD2.F32 R116, -RZ, R115.H1_H1 ;  /* 0x30000073ff747230 */ /* 0x000fe40000004100 */
[----:B------:R-:W-:Y:S02]  /*87c0*/  @P1 HADD2.F32 R136, -RZ, R111.H1_H1 ;  /* 0x3000006fff881230 */ /* 0x000fe40000004100 */
[----:B------:R-:W-:Y:S01]  /*87d0*/  FFMA.FTZ R117, R117, R120, 1.1641532182693481445e-10 ;  /* 0x2f00000075757423 */ /* 0x000fe20000010078 */
[----:B------:R-:W-:-:S04]  /*87e0*/  FMUL.FTZ R116, R116, UR5 ;  /* 0x0000000574747c20 */ /* 0x000fc80008410000 */
[----:B------:R-:W-:Y:S02]  /*87f0*/  FSETP.GTU.FTZ.AND P6, PT, R117, UR4, PT ;  /* 0x0000000475007c0b */ /* 0x000fe4000bfdc000 */
[----:B------:R-:W-:Y:S02]  /*8800*/  PRMT R117, R138, 0x5410, R142 ;  /* 0x000054108a757816 */ /* 0x000fe4000000008e */
[----:B------:R-:W-:Y:S02]  /*8810*/  FSEL R118, R116, RZ, !P6 ;  /* 0x000000ff74767208 */ /* 0x000fe40007000000 */
[----:B------:R-:W-:-:S03]  /*8820*/  SEL R116, RZ, 0x1, P6 ;  /* 0x00000001ff747807 */ /* 0x000fc60003000000 */
[----:B------:R-:W-:Y:S01]  /*8830*/  FADD.FTZ R133, R133, R118 ;  /* 0x0000007685857221 */ /* 0x000fe20000010000 */
[----:B------:R-:W-:-:S03]  /*8840*/  PRMT R118, R144, 0x5410, R145 ;  /* 0x0000541090767816 */ /* 0x000fc60000000091 */
[--C-:B------:R-:W-:Y:S01]  /*8850*/  @P1 FADD.FTZ R149, R136, R133.reuse ;  /* 0x0000008588951221 */ /* 0x100fe20000010000 */
[--C-:B------:R-:W-:Y:S01]  /*8860*/  @!P1 IMAD.MOV.U32 R149, RZ, RZ, R133.reuse ;  /* 0x000000ffff959224 */ /* 0x100fe200078e0085 */
[----:B------:R-:W-:Y:S02]  /*8870*/  PRMT R133, R116, 0x7610, R133 ;  /* 0x0000761074857816 */ /* 0x000fe40000000085 */
[----:B------:R-:W-:Y:S02]  /*8880*/  PRMT R116, R126, 0x5410, R130 ;  /* 0x000054107e747816 */ /* 0x000fe40000000082 */
[----:B------:R-:W-:-:S04]  /*8890*/  F2FP.F16.F32.PACK_AB R119, RZ, R149 ;  /* 0x00000095ff77723e */ /* 0x000fc800000000ff */
[----:B------:R-:W-:-:S07]  /*88a0*/  PRMT R119, R140, 0x5410, R119 ;  /* 0x000054108c777816 */ /* 0x000fce0000000077 */
.L_x_7194:
        /* <DEDUP_REMOVED lines=23> */
[----:B------:R-:W-:Y:S02]  /*8a20*/  LOP3.LUT R152, R122, R125, RZ, 0xfc, !PT ;  /* 0x0000007d7a987212 */ /* 0x000fe400078efcff */
[----:B------:R-:W-:-:S03]  /*8a30*/  IADD3 R126, PT, PT, R124, 0x80, RZ ;  /* 0x000000807c7e7810 */ /* 0x000fc60007ffe0ff */
        /* <DEDUP_REMOVED lines=25> */
.L_x_7243:
[----:B------:R1:W5:Y:S04]  /*8bd0*/  @P0 LDG.E.128 R112, desc[UR10][R144.64] ;  /* 0x0000000a90700981 */ /* 0x000368000c1e1d00 */
[----:B------:R1:W5:Y:S04]  /*8be0*/  @P1 LDG.E.128 R108, desc[UR10][R136.64] ;  /* 0x0000000a886c1981 */ /* 0x000368000c1e1d00 */
[----:B0-----:R1:W5:Y:S01]  /*8bf0*/  LDG.E.128 R116, desc[UR10][R146.64] ;  /* 0x0000000a92747981 */ /* 0x001362000c1e1d00 */
        /* <DEDUP_REMOVED lines=16> */
.L_x_7246:
        /* <DEDUP_REMOVED lines=12> */
.L_x_7247:
        /* <DEDUP_REMOVED lines=45> */
.L_x_7245:
[----:B------:R-:W-:Y:S01]  /*9090*/  I2FP.F32.U32 R5, R5 ;  /* 0x0000000500057245 */ /* 0x000fe20000201000 */
[----:B-----5:R-:W-:Y:S01]  /*90a0*/  HADD2.F32 R7, -RZ, R116.H0_H0 ;  /* 0x20000074ff077230 */ /* 0x020fe20000004100 */
[----:B------:R-:W-:Y:S01]  /*90b0*/  ISETP.NE.AND P3, PT, R8, 0x1, PT ;  /* 0x000000010800780c */ /* 0x000fe20003f65270 */
[----:B------:R-:W-:Y:S02]  /*90c0*/  HFMA2 R9, -RZ, RZ, 0, 1.1920928955078125e-07 ;  /* 0x00000002ff097431 */ /* 0x000fe400000001ff */
        /* <DEDUP_REMOVED lines=16> */
.L_x_7249:
        /* <DEDUP_REMOVED lines=12> */
.L_x_7250:
        /* <DEDUP_REMOVED lines=44> */
[----:B------:R-:W-:-:S07]  /*9550*/  IMAD.MOV.U32 R122, RZ, RZ, R8 ;  /* 0x000000ffff7a7224 */ /* 0x000fce00078e0008 */
.L_x_7248:
[----:B------:R-:W-:Y:S01]  /*9560*/  I2FP.F32.U32 R7, R7 ;  /* 0x0000000700077245 */ /* 0x000fe20000201000 */
[----:B------:R-:W-:Y:S01]  /*9570*/  HADD2.F32 R8, -RZ, R112.H0_H0 ;  /* 0x20000070ff087230 */ /* 0x000fe20000004100 */
[----:B------:R-:W-:Y:S01]  /*9580*/  ISETP.NE.AND P3, PT, R9, 0x1, PT ;  /* 0x000000010900780c */ /* 0x000fe20003f65270 */
[----:B------:R-:W-:Y:S02]  /*9590*/  @P1 HADD2.F32 R10, -RZ, R108.H0_H0 ;  /* 0x2000006cff0a1230 */ /* 0x000fe40000004100 */
        /* <DEDUP_REMOVED lines=10> */
[----:B-1----:R-:W-:Y:S01]  /*9640*/  F2FP.F16.F32.PACK_AB R137, RZ, R125 ;  /* 0x0000007dff89723e */ /* 0x002fe200000000ff */
        /* <DEDUP_REMOVED lines=9> */
.L_x_7252:
        /* <DEDUP_REMOVED lines=12> */
.L_x_7253:
        /* <DEDUP_REMOVED lines=44> */
[----:B------:R-:W-:Y:S02]  /*9a60*/  IMAD.MOV.U32 R122, RZ, RZ, R8 ;  /* 0x000000ffff7a7224 */ /* 0x000fe400078e0008 */
[----:B------:R-:W-:-:S07]  /*9a70*/  HFMA2 R8, -RZ, RZ, 0, 0 ;  /* 0x00000000ff087431 */ /* 0x000fce00000001ff */
.L_x_7251:
        /* <DEDUP_REMOVED lines=20> */
.L_x_7255:
        /* <DEDUP_REMOVED lines=12> */
.L_x_7256:
        /* <DEDUP_REMOVED lines=45> */
.L_x_7254:
[----:B------:R-:W-:Y:S01]  /*9f50*/  I2FP.F32.U32 R7, R7 ;  /* 0x0000000700077245 */ /* 0x000fe20000201000 */
[----:B------:R-:W-:Y:S01]  /*9f60*/  HADD2.F32 R8, -RZ, R112.H1_H1 ;  /* 0x30000070ff087230 */ /* 0x000fe20000004100 */
[----:B------:R-:W-:Y:S01]  /*9f70*/  ISETP.NE.AND P3, PT, R10, 0x1, PT ;  /* 0x000000010a00780c */ /* 0x000fe20003f65270 */
[----:B------:R-:W-:Y:S02]  /*9f80*/  @P1 HADD2.F32 R129, -RZ, R108.H1_H1 ;  /* 0x3000006cff811230 */ /* 0x000fe40000004100 */
[----:B------:R-:W-:Y:S02]  /*9f90*/  HFMA2 R11, -RZ, RZ, 0, 1.1920928955078125e-07 ;  /* 0x00000002ff0b7431 */ /* 0x000fe400000001ff */
[----:B------:R-:W-:Y:S01]  /*9fa0*/  FFMA.FTZ R7, R7, R120, 1.1641532182693481445e-10 ;  /* 0x2f00000007077423 */ /* 0x000fe20000010078 */
[----:B------:R-:W-:Y:S01]  /*9fb0*/  FMUL.FTZ R8, R8, UR5 ;  /* 0x0000000508087c20 */ /* 0x000fe20008410000 */
[----:B------:R-:W-:-:S03]  /*9fc0*/  IMAD.MOV.U32 R9, RZ, RZ, R6 ;  /* 0x000000ffff097224 */ /* 0x000fc600078e0006 */
[----:B------:R-:W-:-:S04]  /*9fd0*/  FSETP.GTU.FTZ.AND P2, PT, R7, UR4, PT ;  /* 0x0000000407007c0b */ /* 0x000fc8000bf5c000 */
        /* <DEDUP_REMOVED lines=15> */
.L_x_7258:
        /* <DEDUP_REMOVED lines=12> */
.L_x_7259:
        /* <DEDUP_REMOVED lines=46> */
.L_x_7257:
        /* <DEDUP_REMOVED lines=20> */
.L_x_7261:
        /* <DEDUP_REMOVED lines=12> */
.L_x_7262:
        /* <DEDUP_REMOVED lines=46> */
.L_x_7260:
        /* <DEDUP_REMOVED lines=24> */
.L_x_7264:
        /* <DEDUP_REMOVED lines=12> */
.L_x_7265:
        /* <DEDUP_REMOVED lines=46> */
.L_x_7263:
[----:B------:R-:W-:Y:S01]  /*ae70*/  I2FP.F32.U32 R9, R9 ;  /* 0x0000000900097245 */ /* 0x000fe20000201000 */
[----:B------:R-:W-:Y:S01]  /*ae80*/  HADD2.F32 R117, -RZ, R117.H1_H1 ;  /* 0x30000075ff757230 */ /* 0x000fe20000004100 */
[----:B------:R-:W-:Y:S01]  /*ae90*/  ISETP.NE.AND P2, PT, R116, 0x1, PT ;  /* 0x000000017400780c */ /* 0x000fe20003f45270 */
[----:B------:R-:W-:Y:S02]  /*aea0*/  IMAD.MOV.U32 R11, RZ, RZ, R6 ;  /* 0x000000ffff0b7224 */ /* 0x000fe400078e0006 */
[----:B------:R-:W-:Y:S01]  /*aeb0*/  FFMA.FTZ R9, R9, R120, 1.1641532182693481445e-10 ;  /* 0x2f00000009097423 */ /* 0x000fe20000010078 */
[----:B------:R-:W-:-:S04]  /*aec0*/  FMUL.FTZ R117, R117, UR5 ;  /* 0x0000000575757c20 */ /* 0x000fc80008410000 */
[----:B------:R-:W-:-:S04]  /*aed0*/  FSETP.GTU.FTZ.AND P3, PT, R9, UR4, PT ;  /* 0x0000000409007c0b */ /* 0x000fc8000bf7c000 */
[----:B------:R-:W-:Y:S01]  /*aee0*/  FSEL R9, R117, RZ, !P3 ;  /* 0x000000ff75097208 */ /* 0x000fe20005800000 */
[----:B------:R-:W-:Y:S01]  /*aef0*/  IMAD.MOV.U32 R117, RZ, RZ, 0x2 ;  /* 0x00000002ff757424 */ /* 0x000fe200078e00ff */
        /* <DEDUP_REMOVED lines=11> */
.L_x_7267:
        /* <DEDUP_REMOVED lines=12> */
.L_x_7268:
        /* <DEDUP_REMOVED lines=46> */
.L_x_7266:
[----:B------:R-:W-:Y:S01]  /*b350*/  I2FP.F32.U32 R11, R11 ;  /* 0x0000000b000b7245 */ /* 0x000fe20000201000 */
[----:B------:R-:W-:Y:S02]  /*b360*/  HADD2.F32 R10, -RZ, R113.H1_H1 ;  /* 0x30000071ff0a7230 */ /* 0x000fe40000004100 */
[----:B------:R-:W-:Y:S02]  /*b370*/  @P1 HADD2.F32 R147, -RZ, R109.H1_H1 ;  /* 0x3000006dff931230 */ /* 0x000fe40000004100 */
[----:B------:R-:W-:Y:S01]  /*b380*/  FFMA.FTZ R11, R11, R120, 1.1641532182693481445e-10 ;  /* 0x2f0000000b0b7423 */ /* 0x000fe20000010078 */
[----:B------:R-:W-:Y:S01]  /*b390*/  FMUL.FTZ R10, R10, UR5 ;  /* 0x000000050a0a7c20 */ /* 0x000fe20008410000 */
[----:B------:R-:W-:-:S03]  /*b3a0*/  IMAD.MOV.U32 R116, RZ, RZ, 0x2 ;  /* 0x00000002ff747424 */ /* 0x000fc600078e00ff */
[----:B------:R-:W-:Y:S01]  /*b3b0*/  FSETP.GTU.FTZ.AND P2, PT, R11, UR4, PT ;  /* 0x000000040b007c0b */ /* 0x000fe2000bf5c000 */
[----:B------:R-:W-:-:S03]  /*b3c0*/  IMAD.MOV.U32 R11, RZ, RZ, R6 ;  /* 0x000000ffff0b7224 */ /* 0x000fc600078e0006 */
[----:B------:R-:W-:-:S05]  /*b3d0*/  FSEL R10, R10, RZ, !P2 ;  /* 0x000000ff0a0a7208 */ /* 0x000fca0005000000 */
        /* <DEDUP_REMOVED lines=15> */
.L_x_7270:
        /* <DEDUP_REMOVED lines=12> */
.L_x_7271:
        /* <DEDUP_REMOVED lines=46> */
.L_x_7269:
        /* <DEDUP_REMOVED lines=19> */
.L_x_7273:
        /* <DEDUP_REMOVED lines=12> */
.L_x_7274:
        /* <DEDUP_REMOVED lines=46> */
.L_x_7272:
[----:B------:R-:W-:Y:S01]  /*bd40*/  I2FP.F32.U32 R11, R11 ;  /* 0x0000000b000b7245 */ /* 0x000fe20000201000 */
[----:B------:R-:W-:Y:S01]  /*bd50*/  HADD2.F32 R10, -RZ, R114.H0_H0 ;  /* 0x20000072ff0a7230 */ /* 0x000fe20000004100 */
[----:B------:R-:W-:Y:S01]  /*bd60*/  MOV R116, 0x2 ;  /* 0x0000000200747802 */ /* 0x000fe20000000f00 */
        /* <DEDUP_REMOVED lines=21> */
.L_x_7276:
        /* <DEDUP_REMOVED lines=12> */
.L_x_7277:
        /* <DEDUP_REMOVED lines=46> */
.L_x_7275:
        /* <DEDUP_REMOVED lines=19> */
.L_x_7279:
        /* <DEDUP_REMOVED lines=12> */
.L_x_7280:
        /* <DEDUP_REMOVED lines=46> */
.L_x_7278:
        /* <DEDUP_REMOVED lines=25> */
.L_x_7282:
        /* <DEDUP_REMOVED lines=12> */
.L_x_7283:
        /* <DEDUP_REMOVED lines=46> */
.L_x_7281:
        /* <DEDUP_REMOVED lines=19> */
.L_x_7285:
        /* <DEDUP_REMOVED lines=12> */
.L_x_7286:
        /* <DEDUP_REMOVED lines=46> */
.L_x_7284:
        /* <DEDUP_REMOVED lines=13> */
[----:B------:R-:W-:Y:S01]  /*d200*/  PRMT R132, R116, 0x7610, R132 ;  /* 0x0000761074847816 */ /* 0x000fe20000000084 */
[----:B------:R-:W-:Y:S01]  /*d210*/  IMAD.MOV.U32 R116, RZ, RZ, 0x2 ;  /* 0x00000002ff747424 */ /* 0x000fe200078e00ff */
        /* <DEDUP_REMOVED lines=10> */
.L_x_7288:
        /* <DEDUP_REMOVED lines=12> */
.L_x_7289:
        /* <DEDUP_REMOVED lines=44> */
[----:B------:R-:W-:Y:S02]  /*d640*/  IMAD.MOV.U32 R122, RZ, RZ, R116 ;  /* 0x000000ffff7a7224 */ /* 0x000fe400078e0074 */
[----:B------:R-:W-:-:S07]  /*d650*/  IMAD.MOV.U32 R116, RZ, RZ, RZ ;  /* 0x000000ffff747224 */ /* 0x000fce00078e00ff */
.L_x_7287:
        /* <DEDUP_REMOVED lines=19> */
.L_x_7291:
        /* <DEDUP_REMOVED lines=14> */
.L_x_7292:
        /* <DEDUP_REMOVED lines=46> */
.L_x_7290:
[----:B------:R-:W-:Y:S01]  /*db50*/  I2FP.F32.U32 R117, R117 ;  /* 0x0000007500757245 */ /* 0x000fe20000201000 */
[----:B------:R-:W-:Y:S01]  /*db60*/  HADD2.F32 R116, -RZ, R115.H1_H1 ;  /* 0x30000073ff747230 */ /* 0x000fe20000004100 */
[----:B------:R-:W-:-:S03]  /*db70*/  PRMT R118, R148, 0x5410, R118 ;  /* 0x0000541094767816 */ /* 0x000fc60000000076 */
[----:B------:R-:W-:Y:S01]  /*db80*/  FFMA.FTZ R117, R117, R120, 1.1641532182693481445e-10 ;  /* 0x2f00000075757423 */ /* 0x000fe20000010078 */
[----:B------:R-:W-:-:S04]  /*db90*/  FMUL.FTZ R116, R116, UR5 ;  /* 0x0000000574747c20 */ /* 0x000fc80008410000 */
[----:B------:R-:W-:Y:S02]  /*dba0*/  FSETP.GTU.FTZ.AND P6, PT, R117, UR4, PT ;  /* 0x0000000475007c0b */ /* 0x000fe4000bfdc000 */
[----:B------:R-:W-:Y:S02]  /*dbb0*/  PRMT R117, R133, 0x5410, R146 ;  /* 0x0000541085757816 */ /* 0x000fe40000000092 */
[----:B------:R-:W-:Y:S02]  /*dbc0*/  FSEL R150, R116, RZ, !P6 ;  /* 0x000000ff74967208 */ /* 0x000fe40007000000 */
[----:B------:R-:W-:-:S03]  /*dbd0*/  SEL R116, RZ, 0x1, P6 ;  /* 0x00000001ff747807 */ /* 0x000fc60003000000 */
[----:B------:R-:W-:Y:S01]  /*dbe0*/  FADD.FTZ R119, R119, R150 ;  /* 0x0000009677777221 */ /* 0x000fe20000010000 */
[----:B------:R-:W-:Y:S01]  /*dbf0*/  @P1 HADD2.F32 R150, -RZ, R111.H1_H1 ;  /* 0x3000006fff961230 */ /* 0x000fe20000004100 */
[----:B------:R-:W-:Y:S02]  /*dc00*/  PRMT R133, R116, 0x7610, R133 ;  /* 0x0000761074857816 */ /* 0x000fe40000000085 */
[----:B------:R-:W-:Y:S02]  /*dc10*/  PRMT R116, R137, 0x5410, R140 ;  /* 0x0000541089747816 */ /* 0x000fe4000000008c */
[--C-:B------:R-:W-:Y:S01]  /*dc20*/  @P1 FADD.FTZ R157, R150, R119.reuse ;  /* 0x00000077969d1221 */ /* 0x100fe20000010000 */
[----:B------:R-:W-:-:S05]  /*dc30*/  @!P1 IMAD.MOV.U32 R157, RZ, RZ, R119 ;  /* 0x000000ffff9d9224 */ /* 0x000fca00078e0077 */
[----:B------:R-:W-:-:S04]  /*dc40*/  F2FP.F16.F32.PACK_AB R119, RZ, R157 ;  /* 0x0000009dff77723e */ /* 0x000fc800000000ff */
[----:B------:R-:W-:Y:S01]  /*dc50*/  PRMT R119, R144, 0x5410, R119 ;  /* 0x0000541090777816 */ /* 0x000fe20000000077 */
[----:B------:R-:W-:Y:S06]  /*dc60*/  BRA `(.L_x_7293) ;  /* 0x00000028002c7947 */ /* 0x000fec0003800000 */
.L_x_7244:
        /* <DEDUP_REMOVED lines=15> */
.L_x_7295:
[----:B------:R-:W-:-:S04]  /*dd60*/  IADD3 R134, PT, PT, R134, 0x1, RZ ;  /* 0x0000000186867810 */ /* 0x000fc80007ffe0ff */
[C---:B------:R-:W-:Y:S01]  /*dd70*/  ISETP.NE.AND P2, PT, R134.reuse, RZ, PT ;  /* 0x000000ff8600720c */ /* 0x040fe20003f45270 */
[----:B-1----:R-:W-:-:S12]  /*dd80*/  IMAD.WIDE.U32 R146, R134, -0x2daee0ad, RZ ;  /* 0xd2511f5386927825 */ /* 0x002fd800078e00ff */
        /* <DEDUP_REMOVED lines=9> */
.L_x_7296:
        /* <DEDUP_REMOVED lines=46> */
.L_x_7294:
[----:B------:R-:W-:Y:S01]  /*e100*/  I2FP.F32.U32 R125, R125 ;  /* 0x0000007d007d7245 */ /* 0x000fe20000201000 */
[----:B-----5:R-:W-:Y:S01]  /*e110*/  HADD2.F32 R127, -RZ, R116.H0_H0 ;  /* 0x20000074ff7f7230 */ /* 0x020fe20000004100 */
[----:B------:R-:W-:Y:S01]  /*e120*/  ISETP.NE.AND P3, PT, R129, 0x1, PT ;  /* 0x000000018100780c */ /* 0x000fe20003f65270 */
[----:B------:R-:W-:Y:S02]  /*e130*/  @P1 HADD2.F32 R128, -RZ, R108.H0_H0 ;  /* 0x2000006cff801230 */ /* 0x000fe40000004100 */
[----:B------:R-:W-:Y:S01]  /*e140*/  FFMA.FTZ R125, R125, R120, 1.1641532182693481445e-10 ;  /* 0x2f0000007d7d7423 */ /* 0x000fe20000010078 */
[----:B------:R-:W-:Y:S01]  /*e150*/  FMUL.FTZ R127, R127, UR5 ;  /* 0x000000057f7f7c20 */ /* 0x000fe20008410000 */
[----:B-1----:R-:W-:-:S03]  /*e160*/  IMAD.MOV.U32 R136, RZ, RZ, 0x2 ;  /* 0x00000002ff887424 */ /* 0x002fc600078e00ff */
        /* <DEDUP_REMOVED lines=16> */
.L_x_7298:
        /* <DEDUP_REMOVED lines=12> */
.L_x_7299:
        /* <DEDUP_REMOVED lines=46> */
.L_x_7297:
        /* <DEDUP_REMOVED lines=23> */
.L_x_7301:
        /* <DEDUP_REMOVED lines=12> */
.L_x_7302:
        /* <DEDUP_REMOVED lines=46> */
.L_x_7300:
        /* <DEDUP_REMOVED lines=23> */
.L_x_7304:
        /* <DEDUP_REMOVED lines=12> */
.L_x_7305:
        /* <DEDUP_REMOVED lines=46> */
.L_x_7303:
        /* <DEDUP_REMOVED lines=23> */
.L_x_7307:
        /* <DEDUP_REMOVED lines=12> */
.L_x_7308:
        /* <DEDUP_REMOVED lines=46> */
.L_x_7306:
        /* <DEDUP_REMOVED lines=22> */
.L_x_7310:
        /* <DEDUP_REMOVED lines=12> */
.L_x_7311:
        /* <DEDUP_REMOVED lines=46> */
.L_x_7309:
        /* <DEDUP_REMOVED lines=22> */
.L_x_7313:
        /* <DEDUP_REMOVED lines=12> */
.L_x_7314:
        /* <DEDUP_REMOVED lines=46> */
.L_x_7312:
        /* <DEDUP_REMOVED lines=8> */
[----:B------:R-:W-:Y:S01]  /*ffc0*/  FSEL R153, R116, RZ, !P4 ;  /* 0x000000ff74997208 */ /* 0x000fe20006000000 */
[----:B------:R-:W-:Y:S01]  /*ffd0*/  @P1 HADD2.F32 R116, -RZ, R111.H0_H0 ;  /* 0x2000006fff741230 */ /* 0x000fe20000004100 */
[----:B------:R-:W-:-:S04]  /*ffe0*/  PLOP3.LUT P4, PT, P4, PT, PT, 0x8, 0x80 ;  /* 0x000000000080781c */ /* 0x000fc8000278e170 */
        /* <DEDUP_REMOVED lines=11> */
.L_x_7316:
        /* <DEDUP_REMOVED lines=12> */
.L_x_7317:
        /* <DEDUP_REMOVED lines=42> */
[----:B------:R-:W-:Y:S01]  /*10400*/  HFMA2 R142, -RZ, RZ, 0, 0 ;  /* 0x00000000ff8e7431 */ /* 0x000fe200000001ff */
[----:B------:R-:W-:Y:S01]  /*10410*/  LOP3.LUT R2, R2, UR35, R117, 0x96, !PT ;  /* 0x0000002302027c12 */ /* 0x000fe2000f8e9675 */
[----:B------:R-:W-:Y:S02]  /*10420*/  IMAD.MOV.U32 R117, RZ, RZ, R122 ;  /* 0x000000ffff757224 */ /* 0x000fe400078e007a */
[----:B------:R-:W-:-:S07]  /*10430*/  IMAD.MOV.U32 R122, RZ, RZ, R116 ;  /* 0x000000ffff7a7224 */ /* 0x000fce00078e0074 */
.L_x_7315:
        /* <DEDUP_REMOVED lines=14> */
.L_x_7293:
        /* <DEDUP_REMOVED lines=45> */
.L_x_7318:
[C---:B01----:R-:W-:Y:S01]  /*107f0*/  @P1 IMAD.WIDE.U32 R136, R128.reuse, 0x10, R116 ;  /* 0x0000001080881825 */ /* 0x043fe200078e0074 */
[----:B------:R0:W5:Y:S03]  /*10800*/  @P0 LDG.E.128 R112, desc[UR10][R164.64] ;  /* 0x0000000aa4700981 */ /* 0x000166000c1e1d00 */
[----:B------:R-:W-:Y:S01]  /*10810*/  IMAD.WIDE.U32 R116, R128, 0x10, R158 ;  /* 0x0000001080747825 */ /* 0x000fe200078e009e */
[----:B------:R0:W5:Y:S05]  /*10820*/  @P1 LDG.E.128 R108, desc[UR10][R136.64] ;  /* 0x0000000a886c1981 */ /* 0x00016a000c1e1d00 */
[----:B------:R-:W5:Y:S01]  /*10830*/  LDG.E.128 R116, desc[UR10][R116.64] ;  /* 0x0000000a74747981 */ /* 0x000f62000c1e1d00 */
[----:B------:R-:W-:Y:S05]  /*10840*/  @!P0 BRA `(.L_x_7319) ;  /* 0x0000005000108947 */ /* 0x000fea0003800000 */
[----:B------:R-:W-:Y:S01]  /*10850*/  ISETP.NE.AND P2, PT, R142, 0x1, PT ;  /* 0x000000018e00780c */ /* 0x000fe20003f45270 */
[----:B------:R-:W-:Y:S01]  /*10860*/  IMAD.MOV.U32 R5, RZ, RZ, R6 ;  /* 0x000000ffff057224 */ /* 0x000fe200078e0006 */
[----:B------:R-:W-:Y:S01]  /*10870*/  MOV R8, 0x2 ;  /* 0x0000000200087802 */ /* 0x000fe20000000f00 */
[----:B0-----:R-:W-:-:S10]  /*10880*/  IMAD.MOV.U32 R136, RZ, RZ, R122 ;  /* 0x000000ffff887224 */ /* 0x001fd400078e007a */
        /* <DEDUP_REMOVED lines=11> */
.L_x_7321:
        /* <DEDUP_REMOVED lines=12> */
.L_x_7322:
        /* <DEDUP_REMOVED lines=44> */
.L_x_7320:
        /* <DEDUP_REMOVED lines=20> */
.L_x_7324:
        /* <DEDUP_REMOVED lines=12> */
.L_x_7325:
        /* <DEDUP_REMOVED lines=45> */
.L_x_7323:
        /* <DEDUP_REMOVED lines=24> */
.L_x_7327:
        /* <DEDUP_REMOVED lines=12> */
.L_x_7328:
        /* <DEDUP_REMOVED lines=45> */
.L_x_7326:
        /* <DEDUP_REMOVED lines=20> */
.L_x_7330:
        /* <DEDUP_REMOVED lines=12> */
.L_x_7331:
        /* <DEDUP_REMOVED lines=41> */
[----:B------:R-:W-:Y:S02]  /*11b30*/  HFMA2 R10, -RZ, RZ, 0, 0 ;  /* 0x00000000ff0a7431 */ /* 0x000fe400000001ff */
[----:B------:R-:W-:Y:S01]  /*11b40*/  IMAD.MOV.U32 R7, RZ, RZ, R136 ;  /* 0x000000ffff077224 */ /* 0x000fe200078e0088 */
[----:B------:R-:W-:Y:S01]  /*11b50*/  LOP3.LUT R2, R2, UR35, R9, 0x96, !PT ;  /* 0x0000002302027c12 */ /* 0x000fe2000f8e9609 */
[----:B------:R-:W-:-:S07]  /*11b60*/  IMAD.MOV.U32 R136, RZ, RZ, R8 ;  /* 0x000000ffff887224 */ /* 0x000fce00078e0008 */
.L_x_7329:
[----:B------:R-:W-:Y:S01]  /*11b70*/  I2FP.F32.U32 R7, R7 ;  /* 0x0000000700077245 */ /* 0x000fe20000201000 */
[----:B------:R-:W-:Y:S01]  /*11b80*/  HADD2.F32 R8, -RZ, R112.H1_H1 ;  /* 0x30000070ff087230 */ /* 0x000fe20000004100 */
[----:B------:R-:W-:Y:S01]  /*11b90*/  ISETP.NE.AND P3, PT, R10, 0x1, PT ;  /* 0x000000010a00780c */ /* 0x000fe20003f65270 */
[----:B------:R-:W-:Y:S01]  /*11ba0*/  @P1 HADD2.F32 R163, -RZ, R108.H1_H1 ;  /* 0x3000006cffa31230 */ /* 0x000fe20000004100 */
[----:B------:R-:W-:Y:S01]  /*11bb0*/  MOV R9, R6 ;  /* 0x0000000600097202 */ /* 0x000fe20000000f00 */
[----:B------:R-:W-:Y:S01]  /*11bc0*/  FFMA.FTZ R7, R7, R120, 1.1641532182693481445e-10 ;  /* 0x2f00000007077423 */ /* 0x000fe20000010078 */
[----:B------:R-:W-:Y:S01]  /*11bd0*/  FMUL.FTZ R8, R8, UR5 ;  /* 0x0000000508087c20 */ /* 0x000fe20008410000 */
[----:B------:R-:W-:-:S03]  /*11be0*/  IMAD.MOV.U32 R11, RZ, RZ, 0x2 ;  /* 0x00000002ff0b7424 */ /* 0x000fc600078e00ff */
        /* <DEDUP_REMOVED lines=16> */
.L_x_7333:
        /* <DEDUP_REMOVED lines=12> */
.L_x_7334:
        /* <DEDUP_REMOVED lines=46> */
.L_x_7332:
        /* <DEDUP_REMOVED lines=20> */
.L_x_7336:
        /* <DEDUP_REMOVED lines=12> */
.L_x_7337:
        /* <DEDUP_REMOVED lines=46> */
.L_x_7335:
        /* <DEDUP_REMOVED lines=24> */
.L_x_7339:
        /* <DEDUP_REMOVED lines=12> */
.L_x_7340:
        /* <DEDUP_REMOVED lines=46> */
.L_x_7338:
        /* <DEDUP_REMOVED lines=20> */
.L_x_7342:
        /* <DEDUP_REMOVED lines=12> */
.L_x_7343:
        /* <DEDUP_REMOVED lines=46> */
.L_x_7341:
[----:B------:R-:W-:Y:S01]  /*12f70*/  I2FP.F32.U32 R11, R11 ;  /* 0x0000000b000b7245 */ /* 0x000fe20000201000 */
[----:B------:R-:W-:Y:S01]  /*12f80*/  HADD2.F32 R10, -RZ, R113.H1_H1 ;  /* 0x30000071ff0a7230 */ /* 0x000fe20000004100 */
[----:B------:R-:W-:Y:S01]  /*12f90*/  MOV R140, 0x2 ;  /* 0x00000002008c7802 */ /* 0x000fe20000000f00 */
[----:B------:R-:W-:Y:S02]  /*12fa0*/  @P1 HADD2.F32 R130, -RZ, R109.H1_H1 ;  /* 0x3000006dff821230 */ /* 0x000fe40000004100 */
        /* <DEDUP_REMOVED lines=20> */
.L_x_7345:
        /* <DEDUP_REMOVED lines=12> */
.L_x_7346:
        /* <DEDUP_REMOVED lines=46> */
.L_x_7344:
        /* <DEDUP_REMOVED lines=19> */
.L_x_7348:
        /* <DEDUP_REMOVED lines=12> */
.L_x_7349:
        /* <DEDUP_REMOVED lines=46> */
.L_x_7347:
        /* <DEDUP_REMOVED lines=24> */
.L_x_7351:
        /* <DEDUP_REMOVED lines=12> */
.L_x_7352:
        /* <DEDUP_REMOVED lines=46> */
.L_x_7350:
        /* <DEDUP_REMOVED lines=19> */
.L_x_7354:
        /* <DEDUP_REMOVED lines=12> */
.L_x_7355:
        /* <DEDUP_REMOVED lines=46> */
.L_x_7353:
        /* <DEDUP_REMOVED lines=12> */
[----:B------:R-:W-:Y:S02]  /*14410*/  @!P1 MOV R142, R11 ;  /* 0x0000000b008e9202 */ /* 0x000fe40000000f00 */
[----:B------:R-:W-:Y:S01]  /*14420*/  PRMT R11, R132, 0x7610, R11 ;  /* 0x00007610840b7816 */ /* 0x000fe2000000000b */
        /* <DEDUP_REMOVED lines=11> */
.L_x_7357:
        /* <DEDUP_REMOVED lines=12> */
.L_x_7358:
        /* <DEDUP_REMOVED lines=46> */
.L_x_7356:
        /* <DEDUP_REMOVED lines=19> */
.L_x_7360:
        /* <DEDUP_REMOVED lines=12> */
.L_x_7361:
        /* <DEDUP_REMOVED lines=46> */
.L_x_7359:
[----:B------:R-:W-:Y:S01]  /*14d50*/  I2FP.F32.U32 R137, R137 ;  /* 0x0000008900897245 */ /* 0x000fe20000201000 */
[----:B------:R-:W-:Y:S01]  /*14d60*/  HADD2.F32 R140, -RZ, R115.H0_H0 ;  /* 0x20000073ff8c7230 */ /* 0x000fe20000004100 */
[----:B------:R-:W-:-:S03]  /*14d70*/  MOV R144, 0x2 ;  /* 0x0000000200907802 */ /* 0x000fc60000000f00 */
[----:B------:R-:W-:Y:S01]  /*14d80*/  FFMA.FTZ R137, R137, R120, 1.1641532182693481445e-10 ;  /* 0x2f00000089897423 */ /* 0x000fe20000010078 */
[----:B------:R-:W-:-:S04]  /*14d90*/  FMUL.FTZ R140, R140, UR5 ;  /* 0x000000058c8c7c20 */ /* 0x000fc80008410000 */
[----:B------:R-:W-:-:S04]  /*14da0*/  FSETP.GTU.FTZ.AND P5, PT, R137, UR4, PT ;  /* 0x0000000489007c0b */ /* 0x000fc8000bfbc000 */
        /* <DEDUP_REMOVED lines=8> */
[----:B------:R-:W-:-:S03]  /*14e30*/  IMAD.MOV.U32 R137, RZ, RZ, R6 ;  /* 0x000000ffff897224 */ /* 0x000fc600078e0006 */
        /* <DEDUP_REMOVED lines=10> */
.L_x_7363:
        /* <DEDUP_REMOVED lines=12> */
.L_x_7364:
        /* <DEDUP_REMOVED lines=46> */
.L_x_7362:
[----:B------:R-:W-:Y:S01]  /*15280*/  I2FP.F32.U32 R137, R137 ;  /* 0x0000008900897245 */ /* 0x000fe20000201000 */
[----:B------:R-:W-:Y:S01]  /*15290*/  HADD2.F32 R119, -RZ, R119.H1_H1 ;  /* 0x30000077ff777230 */ /* 0x000fe20000004100 */
[----:B------:R-:W-:-:S03]  /*152a0*/  ISETP.NE.AND P6, PT, R144, 0x1, PT ;  /* 0x000000019000780c */ /* 0x000fc60003fc5270 */
[----:B------:R-:W-:Y:S01]  /*152b0*/  FFMA.FTZ R137, R137, R120, 1.1641532182693481445e-10 ;  /* 0x2f00000089897423 */ /* 0x000fe20000010078 */
[----:B------:R-:W-:-:S04]  /*152c0*/  FMUL.FTZ R119, R119, UR5 ;  /* 0x0000000577777c20 */ /* 0x000fc80008410000 */
[----:B------:R-:W-:Y:S01]  /*152d0*/  FSETP.GTU.FTZ.AND P5, PT, R137, UR4, PT ;  /* 0x0000000489007c0b */ /* 0x000fe2000bfbc000 */
[----:B------:R-:W-:-:S03]  /*152e0*/  IMAD.MOV.U32 R137, RZ, RZ, 0x2 ;  /* 0x00000002ff897424 */ /* 0x000fc600078e00ff */
        /* <DEDUP_REMOVED lines=12> */
.L_x_7366:
        /* <DEDUP_REMOVED lines=14> */
.L_x_7367:
        /* <DEDUP_REMOVED lines=46> */
.L_x_7365:
[----:B------:R-:W-:Y:S02]  /*15770*/  I2FP.F32.U32 R119, R119 ;  /* 0x0000007700777245 */ /* 0x000fe40000201000 */
[----:B------:R-:W-:Y:S02]  /*15780*/  PRMT R117, R133, 0x5410, R117 ;  /* 0x0000541085757816 */ /* 0x000fe40000000075 */
[----:B------:R-:W-:Y:S01]  /*15790*/  PRMT R118, R154, 0x5410, R118 ;  /* 0x000054109a767816 */ /* 0x000fe20000000076 */
[----:B------:R-:W-:Y:S01]  /*157a0*/  FFMA.FTZ R119, R119, R120, 1.1641532182693481445e-10 ;  /* 0x2f00000077777423 */ /* 0x000fe20000010078 */
[----:B------:R-:W-:Y:S01]  /*157b0*/  HADD2.F32 R120, -RZ, R115.H1_H1 ;  /* 0x30000073ff787230 */ /* 0x000fe20000004100 */
[----:B------:R-:W-:-:S03]  /*157c0*/  PRMT R116, R148, 0x5410, R116 ;  /* 0x0000541094747816 */ /* 0x000fc60000000074 */
[----:B------:R-:W-:Y:S01]  /*157d0*/  FSETP.GTU.FTZ.AND P6, PT, R119, UR4, PT ;  /* 0x0000000477007c0b */ /* 0x000fe2000bfdc000 */
[----:B------:R-:W-:-:S05]  /*157e0*/  FMUL.FTZ R120, R120, UR5 ;  /* 0x0000000578787c20 */ /* 0x000fca0008410000 */
[----:B------:R-:W-:Y:S02]  /*157f0*/  FSEL R119, R120, RZ, !P6 ;  /* 0x000000ff78777208 */ /* 0x000fe40007000000 */
[----:B------:R-:W-:-:S03]  /*15800*/  SEL R120, RZ, 0x1, P6 ;  /* 0x00000001ff787807 */ /* 0x000fc60003000000 */
[----:B------:R-:W-:Y:S01]  /*15810*/  FADD.FTZ R156, R156, R119 ;  /* 0x000000779c9c7221 */ /* 0x000fe20000010000 */
[----:B------:R-:W-:Y:S01]  /*15820*/  @P1 HADD2.F32 R119, -RZ, R111.H1_H1 ;  /* 0x3000006fff771230 */ /* 0x000fe20000004100 */
[----:B------:R-:W-:-:S04]  /*15830*/  PRMT R133, R120, 0x7610, R133 ;  /* 0x0000761078857816 */ /* 0x000fc80000000085 */
[--C-:B------:R-:W-:Y:S01]  /*15840*/  @P1 FADD.FTZ R144, R119, R156.reuse ;  /* 0x0000009c77901221 */ /* 0x100fe20000010000 */
[----:B------:R-:W-:-:S05]  /*15850*/  @!P1 IMAD.MOV.U32 R144, RZ, RZ, R156 ;  /* 0x000000ffff909224 */ /* 0x000fca00078e009c */
[----:B------:R-:W-:-:S04]  /*15860*/  F2FP.F16.F32.PACK_AB R119, RZ, R144 ;  /* 0x00000090ff77723e */ /* 0x000fc800000000ff */
[----:B------:R-:W-:Y:S01]  /*15870*/  PRMT R119, R152, 0x5410, R119 ;  /* 0x0000541098777816 */ /* 0x000fe20000000077 */
[----:B------:R-:W-:Y:S06]  /*15880*/  BRA `(.L_x_7368) ;  /* 0x0000002800287947 */ /* 0x000fec0003800000 */
.L_x_7319:
        /* <DEDUP_REMOVED lines=15> */
.L_x_7370:
        /* <DEDUP_REMOVED lines=12> */
.L_x_7371:
        /* <DEDUP_REMOVED lines=45> */
.L_x_7369:
        /* <DEDUP_REMOVED lines=8> */
[----:B------:R-:W-:Y:S01]  /*15d90*/  FSEL R159, R122, RZ, !P2 ;  /* 0x000000ff7a9f7208 */ /* 0x000fe20005000000 */
[----:B------:R-:W-:Y:S01]  /*15da0*/  @P1 HADD2.F32 R122, -RZ, R108.H0_H0 ;  /* 0x2000006cff7a1230 */ /* 0x000fe20000004100 */
[----:B------:R-:W-:-:S04]  /*15db0*/  PLOP3.LUT P2, PT, P2, PT, PT, 0x8, 0x80 ;  /* 0x000000000080781c */ /* 0x000fc8000174e170 */
        /* <DEDUP_REMOVED lines=12> */
.L_x_7373:
        /* <DEDUP_REMOVED lines=12> */
.L_x_7374:
        /* <DEDUP_REMOVED lines=46> */
.L_x_7372:
        /* <DEDUP_REMOVED lines=8> */
[----:B------:R-:W-:Y:S01]  /*162a0*/  FSEL R163, R116, RZ, !P2 ;  /* 0x000000ff74a37208 */ /* 0x000fe20005000000 */
[----:B------:R-:W-:Y:S01]  /*162b0*/  @P1 HADD2.F32 R116, -RZ, R108.H1_H1 ;  /* 0x3000006cff741230 */ /* 0x000fe20000004100 */
        /* <DEDUP_REMOVED lines=13> */
.L_x_7376:
        /* <DEDUP_REMOVED lines=12> */
.L_x_7377:
        /* <DEDUP_REMOVED lines=46> */
.L_x_7375:
[----:B------:R-:W-:Y:S01]  /*16730*/  I2FP.F32.U32 R137, R130 ;  /* 0x0000008200897245 */ /* 0x000fe20000201000 */
[----:B------:R-:W-:Y:S01]  /*16740*/  HADD2.F32 R130, -RZ, R117.H0_H0 ;  /* 0x20000075ff827230 */ /* 0x000fe20000004100 */
[----:B------:R-:W-:Y:S01]  /*16750*/  ISETP.NE.AND P3, PT, R142, 0x1, PT ;  /* 0x000000018e00780c */ /* 0x000fe20003f65270 */
[----:B------:R-:W-:Y:S02]  /*16760*/  IMAD.MOV.U32 R140, RZ, RZ, 0x2 ;  /* 0x00000002ff8c7424 */ /* 0x000fe400078e00ff */
[----:B------:R-:W-:Y:S01]  /*16770*/  FFMA.FTZ R137, R137, R120, 1.1641532182693481445e-10 ;  /* 0x2f00000089897423 */ /* 0x000fe20000010078 */
[----:B------:R-:W-:-:S04]  /*16780*/  FMUL.FTZ R130, R130, UR5 ;  /* 0x0000000582827c20 */ /* 0x000fc80008410000 */
[----:B------:R-:W-:-:S04]  /*16790*/  FSETP.GTU.FTZ.AND P2, PT, R137, UR4, PT ;  /* 0x0000000489007c0b */ /* 0x000fc8000bf5c000 */
[----:B------:R-:W-:Y:S01]  /*167a0*/  FSEL R161, R130, RZ, !P2 ;  /* 0x000000ff82a17208 */ /* 0x000fe20005000000 */
[----:B------:R-:W-:Y:S01]  /*167b0*/  @P1 HADD2.F32 R130, -RZ, R109.H0_H0 ;  /* 0x2000006dff821230 */ /* 0x000fe20000004100 */
[----:B------:R-:W-:-:S04]  /*167c0*/  PLOP3.LUT P2, PT, P2, PT, PT, 0x8, 0x80 ;  /* 0x000000000080781c */ /* 0x000fc8000174e170 */
        /* <DEDUP_REMOVED lines=13> */
.L_x_7379:
        /* <DEDUP_REMOVED lines=12> */
.L_x_7380:
        /* <DEDUP_REMOVED lines=46> */
.L_x_7378:
        /* <DEDUP_REMOVED lines=23> */
.L_x_7382:
        /* <DEDUP_REMOVED lines=12> */
.L_x_7383:
        /* <DEDUP_REMOVED lines=44> */
[----:B------:R-:W-:Y:S02]  /*17130*/  LOP3.LUT R2, R2, UR35, R165, 0x96, !PT ;  /* 0x0000002302027c12 */ /* 0x000fe4000f8e96a5 */
[----:B------:R-:W-:-:S07]  /*17140*/  MOV R136, R164 ;  /* 0x000000a400887202 */ /* 0x000fce0000000f00 */
.L_x_7381:
[----:B------:R-:W-:Y:S01]  /*17150*/  I2FP.F32.U32 R137, R137 ;  /* 0x0000008900897245 */ /* 0x000fe20000201000 */
[----:B------:R-:W-:Y:S01]  /*17160*/  @P1 HADD2.F32 R140, -RZ, R110.H0_H0 ;  /* 0x2000006eff8c1230 */ /* 0x000fe20000004100 */
[----:B------:R-:W-:-:S03]  /*17170*/  ISETP.NE.AND P3, PT, R142, 0x1, PT ;  /* 0x000000018e00780c */ /* 0x000fc60003f65270 */
[----:B------:R-:W-:-:S05]  /*17180*/  FFMA.FTZ R137, R137, R120, 1.1641532182693481445e-10 ;  /* 0x2f00000089897423 */ /* 0x000fca0000010078 */
[----:B------:R-:W-:Y:S01]  /*17190*/  FSETP.GTU.FTZ.AND P2, PT, R137, UR4, PT ;  /* 0x0000000489007c0b */ /* 0x000fe2000bf5c000 */
[----:B------:R-:W-:-:S05]  /*171a0*/  HADD2.F32 R137, -RZ, R118.H0_H0 ;  /* 0x20000076ff897230 */ /* 0x000fca0000004100 */
[----:B------:R-:W-:-:S05]  /*171b0*/  FMUL.FTZ R137, R137, UR5 ;  /* 0x0000000589897c20 */ /* 0x000fca0008410000 */
        /* <DEDUP_REMOVED lines=10> */
[----:B------:R-:W-:Y:S01]  /*17260*/  @!P3 MOV R140, 0x3 ;  /* 0x00000003008cb802 */ /* 0x000fe20000000f00 */
[----:B------:R-:W-:Y:S01]  /*17270*/  @P3 VIADD R140, R142, 0x1 ;  /* 0x000000018e8c3836 */ /* 0x000fe20000000000 */
[----:B------:R-:W-:Y:S01]  /*17280*/  @!P3 MOV R137, R2 ;  /* 0x000000020089b202 */ /* 0x000fe20000000f00 */
[----:B------:R-:W-:Y:S01]  /*17290*/  @P3 IMAD.MOV.U32 R137, RZ, RZ, R3 ;  /* 0x000000ffff893224 */ /* 0x000fe200078e0003 */
[----:B------:R-:W-:Y:S06]  /*172a0*/  BRA `(.L_x_7384) ;  /* 0x0000000000e87947 */ /* 0x000fec0003800000 */
.L_x_7385:
        /* <DEDUP_REMOVED lines=12> */
.L_x_7386:
        /* <DEDUP_REMOVED lines=46> */
.L_x_7384:
        /* <DEDUP_REMOVED lines=22> */
.L_x_7388:
        /* <DEDUP_REMOVED lines=12> */
.L_x_7389:
        /* <DEDUP_REMOVED lines=40> */
[----:B------:R-:W-:Y:S02]  /*17af0*/  LOP3.LUT R3, R172, UR27, R171, 0x96, !PT ;  /* 0x0000001bac037c12 */ /* 0x000fe4000f8e96ab */
[----:B------:R-:W-:Y:S01]  /*17b00*/  MOV R6, R170 ;  /* 0x000000aa00067202 */ /* 0x000fe20000000f00 */
[----:B------:R-:W-:-:S04]  /*17b10*/  IMAD.WIDE.U32 R170, R137, -0x2daee0ad, RZ ;  /* 0xd2511f5389aa7825 */ /* 0x000fc800078e00ff */
[----:B------:R-:W-:Y:S01]  /*17b20*/  IMAD.MOV.U32 R137, RZ, RZ, R136 ;  /* 0x000000ffff897224 */ /* 0x000fe200078e0088 */
[----:B------:R-:W-:Y:S02]  /*17b30*/  LOP3.LUT R2, R2, UR35, R171, 0x96, !PT ;  /* 0x0000002302027c12 */ /* 0x000fe4000f8e96ab */
[----:B------:R-:W-:-:S07]  /*17b40*/  MOV R136, R170 ;  /* 0x000000aa00887202 */ /* 0x000fce0000000f00 */
.L_x_7387:
[----:B------:R-:W-:Y:S01]  /*17b50*/  I2FP.F32.U32 R137, R137 ;  /* 0x0000008900897245 */ /* 0x000fe20000201000 */
[----:B------:R-:W-:Y:S01]  /*17b60*/  HADD2.F32 R140, -RZ, R119.H0_H0 ;  /* 0x20000077ff8c7230 */ /* 0x000fe20000004100 */
[----:B------:R-:W-:Y:S01]  /*17b70*/  ISETP.NE.AND P5, PT, R144, 0x1, PT ;  /* 0x000000019000780c */ /* 0x000fe20003fa5270 */
        /* <DEDUP_REMOVED lines=19> */
.L_x_7391:
        /* <DEDUP_REMOVED lines=12> */
.L_x_7392:
[----:B------:R-:W-:Y:S01]  /*17d70*/  IMAD.WIDE.U32 R174, R135, -0x326172a9, RZ ;  /* 0xcd9e8d5787ae7825 */ /* 0x000fe200078e00ff */
[----:B------:R-:W-:-:S03]  /*17d80*/  LOP3.LUT R172, R4, UR9, R3, 0x96, !PT ;  /* 0x0000000904ac7c12 */ /* 0x000fc6000f8e9603 */
        /* <DEDUP_REMOVED lines=44> */
.L_x_7390:
        /* <DEDUP_REMOVED lines=10> */
[----:B------:R-:W-:-:S04]  /*180f0*/  PLOP3.LUT P5, PT, P5, PT, PT, 0x8, 0x80 ;  /* 0x000000000080781c */ /* 0x000fc80002fae170 */
[----:B------:R-:W-:-:S05]  /*18100*/  @P1 FADD.FTZ R144, R119, R144 ;  /* 0x0000009077901221 */ /* 0x000fca0000010000 */
[----:B------:R-:W-:-:S04]  /*18110*/  F2FP.F16.F32.PACK_AB R119, RZ, R144 ;  /* 0x00000090ff77723e */ /* 0x000fc800000000ff */
[----:B------:R-:W-:-:S07]  /*18120*/  PRMT R119, R152, 0x5410, R119 ;  /* 0x0000541098777816 */ /* 0x000fce0000000077 */
.L_x_7368:
        /* <DEDUP_REMOVED lines=14> */
[----:B0-----:R-:W-:Y:S01]  /*18210*/  FADD.FTZ R116, RZ, R123 ;  /* 0x0000007bff747221 */ /* 0x001fe20000010000 */
[----:B------:R-:W-:-:S02]  /*18220*/  SEL R170, RZ, 0x1, !P2 ;  /* 0x00000001ffaa7807 */ /* 0x000fc40005000000 */
        /* <DEDUP_REMOVED lines=38> */
[----:B------:R-:W-:Y:S01]  /*18490*/  IMAD.WIDE.U32 R166, R166, 0x10000, RZ ;  /* 0x00010000a6a67825 */ /* 0x000fe200078e00ff */
[----:B------:R-:W-:Y:S02]  /*184a0*/  LOP3.LUT R119, R118, 0xff00, R119, 0xf8, !PT ;  /* 0x0000ff0076777812 */ /* 0x000fe400078ef877 */
[----:B------:R-:W-:Y:S02]  /*184b0*/  LOP3.LUT R118, R7, 0xff, RZ, 0xc0, !PT ;  /* 0x000000ff07767812 */ /* 0x000fe400078ec0ff */
        /* <DEDUP_REMOVED lines=8> */
.L_x_7393:
        /* <DEDUP_REMOVED lines=80> */
.L_x_7395:
[----:B------:R-:W-:Y:S05]  /*18a40*/  BSYNC.RECONVERGENT B0 ;  /* 0x0000000000007941 */ /* 0x000fea0003800200 */
.L_x_7394:
        /* <DEDUP_REMOVED lines=14> */
.L_x_7397:
[----:B------:R-:W-:Y:S05]  /*18b30*/  BSYNC.RECONVERGENT B0 ;  /* 0x0000000000007941 */ /* 0x000fea0003800200 */
.L_x_7396:
[----:B------:R-:W1:Y:S01]  /*18b40*/  SHFL.DOWN PT, R167, R148, 0x2, 0x1f ;  /* 0x08401f0094a77f89 */ /* 0x000e6200000e0000 */
[----:B------:R-:W-:Y:S01]  /*18b50*/  I2FP.F32.U32 R150, R148 ;  /* 0x0000009400967245 */ /* 0x000fe20000201000 */
[----:B------:R-:W-:Y:S01]  /*18b60*/  UPLOP3.LUT UP1, UPT, UPT, UPT, UP1, 0x40, 0x4 ;  /* 0x000000000004789c */ /* 0x000fe20003f2e810 */
[----:B------:R-:W-:Y:S01]  /*18b70*/  ISETP.NE.AND P1, PT, R138, RZ, PT ;  /* 0x000000ff8a00720c */ /* 0x000fe20003f25270 */
[----:B0-----:R-:W0:Y:S01]  /*18b80*/  SHFL.DOWN PT, R169, R116, 0x2, 0x1f ;  /* 0x08401f0074a97f89 */ /* 0x001e2200000e0000 */
[----:B------:R-:W-:Y:S02]  /*18b90*/  ISETP.NE.AND P2, PT, RZ, UR23, PT ;  /* 0x00000017ff007c0c */ /* 0x000fe4000bf45270 */
[----:B------:R-:W-:Y:S01]  /*18ba0*/  MOV R171, UR18 ;  /* 0x0000001200ab7c02 */ /* 0x000fe20008000f00 */
        /* <DEDUP_REMOVED lines=42> */
[----:B------:R-:W-:Y:S02]  /*18e50*/  IMAD.U32 R169, RZ, RZ, UR18 ;  /* 0x00000012ffa97e24 */ /* 0x000fe4000f8e00ff */
[C---:B------:R-:W-:Y:S01]  /*18e60*/  FADD.FTZ R149, -R152.reuse, R149 ;  /* 0x0000009598957221 */ /* 0x040fe20000010100 */
[----:B------:R-:W-:Y:S01]  /*18e70*/  FADD.FTZ R141, -R152, R141 ;  /* 0x0000008d988d7221 */ /* 0x000fe20000010100 */
[----:B------:R-:W1:Y:S01]  /*18e80*/  MUFU.RSQ R146, R122 ;  /* 0x0000007a00927308 */ /* 0x000e620000001400 */
        /* <DEDUP_REMOVED lines=35> */
[----:B-1----:R-:W-:Y:S01]  /*190c0*/  F2FP.F16.F32.PACK_AB R116, R123, R120 ;  /* 0x000000787b74723e */ /* 0x002fe200000000ff */
[----:B------:R-:W-:Y:S01]  /*190d0*/  FADD.FTZ R123, -R152, R131 ;  /* 0x00000083987b7221 */ /* 0x000fe20000010100 */
[----:B------:R-:W-:Y:S01]  /*190e0*/  FFMA.FTZ R117, R141, R38, R34 ;  /* 0x000000268d757223 */ /* 0x000fe20000010022 */
[----:B------:R-:W-:Y:S01]  /*190f0*/  FMUL.FTZ R131, R146, R121 ;  /* 0x0000007992837220 */ /* 0x000fe20000410000 */
[----:B------:R-:W-:Y:S01]  /*19100*/  FFMA.FTZ R121, R158, R43, R31 ;  /* 0x0000002b9e797223 */ /* 0x000fe2000001001f */
[----:B------:R-:W-:Y:S01]  /*19110*/  FMUL.FTZ R123, R146, R123 ;  /* 0x0000007b927b7220 */ /* 0x000fe20000410000 */
        /* <DEDUP_REMOVED lines=10> */
[----:B------:R-:W-:Y:S01]  /*191c0*/  F2FP.F16.F32.PACK_AB R119, R121, R120 ;  /* 0x000000787977723e */ /* 0x000fe200000000ff */
[----:B0-----:R-:W-:-:S04]  /*191d0*/  IMAD.WIDE.U32 R120, R124, 0x10, R150 ;  /* 0x000000107c787825 */ /* 0x001fc800078e0096 */
[----:B------:R-:W-:Y:S01]  /*191e0*/  FFMA.FTZ R156, R154, R63, R107 ;  /* 0x0000003f9a9c7223 */ /* 0x000fe2000001006b */
[----:B------:R-:W-:Y:S01]  /*191f0*/  FFMA.FTZ R154, R122, R61, R105 ;  /* 0x0000003d7a9a7223 */ /* 0x000fe20000010069 */
[----:B------:R-:W-:Y:S01]  /*19200*/  F2FP.F16.F32.PACK_AB R122, R158, R131 ;  /* 0x000000839e7a723e */ /* 0x000fe200000000ff */
[----:B------:R-:W-:Y:S01]  /*19210*/  FADD.FTZ R131, -R152, R140 ;  /* 0x0000008c98837221 */ /* 0x000fe20000010100 */
[----:B------:R0:W-:Y:S03]  /*19220*/  STG.E.128 desc[UR10][R120.64], R116 ;  /* 0x0000007478007986 */ /* 0x0001e6000c101d0a */
[----:B------:R-:W-:Y:S01]  /*19230*/  FMUL.FTZ R131, R146, R131 ;  /* 0x0000008392837220 */ /* 0x000fe20000410000 */
[----:B0-----:R-:W-:Y:S01]  /*19240*/  F2FP.F16.F32.PACK_AB R121, R156, R141 ;  /* 0x0000008d9c79723e */ /* 0x001fe200000000ff */
[----:B--2---:R-:W-:Y:S01]  /*19250*/  IMAD.WIDE.U32 R116, R124, 0x10, R148 ;  /* 0x000000107c747825 */ /* 0x004fe200078e0094 */
[----:B------:R-:W-:-:S03]  /*19260*/  F2FP.F16.F32.PACK_AB R120, R154, R143 ;  /* 0x0000008f9a78723e */ /* 0x000fc600000000ff */
        /* <DEDUP_REMOVED lines=23> */
[----:B------:R-:W-:Y:S01]  /*193e0*/  F2FP.F16.F32.PACK_AB R116, R117, R116 ;  /* 0x000000747574723e */ /* 0x000fe200000000ff */
[----:B------:R-:W-:Y:S01]  /*193f0*/  FMUL.FTZ R146, R146, R141 ;  /* 0x0000008d92927220 */ /* 0x000fe20000410000 */
[----:B------:R-:W-:Y:S01]  /*19400*/  F2FP.F16.F32.PACK_AB R117, R119, R118 ;  /* 0x000000767775723e */ /* 0x000fe200000000ff */
[----:B------:R-:W-:-:S04]  /*19410*/  IMAD.WIDE.U32 R140, R126, 0x10, R150 ;  /* 0x000000107e8c7825 */ /* 0x000fc800078e0096 */
[----:B------:R-:W-:Y:S01]  /*19420*/  FFMA.FTZ R118, R125, R48, R20 ;  /* 0x000000307d767223 */ /* 0x000fe20000010014 */
[----:B------:R-:W-:Y:S01]  /*19430*/  FFMA.FTZ R119, R124, R49, R21 ;  /* 0x000000317c777223 */ /* 0x000fe20000010015 */
[----:B------:R-:W-:Y:S01]  /*19440*/  FFMA.FTZ R126, R127, R50, R22 ;  /* 0x000000327f7e7223 */ /* 0x000fe20000010016 */
[----:B------:R-:W-:Y:S01]  /*19450*/  FFMA.FTZ R147, R154, R51, R23 ;  /* 0x000000339a937223 */ /* 0x000fe20000010017 */
[----:B------:R-:W-:-:S04]  /*19460*/  IMAD.WIDE.U32 R150, R128, 0x10, R150 ;  /* 0x0000001080967825 */ /* 0x000fc800078e0096 */
        /* <DEDUP_REMOVED lines=9> */
[----:B------:R-:W-:Y:S01]  /*19500*/  F2FP.F16.F32.PACK_AB R120, R125, R126 ;  /* 0x0000007e7d78723e */ /* 0x000fe200000000ff */
[----:B------:R-:W-:Y:S01]  /*19510*/  FFMA.FTZ R125, R144, R53, R17 ;  /* 0x00000035907d7223 */ /* 0x000fe20000010011 */
        /* <DEDUP_REMOVED lines=11> */
[----:B------:R-:W-:Y:S01]  /*195d0*/  F2FP.F16.F32.PACK_AB R125, R127, R126 ;  /* 0x0000007e7f7d723e */ /* 0x000fe200000000ff */
[C---:B------:R-:W-:Y:S01]  /*195e0*/  FFMA.FTZ R126, R129.reuse, R56, R12 ;  /* 0x00000038817e7223 */ /* 0x040fe2000001000c */
[C---:B------:R-:W-:Y:S01]  /*195f0*/  FFMA.FTZ R127, R130.reuse, R57, R13 ;  /* 0x00000039827f7223 */ /* 0x040fe2000001000d */
[----:B------:R-:W-:Y:S01]  /*19600*/  FFMA.FTZ R129, R129, R80, R84 ;  /* 0x0000005081817223 */ /* 0x000fe20000010054 */
[----:B------:R-:W-:Y:S01]  /*19610*/  FFMA.FTZ R130, R130, R81, R85 ;  /* 0x0000005182827223 */ /* 0x000fe20000010055 */
[----:B------:R-:W-:Y:S01]  /*19620*/  FFMA.FTZ R146, R146, R83, R87 ;  /* 0x0000005392927223 */ /* 0x000fe20000010057 */
[----:B------:R-:W-:Y:S01]  /*19630*/  FFMA.FTZ R152, R152, R79, R91 ;  /* 0x0000004f98987223 */ /* 0x000fe2000001005b */
[----:B------:R-:W-:Y:S01]  /*19640*/  F2FP.F16.F32.PACK_AB R126, R127, R126 ;  /* 0x0000007e7f7e723e */ /* 0x000fe200000000ff */
[----:B------:R0:W-:Y:S01]  /*19650*/  STG.E.128 desc[UR10][R140.64], R116 ;  /* 0x000000748c007986 */ /* 0x0001e2000c101d0a */
[----:B------:R-:W-:Y:S01]  /*19660*/  F2FP.F16.F32.PACK_AB R127, R147, R128 ;  /* 0x00000080937f723e */ /* 0x000fe200000000ff */
        /* <DEDUP_REMOVED lines=8> */
[----:B------:R0:W-:Y:S04]  /*196f0*/  STG.E.128 desc[UR10][R150.64], R124 ;  /* 0x0000007c96007986 */ /* 0x0001e8000c101d0a */
[----:B------:R0:W-:Y:S01]  /*19700*/  STG.E.128 desc[UR10][R148.64], R128 ;  /* 0x0000008094007986 */ /* 0x0001e2000c101d0a */
[----:B------:R-:W-:Y:S05]  /*19710*/  BRA.U !UP0, `(.L_x_7398) ;  /* 0xfffffe7908607547 */ /* 0x000fea000b83ffff */
[----:B------:R-:W-:Y:S05]  /*19720*/  EXIT ;  /* 0x000000000000794d */ /* 0x000fea0003800000 */
.L_x_7399:
        /* <DEDUP_REMOVED lines=13> */
.L_x_13609:


//--------------------- .text._ZN10layer_norm31ln_parallel_residual_fwd_kernelINS_13Kernel_traitsIf6__halfS2_S2_fjLj3072ELj1ELj1ELj4ELj16ENS_18Kernel_traits_baseILj3072EfS2_S2_S2_fjLj128EEEEELb1ELb1ELb0EEEvNS_9FwdParamsE --------------------------
	.section	.text._ZN10layer_norm31ln_parallel_residual_fwd_kernelINS_13Kernel_traitsIf6__halfS2_S2_fjLj3072ELj1ELj1ELj4ELj16ENS_18Kernel_traits_baseILj3072EfS2_S2_S2_fjLj128EEEEELb1ELb1ELb0EEEvNS_9FwdParamsE,"ax",@progbits
	.align	128
        .global         _ZN10layer_norm31ln_parallel_residual_fwd_kernelINS_13Kernel_traitsIf6__halfS2_S2_fjLj3072ELj1ELj1ELj4ELj16ENS_18Kernel_traits_baseILj3072EfS2_S2_S2_fjLj128EEEEELb1ELb1ELb0EEEvNS_9FwdParamsE
        .type           _ZN10layer_norm31ln_parallel_residual_fwd_kernelINS_13Kernel_traitsIf6__halfS2_S2_fjLj3072ELj1ELj1ELj4ELj16ENS_18Kernel_traits_baseILj3072EfS2_S2_S2_fjLj128EEEEELb1ELb1ELb0EEEvNS_9FwdParamsE,@function
        .size           _ZN10layer_norm31ln_parallel_residual_fwd_kernelINS_13Kernel_traitsIf6__halfS2_S2_fjLj3072ELj1ELj1ELj4ELj16ENS_18Kernel_traits_baseILj3072EfS2_S2_S2_fjLj128EEEEELb1ELb1ELb0EEEvNS_9FwdParamsE,(.L_x_13610 - _ZN10layer_norm31ln_parallel_residual_fwd_kernelINS_13Kernel_traitsIf6__halfS2_S2_fjLj3072ELj1ELj1ELj4ELj16ENS_18Kernel_traits_baseILj3072EfS2_S2_S2_fjLj128EEEEELb1ELb1ELb0EEEvNS_9FwdParamsE)
        .other          _ZN10layer_norm31ln_parallel_residual_fwd_kernelINS_13Kernel_traitsIf6__halfS2_S2_fjLj3072ELj1ELj1ELj4ELj16ENS_18Kernel_traits_baseILj3072EfS2_S2_S2_fjLj128EEEEELb1ELb1ELb0EEEvNS_9FwdParamsE,@"STO_CUDA_ENTRY STV_DEFAULT"
_ZN10layer_norm31ln_parallel_residual_fwd_kernelINS_13Kernel_traitsIf6__halfS2_S2_fjLj3072ELj1ELj1ELj4ELj16ENS_18Kernel_traits_baseILj3072EfS2_S2_S2_fjLj128EEEEELb1ELb1ELb0EEEvNS_9FwdParamsE:
.text._ZN10layer_norm31ln_parallel_residual_fwd_kernelINS_13Kernel_traitsIf6__halfS2_S2_fjLj3072ELj1ELj1ELj4ELj16ENS_18Kernel_traits_baseILj3072EfS2_S2_S2_fjLj128EEEEELb1ELb1ELb0EEEvNS_9FwdParamsE:
        /* <DEDUP_REMOVED lines=86> */
.L_x_7401:
        /* <DEDUP_REMOVED lines=30> */
.L_x_7402:
[----:B------:R-:W-:Y:S05]  /*0740*/  BSYNC.RECONVERGENT B0 ;  /* 0x0000000000007941 */ /* 0x000fea0003800200 */
.L_x_7400:
        /* <DEDUP_REMOVED lines=86> */
.L_x_7783:
        /* <DEDUP_REMOVED lines=40> */
.L_x_7408:
        /* <DEDUP_REMOVED lines=13> */
.L_x_7410:
[----:B0-----:R-:W-:Y:S05]  /*1000*/  BSYNC.RECONVERGENT B2 ;  /* 0x0000000000027941 */ /* 0x001fea0003800200 */
.L_x_7409:
        /* <DEDUP_REMOVED lines=43> */
.L_x_7407:
[----:B0-----:R-:W-:Y:S05]  /*12c0*/  BSYNC.RECONVERGENT B1 ;  /* 0x0000000000017941 */ /* 0x001fea0003800200 */
.L_x_7406:
        /* <DEDUP_REMOVED lines=9> */
[----:B0-----:R-:W-:Y:S02]  /*1360*/  FMUL.FTZ R19, R19, R56 ;  /* 0x0000003813137220 */ /* 0x001fe40000410000 */
[----:B-1----:R-:W-:Y:S01]  /*1370*/  FSETP.GTU.FTZ.AND P2, PT, R17, R78, PT ;  /* 0x0000004e1100720b */ /* 0x002fe20003f5c000 */
        /* <DEDUP_REMOVED lines=16> */
.L_x_7413:
        /* <DEDUP_REMOVED lines=13> */
.L_x_7415:
[----:B------:R-:W-:Y:S05]  /*1550*/  BSYNC.RECONVERGENT B2 ;  /* 0x0000000000027941 */ /* 0x000fea0003800200 */
.L_x_7414:
        /* <DEDUP_REMOVED lines=43> */
.L_x_7412:
[----:B------:R-:W-:Y:S05]  /*1810*/  BSYNC.RECONVERGENT B1 ;  /* 0x0000000000017941 */ /* 0x000fea0003800200 */
.L_x_7411:
        /* <DEDUP_REMOVED lines=8> */
[----:B------:R-:W-:-:S03]  /*18a0*/  @P1 HADD2.F32 R17, -RZ, R28.H1_H1 ;  /* 0x3000001cff111230 */ /* 0x000fc60000004100 */
        /* <DEDUP_REMOVED lines=15> */
.L_x_7418:
        /* <DEDUP_REMOVED lines=13> */
.L_x_7420:
[----:B------:R-:W-:Y:S05]  /*1a70*/  BSYNC.RECONVERGENT B2 ;  /* 0x0000000000027941 */ /* 0x000fea0003800200 */
.L_x_7419:
        /* <DEDUP_REMOVED lines=43> */
.L_x_7417:
[----:B------:R-:W-:Y:S05]  /*1d30*/  BSYNC.RECONVERGENT B1 ;  /* 0x0000000000017941 */ /* 0x000fea0003800200 */
.L_x_7416:
        /* <DEDUP_REMOVED lines=24> */
.L_x_7423:
        /* <DEDUP_REMOVED lines=13> */
.L_x_7425:
[----:B------:R-:W-:Y:S05]  /*1f90*/  BSYNC.RECONVERGENT B2 ;  /* 0x0000000000027941 */ /* 0x000fea0003800200 */
.L_x_7424:
        /* <DEDUP_REMOVED lines=43> */
.L_x_7422:
[----:B------:R-:W-:Y:S05]  /*2250*/  BSYNC.RECONVERGENT B1 ;  /* 0x0000000000017941 */ /* 0x000fea0003800200 */
.L_x_7421:
        /* <DEDUP_REMOVED lines=24> */
.L_x_7428:
        /* <DEDUP_REMOVED lines=13> */
.L_x_7430:
[----:B------:R-:W-:Y:S05]  /*24b0*/  BSYNC.RECONVERGENT B2 ;  /* 0x0000000000027941 */ /* 0x000fea0003800200 */
.L_x_7429:
        /* <DEDUP_REMOVED lines=42> */
.L_x_7427:
[----:B------:R-:W-:Y:S05]  /*2760*/  BSYNC.RECONVERGENT B1 ;  /* 0x0000000000017941 */ /* 0x000fea0003800200 */
.L_x_7426:
[----:B------:R-:W-:Y:S01]  /*2770*/  I2FP.F32.U32 R50, R19 ;  /* 0x0000001300327245 */ /* 0x000fe20000201000 */
[----:B------:R-:W-:Y:S01]  /*2780*/  HADD2.F32 R49, -RZ, R46.H0_H0 ;  /* 0x2000002eff317230 */ /* 0x000fe20000004100 */
[----:B------:R-:W-:Y:S01]  /*2790*/  ISETP.NE.AND P3, PT, R67, 0x1, PT ;  /* 0x000000014300780c */ /* 0x000fe20003f65270 */
[----:B------:R-:W-:Y:S01]  /*27a0*/  BSSY.RECONVERGENT B1, `(.L_x_7431) ;  /* 0x000004c000017945 */ /* 0x000fe20003800200 */
[----:B------:R-:W-:Y:S02]  /*27b0*/  HFMA2 R69, -RZ, RZ, 0, 1.1920928955078125e-07 ;  /* 0x00000002ff457431 */ /* 0x000fe400000001ff */
[----:B------:R-:W-:Y:S01]  /*27c0*/  FFMA.FTZ R19, R50, R79, 1.1641532182693481445e-10 ;  /* 0x2f00000032137423 */ /* 0x000fe2000001004f */
[----:B------:R-:W-:Y:S01]  /*27d0*/  FMUL.FTZ R49, R49, R56 ;  /* 0x0000003831317220 */ /* 0x000fe20000410000 */
[----:B------:R-:W-:-:S03]  /*27e0*/  @P1 HADD2.F32 R50, -RZ, R30.H0_H0 ;  /* 0x2000001eff321230 */ /* 0x000fc60000004100 */
        /* <DEDUP_REMOVED lines=15> */
.L_x_7433:
        /* <DEDUP_REMOVED lines=13> */
.L_x_7435:
[----:B------:R-:W-:Y:S05]  /*29b0*/  BSYNC.RECONVERGENT B2 ;  /* 0x0000000000027941 */ /* 0x000fea0003800200 */
.L_x_7434:
        /* <DEDUP_REMOVED lines=42> */
.L_x_7432:
[----:B------:R-:W-:Y:S05]  /*2c60*/  BSYNC.RECONVERGENT B1 ;  /* 0x0000000000017941 */ /* 0x000fea0003800200 */
.L_x_7431:
        /* <DEDUP_REMOVED lines=23> */
.L_x_7438:
        /* <DEDUP_REMOVED lines=13> */
.L_x_7440:
[----:B------:R-:W-:Y:S05]  /*2eb0*/  BSYNC.RECONVERGENT B2 ;  /* 0x0000000000027941 */ /* 0x000fea0003800200 */
.L_x_7439:
        /* <DEDUP_REMOVED lines=42> */
.L_x_7437:
[----:B------:R-:W-:Y:S05]  /*3160*/  BSYNC.RECONVERGENT B1 ;  /* 0x0000000000017941 */ /* 0x000fea0003800200 */
.L_x_7436:
        /* <DEDUP_REMOVED lines=9> */
[----:B------:R-:W-:Y:S01]  /*3200*/  IMAD.MOV.U32 R69, RZ, RZ, 0x2 ;  /* 0x00000002ff457424 */ /* 0x000fe200078e00ff */
        /* <DEDUP_REMOVED lines=13> */
.L_x_7443:
        /* <DEDUP_REMOVED lines=13> */
.L_x_7445:
[----:B------:R-:W-:Y:S05]  /*33b0*/  BSYNC.RECONVERGENT B2 ;  /* 0x0000000000027941 */ /* 0x000fea0003800200 */
.L_x_7444:
        /* <DEDUP_REMOVED lines=42> */
.L_x_7442:
[----:B------:R-:W-:Y:S05]  /*3660*/  BSYNC.RECONVERGENT B1 ;  /* 0x0000000000017941 */ /* 0x000fea0003800200 */
.L_x_7441:
        /* <DEDUP_REMOVED lines=13> */
[----:B------:R-:W-:Y:S01]  /*3740*/  PRMT R47, R67, 0x5410, R47 ;  /* 0x00005410432f7816 */ /* 0x000fe2000000002f */
[----:B------:R-:W-:Y:S06]  /*3750*/  BRA `(.L_x_7446) ;  /* 0x0000005000447947 */ /* 0x000fec0003800000 */
.L_x_7405:
        /* <DEDUP_REMOVED lines=16> */
.L_x_7449:
        /* <DEDUP_REMOVED lines=13> */
.L_x_7451:
[----:B0-----:R-:W-:Y:S05]  /*3930*/  BSYNC.RECONVERGENT B2 ;  /* 0x0000000000027941 */ /* 0x001fea0003800200 */
.L_x_7450:
        /* <DEDUP_REMOVED lines=42> */
.L_x_7448:
[----:B0-----:R-:W-:Y:S05]  /*3be0*/  BSYNC.RECONVERGENT B1 ;  /* 0x0000000000017941 */ /* 0x001fea0003800200 */
.L_x_7447:
        /* <DEDUP_REMOVED lines=8> */
[----:B------:R-:W1:Y:S03]  /*3c70*/  LDC R56, c[0x0][0x408] ;  /* 0x00010200ff387b82 */ /* 0x000e660000000800 */
        /* <DEDUP_REMOVED lines=15> */
.L_x_7454:
        /* <DEDUP_REMOVED lines=13> */
.L_x_7456:
[----:B------:R-:W-:Y:S05]  /*3e40*/  BSYNC.RECONVERGENT B2 ;  /* 0x0000000000027941 */ /* 0x000fea0003800200 */
.L_x_7455:
        /* <DEDUP_REMOVED lines=42> */
.L_x_7453:
[----:B------:R-:W-:Y:S05]  /*40f0*/  BSYNC.RECONVERGENT B1 ;  /* 0x0000000000017941 */ /* 0x000fea0003800200 */
.L_x_7452:
        /* <DEDUP_REMOVED lines=25> */
.L_x_7459:
        /* <DEDUP_REMOVED lines=13> */
.L_x_7461:
[----:B------:R-:W-:Y:S05]  /*4360*/  BSYNC.RECONVERGENT B2 ;  /* 0x0000000000027941 */ /* 0x000fea0003800200 */
.L_x_7460:
        /* <DEDUP_REMOVED lines=42> */
.L_x_7458:
[----:B------:R-:W-:Y:S05]  /*4610*/  BSYNC.RECONVERGENT B1 ;  /* 0x0000000000017941 */ /* 0x000fea0003800200 */
.L_x_7457:
        /* <DEDUP_REMOVED lines=21> */
.L_x_7464:
        /* <DEDUP_REMOVED lines=13> */
.L_x_7466:
[----:B------:R-:W-:Y:S05]  /*4840*/  BSYNC.RECONVERGENT B2 ;  /* 0x0000000000027941 */ /* 0x000fea0003800200 */
.L_x_7465:
        /* <DEDUP_REMOVED lines=43> */
.L_x_7463:
[----:B------:R-:W-:Y:S05]  /*4b00*/  BSYNC.RECONVERGENT B1 ;  /* 0x0000000000017941 */ /* 0x000fea0003800200 */
.L_x_7462:
        /* <DEDUP_REMOVED lines=9> */
[----:B------:R-:W-:-:S05]  /*4ba0*/  FSEL R11, R11, RZ, !P2 ;  /* 0x000000ff0b0b7208 */ /* 0x000fca0005000000 */
[----:B------:R-:W-:-:S04]  /*4bb0*/  FADD.FTZ R8, R8, R11 ;  /* 0x0000000b08087221 */ /* 0x000fc80000010000 */
[--C-:B------:R-:W-:Y:S01]  /*4bc0*/  @P1 FADD.FTZ R16, R9, R8.reuse ;  /* 0x0000000809101221 */ /* 0x100fe20000010000 */
[----:B------:R-:W-:Y:S01]  /*4bd0*/  @!P1 IMAD.MOV.U32 R16, RZ, RZ, R8 ;  /* 0x000000ffff109224 */ /* 0x000fe200078e0008 */
[----:B------:R-:W-:Y:S02]  /*4be0*/  SEL R8, RZ, 0x1, P2 ;  /* 0x00000001ff087807 */ /* 0x000fe40001000000 */
        /* <DEDUP_REMOVED lines=11> */
.L_x_7469:
        /* <DEDUP_REMOVED lines=13> */
.L_x_7471:
[----:B------:R-:W-:Y:S05]  /*4d70*/  BSYNC.RECONVERGENT B2 ;  /* 0x0000000000027941 */ /* 0x000fea0003800200 */
.L_x_7470:
        /* <DEDUP_REMOVED lines=43> */
.L_x_7468:
[----:B------:R-:W-:Y:S05]  /*5030*/  BSYNC.RECONVERGENT B1 ;  /* 0x0000000000017941 */ /* 0x000fea0003800200 */
.L_x_7467:
        /* <DEDUP_REMOVED lines=21> */
.L_x_7474:
        /* <DEDUP_REMOVED lines=13> */
.L_x_7476:
[----:B------:R-:W-:Y:S05]  /*5260*/  BSYNC.RECONVERGENT B2 ;  /* 0x0000000000027941 */ /* 0x000fea0003800200 */
.L_x_7475:
        /* <DEDUP_REMOVED lines=43> */
.L_x_7473:
[----:B------:R-:W-:Y:S05]  /*5520*/  BSYNC.RECONVERGENT B1 ;  /* 0x0000000000017941 */ /* 0x000fea0003800200 */
.L_x_7472:
        /* <DEDUP_REMOVED lines=25> */
.L_x_7479:
        /* <DEDUP_REMOVED lines=13> */
.L_x_7481:
[----:B------:R-:W-:Y:S05]  /*5790*/  BSYNC.RECONVERGENT B2 ;  /* 0x0000000000027941 */ /* 0x000fea0003800200 */
.L_x_7480:
        /* <DEDUP_REMOVED lines=43> */
.L_x_7478:
[----:B------:R-:W-:Y:S05]  /*5a50*/  BSYNC.RECONVERGENT B1 ;  /* 0x0000000000017941 */ /* 0x000fea0003800200 */
.L_x_7477:
        /* <DEDUP_REMOVED lines=21> */
.L_x_7484:
        /* <DEDUP_REMOVED lines=13> */
.L_x_7486:
[----:B------:R-:W-:Y:S05]  /*5c80*/  BSYNC.RECONVERGENT B2 ;  /* 0x0000000000027941 */ /* 0x000fea0003800200 */
.L_x_7485:
        /* <DEDUP_REMOVED lines=43> */
.L_x_7483:
[----:B------:R-:W-:Y:S05]  /*5f40*/  BSYNC.RECONVERGENT B1 ;  /* 0x0000000000017941 */ /* 0x000fea0003800200 */
.L_x_7482:
        /* <DEDUP_REMOVED lines=25> */
.L_x_7489:
        /* <DEDUP_REMOVED lines=13> */
.L_x_7491:
[----:B------:R-:W-:Y:S05]  /*61b0*/  BSYNC.RECONVERGENT B2 ;  /* 0x0000000000027941 */ /* 0x000fea0003800200 */
.L_x_7490:
        /* <DEDUP_REMOVED lines=43> */
.L_x_7488:
[----:B------:R-:W-:Y:S05]  /*6470*/  BSYNC.RECONVERGENT B1 ;  /* 0x0000000000017941 */ /* 0x000fea0003800200 */
.L_x_7487:
        /* <DEDUP_REMOVED lines=20> */
.L_x_7494:
        /* <DEDUP_REMOVED lines=13> */
.L_x_7496:
[----:B------:R-:W-:Y:S05]  /*6690*/  BSYNC.RECONVERGENT B2 ;  /* 0x0000000000027941 */ /* 0x000fea0003800200 */
.L_x_7495:
        /* <DEDUP_REMOVED lines=43> */
.L_x_7493:
[----:B------:R-:W-:Y:S05]  /*6950*/  BSYNC.RECONVERGENT B1 ;  /* 0x0000000000017941 */ /* 0x000fea0003800200 */
.L_x_7492:
        /* <DEDUP_REMOVED lines=26> */
.L_x_7499:
        /* <DEDUP_REMOVED lines=13> */
.L_x_7501:
[----:B------:R-:W-:Y:S05]  /*6bd0*/  BSYNC.RECONVERGENT B2 ;  /* 0x0000000000027941 */ /* 0x000fea0003800200 */
.L_x_7500:
        /* <DEDUP_REMOVED lines=42> */
.L_x_7498:
[----:B------:R-:W-:Y:S05]  /*6e80*/  BSYNC.RECONVERGENT B1 ;  /* 0x0000000000017941 */ /* 0x000fea0003800200 */
.L_x_7497:
        /* <DEDUP_REMOVED lines=20> */
.L_x_7504:
        /* <DEDUP_REMOVED lines=13> */
.L_x_7506:
[----:B------:R-:W-:Y:S05]  /*70a0*/  BSYNC.RECONVERGENT B2 ;  /* 0x0000000000027941 */ /* 0x000fea0003800200 */
.L_x_7505:
        /* <DEDUP_REMOVED lines=42> */
.L_x_7503:
[----:B------:R-:W-:Y:S05]  /*7350*/  BSYNC.RECONVERGENT B1 ;  /* 0x0000000000017941 */ /* 0x000fea0003800200 */
.L_x_7502:
        /* <DEDUP_REMOVED lines=25> */
.L_x_7509:
        /* <DEDUP_REMOVED lines=13> */
.L_x_7511:
[----:B------:R-:W-:Y:S05]  /*75c0*/  BSYNC.RECONVERGENT B2 ;  /* 0x0000000000027941 */ /* 0x000fea0003800200 */
.L_x_7510:
        /* <DEDUP_REMOVED lines=42> */
.L_x_7508:
[----:B------:R-:W-:Y:S05]  /*7870*/  BSYNC.RECONVERGENT B1 ;  /* 0x0000000000017941 */ /* 0x000fea0003800200 */
.L_x_7507:
        /* <DEDUP_REMOVED lines=20> */
.L_x_7514:
        /* <DEDUP_REMOVED lines=13> */
.L_x_7516:
[----:B------:R-:W-:Y:S05]  /*7a90*/  BSYNC.RECONVERGENT B2 ;  /* 0x0000000000027941 */ /* 0x000fea0003800200 */
.L_x_7515:
        /* <DEDUP_REMOVED lines=42> */
.L_x_7513:
[----:B------:R-:W-:Y:S05]  /*7d40*/  BSYNC.RECONVERGENT B1 ;  /* 0x0000000000017941 */ /* 0x000fea0003800200 */
.L_x_7512:
        /* <DEDUP_REMOVED lines=26> */
.L_x_7519:
        /* <DEDUP_REMOVED lines=13> */
.L_x_7521:
[----:B------:R-:W-:Y:S05]  /*7fc0*/  BSYNC.RECONVERGENT B2 ;  /* 0x0000000000027941 */ /* 0x000fea0003800200 */
.L_x_7520:
        /* <DEDUP_REMOVED lines=42> */
.L_x_7518:
[----:B------:R-:W-:Y:S05]  /*8270*/  BSYNC.RECONVERGENT B1 ;  /* 0x0000000000017941 */ /* 0x000fea0003800200 */
.L_x_7517:
        /* <DEDUP_REMOVED lines=20> */
.L_x_7524:
        /* <DEDUP_REMOVED lines=15> */
.L_x_7526:
[----:B------:R-:W-:Y:S05]  /*84b0*/  BSYNC.RECONVERGENT B2 ;  /* 0x0000000000027941 */ /* 0x000fea0003800200 */
.L_x_7525:
        /* <DEDUP_REMOVED lines=42> */
.L_x_7523:
[----:B------:R-:W-:Y:S05]  /*8760*/  BSYNC.RECONVERGENT B1 ;  /* 0x0000000000017941 */ /* 0x000fea0003800200 */
.L_x_7522:
        /* <DEDUP_REMOVED lines=10> */
[----:B------:R-:W-:-:S03]  /*8810*/  SEL R65, RZ, 0x1, P6 ;  /* 0x00000001ff417807 */ /* 0x000fc60003000000 */
[----:B------:R-:W-:-:S04]  /*8820*/  FADD.FTZ R47, R47, R56 ;  /* 0x000000382f2f7221 */ /* 0x000fc80000010000 */
[--C-:B------:R-:W-:Y:S01]  /*8830*/  @P1 FADD.FTZ R56, R68, R47.reuse ;  /* 0x0000002f44381221 */ /* 0x100fe20000010000 */
[----:B------:R-:W-:-:S05]  /*8840*/  @!P1 IMAD.MOV.U32 R56, RZ, RZ, R47 ;  /* 0x000000ffff389224 */ /* 0x000fca00078e002f */
[----:B------:R-:W-:-:S04]  /*8850*/  F2FP.F16.F32.PACK_AB R47, RZ, R56 ;  /* 0x00000038ff2f723e */ /* 0x000fc800000000ff */
[----:B------:R-:W-:-:S07]  /*8860*/  PRMT R47, R66, 0x5410, R47 ;  /* 0x00005410422f7816 */ /* 0x000fce000000002f */
.L_x_7446:
        /* <DEDUP_REMOVED lines=43> */
.L_x_7527:
[----:B------:R-:W-:Y:S01]  /*8b20*/  MOV R73, R58 ;  /* 0x0000003a00497202 */ /* 0x000fe20000000f00 */
[----:B------:R-:W-:-:S07]  /*8b30*/  VIADD R58, R55, 0x80 ;  /* 0x00000080373a7836 */ /* 0x000fce0000000000 */
.L_x_7404:
[----:B0-----:R-:W-:Y:S05]  /*8b40*/  BSYNC.RECONVERGENT B0 ;  /* 0x0000000000007941 */ /* 0x001fea0003800200 */
.L_x_7403:
        /* <DEDUP_REMOVED lines=13> */
[----:B------:R0:W5:Y:S01]  /*8c20*/  @P0 LDG.E.128 R32, desc[UR10][R20.64] ;  /* 0x0000000a14200981 */ /* 0x000162000c1e1d00 */
[----:B--2---:R-:W-:-:S03]  /*8c30*/  @P1 IMAD.WIDE.U32 R60, R58, 0x10, R46 ;  /* 0x000000103a3c1825 */ /* 0x004fc600078e002e */
[----:B------:R-:W5:Y:S04]  /*8c40*/  LDG.E.128 R44, desc[UR10][R44.64] ;  /* 0x0000000a2c2c7981 */ /* 0x000f68000c1e1d00 */
        /* <DEDUP_REMOVED lines=18> */
.L_x_7533:
        /* <DEDUP_REMOVED lines=13> */
.L_x_7535:
[----:B------:R-:W-:Y:S05]  /*8e40*/  BSYNC.RECONVERGENT B2 ;  /* 0x0000000000027941 */ /* 0x000fea0003800200 */
.L_x_7534:
[----:B0-----:R-:W-:Y:S01]  /*8e50*/  IMAD.WIDE.U32 R20, R0, -0x326172a9, RZ ;  /* 0xcd9e8d5700147825 */ /* 0x001fe200078e00ff */
        /* <DEDUP_REMOVED lines=42> */
.L_x_7532:
[----:B------:R-:W-:Y:S05]  /*9100*/  BSYNC.RECONVERGENT B1 ;  /* 0x0000000000017941 */ /* 0x000fea0003800200 */
.L_x_7531:
[----:B------:R-:W1:Y:S01]  /*9110*/  LDC R78, c[0x0][0x404] ;  /* 0x00010100ff4e7b82 */ /* 0x000e620000000800 */
[----:B------:R-:W-:Y:S01]  /*9120*/  I2FP.F32.U32 R8, R7 ;  /* 0x0000000700087245 */ /* 0x000fe20000201000 */
[----:B------:R-:W-:Y:S01]  /*9130*/  IMAD.MOV.U32 R79, RZ, RZ, 0x2f800000 ;  /* 0x2f800000ff4f7424 */ /* 0x000fe200078e00ff */
[----:B------:R-:W-:Y:S01]  /*9140*/  ISETP.NE.AND P3, PT, R10, 0x1, PT ;  /* 0x000000010a00780c */ /* 0x000fe20003f65270 */
[----:B------:R-:W-:Y:S01]  /*9150*/  BSSY.RECONVERGENT B1, `(.L_x_7536) ;  /* 0x000004c000017945 */ /* 0x000fe20003800200 */
[----:B------:R-:W-:Y:S02]  /*9160*/  IMAD.MOV.U32 R11, RZ, RZ, 0x2 ;  /* 0x00000002ff0b7424 */ /* 0x000fe400078e00ff */
[----:B------:R-:W-:Y:S01]  /*9170*/  FFMA.FTZ R7, R8, R79, 1.1641532182693481445e-10 ;  /* 0x2f00000008077423 */ /* 0x000fe2000001004f */
[----:B-----5:R-:W-:Y:S01]  /*9180*/  HADD2.F32 R8, -RZ, R44.H0_H0 ;  /* 0x2000002cff087230 */ /* 0x020fe20000004100 */
[----:B------:R-:W2:Y:S01]  /*9190*/  LDC R57, c[0x0][0x408] ;  /* 0x00010200ff397b82 */ /* 0x000ea20000000800 */
[----:B------:R-:W-:-:S02]  /*91a0*/  MOV R9, R72 ;  /* 0x0000004800097202 */ /* 0x000fc40000000f00 */
[----:B-1----:R-:W-:-:S04]  /*91b0*/  FSETP.GTU.FTZ.AND P2, PT, R7, R78, PT ;  /* 0x0000004e0700720b */ /* 0x002fc80003f5c000 */
[----:B------:R-:W-:Y:S01]  /*91c0*/  PLOP3.LUT P4, PT, P2, PT, PT, 0x8, 0x80 ;  /* 0x000000000080781c */ /* 0x000fe2000178e170 */
[----:B--2---:R-:W-:-:S03]  /*91d0*/  FMUL.FTZ R7, R8, R57 ;  /* 0x0000003908077220 */ /* 0x004fc60000410000 */
[----:B0-----:R-:W-:Y:S02]  /*91e0*/  P2R R60, PR, RZ, 0x10 ;  /* 0x00000010ff3c7803 */ /* 0x001fe40000000000 */
        /* <DEDUP_REMOVED lines=10> */
.L_x_7538:
        /* <DEDUP_REMOVED lines=13> */
.L_x_7540:
[----:B------:R-:W-:Y:S05]  /*9360*/  BSYNC.RECONVERGENT B2 ;  /* 0x0000000000027941 */ /* 0x000fea0003800200 */
.L_x_7539:
        /* <DEDUP_REMOVED lines=42> */
.L_x_7537:
[----:B------:R-:W-:Y:S05]  /*9610*/  BSYNC.RECONVERGENT B1 ;  /* 0x0000000000017941 */ /* 0x000fea0003800200 */
.L_x_7536:
        /* <DEDUP_REMOVED lines=25> */
.L_x_7543:
        /* <DEDUP_REMOVED lines=13> */
.L_x_7545:
[----:B------:R-:W-:Y:S05]  /*9880*/  BSYNC.RECONVERGENT B2 ;  /* 0x0000000000027941 */ /* 0x000fea0003800200 */
.L_x_7544:
        /* <DEDUP_REMOVED lines=42> */
.L_x_7542:
[----:B------:R-:W-:Y:S05]  /*9b30*/  BSYNC.RECONVERGENT B1 ;  /* 0x0000000000017941 */ /* 0x000fea0003800200 */
.L_x_7541:
        /* <DEDUP_REMOVED lines=21> */
.L_x_7548:
        /* <DEDUP_REMOVED lines=13> */
.L_x_7550:
[----:B------:R-:W-:Y:S05]  /*9d60*/  BSYNC.RECONVERGENT B2 ;  /* 0x0000000000027941 */ /* 0x000fea0003800200 */
.L_x_7549:
        /* <DEDUP_REMOVED lines=43> */
.L_x_7547:
[----:B------:R-:W-:Y:S05]  /*a020*/  BSYNC.RECONVERGENT B1 ;  /* 0x0000000000017941 */ /* 0x000fea0003800200 */
.L_x_7546:
        /* <DEDUP_REMOVED lines=25> */
.L_x_7553:
        /* <DEDUP_REMOVED lines=13> */
.L_x_7555:
[----:B------:R-:W-:Y:S05]  /*a290*/  BSYNC.RECONVERGENT B2 ;  /* 0x0000000000027941 */ /* 0x000fea0003800200 */
.L_x_7554:
        /* <DEDUP_REMOVED lines=43> */
.L_x_7552:
[----:B------:R-:W-:Y:S05]  /*a550*/  BSYNC.RECONVERGENT B1 ;  /* 0x0000000000017941 */ /* 0x000fea0003800200 */
.L_x_7551:
        /* <DEDUP_REMOVED lines=21> */
.L_x_7558:
        /* <DEDUP_REMOVED lines=13> */
.L_x_7560:
[----:B------:R-:W-:Y:S05]  /*a780*/  BSYNC.RECONVERGENT B2 ;  /* 0x0000000000027941 */ /* 0x000fea0003800200 */
.L_x_7559:
        /* <DEDUP_REMOVED lines=43> */
.L_x_7557:
[----:B------:R-:W-:Y:S05]  /*aa40*/  BSYNC.RECONVERGENT B1 ;  /* 0x0000000000017941 */ /* 0x000fea0003800200 */
.L_x_7556:
[----:B------:R-:W-:Y:S01]  /*aa50*/  I2FP.F32.U32 R10, R11 ;  /* 0x0000000b000a7245 */ /* 0x000fe20000201000 */
[----:B------:R-:W-:Y:S01]  /*aa60*/  HADD2.F32 R12, -RZ, R33.H0_H0 ;  /* 0x20000021ff0c7230 */ /* 0x000fe20000004100 */
[----:B------:R-:W-:Y:S01]  /*aa70*/  BSSY.RECONVERGENT B1, `(.L_x_7561) ;  /* 0x0000050000017945 */ /* 0x000fe20003800200 */
[----:B------:R-:W-:Y:S02]  /*aa80*/  @P1 HADD2.F32 R21, -RZ, R29.H0_H0 ;  /* 0x2000001dff151230 */ /* 0x000fe40000004100 */
[----:B------:R-:W-:Y:S01]  /*aa90*/  FFMA.FTZ R11, R10, R79, 1.1641532182693481445e-10 ;  /* 0x2f0000000a0b7423 */ /* 0x000fe2000001004f */
[----:B------:R-:W-:Y:S01]  /*aaa0*/  FMUL.FTZ R10, R12, R57 ;  /* 0x000000390c0a7220 */ /* 0x000fe20000410000 */
[----:B------:R-:W-:-:S03]  /*aab0*/  IMAD.MOV.U32 R26, RZ, RZ, 0x2 ;  /* 0x00000002ff1a7424 */ /* 0x000fc600078e00ff */
[----:B------:R-:W-:Y:S01]  /*aac0*/  FSETP.GTU.FTZ.AND P2, PT, R11, R78, PT ;  /* 0x0000004e0b00720b */ /* 0x000fe20003f5c000 */
        /* <DEDUP_REMOVED lines=17> */
.L_x_7563:
        /* <DEDUP_REMOVED lines=13> */
.L_x_7565:
[----:B------:R-:W-:Y:S05]  /*acb0*/  BSYNC.RECONVERGENT B2 ;  /* 0x0000000000027941 */ /* 0x000fea0003800200 */
.L_x_7564:
        /* <DEDUP_REMOVED lines=43> */
.L_x_7562:
[----:B------:R-:W-:Y:S05]  /*af70*/  BSYNC.RECONVERGENT B1 ;  /* 0x0000000000017941 */ /* 0x000fea0003800200 */
.L_x_7561:
[----:B------:R-:W-:Y:S01]  /*af80*/  I2FP.F32.U32 R10, R11 ;  /* 0x0000000b000a7245 */ /* 0x000fe20000201000 */
[----:B------:R-:W-:Y:S01]  /*af90*/  HADD2.F32 R12, -RZ, R45.H1_H1 ;  /* 0x3000002dff0c7230 */ /* 0x000fe20000004100 */
        /* <DEDUP_REMOVED lines=19> */
.L_x_7568:
        /* <DEDUP_REMOVED lines=13> */
.L_x_7570:
[----:B------:R-:W-:Y:S05]  /*b1a0*/  BSYNC.RECONVERGENT B2 ;  /* 0x0000000000027941 */ /* 0x000fea0003800200 */
.L_x_7569:
        /* <DEDUP_REMOVED lines=43> */
.L_x_7567:
[----:B------:R-:W-:Y:S05]  /*b460*/  BSYNC.RECONVERGENT B1 ;  /* 0x0000000000017941 */ /* 0x000fea0003800200 */
.L_x_7566:
[----:B------:R-:W-:Y:S01]  /*b470*/  I2FP.F32.U32 R10, R11 ;  /* 0x0000000b000a7245 */ /* 0x000fe20000201000 */
[----:B------:R-:W-:Y:S01]  /*b480*/  HADD2.F32 R12, -RZ, R33.H1_H1 ;  /* 0x30000021ff0c7230 */ /* 0x000fe20000004100 */
[----:B------:R-:W-:Y:S01]  /*b490*/  BSSY.RECONVERGENT B1, `(.L_x_7571) ;  /* 0x0000050000017945 */ /* 0x000fe20003800200 */
[----:B------:R-:W-:Y:S02]  /*b4a0*/  HFMA2 R52, -RZ, RZ, 0, 1.1920928955078125e-07 ;  /* 0x00000002ff347431 */ /* 0x000fe400000001ff */
        /* <DEDUP_REMOVED lines=21> */
.L_x_7573:
        /* <DEDUP_REMOVED lines=13> */
.L_x_7575:
[----:B------:R-:W-:Y:S05]  /*b6d0*/  BSYNC.RECONVERGENT B2 ;  /* 0x0000000000027941 */ /* 0x000fea0003800200 */
.L_x_7574:
        /* <DEDUP_REMOVED lines=43> */
.L_x_7572:
[----:B------:R-:W-:Y:S05]  /*b990*/  BSYNC.RECONVERGENT B1 ;  /* 0x0000000000017941 */ /* 0x000fea0003800200 */
.L_x_7571:
        /* <DEDUP_REMOVED lines=20> */
.L_x_7578:
        /* <DEDUP_REMOVED lines=13> */
.L_x_7580:
[----:B------:R-:W-:Y:S05]  /*bbb0*/  BSYNC.RECONVERGENT B2 ;  /* 0x0000000000027941 */ /* 0x000fea0003800200 */
.L_x_7579:
        /* <DEDUP_REMOVED lines=43> */
.L_x_7577:
[----:B------:R-:W-:Y:S05]  /*be70*/  BSYNC.RECONVERGENT B1 ;  /* 0x0000000000017941 */ /* 0x000fea0003800200 */
.L_x_7576:
        /* <DEDUP_REMOVED lines=26> */
.L_x_7583:
        /* <DEDUP_REMOVED lines=13> */
.L_x_7585:
[----:B------:R-:W-:Y:S05]  /*c0f0*/  BSYNC.RECONVERGENT B2 ;  /* 0x0000000000027941 */ /* 0x000fea0003800200 */
.L_x_7584:
        /* <DEDUP_REMOVED lines=42> */
.L_x_7582:
[----:B------:R-:W-:Y:S05]  /*c3a0*/  BSYNC.RECONVERGENT B1 ;  /* 0x0000000000017941 */ /* 0x000fea0003800200 */
.L_x_7581:
        /* <DEDUP_REMOVED lines=20> */
.L_x_7588:
        /* <DEDUP_REMOVED lines=13> */
.L_x_7590:
[----:B------:R-:W-:Y:S05]  /*c5c0*/  BSYNC.RECONVERGENT B2 ;  /* 0x0000000000027941 */ /* 0x000fea0003800200 */
.L_x_7589:
        /* <DEDUP_REMOVED lines=42> */
.L_x_7587:
[----:B------:R-:W-:Y:S05]  /*c870*/  BSYNC.RECONVERGENT B1 ;  /* 0x0000000000017941 */ /* 0x000fea0003800200 */
.L_x_7586:
        /* <DEDUP_REMOVED lines=25> */
.L_x_7593:
        /* <DEDUP_REMOVED lines=13> */
.L_x_7595:
[----:B------:R-:W-:Y:S05]  /*cae0*/  BSYNC.RECONVERGENT B2 ;  /* 0x0000000000027941 */ /* 0x000fea0003800200 */
.L_x_7594:
        /* <DEDUP_REMOVED lines=42> */
.L_x_7592:
[----:B------:R-:W-:Y:S05]  /*cd90*/  BSYNC.RECONVERGENT B1 ;  /* 0x0000000000017941 */ /* 0x000fea0003800200 */
.L_x_7591:
        /* <DEDUP_REMOVED lines=20> */
.L_x_7598:
        /* <DEDUP_REMOVED lines=13> */
.L_x_7600:
[----:B------:R-:W-:Y:S05]  /*cfb0*/  BSYNC.RECONVERGENT B2 ;  /* 0x0000000000027941 */ /* 0x000fea0003800200 */
.L_x_7599:
        /* <DEDUP_REMOVED lines=42> */
.L_x_7597:
[----:B------:R-:W-:Y:S05]  /*d260*/  BSYNC.RECONVERGENT B1 ;  /* 0x0000000000017941 */ /* 0x000fea0003800200 */
.L_x_7596:
[----:B------:R-:W-:Y:S01]  /*d270*/  I2FP.F32.U32 R52, R52 ;  /* 0x0000003400347245 */ /* 0x000fe20000201000 */
[----:B------:R-:W-:Y:S01]  /*d280*/  HADD2.F32 R66, -RZ, R35.H0_H0 ;  /* 0x20000023ff427230 */ /* 0x000fe20000004100 */
[----:B------:R-:W-:Y:S01]  /*d290*/  BSSY.RECONVERGENT B1, `(.L_x_7601) ;  /* 0x0000050000017945 */ /* 0x000fe20003800200 */
[----:B------:R-:W-:Y:S01]  /*d2a0*/  IMAD.MOV.U32 R74, RZ, RZ, 0x2 ;  /* 0x00000002ff4a7424 */ /* 0x000fe200078e00ff */
[----:B------:R-:W-:Y:S01]  /*d2b0*/  MOV R73, R72 ;  /* 0x0000004800497202 */ /* 0x000fe20000000f00 */
[----:B------:R-:W-:Y:S01]  /*d2c0*/  FFMA.FTZ R69, R52, R79, 1.1641532182693481445e-10 ;  /* 0x2f00000034457423 */ /* 0x000fe2000001004f */
[----:B------:R-:W-:Y:S01]  /*d2d0*/  FMUL.FTZ R52, R66, R57 ;  /* 0x0000003942347220 */ /* 0x000fe20000410000 */
[----:B------:R-:W-:-:S03]  /*d2e0*/  @P1 HADD2.F32 R66, -RZ, R31.H0_H0 ;  /* 0x2000001fff421230 */ /* 0x000fc60000004100 */
        /* <DEDUP_REMOVED lines=18> */
.L_x_7603:
        /* <DEDUP_REMOVED lines=13> */
.L_x_7605:
[----:B------:R-:W-:Y:S05]  /*d4e0*/  BSYNC.RECONVERGENT B2 ;  /* 0x0000000000027941 */ /* 0x000fea0003800200 */
.L_x_7604:
        /* <DEDUP_REMOVED lines=42> */
.L_x_7602:
[----:B------:R-:W-:Y:S05]  /*d790*/  BSYNC.RECONVERGENT B1 ;  /* 0x0000000000017941 */ /* 0x000fea0003800200 */
.L_x_7601:
        /* <DEDUP_REMOVED lines=20> */
.L_x_7608:
        /* <DEDUP_REMOVED lines=15> */
.L_x_7610:
[----:B------:R-:W-:Y:S05]  /*d9d0*/  BSYNC.RECONVERGENT B2 ;  /* 0x0000000000027941 */ /* 0x000fea0003800200 */
.L_x_7609:
        /* <DEDUP_REMOVED lines=42> */
.L_x_7607:
[----:B------:R-:W-:Y:S05]  /*dc80*/  BSYNC.RECONVERGENT B1 ;  /* 0x0000000000017941 */ /* 0x000fea0003800200 */
.L_x_7606:
        /* <DEDUP_REMOVED lines=9> */
[----:B------:R-:W-:-:S05]  /*dd20*/  FSEL R68, R68, RZ, !P6 ;  /* 0x000000ff44447208 */ /* 0x000fca0007000000 */
[----:B------:R-:W-:-:S04]  /*dd30*/  FADD.FTZ R47, R47, R68 ;  /* 0x000000442f2f7221 */ /* 0x000fc80000010000 */
[--C-:B------:R-:W-:Y:S01]  /*dd40*/  @P1 FADD.FTZ R57, R74, R47.reuse ;  /* 0x0000002f4a391221 */ /* 0x100fe20000010000 */
[----:B------:R-:W-:Y:S01]  /*dd50*/  @!P1 IMAD.MOV.U32 R57, RZ, RZ, R47 ;  /* 0x000000ffff399224 */ /* 0x000fe200078e002f */
[----:B------:R-:W-:-:S04]  /*dd60*/  SEL R47, RZ, 0x1, P6 ;  /* 0x00000001ff2f7807 */ /* 0x000fc80003000000 */
[----:B------:R-:W-:Y:S02]  /*dd70*/  F2FP.F16.F32.PACK_AB R68, RZ, R57 ;  /* 0x00000039ff44723e */ /* 0x000fe400000000ff */
[----:B------:R-:W-:Y:S02]  /*dd80*/  PRMT R65, R47, 0x7610, R65 ;  /* 0x000076102f417816 */ /* 0x000fe40000000041 */
[----:B------:R-:W-:Y:S01]  /*dd90*/  PRMT R47, R66, 0x5410, R68 ;  /* 0x00005410422f7816 */ /* 0x000fe20000000044 */
[----:B------:R-:W-:Y:S06]  /*dda0*/  BRA `(.L_x_7611) ;  /* 0x0000002800447947 */ /* 0x000fec0003800000 */
.L_x_7530:
        /* <DEDUP_REMOVED lines=16> */
.L_x_7614:
        /* <DEDUP_REMOVED lines=13> */
.L_x_7616:
[----:B------:R-:W-:Y:S05]  /*df80*/  BSYNC.RECONVERGENT B2 ;  /* 0x0000000000027941 */ /* 0x000fea0003800200 */
.L_x_7615:
        /* <DEDUP_REMOVED lines=43> */
.L_x_7613:
[----:B------:R-:W-:Y:S05]  /*e240*/  BSYNC.RECONVERGENT B1 ;  /* 0x0000000000017941 */ /* 0x000fea0003800200 */
.L_x_7612:
[----:B------:R-:W1:Y:S01]  /*e250*/  LDC R57, c[0x0][0x408] ;  /* 0x00010200ff397b82 */ /* 0x000e620000000800 */
[----:B------:R-:W-:Y:S01]  /*e260*/  I2FP.F32.U32 R14, R14 ;  /* 0x0000000e000e7245 */ /* 0x000fe20000201000 */
[----:B------:R-:W-:Y:S01]  /*e270*/  IMAD.MOV.U32 R79, RZ, RZ, 0x2f800000 ;  /* 0x2f800000ff4f7424 */ /* 0x000fe200078e00ff */
[----:B------:R-:W-:Y:S01]  /*e280*/  ISETP.NE.AND P3, PT, R22, 0x1, PT ;  /* 0x000000011600780c */ /* 0x000fe20003f65270 */
[----:B0----5:R-:W-:Y:S01]  /*e290*/  HADD2.F32 R20, -RZ, R44.H0_H0 ;  /* 0x2000002cff147230 */ /* 0x021fe20000004100 */
[----:B------:R-:W-:Y:S01]  /*e2a0*/  BSSY.RECONVERGENT B1, `(.L_x_7617) ;  /* 0x000004f000017945 */ /* 0x000fe20003800200 */
[----:B------:R-:W-:Y:S01]  /*e2b0*/  FFMA.FTZ R21, R14, R79, 1.1641532182693481445e-10 ;  /* 0x2f0000000e157423 */ /* 0x000fe2000001004f */
[----:B------:R-:W-:Y:S01]  /*e2c0*/  IMAD.MOV.U32 R26, RZ, RZ, 0x2 ;  /* 0x00000002ff1a7424 */ /* 0x000fe200078e00ff */
[----:B------:R-:W0:Y:S01]  /*e2d0*/  LDC R78, c[0x0][0x404] ;  /* 0x00010100ff4e7b82 */ /* 0x000e220000000800 */
[----:B-1----:R-:W-:Y:S02]  /*e2e0*/  FMUL.FTZ R20, R20, R57 ;  /* 0x0000003914147220 */ /* 0x002fe40000410000 */
[----:B0-----:R-:W-:Y:S01]  /*e2f0*/  FSETP.GTU.FTZ.AND P2, PT, R21, R78, PT ;  /* 0x0000004e1500720b */ /* 0x001fe20003f5c000 */
        /* <DEDUP_REMOVED lines=16> */
.L_x_7619:
        /* <DEDUP_REMOVED lines=13> */
.L_x_7621:
[----:B------:R-:W-:Y:S05]  /*e4d0*/  BSYNC.RECONVERGENT B2 ;  /* 0x0000000000027941 */ /* 0x000fea0003800200 */
.L_x_7620:
        /* <DEDUP_REMOVED lines=43> */
.L_x_7618:
[----:B------:R-:W-:Y:S05]  /*e790*/  BSYNC.RECONVERGENT B1 ;  /* 0x0000000000017941 */ /* 0x000fea0003800200 */
.L_x_7617:
        /* <DEDUP_REMOVED lines=24> */
.L_x_7624:
        /* <DEDUP_REMOVED lines=13> */
.L_x_7626:
[----:B------:R-:W-:Y:S05]  /*e9f0*/  BSYNC.RECONVERGENT B2 ;  /* 0x0000000000027941 */ /* 0x000fea0003800200 */
.L_x_7625:
        /* <DEDUP_REMOVED lines=43> */
.L_x_7623:
[----:B------:R-:W-:Y:S05]  /*ecb0*/  BSYNC.RECONVERGENT B1 ;  /* 0x0000000000017941 */ /* 0x000fea0003800200 */
.L_x_7622:
        /* <DEDUP_REMOVED lines=24> */
.L_x_7629:
        /* <DEDUP_REMOVED lines=13> */
.L_x_7631:
[----:B------:R-:W-:Y:S05]  /*ef10*/  BSYNC.RECONVERGENT B2 ;  /* 0x0000000000027941 */ /* 0x000fea0003800200 */
.L_x_7630:
        /* <DEDUP_REMOVED lines=42> */
.L_x_7628:
[----:B------:R-:W-:Y:S05]  /*f1c0*/  BSYNC.RECONVERGENT B1 ;  /* 0x0000000000017941 */ /* 0x000fea0003800200 */
.L_x_7627:
        /* <DEDUP_REMOVED lines=8> */
[----:B------:R-:W-:Y:S01]  /*f250*/  FSEL R22, R26, RZ, !P2 ;  /* 0x000000ff1a167208 */ /* 0x000fe20005000000 */
[----:B------:R-:W-:Y:S01]  /*f260*/  IMAD.MOV.U32 R26, RZ, RZ, R72 ;  /* 0x000000ffff1a7224 */ /* 0x000fe200078e0048 */
        /* <DEDUP_REMOVED lines=14> */
.L_x_7634:
        /* <DEDUP_REMOVED lines=13> */
.L_x_7636:
[----:B------:R-:W-:Y:S05]  /*f420*/  BSYNC.RECONVERGENT B2 ;  /* 0x0000000000027941 */ /* 0x000fea0003800200 */
.L_x_7635:
        /* <DEDUP_REMOVED lines=42> */
.L_x_7633:
[----:B------:R-:W-:Y:S05]  /*f6d0*/  BSYNC.RECONVERGENT B1 ;  /* 0x0000000000017941 */ /* 0x000fea0003800200 */
.L_x_7632:
        /* <DEDUP_REMOVED lines=23> */
.L_x_7639:
        /* <DEDUP_REMOVED lines=13> */
.L_x_7641:
[----:B------:R-:W-:Y:S05]  /*f920*/  BSYNC.RECONVERGENT B2 ;  /* 0x0000000000027941 */ /* 0x000fea0003800200 */
.L_x_7640:
        /* <DEDUP_REMOVED lines=42> */
.L_x_7638:
[----:B------:R-:W-:Y:S05]  /*fbd0*/  BSYNC.RECONVERGENT B1 ;  /* 0x0000000000017941 */ /* 0x000fea0003800200 */
.L_x_7637:
        /* <DEDUP_REMOVED lines=23> */
.L_x_7644:
        /* <DEDUP_REMOVED lines=13> */
.L_x_7646:
[----:B------:R-:W-:Y:S05]  /*fe20*/  BSYNC.RECONVERGENT B2 ;  /* 0x0000000000027941 */ /* 0x000fea0003800200 */
.L_x_7645:
        /* <DEDUP_REMOVED lines=42> */
.L_x_7643:
[----:B------:R-:W-:Y:S05]  /*100d0*/  BSYNC.RECONVERGENT B1 ;  /* 0x0000000000017941 */ /* 0x000fea0003800200 */
.L_x_7642:
        /* <DEDUP_REMOVED lines=23> */
.L_x_7649:
        /* <DEDUP_REMOVED lines=13> */
.L_x_7651:
[----:B------:R-:W-:Y:S05]  /*10320*/  BSYNC.RECONVERGENT B2 ;  /* 0x0000000000027941 */ /* 0x000fea0003800200 */
.L_x_7650:
        /* <DEDUP_REMOVED lines=40> */
[----:B------:R-:W-:Y:S01]  /*105b0*/  IMAD.MOV.U32 R69, RZ, RZ, RZ ;  /* 0x000000ffff457224 */ /* 0x000fe200078e00ff */
[----:B------:R-:W-:-:S07]  /*105c0*/  MOV R59, R68 ;  /* 0x00000044003b7202 */ /* 0x000fce0000000f00 */
.L_x_7648:
[----:B------:R-:W-:Y:S05]  /*105d0*/  BSYNC.RECONVERGENT B1 ;  /* 0x0000000000017941 */ /* 0x000fea0003800200 */
.L_x_7647:
        /* <DEDUP_REMOVED lines=13> */
[----:B------:R-:W-:-:S07]  /*106b0*/  PRMT R47, R76, 0x5410, R47 ;  /* 0x000054104c2f7816 */ /* 0x000fce000000002f */
.L_x_7611:
        /* <DEDUP_REMOVED lines=43> */
.L_x_7652:
[----:B------:R-:W-:Y:S01]  /*10970*/  MOV R73, R59 ;  /* 0x0000003b00497202 */ /* 0x000fe20000000f00 */
[----:B------:R-:W-:-:S07]  /*10980*/  VIADD R58, R58, 0x80 ;  /* 0x000000803a3a7836 */ /* 0x000fce0000000000 */
.L_x_7529:
[----:B------:R-:W-:Y:S05]  /*10990*/  BSYNC.RECONVERGENT B0 ;  /* 0x0000000000007941 */ /* 0x000fea0003800200 */
.L_x_7528:
        /* <DEDUP_REMOVED lines=33> */
.L_x_7658:
        /* <DEDUP_REMOVED lines=13> */
.L_x_7660:
[----:B------:R-:W-:Y:S05]  /*10c80*/  BSYNC.RECONVERGENT B2 ;  /* 0x0000000000027941 */ /* 0x000fea0003800200 */
.L_x_7659:
        /* <DEDUP_REMOVED lines=43> */
.L_x_7657:
[----:B------:R-:W-:Y:S05]  /*10f40*/  BSYNC.RECONVERGENT B1 ;  /* 0x0000000000017941 */ /* 0x000fea0003800200 */
.L_x_7656:
        /* <DEDUP_REMOVED lines=24> */
.L_x_7663:
        /* <DEDUP_REMOVED lines=13> */
.L_x_7665:
[----:B------:R-:W-:Y:S05]  /*111a0*/  BSYNC.RECONVERGENT B2 ;  /* 0x0000000000027941 */ /* 0x000fea0003800200 */
.L_x_7664:
        /* <DEDUP_REMOVED lines=42> */
.L_x_7662:
[----:B------:R-:W-:Y:S05]  /*11450*/  BSYNC.RECONVERGENT B1 ;  /* 0x0000000000017941 */ /* 0x000fea0003800200 */
.L_x_7661:
[----:B------:R-:W-:Y:S01]  /*11460*/  I2FP.F32.U32 R9, R9 ;  /* 0x0000000900097245 */ /* 0x000fe20000201000 */
[----:B------:R-:W-:Y:S01]  /*11470*/  HADD2.F32 R11, -RZ, R32.H0_H0 ;  /* 0x20000020ff0b7230 */ /* 0x000fe20000004100 */
[----:B------:R-:W-:Y:S01]  /*11480*/  ISETP.NE.AND P4, PT, R12, 0x1, PT ;  /* 0x000000010c00780c */ /* 0x000fe20003f85270 */
[----:B------:R-:W-:Y:S01]  /*11490*/  @P2 HADD2.F32 R10, -RZ, R28.H0_H0 ;  /* 0x2000001cff0a2230 */ /* 0x000fe20000004100 */
[----:B------:R-:W-:Y:S01]  /*114a0*/  BSSY.RECONVERGENT B1, `(.L_x_7666) ;  /* 0x000004d000017945 */ /* 0x000fe20003800200 */
[----:B------:R-:W-:Y:S01]  /*114b0*/  FFMA.FTZ R8, R9, R120, 1.1641532182693481445e-10 ;  /* 0x2f00000009087423 */ /* 0x000fe20000010078 */
[----:B------:R-:W-:Y:S01]  /*114c0*/  FMUL.FTZ R11, R11, R78 ;  /* 0x0000004e0b0b7220 */ /* 0x000fe20000410000 */
[----:B------:R-:W-:-:S03]  /*114d0*/  IMAD.MOV.U32 R9, RZ, RZ, R72 ;  /* 0x000000ffff097224 */ /* 0x000fc600078e0048 */
[----:B------:R-:W-:-:S04]  /*114e0*/  FSETP.GTU.FTZ.AND P3, PT, R8, R79, PT ;  /* 0x0000004f0800720b */ /* 0x000fc80003f7c000 */
        /* <DEDUP_REMOVED lines=16> */
.L_x_7668:
        /* <DEDUP_REMOVED lines=13> */
.L_x_7670:
[----:B------:R-:W-:Y:S05]  /*116c0*/  BSYNC.RECONVERGENT B2 ;  /* 0x0000000000027941 */ /* 0x000fea0003800200 */
.L_x_7669:
        /* <DEDUP_REMOVED lines=42> */
.L_x_7667:
[----:B------:R-:W-:Y:S05]  /*11970*/  BSYNC.RECONVERGENT B1 ;  /* 0x0000000000017941 */ /* 0x000fea0003800200 */
.L_x_7666:
        /* <DEDUP_REMOVED lines=10> */
[----:B------:R-:W-:-:S04]  /*11a20*/  PLOP3.LUT P4, PT, P4, PT, PT, 0x8, 0x80 ;  /* 0x000000000080781c */ /* 0x000fc8000278e170 */
[----:B0-----:R-:W-:Y:S01]  /*11a30*/  P2R R61, PR, RZ, 0x10 ;  /* 0x00000010ff3d7803 */ /* 0x001fe20000000000 */
        /* <DEDUP_REMOVED lines=9> */
.L_x_7673:
        /* <DEDUP_REMOVED lines=13> */
.L_x_7675:
[----:B------:R-:W-:Y:S05]  /*11ba0*/  BSYNC.RECONVERGENT B2 ;  /* 0x0000000000027941 */ /* 0x000fea0003800200 */
.L_x_7674:
        /* <DEDUP_REMOVED lines=43> */
.L_x_7672:
[----:B------:R-:W-:Y:S05]  /*11e60*/  BSYNC.RECONVERGENT B1 ;  /* 0x0000000000017941 */ /* 0x000fea0003800200 */
.L_x_7671:
        /* <DEDUP_REMOVED lines=25> */
.L_x_7678:
        /* <DEDUP_REMOVED lines=13> */
.L_x_7680:
[----:B------:R-:W-:Y:S05]  /*120d0*/  BSYNC.RECONVERGENT B2 ;  /* 0x0000000000027941 */ /* 0x000fea0003800200 */
.L_x_7679:
        /* <DEDUP_REMOVED lines=43> */
.L_x_7677:
[----:B------:R-:W-:Y:S05]  /*12390*/  BSYNC.RECONVERGENT B1 ;  /* 0x0000000000017941 */ /* 0x000fea0003800200 */
.L_x_7676:
        /* <DEDUP_REMOVED lines=21> */
.L_x_7683:
        /* <DEDUP_REMOVED lines=13> */
.L_x_7685:
[----:B------:R-:W-:Y:S05]  /*125c0*/  BSYNC.RECONVERGENT B2 ;  /* 0x0000000000027941 */ /* 0x000fea0003800200 */
.L_x_7684:
        /* <DEDUP_REMOVED lines=43> */
.L_x_7682:
[----:B------:R-:W-:Y:S05]  /*12880*/  BSYNC.RECONVERGENT B1 ;  /* 0x0000000000017941 */ /* 0x000fea0003800200 */
.L_x_7681:
[----:B------:R-:W-:Y:S01]  /*12890*/  I2FP.F32.U32 R11, R11 ;  /* 0x0000000b000b7245 */ /* 0x000fe20000201000 */
[----:B------:R-:W-:Y:S01]  /*128a0*/  HADD2.F32 R13, -RZ, R33.H0_H0 ;  /* 0x20000021ff0d7230 */ /* 0x000fe20000004100 */
[----:B------:R-:W-:Y:S01]  /*128b0*/  BSSY.RECONVERGENT B1, `(.L_x_7686) ;  /* 0x0000051000017945 */ /* 0x000fe20003800200 */
[----:B------:R-:W-:Y:S02]  /*128c0*/  @P2 HADD2.F32 R24, -RZ, R29.H0_H0 ;  /* 0x2000001dff182230 */ /* 0x000fe40000004100 */
        /* <DEDUP_REMOVED lines=8> */
[----:B------:R-:W-:-:S03]  /*12950*/  IMAD.MOV.U32 R12, RZ, RZ, 0x2 ;  /* 0x00000002ff0c7424 */ /* 0x000fc600078e00ff */
[--C-:B------:R-:W-:Y:S01]  /*12960*/  @P2 FADD.FTZ R24, R24, R9.reuse ;  /* 0x0000000918182221 */ /* 0x100fe20000010000 */
[----:B------:R-:W-:Y:S02]  /*12970*/  @!P2 MOV R24, R9 ;  /* 0x000000090018a202 */ /* 0x000fe40000000f00 */
        /* <DEDUP_REMOVED lines=11> */
.L_x_7688:
        /* <DEDUP_REMOVED lines=13> */
.L_x_7690:
[----:B------:R-:W-:Y:S05]  /*12b00*/  BSYNC.RECONVERGENT B2 ;  /* 0x0000000000027941 */ /* 0x000fea0003800200 */
.L_x_7689:
        /* <DEDUP_REMOVED lines=43> */
.L_x_7687:
[----:B------:R-:W-:Y:S05]  /*12dc0*/  BSYNC.RECONVERGENT B1 ;  /* 0x0000000000017941 */ /* 0x000fea0003800200 */
.L_x_7686:
[----:B------:R-:W-:Y:S01]  /*12dd0*/  I2FP.F32.U32 R11, R11 ;  /* 0x0000000b000b7245 */ /* 0x000fe20000201000 */
[----:B------:R-:W-:Y:S01]  /*12de0*/  HADD2.F32 R45, -RZ, R45.H1_H1 ;  /* 0x3000002dff2d7230 */ /* 0x000fe20000004100 */
        /* <DEDUP_REMOVED lines=19> */
.L_x_7693:
        /* <DEDUP_REMOVED lines=13> */
.L_x_7695:
[----:B------:R-:W-:Y:S05]  /*12ff0*/  BSYNC.RECONVERGENT B2 ;  /* 0x0000000000027941 */ /* 0x000fea0003800200 */
.L_x_7694:
        /* <DEDUP_REMOVED lines=43> */
.L_x_7692:
[----:B------:R-:W-:Y:S05]  /*132b0*/  BSYNC.RECONVERGENT B1 ;  /* 0x0000000000017941 */ /* 0x000fea0003800200 */
.L_x_7691:
        /* <DEDUP_REMOVED lines=25> */
.L_x_7698:
        /* <DEDUP_REMOVED lines=13> */
.L_x_7700:
[----:B------:R-:W-:Y:S05]  /*13520*/  BSYNC.RECONVERGENT B2 ;  /* 0x0000000000027941 */ /* 0x000fea0003800200 */
.L_x_7699:
        /* <DEDUP_REMOVED lines=43> */
.L_x_7697:
[----:B------:R-:W-:Y:S05]  /*137e0*/  BSYNC.RECONVERGENT B1 ;  /* 0x0000000000017941 */ /* 0x000fea0003800200 */
.L_x_7696:
        /* <DEDUP_REMOVED lines=21> */
.L_x_7703:
        /* <DEDUP_REMOVED lines=13> */
.L_x_7705:
[----:B------:R-:W-:Y:S05]  /*13a10*/  BSYNC.RECONVERGENT B2 ;  /* 0x0000000000027941 */ /* 0x000fea0003800200 */
.L_x_7704:
        /* <DEDUP_REMOVED lines=43> */
.L_x_7702:
[----:B------:R-:W-:Y:S05]  /*13cd0*/  BSYNC.RECONVERGENT B1 ;  /* 0x0000000000017941 */ /* 0x000fea0003800200 */
.L_x_7701:
[----:B------:R-:W-:Y:S01]  /*13ce0*/  I2FP.F32.U32 R13, R48 ;  /* 0x00000030000d7245 */ /* 0x000fe20000201000 */
[----:B------:R-:W-:Y:S01]  /*13cf0*/  HADD2.F32 R69, -RZ, R34.H0_H0 ;  /* 0x20000022ff457230 */ /* 0x000fe20000004100 */
[----:B------:R-:W-:Y:S01]  /*13d00*/  BSSY.RECONVERGENT B1, `(.L_x_7706) ;  /* 0x0000050000017945 */ /* 0x000fe20003800200 */
[----:B------:R-:W-:Y:S02]  /*13d10*/  @P2 HADD2.F32 R54, -RZ, R30.H0_H0 ;  /* 0x2000001eff362230 */ /* 0x000fe40000004100 */
[----:B------:R-:W-:Y:S01]  /*13d20*/  FFMA.FTZ R12, R13, R120, 1.1641532182693481445e-10 ;  /* 0x2f0000000d0c7423 */ /* 0x000fe20000010078 */
[----:B------:R-:W-:Y:S01]  /*13d30*/  FMUL.FTZ R48, R69, R78 ;  /* 0x0000004e45307220 */ /* 0x000fe20000410000 */
[----:B------:R-:W-:Y:S01]  /*13d40*/  IMAD.MOV.U32 R66, RZ, RZ, 0x2 ;  /* 0x00000002ff427424 */ /* 0x000fe200078e00ff */
[----:B------:R-:W-:Y:S02]  /*13d50*/  MOV R13, R72 ;  /* 0x00000048000d7202 */ /* 0x000fe40000000f00 */
        /* <DEDUP_REMOVED lines=18> */
.L_x_7708:
        /* <DEDUP_REMOVED lines=13> */
.L_x_7710:
[----:B------:R-:W-:Y:S05]  /*13f50*/  BSYNC.RECONVERGENT B2 ;  /* 0x0000000000027941 */ /* 0x000fea0003800200 */
.L_x_7709:
        /* <DEDUP_REMOVED lines=42> */
.L_x_7707:
[----:B------:R-:W-:Y:S05]  /*14200*/  BSYNC.RECONVERGENT B1 ;  /* 0x0000000000017941 */ /* 0x000fea0003800200 */
.L_x_7706:
        /* <DEDUP_REMOVED lines=20> */
.L_x_7713:
        /* <DEDUP_REMOVED lines=13> */
.L_x_7715:
[----:B------:R-:W-:Y:S05]  /*14420*/  BSYNC.RECONVERGENT B2 ;  /* 0x0000000000027941 */ /* 0x000fea0003800200 */
.L_x_7714:
        /* <DEDUP_REMOVED lines=42> */
.L_x_7712:
[----:B------:R-:W-:Y:S05]  /*146d0*/  BSYNC.RECONVERGENT B1 ;  /* 0x0000000000017941 */ /* 0x000fea0003800200 */
.L_x_7711:
[----:B------:R-:W-:Y:S01]  /*146e0*/  I2FP.F32.U32 R13, R13 ;  /* 0x0000000d000d7245 */ /* 0x000fe20000201000 */
[----:B------:R-:W-:Y:S01]  /*146f0*/  HADD2.F32 R53, -RZ, R34.H1_H1 ;  /* 0x30000022ff357230 */ /* 0x000fe20000004100 */
[----:B------:R-:W-:Y:S01]  /*14700*/  BSSY.RECONVERGENT B1, `(.L_x_7716) ;  /* 0x000004f000017945 */ /* 0x000fe20003800200 */
[----:B------:R-:W-:Y:S02]  /*14710*/  IMAD.MOV.U32 R71, RZ, RZ, 0x2 ;  /* 0x00000002ff477424 */ /* 0x000fe400078e00ff */
[----:B------:R-:W-:Y:S01]  /*14720*/  FFMA.FTZ R12, R13, R120, 1.1641532182693481445e-10 ;  /* 0x2f0000000d0c7423 */ /* 0x000fe20000010078 */
[----:B------:R-:W-:Y:S01]  /*14730*/  FMUL.FTZ R13, R53, R78 ;  /* 0x0000004e350d7220 */ /* 0x000fe20000410000 */
[----:B------:R-:W-:-:S03]  /*14740*/  @P2 HADD2.F32 R53, -RZ, R30.H1_H1 ;  /* 0x3000001eff352230 */ /* 0x000fc60000004100 */
        /* <DEDUP_REMOVED lines=18> */
.L_x_7718:
        /* <DEDUP_REMOVED lines=13> */
.L_x_7720:
[----:B------:R-:W-:Y:S05]  /*14940*/  BSYNC.RECONVERGENT B2 ;  /* 0x0000000000027941 */ /* 0x000fea0003800200 */
.L_x_7719:
        /* <DEDUP_REMOVED lines=42> */
.L_x_7717:
[----:B------:R-:W-:Y:S05]  /*14bf0*/  BSYNC.RECONVERGENT B1 ;  /* 0x0000000000017941 */ /* 0x000fea0003800200 */
.L_x_7716:
        /* <DEDUP_REMOVED lines=20> */
.L_x_7723:
        /* <DEDUP_REMOVED lines=13> */
.L_x_7725:
[----:B------:R-:W-:Y:S05]  /*14e10*/  BSYNC.RECONVERGENT B2 ;  /* 0x0000000000027941 */ /* 0x000fea0003800200 */
.L_x_7724:
        /* <DEDUP_REMOVED lines=42> */
.L_x_7722:
[----:B------:R-:W-:Y:S05]  /*150c0*/  BSYNC.RECONVERGENT B1 ;  /* 0x0000000000017941 */ /* 0x000fea0003800200 */
.L_x_7721:
        /* <DEDUP_REMOVED lines=26> */
.L_x_7728:
        /* <DEDUP_REMOVED lines=13> */
.L_x_7730:
[----:B------:R-:W-:Y:S05]  /*15340*/  BSYNC.RECONVERGENT B2 ;  /* 0x0000000000027941 */ /* 0x000fea0003800200 */
.L_x_7729:
        /* <DEDUP_REMOVED lines=42> */
.L_x_7727:
[----:B------:R-:W-:Y:S05]  /*155f0*/  BSYNC.RECONVERGENT B1 ;  /* 0x0000000000017941 */ /* 0x000fea0003800200 */
.L_x_7726:
        /* <DEDUP_REMOVED lines=20> */
.L_x_7733:
        /* <DEDUP_REMOVED lines=15> */
.L_x_7735:
[----:B------:R-:W-:Y:S05]  /*15830*/  BSYNC.RECONVERGENT B2 ;  /* 0x0000000000027941 */ /* 0x000fea0003800200 */
.L_x_7734:
        /* <DEDUP_REMOVED lines=41> */
[----:B------:R-:W-:-:S07]  /*15ad0*/  LOP3.LUT R70, R70, UR35, R75, 0x96, !PT ;  /* 0x0000002346467c12 */ /* 0x000fce000f8e964b */
.L_x_7732:
[----:B------:R-:W-:Y:S05]  /*15ae0*/  BSYNC.RECONVERGENT B1 ;  /* 0x0000000000017941 */ /* 0x000fea0003800200 */
.L_x_7731:
        /* <DEDUP_REMOVED lines=9> */
[----:B------:R-:W-:Y:S01]  /*15b80*/  FSEL R74, R73, RZ, !P6 ;  /* 0x000000ff494a7208 */ /* 0x000fe20007000000 */
[----:B------:R-:W-:-:S04]  /*15b90*/  IMAD.MOV.U32 R73, RZ, RZ, R65 ;  /* 0x000000ffff497224 */ /* 0x000fc800078e0041 */
        /* <DEDUP_REMOVED lines=8> */
.L_x_7655:
        /* <DEDUP_REMOVED lines=16> */
.L_x_7739:
        /* <DEDUP_REMOVED lines=13> */
.L_x_7741:
[----:B------:R-:W-:Y:S05]  /*15df0*/  BSYNC.RECONVERGENT B2 ;  /* 0x0000000000027941 */ /* 0x000fea0003800200 */
.L_x_7740:
[----:B------:R-:W-:Y:S01]  /*15e00*/  IMAD.WIDE.U32 R66, R0, -0x326172a9, RZ ;  /* 0xcd9e8d5700427825 */ /* 0x000fe200078e00ff */
[----:B0-----:R-:W-:Y:S02]  /*15e10*/  LOP3.LUT R60, R5, UR9, R25, 0x96, !PT ;  /* 0x00000009053c7c12 */ /* 0x001fe4000f8e9619 */
        /* <DEDUP_REMOVED lines=41> */
.L_x_7738:
[----:B------:R-:W-:Y:S05]  /*160b0*/  BSYNC.RECONVERGENT B1 ;  /* 0x0000000000017941 */ /* 0x000fea0003800200 */
.L_x_7737:
[----:B------:R-:W1:Y:S01]  /*160c0*/  LDC R78, c[0x0][0x408] ;  /* 0x00010200ff4e7b82 */ /* 0x000e620000000800 */
[----:B------:R-:W-:Y:S01]  /*160d0*/  I2FP.F32.U32 R15, R15 ;  /* 0x0000000f000f7245 */ /* 0x000fe20000201000 */
[----:B------:R-:W-:Y:S01]  /*160e0*/  IMAD.MOV.U32 R120, RZ, RZ, 0x2f800000 ;  /* 0x2f800000ff787424 */ /* 0x000fe200078e00ff */
[----:B------:R-:W-:Y:S01]  /*160f0*/  ISETP.NE.AND P4, PT, R27, 0x1, PT ;  /* 0x000000011b00780c */ /* 0x000fe20003f85270 */
[----:B-----5:R-:W-:Y:S01]  /*16100*/  HADD2.F32 R23, -RZ, R44.H0_H0 ;  /* 0x2000002cff177230 */ /* 0x020fe20000004100 */
[----:B------:R-:W-:Y:S01]  /*16110*/  BSSY.RECONVERGENT B1, `(.L_x_7742) ;  /* 0x000004f000017945 */ /* 0x000fe20003800200 */
[----:B------:R-:W-:Y:S01]  /*16120*/  FFMA.FTZ R24, R15, R120, 1.1641532182693481445e-10 ;  /* 0x2f0000000f187423 */ /* 0x000fe20000010078 */
[----:B------:R-:W-:Y:S01]  /*16130*/  HFMA2 R48, -RZ, RZ, 0, 1.1920928955078125e-07 ;  /* 0x00000002ff307431 */ /* 0x000fe200000001ff */
[----:B------:R-:W2:Y:S01]  /*16140*/  LDC R79, c[0x0][0x404] ;  /* 0x00010100ff4f7b82 */ /* 0x000ea20000000800 */
[----:B-1----:R-:W-:Y:S02]  /*16150*/  FMUL.FTZ R23, R23, R78 ;  /* 0x0000004e17177220 */ /* 0x002fe40000410000 */
[----:B--2---:R-:W-:Y:S01]  /*16160*/  FSETP.GTU.FTZ.AND P3, PT, R24, R79, PT ;  /* 0x0000004f1800720b */ /* 0x004fe20003f7c000 */
[----:B------:R-:W-:-:S03]  /*16170*/  @P2 HADD2.F32 R24, -RZ, R28.H0_H0 ;  /* 0x2000001cff182230 */ /* 0x000fc60000004100 */
        /* <DEDUP_REMOVED lines=15> */
.L_x_7744:
        /* <DEDUP_REMOVED lines=13> */
.L_x_7746:
[----:B------:R-:W-:Y:S05]  /*16340*/  BSYNC.RECONVERGENT B2 ;  /* 0x0000000000027941 */ /* 0x000fea0003800200 */
.L_x_7745:
[----:B------:R-:W-:Y:S01]  /*16350*/  IMAD.WIDE.U32 R68, R0, -0x326172a9, RZ ;  /* 0xcd9e8d5700447825 */ /* 0x000fe200078e00ff */
[----:B0-----:R-:W-:-:S03]  /*16360*/  LOP3.LUT R60, R5, UR9, R25, 0x96, !PT ;  /* 0x00000009053c7c12 */ /* 0x001fc6000f8e9619 */
        /* <DEDUP_REMOVED lines=41> */
.L_x_7743:
[----:B------:R-:W-:Y:S05]  /*16600*/  BSYNC.RECONVERGENT B1 ;  /* 0x0000000000017941 */ /* 0x000fea0003800200 */
.L_x_7742:
        /* <DEDUP_REMOVED lines=12> */
[----:B0-----:R-:W-:Y:S02]  /*166d0*/  P2R R61, PR, RZ, 0x10 ;  /* 0x00000010ff3d7803 */ /* 0x001fe40000000000 */
        /* <DEDUP_REMOVED lines=11> */
.L_x_7749:
        /* <DEDUP_REMOVED lines=13> */
.L_x_7751:
[----:B------:R-:W-:Y:S05]  /*16860*/  BSYNC.RECONVERGENT B2 ;  /* 0x0000000000027941 */ /* 0x000fea0003800200 */
.L_x_7750:
        /* <DEDUP_REMOVED lines=43> */
.L_x_7748:
[----:B------:R-:W-:Y:S05]  /*16b20*/  BSYNC.RECONVERGENT B1 ;  /* 0x0000000000017941 */ /* 0x000fea0003800200 */
.L_x_7747:
[----:B------:R-:W-:Y:S01]  /*16b30*/  I2FP.F32.U32 R27, R24 ;  /* 0x00000018001b7245 */ /* 0x000fe20000201000 */
[----:B------:R-:W-:Y:S01]  /*16b40*/  HADD2.F32 R53, -RZ, R45.H0_H0 ;  /* 0x2000002dff357230 */ /* 0x000fe20000004100 */
[----:B------:R-:W-:Y:S03]  /*16b50*/  BSSY.RECONVERGENT B1, `(.L_x_7752) ;  /* 0x000004f000017945 */ /* 0x000fe60003800200 */
[----:B------:R-:W-:Y:S01]  /*16b60*/  FFMA.FTZ R24, R27, R120, 1.1641532182693481445e-10 ;  /* 0x2f0000001b187423 */ /* 0x000fe20000010078 */
[----:B------:R-:W-:Y:S01]  /*16b70*/  FMUL.FTZ R53, R53, R78 ;  /* 0x0000004e35357220 */ /* 0x000fe20000410000 */
[----:B------:R-:W-:-:S03]  /*16b80*/  @P2 HADD2.F32 R27, -RZ, R29.H0_H0 ;  /* 0x2000001dff1b2230 */ /* 0x000fc60000004100 */
[----:B------:R-:W-:-:S04]  /*16b90*/  FSETP.GTU.FTZ.AND P3, PT, R24, R79, PT ;  /* 0x0000004f1800720b */ /* 0x000fc80003f7c000 */
[----:B------:R-:W-:Y:S01]  /*16ba0*/  FSEL R24, R53, RZ, !P3 ;  /* 0x000000ff35187208 */ /* 0x000fe20005800000 */
[----:B------:R-:W-:Y:S01]  /*16bb0*/  IMAD.MOV.U32 R53, RZ, RZ, 0x2 ;  /* 0x00000002ff357424 */ /* 0x000fe200078e00ff */
        /* <DEDUP_REMOVED lines=15> */
.L_x_7754:
        /* <DEDUP_REMOVED lines=13> */
.L_x_7756:
[----:B------:R-:W-:Y:S05]  /*16d80*/  BSYNC.RECONVERGENT B2 ;  /* 0x0000000000027941 */ /* 0x000fea0003800200 */
.L_x_7755:
        /* <DEDUP_REMOVED lines=43> */
.L_x_7753:
[----:B------:R-:W-:Y:S05]  /*17040*/  BSYNC.RECONVERGENT B1 ;  /* 0x0000000000017941 */ /* 0x000fea0003800200 */
.L_x_7752:
[----:B------:R-:W-:Y:S01]  /*17050*/  I2FP.F32.U32 R27, R27 ;  /* 0x0000001b001b7245 */ /* 0x000fe20000201000 */
[----:B------:R-:W-:Y:S01]  /*17060*/  HADD2.F32 R45, -RZ, R45.H1_H1 ;  /* 0x3000002dff2d7230 */ /* 0x000fe20000004100 */
[----:B------:R-:W-:Y:S01]  /*17070*/  BSSY.RECONVERGENT B1, `(.L_x_7757) ;  /* 0x000004e000017945 */ /* 0x000fe20003800200 */
[----:B------:R-:W-:Y:S02]  /*17080*/  @P2 HADD2.F32 R54, -RZ, R29.H1_H1 ;  /* 0x3000001dff362230 */ /* 0x000fe40000004100 */
[----:B------:R-:W-:Y:S01]  /*17090*/  FFMA.FTZ R48, R27, R120, 1.1641532182693481445e-10 ;  /* 0x2f0000001b307423 */ /* 0x000fe20000010078 */
[----:B------:R-:W-:-:S04]  /*170a0*/  FMUL.FTZ R45, R45, R78 ;  /* 0x0000004e2d2d7220 */ /* 0x000fc80000410000 */
[----:B------:R-:W-:Y:S01]  /*170b0*/  FSETP.GTU.FTZ.AND P3, PT, R48, R79, PT ;  /* 0x0000004f3000720b */ /* 0x000fe20003f7c000 */
[----:B------:R-:W-:-:S03]  /*170c0*/  IMAD.MOV.U32 R48, RZ, RZ, R72 ;  /* 0x000000ffff307224 */ /* 0x000fc600078e0048 */
[----:B------:R-:W-:Y:S02]  /*170d0*/  FSEL R27, R45, RZ, !P3 ;  /* 0x000000ff2d1b7208 */ /* 0x000fe40005800000 */
[----:B------:R-:W-:Y:S02]  /*170e0*/  PLOP3.LUT P4, PT, P3, PT, PT, 0x8, 0x80 ;  /* 0x000000000080781c */ /* 0x000fe40001f8e170 */
[----:B------:R-:W-:Y:S01]  /*170f0*/  ISETP.NE.AND P3, PT, R53, 0x1, PT ;  /* 0x000000013500780c */ /* 0x000fe20003f65270 */
[----:B------:R-:W-:Y:S01]  /*17100*/  @P2 FADD.FTZ R27, R54, R27 ;  /* 0x0000001b361b2221 */ /* 0x000fe20000010000 */
[----:B------:R-:W-:Y:S01]  /*17110*/  HFMA2 R54, -RZ, RZ, 0, 1.1920928955078125e-07 ;  /* 0x00000002ff367431 */ /* 0x000fe200000001ff */
        /* <DEDUP_REMOVED lines=11> */
.L_x_7759:
        /* <DEDUP_REMOVED lines=13> */
.L_x_7761:
[----:B------:R-:W-:Y:S05]  /*172a0*/  BSYNC.RECONVERGENT B2 ;  /* 0x0000000000027941 */ /* 0x000fea0003800200 */
.L_x_7760:
        /* <DEDUP_REMOVED lines=42> */
.L_x_7758:
[----:B------:R-:W-:Y:S05]  /*17550*/  BSYNC.RECONVERGENT B1 ;  /* 0x0000000000017941 */ /* 0x000fea0003800200 */
.L_x_7757:
        /* <DEDUP_REMOVED lines=24> */
.L_x_7764:
        /* <DEDUP_REMOVED lines=13> */
.L_x_7766:
[----:B------:R-:W-:Y:S05]  /*177b0*/  BSYNC.RECONVERGENT B2 ;  /* 0x0000000000027941 */ /* 0x000fea0003800200 */
.L_x_7765:
        /* <DEDUP_REMOVED lines=42> */
.L_x_7763:
[----:B------:R-:W-:Y:S05]  /*17a60*/  BSYNC.RECONVERGENT B1 ;  /* 0x0000000000017941 */ /* 0x000fea0003800200 */
.L_x_7762:
        /* <DEDUP_REMOVED lines=23> */
.L_x_7769:
        /* <DEDUP_REMOVED lines=13> */
.L_x_7771:
[----:B------:R-:W-:Y:S05]  /*17cb0*/  BSYNC.RECONVERGENT B2 ;  /* 0x0000000000027941 */ /* 0x000fea0003800200 */
.L_x_7770:
        /* <DEDUP_REMOVED lines=42> */
.L_x_7768:
[----:B------:R-:W-:Y:S05]  /*17f60*/  BSYNC.RECONVERGENT B1 ;  /* 0x0000000000017941 */ /* 0x000fea0003800200 */
.L_x_7767:
[----:B------:R-:W-:Y:S01]  /*17f70*/  I2FP.F32.U32 R69, R54 ;  /* 0x0000003600457245 */ /* 0x000fe20000201000 */
[----:B------:R-:W-:Y:S01]  /*17f80*/  HADD2.F32 R71, -RZ, R47.H0_H0 ;  /* 0x2000002fff477230 */ /* 0x000fe20000004100 */
[----:B------:R-:W-:Y:S01]  /*17f90*/  ISETP.NE.AND P5, PT, R73, 0x1, PT ;  /* 0x000000014900780c */ /* 0x000fe20003fa5270 */
[----:B------:R-:W-:Y:S02]  /*17fa0*/  BSSY.RECONVERGENT B1, `(.L_x_7772) ;  /* 0x000004c000017945 */ /* 0x000fe40003800200 */
        /* <DEDUP_REMOVED lines=19> */
.L_x_7774:
        /* <DEDUP_REMOVED lines=13> */
.L_x_7776:
[----:B------:R-:W-:Y:S05]  /*181b0*/  BSYNC.RECONVERGENT B2 ;  /* 0x0000000000027941 */ /* 0x000fea0003800200 */
.L_x_7775:
        /* <DEDUP_REMOVED lines=41> */
[----:B------:R-:W-:-:S07]  /*18450*/  LOP3.LUT R70, R70, UR35, R75, 0x96, !PT ;  /* 0x0000002346467c12 */ /* 0x000fce000f8e964b */
.L_x_7773:
[----:B------:R-:W-:Y:S05]  /*18460*/  BSYNC.RECONVERGENT B1 ;  /* 0x0000000000017941 */ /* 0x000fea0003800200 */
.L_x_7772:
[----:B------:R-:W-:Y:S01]  /*18470*/  I2FP.F32.U32 R71, R71 ;  /* 0x0000004700477245 */ /* 0x000fe20000201000 */
[----:B------:R-:W-:Y:S01]  /*18480*/  HADD2.F32 R47, -RZ, R47.H1_H1 ;  /* 0x3000002fff2f7230 */ /* 0x000fe20000004100 */
[----:B------:R-:W-:Y:S01]  /*18490*/  PRMT R46, R68, 0x5410, R46 ;  /* 0x00005410442e7816 */ /* 0x000fe2000000002e */
[----:B------:R-:W-:Y:S01]  /*184a0*/  @P2 HADD2.F32 R74, -RZ, R31.H1_H1 ;  /* 0x3000001fff4a2230 */ /* 0x000fe20000004100 */
[----:B------:R-:W-:Y:S01]  /*184b0*/  PRMT R45, R67, 0x5410, R45 ;  /* 0x00005410432d7816 */ /* 0x000fe2000000002d */
[----:B------:R-:W-:Y:S01]  /*184c0*/  FFMA.FTZ R120, R71, R120, 1.1641532182693481445e-10 ;  /* 0x2f00000047787423 */ /* 0x000fe20000010078 */
[----:B------:R-:W-:Y:S01]  /*184d0*/  FMUL.FTZ R47, R47, R78 ;  /* 0x0000004e2f2f7220 */ /* 0x000fe20000410000 */
[----:B------:R-:W-:Y:S01]  /*184e0*/  IMAD.MOV.U32 R73, RZ, RZ, R66 ;  /* 0x000000ffff497224 */ /* 0x000fe200078e0042 */
[----:B------:R-:W-:Y:S02]  /*184f0*/  PRMT R44, R64, 0x5410, R44 ;  /* 0x00005410402c7816 */ /* 0x000fe4000000002c */
[----:B------:R-:W-:-:S04]  /*18500*/  FSETP.GTU.FTZ.AND P5, PT, R120, R79, PT ;  /* 0x0000004f7800720b */ /* 0x000fc80003fbc000 */
[----:B------:R-:W-:Y:S02]  /*18510*/  FSEL R71, R47, RZ, !P5 ;  /* 0x000000ff2f477208 */ /* 0x000fe40006800000 */
[----:B------:R-:W-:-:S03]  /*18520*/  PLOP3.LUT P5, PT, P5, PT, PT, 0x8, 0x80 ;  /* 0x000000000080781c */ /* 0x000fc60002fae170 */
[----:B------:R-:W-:-:S05]  /*18530*/  @P2 FADD.FTZ R71, R74, R71 ;  /* 0x000000474a472221 */ /* 0x000fca0000010000 */
[----:B------:R-:W-:-:S04]  /*18540*/  F2FP.F16.F32.PACK_AB R47, RZ, R71 ;  /* 0x00000047ff2f723e */ /* 0x000fc800000000ff */
[----:B------:R-:W-:-:S07]  /*18550*/  PRMT R47, R76, 0x5410, R47 ;  /* 0x000054104c2f7816 */ /* 0x000fce000000002f */
.L_x_7736:
        /* <DEDUP_REMOVED lines=44> */
.L_x_7654:
[----:B------:R-:W-:Y:S05]  /*18820*/  BSYNC.RECONVERGENT B0 ;  /* 0x0000000000007941 */ /* 0x000fea0003800200 */
.L_x_7653:
[----:B0123--:R-:W-:Y:S01]  /*18830*/  FADD.FTZ R45, RZ, R6 ;  /* 0x00000006ff2d7221 */ /* 0x00ffe20000010000 */
        /* <DEDUP_REMOVED lines=181> */
[----:B------:R-:W-:Y:S01]  /*19390*/  F2FP.F16.F32.PACK_AB R44, R45, R44 ;  /* 0x0000002c2d2c723e */ /* 0x000fe200000000ff */
        /* <DEDUP_REMOVED lines=13> */
[----:B------:R-:W-:Y:S02]  /*19470*/  F2FP.F16.F32.PACK_AB R45, R46, R45 ;  /* 0x0000002d2e2d723e */ /* 0x000fe400000000ff */
[----:B------:R-:W-:Y:S02]  /*19480*/  F2FP.F16.F32.PACK_AB R46, R62, R63 ;  /* 0x0000003f3e2e723e */ /* 0x000fe400000000ff */
[----:B------:R-:W-:-:S05]  /*19490*/  F2FP.F16.F32.PACK_AB R47, R64, R47 ;  /* 0x0000002f402f723e */ /* 0x000fca00000000ff */
[----:B------:R0:W-:Y:S02]  /*194a0*/  STG.E.128 desc[UR10][R58.64], R44 ;  /* 0x0000002c3a007986 */ /* 0x0001e4000c101d0a */
.L_x_7778:
[----:B------:R-:W-:Y:S05]  /*194b0*/  BSYNC.RECONVERGENT B0 ;  /* 0x0000000000007941 */ /* 0x000fea0003800200 */
.L_x_7777:
        /* <DEDUP_REMOVED lines=30> */
[----:B------:R-:W-:Y:S01]  /*196a0*/  F2FP.F16.F32.PACK_AB R45, R46, R45 ;  /* 0x0000002d2e2d723e */ /* 0x000fe200000000ff */
[----:B------:R-:W-:Y:S01]  /*196b0*/  VIADD R55, R55, 0x80 ;  /* 0x0000008037377836 */ /* 0x000fe20000000000 */
[----:B------:R-:W-:Y:S02]  /*196c0*/  F2FP.F16.F32.PACK_AB R46, R62, R63 ;  /* 0x0000003f3e2e723e */ /* 0x000fe400000000ff */
[----:B------:R-:W-:-:S05]  /*196d0*/  F2FP.F16.F32.PACK_AB R47, R64, R47 ;  /* 0x0000002f402f723e */ /* 0x000fca00000000ff */
[----:B------:R2:W-:Y:S02]  /*196e0*/  STG.E.128 desc[UR10][R58.64], R44 ;  /* 0x0000002c3a007986 */ /* 0x0005e4000c101d0a */
.L_x_7780:
[----:B------:R-:W-:Y:S05]  /*196f0*/  BSYNC.RECONVERGENT B0 ;  /* 0x0000000000007941 */ /* 0x000fea0003800200 */
.L_x_7779:
        /* <DEDUP_REMOVED lines=28> */
[----:B------:R-:W-:-:S02]  /*198c0*/  F2FP.F16.F32.PACK_AB R46, R64, R75 ;  /* 0x0000004b402e723e */ /* 0x000fc400000000ff */
[----:B------:R-:W-:Y:S02]  /*198d0*/  F2FP.F16.F32.PACK_AB R47, R66, R47 ;  /* 0x0000002f422f723e */ /* 0x000fe400000000ff */
[----:B------:R-:W-:Y:S02]  /*198e0*/  F2FP.F16.F32.PACK_AB R45, R62, R45 ;  /* 0x0000002d3e2d723e */ /* 0x000fe400000000ff */
[----:B------:R-:W-:-:S05]  /*198f0*/  F2FP.F16.F32.PACK_AB R44, R61, R60 ;  /* 0x0000003c3d2c723e */ /* 0x000fca00000000ff */
[----:B------:R3:W-:Y:S02]  /*19900*/  STG.E.128 desc[UR10][R58.64], R44 ;  /* 0x0000002c3a007986 */ /* 0x0007e4000c101d0a */
.L_x_7782:
[----:B------:R-:W-:Y:S05]  /*19910*/  BSYNC.RECONVERGENT B0 ;  /* 0x0000000000007941 */ /* 0x000fea0003800200 */
.L_x_7781:
[----:B------:R-:W-:Y:S02]  /*19920*/  UIADD3 UR6, UPT, UPT, UR6, UR16, URZ ;  /* 0x0000001006067290 */ /* 0x000fe4000fffe0ff */
[----:B------:R-:W-:Y:S02]  /*19930*/  UPLOP3.LUT UP1, UPT, UPT, UPT, UP1, 0x40, 0x4 ;  /* 0x000000000004789c */ /* 0x000fe40003f2e810 */
[----:B------:R-:W-:-:S09]  /*19940*/  UISETP.GE.AND UP0, UPT, UR6, UR17, UPT ;  /* 0x000000110600728c */ /* 0x000fd2000bf06270 */
[----:B------:R-:W-:Y:S05]  /*19950*/  BRA.U !UP0, `(.L_x_7783) ;  /* 0xfffffe7108d47547 */ /* 0x000fea000b83ffff */
[----:B------:R-:W-:Y:S05]  /*19960*/  EXIT ;  /* 0x000000000000794d */ /* 0x000fea0003800000 */
.L_x_7784:
        /* <DEDUP_REMOVED lines=9> */
.L_x_13610:


//--------------------- .text._ZN10layer_norm31ln_parallel_residual_fwd_kernelINS_13Kernel_traitsIf6__halfS2_S2_fjLj3072ELj1ELj1ELj4ELj16ENS_18Kernel_traits_baseILj3072EfS2_S2_S2_fjLj128EEEEELb1ELb1ELb1EEEvNS_9FwdParamsE --------------------------
	.section	.text._ZN10layer_norm31ln_parallel_residual_fwd_kernelINS_13Kernel_traitsIf6__halfS2_S2_fjLj3072ELj1ELj1ELj4ELj16ENS_18Kernel_traits_baseILj3072EfS2_S2_S2_fjLj128EEEEELb1ELb1ELb1EEEvNS_9FwdParamsE,"ax",@progbits
	.align	128
        .global         _ZN10layer_norm31ln_parallel_residual_fwd_kernelINS_13Kernel_traitsIf6__halfS2_S2_fjLj3072ELj1ELj1ELj4ELj16ENS_18Kernel_traits_baseILj3072EfS2_S2_S2_fjLj128EEEEELb1ELb1ELb1EEEvNS_9FwdParamsE
        .type           _ZN10layer_norm31ln_parallel_residual_fwd_kernelINS_13Kernel_traitsIf6__halfS2_S2_fjLj3072ELj1ELj1ELj4ELj16ENS_18Kernel_traits_baseILj3072EfS2_S2_S2_fjLj128EEEEELb1ELb1ELb1EEEvNS_9FwdParamsE,@function
        .size           _ZN10layer_norm31ln_parallel_residual_fwd_kernelINS_13Kernel_traitsIf6__halfS2_S2_fjLj3072ELj1ELj1ELj4ELj16ENS_18Kernel_traits_baseILj3072EfS2_S2_S2_fjLj128EEEEELb1ELb1ELb1EEEvNS_9FwdParamsE,(.L_x_13611 - _ZN10layer_norm31ln_parallel_residual_fwd_kernelINS_13Kernel_traitsIf6__halfS2_S2_fjLj3072ELj1ELj1ELj4ELj16ENS_18Kernel_traits_baseILj3072EfS2_S2_S2_fjLj128EEEEELb1ELb1ELb1EEEvNS_9FwdParamsE)
        .other          _ZN10layer_norm31ln_parallel_residual_fwd_kernelINS_13Kernel_traitsIf6__halfS2_S2_fjLj3072ELj1ELj1ELj4ELj16ENS_18Kernel_traits_baseILj3072EfS2_S2_S2_fjLj128EEEEELb1ELb1ELb1EEEvNS_9FwdParamsE,@"STO_CUDA_ENTRY STV_DEFAULT"
_ZN10layer_norm31ln_parallel_residual_fwd_kernelINS_13Kernel_traitsIf6__halfS2_S2_fjLj3072ELj1ELj1ELj4ELj16ENS_18Kernel_traits_baseILj3072EfS2_S2_S2_fjLj128EEEEELb1ELb1ELb1EEEvNS_9FwdParamsE:
.text._ZN10layer_norm31ln_parallel_residual_fwd_kernelINS_13Kernel_traitsIf6__halfS2_S2_fjLj3072ELj1ELj1ELj4ELj16ENS_18Kernel_traits_baseILj3072EfS2_S2_S2_fjLj128EEEEELb1ELb1ELb1EEEvNS_9FwdParamsE:
        /* <DEDUP_REMOVED lines=58> */
.L_x_7785:
[----:B------:R-:W-:Y:S05]  /*03a0*/  @P2 EXIT ;  /* 0x000000000000294d */ /* 0x000fea0003800000 */
[----:B-----5:R-:W-:Y:S01]  /*03b0*/  @P1 IADD3 R4, P0, PT, R6, R13, RZ ;  /* 0x0000000d06041210 */ /* 0x020fe20007f1e0ff */
[----:B------:R-:W-:Y:S01]  /*03c0*/  IMAD R0, R0, UR12, R125 ;  /* 0x0000000c00007c24 */ /* 0x000fe2000f8e027d */
[----:B------:R-:W-:Y:S01]  /*03d0*/  @P1 R2UR UR10, R2 ;  /* 0x00000000020a12ca */ /* 0x000fe200000e0000 */
[----:B------:R-:W0:Y:S01]  /*03e0*/  LDCU.64 UR4, c[0x0][0x398] ;  /* 0x00007300ff0477ac */ /* 0x000e220008000a00 */
[----:B------:R-:W-:Y:S01]  /*03f0*/  @P1 IADD3.X R5, PT, PT, RZ, R7, RZ, P0, !PT ;  /* 0x00000007ff051210 */ /* 0x000fe200007fe4ff */
[----:B------:R-:W-:Y:S01]  /*0400*/  IMAD.HI.U32 R6, R0, -0x326172a9, RZ ;  /* 0xcd9e8d5700067827 */ /* 0x000fe200078e00ff */
[----:B------:R-:W-:Y:S01]  /*0410*/  @P1 R2UR UR11, R3 ;  /* 0x00000000030b12ca */ /* 0x000fe200000e0000 */
[----:B------:R-:W1:Y:S01]  /*0420*/  LDCU UR6, c[0x0][0x404] ;  /* 0x00008080ff0677ac */ /* 0x000e620008000800 */
[--C-:B------:R-:W-:Y:S01]  /*0430*/  SHF.R.U64 R2, R4, 0x2, R5.reuse ;  /* 0x0000000204027819 */ /* 0x100fe20000001205 */
[----:B---3--:R-:W-:Y:S01]  /*0440*/  IMAD R8, R0, -0x326172a9, RZ ;  /* 0xcd9e8d5700087824 */ /* 0x008fe200078e02ff */
[----:B------:R-:W-:Y:S01]  /*0450*/  SHF.R.U32.HI R3, RZ, 0x2, R5 ;  /* 0x00000002ff037819 */ /* 0x000fe20000011605 */
[----:B------:R-:W2:Y:S01]  /*0460*/  LDCU UR7, c[0x0][0x408] ;  /* 0x00008100ff0777ac */ /* 0x000ea20008000800 */
[----:B------:R-:W-:Y:S01]  /*0470*/  LOP3.LUT R93, R4, 0x3, RZ, 0xc0, !PT ;  /* 0x00000003045d7812 */ /* 0x000fe200078ec0ff */
[----:B------:R-:W-:Y:S01]  /*0480*/  IMAD.HI.U32 R5, R2, -0x2daee0ad, RZ ;  /* 0xd2511f5302057827 */ /* 0x000fe200078e00ff */
[----:B------:R-:W-:Y:S01]  /*0490*/  LOP3.LUT R124, R125, 0x1f, RZ, 0xc0, !PT ;  /* 0x0000001f7d7c7812 */ /* 0x000fe200078ec0ff */
[----:B------:R-:W-:-:S02]  /*04a0*/  UIADD3 UR17, UPT, UPT, UR10, -0x61c88647, URZ ;  /* 0x9e3779b90a117890 */ /* 0x000fc4000fffe0ff */
[----:B------:R-:W-:Y:S01]  /*04b0*/  LOP3.LUT R6, R3, UR10, R6, 0x96, !PT ;  /* 0x0000000a03067c12 */ /* 0x000fe2000f8e9606 */
[----:B------:R-:W-:Y:S01]  /*04c0*/  IMAD R10, R2, -0x2daee0ad, RZ ;  /* 0xd2511f53020a7824 */ /* 0x000fe200078e02ff */
[----:B------:R-:W-:Y:S01]  /*04d0*/  UIADD3 UR21, UPT, UPT, UR10, 0x3c6ef372, URZ ;  /* 0x3c6ef3720a157890 */ /* 0x000fe2000fffe0ff */
[----:B------:R-:W-:Y:S01]  /*04e0*/  LOP3.LUT R5, R5, UR11, RZ, 0x3c, !PT ;  /* 0x0000000b05057c12 */ /* 0x000fe2000f8e3cff */
[----:B------:R-:W-:Y:S01]  /*04f0*/  UIADD3 UR20, UPT, UPT, UR11, -0x4498517b, URZ ;  /* 0xbb67ae850b147890 */ /* 0x000fe2000fffe0ff */
[----:B------:R-:W-:Y:S01]  /*0500*/  IMAD.HI.U32 R9, R6, -0x2daee0ad, RZ ;  /* 0xd2511f5306097827 */ /* 0x000fe200078e00ff */
[----:B------:R-:W-:Y:S02]  /*0510*/  UIADD3 UR22, UPT, UPT, UR11, 0x76cf5d0a, URZ ;  /* 0x76cf5d0a0b167890 */ /* 0x000fe4000fffe0ff */
[----:B------:R-:W-:Y:S01]  /*0520*/  UIADD3 UR23, UPT, UPT, UR10, -0x255992d5, URZ ;  /* 0xdaa66d2b0a177890 */ /* 0x000fe2000fffe0ff */
[----:B------:R-:W-:Y:S01]  /*0530*/  IMAD.HI.U32 R7, R5, -0x326172a9, RZ ;  /* 0xcd9e8d5705077827 */ /* 0x000fe200078e00ff */
[----:B------:R-:W-:Y:S01]  /*0540*/  LOP3.LUT R9, R10, UR20, R9, 0x96, !PT ;  /* 0x000000140a097c12 */ /* 0x000fe2000f8e9609 */
[----:B------:R-:W-:-:S02]  /*0550*/  UIADD3 UR24, UPT, UPT, UR11, 0x32370b8f, URZ ;  /* 0x32370b8f0b187890 */ /* 0x000fc4000fffe0ff */
[----:B------:R-:W-:Y:S01]  /*0560*/  IMAD R11, R6, -0x2daee0ad, RZ ;  /* 0xd2511f53060b7824 */ /* 0x000fe200078e02ff */
[----:B------:R-:W-:Y:S01]  /*0570*/  LOP3.LUT R7, R8, UR17, R7, 0x96, !PT ;  /* 0x0000001108077c12 */ /* 0x000fe2000f8e9607 */
[----:B------:R-:W-:Y:S01]  /*0580*/  IMAD R8, R5, -0x326172a9, RZ ;  /* 0xcd9e8d5705087824 */ /* 0x000fe200078e02ff */
[----:B------:R-:W-:Y:S01]  /*0590*/  UIADD3 UR25, UPT, UPT, UR10, 0x78dde6e4, URZ ;  /* 0x78dde6e40a197890 */ /* 0x000fe2000fffe0ff */
[----:B------:R-:W-:Y:S01]  /*05a0*/  IMAD.HI.U32 R5, R9, -0x326172a9, RZ ;  /* 0xcd9e8d5709057827 */ /* 0x000fe200078e00ff */
[----:B------:R-:W-:Y:S02]  /*05b0*/  UIADD3 UR26, UPT, UPT, UR11, -0x126145ec, URZ ;  /* 0xed9eba140b1a7890 */ /* 0x000fe4000fffe0ff */
[----:B------:R-:W-:Y:S01]  /*05c0*/  UIADD3 UR27, UPT, UPT, UR10, 0x1715609d, URZ ;  /* 0x1715609d0a1b7890 */ /* 0x000fe2000fffe0ff */
        /* <DEDUP_REMOVED lines=8> */
[----:B------:R-:W-:Y:S02]  /*0650*/  UIADD3 UR30, UPT, UPT, UR11, 0x646e171e, URZ ;  /* 0x646e171e0b1e7890 */ /* 0x000fe4000fffe0ff */
[----:B------:R-:W-:Y:S01]  /*0660*/  UIADD3 UR31, UPT, UPT, UR10, 0x5384540f, URZ ;  /* 0x5384540f0a1f7890 */ /* 0x000fe2000fffe0ff */
[----:B------:R-:W-:Y:S01]  /*0670*/  IMAD.HI.U32 R7, R6, -0x326172a9, RZ ;  /* 0xcd9e8d5706077827 */ /* 0x000fe200078e00ff */
[----:B------:R-:W-:Y:S01]  /*0680*/  LOP3.LUT R10, R11, UR24, R10, 0x96, !PT ;  /* 0x000000180b0a7c12 */ /* 0x000fe2000f8e960a */
[----:B------:R-:W-:-:S02]  /*0690*/  UIADD3 UR32, UPT, UPT, UR11, 0x1fd5c5a3, URZ ;  /* 0x1fd5c5a30b207890 */ /* 0x000fc4000fffe0ff */
        /* <DEDUP_REMOVED lines=17> */
[----:B------:R-:W-:Y:S01]  /*07b0*/  IMAD.HI.U32 R7, R5, -0x326172a9, RZ ;  /* 0xcd9e8d5705077827 */ /* 0x000fe200078e00ff */
        /* <DEDUP_REMOVED lines=33> */
[----:B------:R-:W-:Y:S01]  /*09d0*/  IMAD.MOV.U32 R4, RZ, RZ, RZ ;  /* 0x000000ffff047224 */ /* 0x000fe200078e00ff */
[----:B------:R-:W-:Y:S01]  /*09e0*/  LOP3.LUT R88, R9, UR35, R88, 0x96, !PT ;  /* 0x0000002309587c12 */ /* 0x000fe2000f8e9658 */
[----:B------:R-:W-:Y:S02]  /*09f0*/  IMAD R70, R5, -0x2daee0ad, RZ ;  /* 0xd2511f5305467824 */ /* 0x000fe400078e02ff */
[----:B-1234-:R-:W-:-:S07]  /*0a00*/  IMAD R90, R8, -0x326172a9, RZ ;  /* 0xcd9e8d57085a7824 */ /* 0x01efce00078e02ff */
.L_x_8011:
        /* <DEDUP_REMOVED lines=18> */
[----:B------:R-:W-:-:S08]  /*0b30*/  HFMA2 R95, -RZ, RZ, 0.1171875, 0 ;  /* 0x2f800000ff5f7431 */ /* 0x000fd000000001ff */
        /* <DEDUP_REMOVED lines=16> */
.L_x_7788:
        /* <DEDUP_REMOVED lines=12> */
.L_x_7789:
        /* <DEDUP_REMOVED lines=41> */
.L_x_7787:
[----:B------:R-:W-:Y:S01]  /*0f90*/  I2FP.F32.U32 R6, R6 ;  /* 0x0000000600067245 */ /* 0x000fe20000201000 */
[----:B-----5:R-:W-:Y:S01]  /*0fa0*/  HADD2.F32 R7, -RZ, R20.H0_H0 ;  /* 0x20000014ff077230 */ /* 0x020fe20000004100 */
[----:B------:R-:W-:Y:S01]  /*0fb0*/  UMOV UR5, UR7 ;  /* 0x0000000700057c82 */ /* 0x000fe20008000000 */
[----:B------:R-:W-:Y:S01]  /*0fc0*/  UMOV UR4, UR6 ;  /* 0x0000000600047c82 */ /* 0x000fe20008000000 */
[----:B------:R-:W-:Y:S01]  /*0fd0*/  ISETP.NE.AND P2, PT, R8, 0x1, PT ;  /* 0x000000010800780c */ /* 0x000fe20003f45270 */
[----:B------:R-:W-:Y:S01]  /*0fe0*/  FFMA.FTZ R6, R6, R95, 1.1641532182693481445e-10 ;  /* 0x2f00000006067423 */ /* 0x000fe2000001005f */
[----:B------:R-:W-:Y:S01]  /*0ff0*/  FMUL.FTZ R7, R7, UR5 ;  /* 0x0000000507077c20 */ /* 0x000fe20008410000 */
[----:B------:R-:W-:-:S03]  /*1000*/  @P1 HADD2.F32 R17, -RZ, R24.H0_H0 ;  /* 0x20000018ff111230 */ /* 0x000fc60000004100 */
[----:B------:R-:W-:-:S04]  /*1010*/  FSETP.GTU.FTZ.AND P0, PT, R6, UR4, PT ;  /* 0x0000000406007c0b */ /* 0x000fc8000bf1c000 */
[----:B------:R-:W-:Y:S01]  /*1020*/  FSEL R6, R7, RZ, !P0 ;  /* 0x000000ff07067208 */ /* 0x000fe20004000000 */
[----:B------:R-:W-:Y:S01]  /*1030*/  IMAD.MOV.U32 R7, RZ, RZ, R90 ;  /* 0x000000ffff077224 */ /* 0x000fe200078e005a */
[----:B------:R-:W-:-:S03]  /*1040*/  PLOP3.LUT P0, PT, P0, PT, PT, 0x8, 0x80 ;  /* 0x000000000080781c */ /* 0x000fc6000070e170 */
        /* <DEDUP_REMOVED lines=13> */
.L_x_7791:
        /* <DEDUP_REMOVED lines=12> */
.L_x_7792:
        /* <DEDUP_REMOVED lines=42> */
.L_x_7790:
        /* <DEDUP_REMOVED lines=23> */
.L_x_7794:
        /* <DEDUP_REMOVED lines=12> */
.L_x_7795:
        /* <DEDUP_REMOVED lines=42> */
.L_x_7793:
        /* <DEDUP_REMOVED lines=23> */
.L_x_7797:
        /* <DEDUP_REMOVED lines=12> */
.L_x_7798:
        /* <DEDUP_REMOVED lines=42> */
.L_x_7796:
        /* <DEDUP_REMOVED lines=22> */
.L_x_7800:
        /* <DEDUP_REMOVED lines=12> */
.L_x_7801:
        /* <DEDUP_REMOVED lines=42> */
.L_x_7799:
        /* <DEDUP_REMOVED lines=22> */
.L_x_7803:
        /* <DEDUP_REMOVED lines=12> */
.L_x_7804:
        /* <DEDUP_REMOVED lines=42> */
.L_x_7802:
        /* <DEDUP_REMOVED lines=22> */
.L_x_7806:
        /* <DEDUP_REMOVED lines=12> */
.L_x_7807:
        /* <DEDUP_REMOVED lines=42> */
.L_x_7805:
        /* <DEDUP_REMOVED lines=22> */
.L_x_7809:
        /* <DEDUP_REMOVED lines=12> */
.L_x_7810:
        /* <DEDUP_REMOVED lines=43> */
.L_x_7808:
        /* <DEDUP_REMOVED lines=15> */
.L_x_7786:
[----:B------:R-:W-:Y:S01]  /*3220*/  ISETP.NE.AND P0, PT, R93, 0x1, PT ;  /* 0x000000015d00780c */ /* 0x000fe20003f05270 */
[----:B------:R-:W-:Y:S01]  /*3230*/  IMAD.MOV.U32 R6, RZ, RZ, R90 ;  /* 0x000000ffff067224 */ /* 0x000fe200078e005a */
[----:B------:R-:W-:Y:S01]  /*3240*/  MOV R8, 0x2 ;  /* 0x0000000200087802 */ /* 0x000fe20000000f00 */
[----:B------:R-:W-:-:S10]  /*3250*/  IMAD.MOV.U32 R64, RZ, RZ, R70 ;  /* 0x000000ffff407224 */ /* 0x000fd400078e0046 */
        /* <DEDUP_REMOVED lines=11> */
.L_x_7813:
        /* <DEDUP_REMOVED lines=12> */
.L_x_7814:
        /* <DEDUP_REMOVED lines=41> */
.L_x_7812:
[----:B------:R-:W-:Y:S01]  /*3660*/  I2FP.F32.U32 R6, R6 ;  /* 0x0000000600067245 */ /* 0x000fe20000201000 */
[----:B------:R-:W-:Y:S01]  /*3670*/  UMOV UR4, UR6 ;  /* 0x0000000600047c82 */ /* 0x000fe20008000000 */
[----:B------:R-:W-:Y:S01]  /*3680*/  ISETP.NE.AND P2, PT, R8, 0x1, PT ;  /* 0x000000010800780c */ /* 0x000fe20003f45270 */
[----:B-----5:R-:W-:Y:S01]  /*3690*/  HADD2.F32 R7, -RZ, R20.H0_H0 ;  /* 0x20000014ff077230 */ /* 0x020fe20000004100 */
[----:B------:R-:W-:Y:S01]  /*36a0*/  UMOV UR5, UR7 ;  /* 0x0000000700057c82 */ /* 0x000fe20008000000 */
[----:B------:R-:W-:Y:S01]  /*36b0*/  FFMA.FTZ R6, R6, R95, 1.1641532182693481445e-10 ;  /* 0x2f00000006067423 */ /* 0x000fe2000001005f */
[----:B------:R-:W-:-:S04]  /*36c0*/  HFMA2 R10, -RZ, RZ, 0, 1.1920928955078125e-07 ;  /* 0x00000002ff0a7431 */ /* 0x000fc800000001ff */
        /* <DEDUP_REMOVED lines=15> */
.L_x_7816:
        /* <DEDUP_REMOVED lines=12> */
.L_x_7817:
        /* <DEDUP_REMOVED lines=42> */
.L_x_7815:
[----:B------:R-:W-:Y:S01]  /*3b20*/  I2FP.F32.U32 R8, R7 ;  /* 0x0000000700087245 */ /* 0x000fe20000201000 */
[----:B------:R-:W-:Y:S01]  /*3b30*/  HADD2.F32 R7, -RZ, R28.H0_H0 ;  /* 0x2000001cff077230 */ /* 0x000fe20000004100 */
[----:B------:R-:W-:Y:S01]  /*3b40*/  ISETP.NE.AND P2, PT, R10, 0x1, PT ;  /* 0x000000010a00780c */ /* 0x000fe20003f45270 */
[----:B------:R-:W-:Y:S02]  /*3b50*/  IMAD.MOV.U32 R11, RZ, RZ, 0x2 ;  /* 0x00000002ff0b7424 */ /* 0x000fe400078e00ff */
        /* <DEDUP_REMOVED lines=20> */
.L_x_7819:
        /* <DEDUP_REMOVED lines=12> */
.L_x_7820:
        /* <DEDUP_REMOVED lines=42> */
.L_x_7818:
        /* <DEDUP_REMOVED lines=20> */
.L_x_7822:
        /* <DEDUP_REMOVED lines=12> */
.L_x_7823:
        /* <DEDUP_REMOVED lines=42> */
.L_x_7821:
        /* <DEDUP_REMOVED lines=24> */
.L_x_7825:
        /* <DEDUP_REMOVED lines=12> */
.L_x_7826:
        /* <DEDUP_REMOVED lines=42> */
.L_x_7824:
[----:B------:R-:W-:Y:S01]  /*4980*/  I2FP.F32.U32 R8, R8 ;  /* 0x0000000800087245 */ /* 0x000fe20000201000 */
[----:B------:R-:W-:Y:S01]  /*4990*/  HADD2.F32 R11, -RZ, R21.H0_H0 ;  /* 0x20000015ff0b7230 */ /* 0x000fe20000004100 */
        /* <DEDUP_REMOVED lines=18> */
.L_x_7828:
        /* <DEDUP_REMOVED lines=12> */
.L_x_7829:
        /* <DEDUP_REMOVED lines=42> */
.L_x_7827:
        /* <DEDUP_REMOVED lines=24> */
.L_x_7831:
        /* <DEDUP_REMOVED lines=12> */
.L_x_7832:
        /* <DEDUP_REMOVED lines=42> */
.L_x_7830:
        /* <DEDUP_REMOVED lines=19> */
.L_x_7834:
        /* <DEDUP_REMOVED lines=12> */
.L_x_7835:
        /* <DEDUP_REMOVED lines=42> */
.L_x_7833:
        /* <DEDUP_REMOVED lines=24> */
.L_x_7837:
        /* <DEDUP_REMOVED lines=12> */
.L_x_7838:
        /* <DEDUP_REMOVED lines=42> */
.L_x_7836:
        /* <DEDUP_REMOVED lines=19> */
.L_x_7840:
        /* <DEDUP_REMOVED lines=12> */
.L_x_7841:
        /* <DEDUP_REMOVED lines=42> */
.L_x_7839:
[----:B------:R-:W-:Y:S01]  /*6100*/  I2FP.F32.U32 R14, R14 ;  /* 0x0000000e000e7245 */ /* 0x000fe20000201000 */
[----:B------:R-:W-:Y:S02]  /*6110*/  HADD2.F32 R15, -RZ, R30.H0_H0 ;  /* 0x2000001eff0f7230 */ /* 0x000fe40000004100 */
[----:B------:R-:W-:Y:S02]  /*6120*/  IMAD.MOV.U32 R19, RZ, RZ, 0x2 ;  /* 0x00000002ff137424 */ /* 0x000fe400078e00ff */
[----:B------:R-:W-:Y:S01]  /*6130*/  FFMA.FTZ R14, R14, R95, 1.1641532182693481445e-10 ;  /* 0x2f0000000e0e7423 */ /* 0x000fe2000001005f */
[----:B------:R-:W-:-:S04]  /*6140*/  FMUL.FTZ R15, R15, UR5 ;  /* 0x000000050f0f7c20 */ /* 0x000fc80008410000 */
[----:B------:R-:W-:-:S04]  /*6150*/  FSETP.GTU.FTZ.AND P0, PT, R14, UR4, PT ;  /* 0x000000040e007c0b */ /* 0x000fc8000bf1c000 */
[----:B------:R-:W-:Y:S01]  /*6160*/  FSEL R14, R15, RZ, !P0 ;  /* 0x000000ff0f0e7208 */ /* 0x000fe20004000000 */
[----:B------:R-:W-:-:S04]  /*6170*/  @P1 HADD2.F32 R15, -RZ, R26.H0_H0 ;  /* 0x2000001aff0f1230 */ /* 0x000fc80000004100 */
        /* <DEDUP_REMOVED lines=16> */
.L_x_7843:
        /* <DEDUP_REMOVED lines=12> */
.L_x_7844:
        /* <DEDUP_REMOVED lines=42> */
.L_x_7842:
        /* <DEDUP_REMOVED lines=19> */
.L_x_7846:
        /* <DEDUP_REMOVED lines=12> */
.L_x_7847:
        /* <DEDUP_REMOVED lines=42> */
.L_x_7845:
        /* <DEDUP_REMOVED lines=24> */
.L_x_7849:
        /* <DEDUP_REMOVED lines=12> */
.L_x_7850:
        /* <DEDUP_REMOVED lines=42> */
.L_x_7848:
        /* <DEDUP_REMOVED lines=19> */
.L_x_7852:
        /* <DEDUP_REMOVED lines=12> */
.L_x_7853:
        /* <DEDUP_REMOVED lines=42> */
.L_x_7851:
[----:B------:R-:W-:Y:S01]  /*73e0*/  I2FP.F32.U32 R16, R21 ;  /* 0x0000001500107245 */ /* 0x000fe20000201000 */
[----:B------:R-:W-:Y:S01]  /*73f0*/  HADD2.F32 R20, -RZ, R31.H0_H0 ;  /* 0x2000001fff147230 */ /* 0x000fe20000004100 */
[----:B------:R-:W-:Y:S01]  /*7400*/  MOV R21, R90 ;  /* 0x0000005a00157202 */ /* 0x000fe20000000f00 */
        /* <DEDUP_REMOVED lines=22> */
.L_x_7855:
        /* <DEDUP_REMOVED lines=12> */
.L_x_7856:
        /* <DEDUP_REMOVED lines=43> */
.L_x_7854:
        /* <DEDUP_REMOVED lines=19> */
.L_x_7858:
        /* <DEDUP_REMOVED lines=14> */
.L_x_7859:
        /* <DEDUP_REMOVED lines=43> */
.L_x_7857:
        /* <DEDUP_REMOVED lines=13> */
[----:B------:R-:W-:Y:S02]  /*7e70*/  @!P1 MOV R21, R16 ;  /* 0x0000001000159202 */ /* 0x000fe40000000f00 */
[----:B------:R-:W-:Y:S02]  /*7e80*/  PRMT R16, R23, 0x7610, R16 ;  /* 0x0000761017107816 */ /* 0x000fe40000000010 */
[----:B------:R-:W-:-:S04]  /*7e90*/  F2FP.F16.F32.PACK_AB R23, RZ, R21 ;  /* 0x00000015ff17723e */ /* 0x000fc800000000ff */
[----:B------:R-:W-:-:S07]  /*7ea0*/  PRMT R63, R22, 0x5410, R23 ;  /* 0x00005410163f7816 */ /* 0x000fce0000000017 */
.L_x_7811:
        /* <DEDUP_REMOVED lines=21> */
[----:B------:R1:W-:Y:S01]  /*8000*/  STG.E.128 desc[UR8][R74.64], R60 ;  /* 0x0000003c4a007986 */ /* 0x0003e2000c101d08 */
[----:B------:R-:W-:Y:S02]  /*8010*/  LOP3.LUT R73, R76, R73, RZ, 0xfc, !PT ;  /* 0x000000494c497212 */ /* 0x000fe400078efcff */
[----:B------:R-:W-:Y:S01]  /*8020*/  LOP3.LUT R72, R23, R72, RZ, 0xfc, !PT ;  /* 0x0000004817487212 */ /* 0x000fe200078efcff */
[----:B--2---:R-:W-:-:S04]  /*8030*/  @P1 IMAD.WIDE.U32 R66, R22, 0x10, R66 ;  /* 0x0000001016421825 */ /* 0x004fc800078e0042 */
[----:B-1----:R-:W-:-:S04]  /*8040*/  IMAD.WIDE.U32 R62, R5, 0x8, R122 ;  /* 0x00000008053e7825 */ /* 0x002fc800078e007a */
[C---:B------:R-:W-:Y:S01]  /*8050*/  IMAD.WIDE.U32 R60, R22.reuse, 0x10, R100 ;  /* 0x00000010163c7825 */ /* 0x040fe200078e0064 */
[----:B------:R0:W-:Y:S03]  /*8060*/  STG.E.64 desc[UR8][R62.64], R72 ;  /* 0x000000483e007986 */ /* 0x0001e6000c101b08 */
[----:B---3--:R-:W-:Y:S01]  /*8070*/  @P0 IMAD.WIDE.U32 R68, R22, 0x10, R68 ;  /* 0x0000001016440825 */ /* 0x008fe200078e0044 */
        /* <DEDUP_REMOVED lines=21> */
.L_x_7860:
[----:B------:R2:W5:Y:S04]  /*81d0*/  @P0 LDG.E.128 R28, desc[UR8][R68.64] ;  /* 0x00000008441c0981 */ /* 0x000568000c1e1d00 */
[----:B------:R2:W5:Y:S04]  /*81e0*/  @P1 LDG.E.128 R24, desc[UR8][R66.64] ;  /* 0x0000000842181981 */ /* 0x000568000c1e1d00 */
[----:B01----:R-:W5:Y:S01]  /*81f0*/  LDG.E.128 R60, desc[UR8][R60.64] ;  /* 0x000000083c3c7981 */ /* 0x003f62000c1e1d00 */
        /* <DEDUP_REMOVED lines=16> */
.L_x_7863:
        /* <DEDUP_REMOVED lines=12> */
.L_x_7864:
[----:B------:R-:W-:Y:S01]  /*83c0*/  IMAD.WIDE.U32 R12, R0, -0x326172a9, RZ ;  /* 0xcd9e8d57000c7825 */ /* 0x000fe200078e00ff */
[----:B--2---:R-:W-:-:S03]  /*83d0*/  LOP3.LUT R66, R4, UR11, R11, 0x96, !PT ;  /* 0x0000000b04427c12 */ /* 0x004fc6000f8e960b */
        /* <DEDUP_REMOVED lines=40> */
.L_x_7862:
[----:B------:R-:W-:Y:S01]  /*8660*/  I2FP.F32.U32 R10, R9 ;  /* 0x00000009000a7245 */ /* 0x000fe20000201000 */
[----:B-----5:R-:W-:Y:S01]  /*8670*/  HADD2.F32 R9, -RZ, R60.H0_H0 ;  /* 0x2000003cff097230 */ /* 0x020fe20000004100 */
[----:B------:R-:W-:Y:S01]  /*8680*/  ISETP.NE.AND P3, PT, R12, 0x1, PT ;  /* 0x000000010c00780c */ /* 0x000fe20003f65270 */
[----:B------:R-:W-:Y:S02]  /*8690*/  IMAD.MOV.U32 R13, RZ, RZ, 0x2 ;  /* 0x00000002ff0d7424 */ /* 0x000fe400078e00ff */
        /* <DEDUP_REMOVED lines=16> */
.L_x_7866:
        /* <DEDUP_REMOVED lines=12> */
.L_x_7867:
        /* <DEDUP_REMOVED lines=42> */
.L_x_7865:
        /* <DEDUP_REMOVED lines=8> */
[----:B------:R-:W-:-:S04]  /*8b80*/  HFMA2 R11, -RZ, RZ, 0, 1.1920928955078125e-07 ;  /* 0x00000002ff0b7431 */ /* 0x000fc800000001ff */
        /* <DEDUP_REMOVED lines=15> */
.L_x_7869:
        /* <DEDUP_REMOVED lines=12> */
.L_x_7870:
        /* <DEDUP_REMOVED lines=26> */
[----:B--2---:R-:W-:Y:S01]  /*8ee0*/  LOP3.LUT R66, R10, UR29, R65, 0x96, !PT ;  /* 0x0000001d0a427c12 */ /* 0x004fe2000f8e9641 */
        /* <DEDUP_REMOVED lines=15> */
.L_x_7868:
        /* <DEDUP_REMOVED lines=20> */
.L_x_7872:
        /* <DEDUP_REMOVED lines=12> */
.L_x_7873:
        /* <DEDUP_REMOVED lines=42> */
.L_x_7871:
[----:B------:R-:W-:Y:S01]  /*9480*/  I2FP.F32.U32 R10, R10 ;  /* 0x0000000a000a7245 */ /* 0x000fe20000201000 */
[----:B------:R-:W-:Y:S01]  /*9490*/  HADD2.F32 R11, -RZ, R28.H1_H1 ;  /* 0x3000001cff0b7230 */ /* 0x000fe20000004100 */
[----:B------:R-:W-:Y:S01]  /*94a0*/  ISETP.NE.AND P3, PT, R12, 0x1, PT ;  /* 0x000000010c00780c */ /* 0x000fe20003f65270 */
[----:B------:R-:W-:Y:S02]  /*94b0*/  @P1 HADD2.F32 R13, -RZ, R24.H1_H1 ;  /* 0x30000018ff0d1230 */ /* 0x000fe40000004100 */
[----:B------:R-:W-:Y:S02]  /*94c0*/  HFMA2 R14, -RZ, RZ, 0, 1.1920928955078125e-07 ;  /* 0x00000002ff0e7431 */ /* 0x000fe400000001ff */
        /* <DEDUP_REMOVED lines=19> */
.L_x_7875:
        /* <DEDUP_REMOVED lines=12> */
.L_x_7876:
        /* <DEDUP_REMOVED lines=42> */
.L_x_7874:
        /* <DEDUP_REMOVED lines=20> */
.L_x_7878:
        /* <DEDUP_REMOVED lines=12> */
.L_x_7879:
        /* <DEDUP_REMOVED lines=42> */
.L_x_7877:
        /* <DEDUP_REMOVED lines=8> */
[----:B------:R-:W-:-:S04]  /*9e80*/  IMAD.MOV.U32 R13, RZ, RZ, R90 ;  /* 0x000000ffff0d7224 */ /* 0x000fc800078e005a */
[----:B------:R-:W-:-:S04]  /*9e90*/  FADD.FTZ R11, R11, R12 ;  /* 0x0000000c0b0b7221 */ /* 0x000fc80000010000 */
[--C-:B------:R-:W-:Y:S01]  /*9ea0*/  @P1 FADD.FTZ R65, R14, R11.reuse ;  /* 0x0000000b0e411221 */ /* 0x100fe20000010000 */
[----:B------:R-:W-:Y:S02]  /*9eb0*/  @!P1 IMAD.MOV.U32 R65, RZ, RZ, R11 ;  /* 0x000000ffff419224 */ /* 0x000fe400078e000b */
[----:B------:R-:W-:Y:S01]  /*9ec0*/  HFMA2 R14, -RZ, RZ, 0, 1.1920928955078125e-07 ;  /* 0x00000002ff0e7431 */ /* 0x000fe200000001ff */
[----:B------:R-:W-:Y:S02]  /*9ed0*/  SEL R11, RZ, 0x1, P2 ;  /* 0x00000001ff0b7807 */ /* 0x000fe40001000000 */
        /* <DEDUP_REMOVED lines=10> */
.L_x_7881:
        /* <DEDUP_REMOVED lines=12> */
.L_x_7882:
        /* <DEDUP_REMOVED lines=42> */
.L_x_7880:
        /* <DEDUP_REMOVED lines=20> */
.L_x_7884:
        /* <DEDUP_REMOVED lines=12> */
.L_x_7885:
        /* <DEDUP_REMOVED lines=42> */
.L_x_7883:
[----:B------:R-:W-:Y:S01]  /*a780*/  I2FP.F32.U32 R14, R13 ;  /* 0x0000000d000e7245 */ /* 0x000fe20000201000 */
[----:B------:R-:W-:Y:S02]  /*a790*/  HADD2.F32 R13, -RZ, R29.H1_H1 ;  /* 0x3000001dff0d7230 */ /* 0x000fe40000004100 */
[----:B--2---:R-:W-:Y:S02]  /*a7a0*/  HFMA2 R67, -RZ, RZ, 0, 1.1920928955078125e-07 ;  /* 0x00000002ff437431 */ /* 0x004fe400000001ff */
[----:B------:R-:W-:Y:S02]  /*a7b0*/  @P1 HADD2.F32 R66, -RZ, R25.H1_H1 ;  /* 0x30000019ff421230 */ /* 0x000fe40000004100 */
        /* <DEDUP_REMOVED lines=20> */
.L_x_7887:
        /* <DEDUP_REMOVED lines=12> */
.L_x_7888:
        /* <DEDUP_REMOVED lines=43> */
.L_x_7886:
        /* <DEDUP_REMOVED lines=19> */
.L_x_7890:
        /* <DEDUP_REMOVED lines=12> */
.L_x_7891:
        /* <DEDUP_REMOVED lines=43> */
.L_x_7889:
        /* <DEDUP_REMOVED lines=10> */
[----:B------:R-:W-:Y:S01]  /*b1b0*/  IMAD.MOV.U32 R68, RZ, RZ, 0x2 ;  /* 0x00000002ff447424 */ /* 0x000fe200078e00ff */
[----:B------:R-:W-:Y:S02]  /*b1c0*/  MOV R15, R90 ;  /* 0x0000005a000f7202 */ /* 0x000fe40000000f00 */
        /* <DEDUP_REMOVED lines=13> */
.L_x_7893:
        /* <DEDUP_REMOVED lines=12> */
.L_x_7894:
        /* <DEDUP_REMOVED lines=43> */
.L_x_7892:
        /* <DEDUP_REMOVED lines=19> */
.L_x_7896:
        /* <DEDUP_REMOVED lines=12> */
.L_x_7897:
        /* <DEDUP_REMOVED lines=43> */
.L_x_7895:
[----:B------:R-:W-:Y:S01]  /*bab0*/  I2FP.F32.U32 R62, R15 ;  /* 0x0000000f003e7245 */ /* 0x000fe20000201000 */
[----:B------:R-:W-:Y:S02]  /*bac0*/  HADD2.F32 R15, -RZ, R30.H1_H1 ;  /* 0x3000001eff0f7230 */ /* 0x000fe40000004100 */
        /* <DEDUP_REMOVED lines=10> */
[----:B------:R-:W-:Y:S01]  /*bb70*/  @!P1 MOV R68, R14 ;  /* 0x0000000e00449202 */ /* 0x000fe20000000f00 */
[----:B------:R-:W-:Y:S01]  /*bb80*/  IMAD.MOV.U32 R71, RZ, RZ, 0x2 ;  /* 0x00000002ff477424 */ /* 0x000fe200078e00ff */
        /* <DEDUP_REMOVED lines=11> */
.L_x_7899:
        /* <DEDUP_REMOVED lines=12> */
.L_x_7900:
        /* <DEDUP_REMOVED lines=43> */
.L_x_7898:
        /* <DEDUP_REMOVED lines=19> */
.L_x_7902:
        /* <DEDUP_REMOVED lines=12> */
.L_x_7903:
        /* <DEDUP_REMOVED lines=43> */
.L_x_7901:
        /* <DEDUP_REMOVED lines=25> */
.L_x_7905:
        /* <DEDUP_REMOVED lines=12> */
.L_x_7906:
        /* <DEDUP_REMOVED lines=43> */
.L_x_7904:
[----:B------:R-:W-:Y:S01]  /*c950*/  I2FP.F32.U32 R80, R79 ;  /* 0x0000004f00507245 */ /* 0x000fe20000201000 */
[----:B------:R-:W-:Y:S01]  /*c960*/  HADD2.F32 R71, -RZ, R63.H1_H1 ;  /* 0x3000003fff477230 */ /* 0x000fe20000004100 */
[----:B------:R-:W-:Y:S02]  /*c970*/  ISETP.NE.AND P6, PT, R82, 0x1, PT ;  /* 0x000000015200780c */ /* 0x000fe40003fc5270 */
[----:B------:R-:W-:Y:S01]  /*c980*/  MOV R79, R90 ;  /* 0x0000005a004f7202 */ /* 0x000fe20000000f00 */
        /* <DEDUP_REMOVED lines=15> */
.L_x_7908:
        /* <DEDUP_REMOVED lines=14> */
.L_x_7909:
        /* <DEDUP_REMOVED lines=43> */
.L_x_7907:
        /* <DEDUP_REMOVED lines=18> */
.L_x_7861:
        /* <DEDUP_REMOVED lines=15> */
.L_x_7912:
        /* <DEDUP_REMOVED lines=12> */
.L_x_7913:
        /* <DEDUP_REMOVED lines=42> */
.L_x_7911:
        /* <DEDUP_REMOVED lines=23> */
.L_x_7915:
        /* <DEDUP_REMOVED lines=12> */
.L_x_7916:
        /* <DEDUP_REMOVED lines=42> */
.L_x_7914:
        /* <DEDUP_REMOVED lines=23> */
.L_x_7918:
        /* <DEDUP_REMOVED lines=12> */
.L_x_7919:
        /* <DEDUP_REMOVED lines=43> */
.L_x_7917:
        /* <DEDUP_REMOVED lines=23> */
.L_x_7921:
        /* <DEDUP_REMOVED lines=12> */
.L_x_7922:
        /* <DEDUP_REMOVED lines=43> */
.L_x_7920:
        /* <DEDUP_REMOVED lines=23> */
.L_x_7924:
        /* <DEDUP_REMOVED lines=12> */
.L_x_7925:
        /* <DEDUP_REMOVED lines=43> */
.L_x_7923:
[----:B------:R-:W-:Y:S01]  /*e6f0*/  I2FP.F32.U32 R68, R67 ;  /* 0x0000004300447245 */ /* 0x000fe20000201000 */
[----:B------:R-:W-:Y:S01]  /*e700*/  HADD2.F32 R67, -RZ, R62.H0_H0 ;  /* 0x2000003eff437230 */ /* 0x000fe20000004100 */
[----:B------:R-:W-:Y:S01]  /*e710*/  ISETP.NE.AND P3, PT, R71, 0x1, PT ;  /* 0x000000014700780c */ /* 0x000fe20003f65270 */
[----:B------:R-:W-:Y:S02]  /*e720*/  IMAD.MOV.U32 R78, RZ, RZ, 0x2 ;  /* 0x00000002ff4e7424 */ /* 0x000fe400078e00ff */
[----:B------:R-:W-:Y:S01]  /*e730*/  FFMA.FTZ R68, R68, R95, 1.1641532182693481445e-10 ;  /* 0x2f00000044447423 */ /* 0x000fe2000001005f */
[----:B------:R-:W-:Y:S01]  /*e740*/  FMUL.FTZ R67, R67, UR5 ;  /* 0x0000000543437c20 */ /* 0x000fe20008410000 */
[----:B------:R-:W-:-:S03]  /*e750*/  IMAD.MOV.U32 R69, RZ, RZ, R90 ;  /* 0x000000ffff457224 */ /* 0x000fc600078e005a */
        /* <DEDUP_REMOVED lines=15> */
.L_x_7927:
        /* <DEDUP_REMOVED lines=12> */
.L_x_7928:
        /* <DEDUP_REMOVED lines=43> */
.L_x_7926:
        /* <DEDUP_REMOVED lines=22> */
.L_x_7930:
        /* <DEDUP_REMOVED lines=12> */
.L_x_7931:
        /* <DEDUP_REMOVED lines=43> */
.L_x_7929:
        /* <DEDUP_REMOVED lines=22> */
.L_x_7933:
        /* <DEDUP_REMOVED lines=12> */
.L_x_7934:
        /* <DEDUP_REMOVED lines=43> */
.L_x_7932:
        /* <DEDUP_REMOVED lines=14> */
.L_x_7910:
[----:B------:R-:W-:Y:S01]  /*f640*/  SEL R82, RZ, 0x10000, !P4 ;  /* 0x00010000ff527807 */ /* 0x000fe20006000000 */
[----:B------:R-:W-:Y:S01]  /*f650*/  IMAD.WIDE.U32 R78, R22, 0x10, R120 ;  /* 0x00000010164e7825 */ /* 0x000fe200078e0078 */
[----:B------:R-:W-:Y:S02]  /*f660*/  SEL R83, RZ, 0x100, !P3 ;  /* 0x00000100ff537807 */ /* 0x000fe40005800000 */
[----:B------:R-:W-:Y:S02]  /*f670*/  ISETP.NE.AND P4, PT, R74, RZ, PT ;  /* 0x000000ff4a00720c */ /* 0x000fe40003f85270 */
[----:B------:R-:W-:Y:S01]  /*f680*/  ISETP.NE.AND P3, PT, R76, RZ, PT ;  /* 0x000000ff4c00720c */ /* 0x000fe20003f65270 */
[----:B------:R-:W0:Y:S01]  /*f690*/  @P0 LDC.64 R74, c[0x0][0x398] ;  /* 0x0000e600ff4a0b82 */ /* 0x000e220000000a00 */
[----:B------:R-:W-:Y:S01]  /*f6a0*/  SEL R84, RZ, 0x1000000, !P5 ;  /* 0x01000000ff547807 */ /* 0x000fe20006800000 */
[----:B------:R1:W-:Y:S01]  /*f6b0*/  STG.E.128 desc[UR8][R78.64], R60 ;  /* 0x0000003c4e007986 */ /* 0x0003e2000c101d08 */
[----:B------:R-:W-:-:S02]  /*f6c0*/  ISETP.NE.AND P5, PT, R72, RZ, PT ;  /* 0x000000ff4800720c */ /* 0x000fc40003fa5270 */
[----:B------:R-:W-:Y:S02]  /*f6d0*/  ISETP.NE.AND P6, PT, R70, RZ, PT ;  /* 0x000000ff4600720c */ /* 0x000fe40003fc5270 */
[----:B------:R-:W-:Y:S01]  /*f6e0*/  SEL R72, RZ, 0x1000000, !P3 ;  /* 0x01000000ff487807 */ /* 0x000fe20005800000 */
[----:B------:R-:W2:Y:S01]  /*f6f0*/  @P1 LDC.64 R76, c[0x0][0x3a0] ;  /* 0x0000e800ff4c1b82 */ /* 0x000ea20000000a00 */
[----:B------:R-:W-:Y:S02]  /*f700*/  SEL R81, RZ, 0x10000, !P4 ;  /* 0x00010000ff517807 */ /* 0x000fe40006000000 */
[----:B------:R-:W-:Y:S02]  /*f710*/  SEL R70, RZ, 0x100, !P5 ;  /* 0x00000100ff467807 */ /* 0x000fe40006800000 */
[----:B------:R-:W-:Y:S02]  /*f720*/  LOP3.LUT R83, R83, R84, R82, 0xfe, !PT ;  /* 0x0000005453537212 */ /* 0x000fe400078efe52 */
[----:B------:R-:W-:Y:S01]  /*f730*/  LOP3.LUT R70, R70, R72, R81, 0xfe, !PT ;  /* 0x0000004846467212 */ /* 0x000fe200078efe51 */
[----:B------:R-:W-:Y:S01]  /*f740*/  VIADD R72, R5, 0x100 ;  /* 0x0000010005487836 */ /* 0x000fe20000000000 */
[----:B------:R-:W-:-:S02]  /*f750*/  SEL R82, RZ, 0x1, !P2 ;  /* 0x00000001ff527807 */ /* 0x000fc40005000000 */
[----:B------:R-:W-:Y:S01]  /*f760*/  SEL R81, RZ, 0x1, !P6 ;  /* 0x00000001ff517807 */ /* 0x000fe20007000000 */
[----:B-1----:R-:W-:Y:S01]  /*f770*/  IMAD.WIDE.U32 R78, R22, 0x8, R122 ;  /* 0x00000008164e7825 */ /* 0x002fe200078e007a */
[----:B------:R-:W-:Y:S02]  /*f780*/  LOP3.LUT R63, R83, R82, RZ, 0xfc, !PT ;  /* 0x00000052533f7212 */ /* 0x000fe400078efcff */
[----:B------:R-:W-:Y:S01]  /*f790*/  LOP3.LUT R62, R70, R81, RZ, 0xfc, !PT ;  /* 0x00000051463e7212 */ /* 0x000fe200078efcff */
[----:B------:R-:W-:-:S04]  /*f7a0*/  IMAD.WIDE.U32 R60, R72, 0x10, R100 ;  /* 0x00000010483c7825 */ /* 0x000fc800078e0064 */
[----:B------:R1:W-:Y:S01]  /*f7b0*/  STG.E.64 desc[UR8][R78.64], R62 ;  /* 0x0000003e4e007986 */ /* 0x0003e2000c101b08 */
[----:B0-----:R-:W-:-:S04]  /*f7c0*/  @P0 IMAD.WIDE.U32 R74, R72, 0x10, R74 ;  /* 0x00000010484a0825 */ /* 0x001fc800078e004a */
[----:B--2---:R-:W-:Y:S01]  /*f7d0*/  @P1 IMAD.WIDE.U32 R76, R72, 0x10, R76 ;  /* 0x00000010484c1825 */ /* 0x004fe200078e004c */
        /* <DEDUP_REMOVED lines=21> */
.L_x_7935:
[----:B------:R1:W5:Y:S04]  /*f930*/  @P0 LDG.E.128 R28, desc[UR8][R74.64] ;  /* 0x000000084a1c0981 */ /* 0x000368000c1e1d00 */
[----:B------:R1:W5:Y:S04]  /*f940*/  @P1 LDG.E.128 R24, desc[UR8][R76.64] ;  /* 0x000000084c181981 */ /* 0x000368000c1e1d00 */
[----:B0-----:R-:W5:Y:S01]  /*f950*/  LDG.E.128 R60, desc[UR8][R60.64] ;  /* 0x000000083c3c7981 */ /* 0x001f62000c1e1d00 */
[----:B------:R-:W-:Y:S05]  /*f960*/  @!P0 BRA `(.L_x_7936) ;  /* 0x0000004c00588947 */ /* 0x000fea0003800000 */
        /* <DEDUP_REMOVED lines=15> */
.L_x_7938:
        /* <DEDUP_REMOVED lines=12> */
.L_x_7939:
[----:B-1----:R-:W-:Y:S01]  /*fb20*/  IMAD.WIDE.U32 R74, R0, -0x326172a9, RZ ;  /* 0xcd9e8d57004a7825 */ /* 0x002fe200078e00ff */
        /* <DEDUP_REMOVED lines=41> */
.L_x_7937:
        /* <DEDUP_REMOVED lines=20> */
.L_x_7941:
        /* <DEDUP_REMOVED lines=12> */
.L_x_7942:
        /* <DEDUP_REMOVED lines=42> */
.L_x_7940:
        /* <DEDUP_REMOVED lines=24> */
.L_x_7944:
        /* <DEDUP_REMOVED lines=12> */
.L_x_7945:
        /* <DEDUP_REMOVED lines=42> */
.L_x_7943:
[----:B------:R-:W-:Y:S01]  /*10740*/  I2FP.F32.U32 R10, R11 ;  /* 0x0000000b000a7245 */ /* 0x000fe20000201000 */
[----:B------:R-:W-:Y:S01]  /*10750*/  HADD2.F32 R60, -RZ, R60.H1_H1 ;  /* 0x3000003cff3c7230 */ /* 0x000fe20000004100 */
        /* <DEDUP_REMOVED lines=18> */
.L_x_7947:
        /* <DEDUP_REMOVED lines=12> */
.L_x_7948:
[----:B-1----:R-:W-:Y:S01]  /*10940*/  IMAD.WIDE.U32 R76, R0, -0x326172a9, RZ ;  /* 0xcd9e8d57004c7825 */ /* 0x002fe200078e00ff */
        /* <DEDUP_REMOVED lines=42> */
.L_x_7946:
        /* <DEDUP_REMOVED lines=10> */
[----:B------:R-:W-:-:S03]  /*10c90*/  IMAD.MOV.U32 R11, RZ, RZ, R90 ;  /* 0x000000ffff0b7224 */ /* 0x000fc600078e005a */
[----:B-1----:R-:W-:Y:S01]  /*10ca0*/  @P1 FADD.FTZ R74, R13, R10 ;  /* 0x0000000a0d4a1221 */ /* 0x002fe20000010000 */
        /* <DEDUP_REMOVED lines=12> */
.L_x_7950:
        /* <DEDUP_REMOVED lines=12> */
.L_x_7951:
        /* <DEDUP_REMOVED lines=43> */
.L_x_7949:
        /* <DEDUP_REMOVED lines=20> */
.L_x_7953:
        /* <DEDUP_REMOVED lines=12> */
.L_x_7954:
        /* <DEDUP_REMOVED lines=43> */
.L_x_7952:
        /* <DEDUP_REMOVED lines=24> */
.L_x_7956:
        /* <DEDUP_REMOVED lines=12> */
.L_x_7957:
        /* <DEDUP_REMOVED lines=43> */
.L_x_7955:
        /* <DEDUP_REMOVED lines=20> */
.L_x_7959:
        /* <DEDUP_REMOVED lines=12> */
.L_x_7960:
        /* <DEDUP_REMOVED lines=43> */
.L_x_7958:
        /* <DEDUP_REMOVED lines=24> */
.L_x_7962:
        /* <DEDUP_REMOVED lines=12> */
.L_x_7963:
        /* <DEDUP_REMOVED lines=43> */
.L_x_7961:
        /* <DEDUP_REMOVED lines=19> */
.L_x_7965:
        /* <DEDUP_REMOVED lines=12> */
.L_x_7966:
        /* <DEDUP_REMOVED lines=43> */
.L_x_7964:
[----:B------:R-:W-:Y:S01]  /*128c0*/  I2FP.F32.U32 R14, R15 ;  /* 0x0000000f000e7245 */ /* 0x000fe20000201000 */
[----:B------:R-:W-:Y:S02]  /*128d0*/  HADD2.F32 R15, -RZ, R30.H0_H0 ;  /* 0x2000001eff0f7230 */ /* 0x000fe40000004100 */
[----:B------:R-:W-:Y:S02]  /*128e0*/  @P1 HADD2.F32 R60, -RZ, R26.H0_H0 ;  /* 0x2000001aff3c1230 */ /* 0x000fe40000004100 */
[----:B------:R-:W-:Y:S01]  /*128f0*/  FFMA.FTZ R14, R14, R95, 1.1641532182693481445e-10 ;  /* 0x2f0000000e0e7423 */ /* 0x000fe2000001005f */
[----:B------:R-:W-:Y:S01]  /*12900*/  FMUL.FTZ R15, R15, UR5 ;  /* 0x000000050f0f7c20 */ /* 0x000fe20008410000 */
[----:B------:R-:W-:-:S03]  /*12910*/  IMAD.MOV.U32 R78, RZ, RZ, 0x2 ;  /* 0x00000002ff4e7424 */ /* 0x000fc600078e00ff */
[----:B------:R-:W-:-:S04]  /*12920*/  FSETP.GTU.FTZ.AND P3, PT, R14, UR4, PT ;  /* 0x000000040e007c0b */ /* 0x000fc8000bf7c000 */
[----:B------:R-:W-:Y:S01]  /*12930*/  FSEL R16, R15, RZ, !P3 ;  /* 0x000000ff0f107208 */ /* 0x000fe20005800000 */
[----:B------:R-:W-:Y:S01]  /*12940*/  IMAD.MOV.U32 R15, RZ, RZ, R90 ;  /* 0x000000ffff0f7224 */ /* 0x000fe200078e005a */
[----:B------:R-:W-:Y:S02]  /*12950*/  SEL R14, RZ, 0x1, P3 ;  /* 0x00000001ff0e7807 */ /* 0x000fe40001800000 */
[----:B------:R-:W-:Y:S01]  /*12960*/  ISETP.NE.AND P3, PT, R61, 0x1, PT ;  /* 0x000000013d00780c */ /* 0x000fe20003f65270 */
[----:B------:R-:W-:-:S04]  /*12970*/  FADD.FTZ R13, R13, R16 ;  /* 0x000000100d0d7221 */ /* 0x000fc80000010000 */
        /* <DEDUP_REMOVED lines=13> */
.L_x_7968:
        /* <DEDUP_REMOVED lines=12> */
.L_x_7969:
        /* <DEDUP_REMOVED lines=43> */
.L_x_7967:
        /* <DEDUP_REMOVED lines=19> */
.L_x_7971:
        /* <DEDUP_REMOVED lines=12> */
.L_x_7972:
        /* <DEDUP_REMOVED lines=43> */
.L_x_7970:
        /* <DEDUP_REMOVED lines=24> */
.L_x_7974:
        /* <DEDUP_REMOVED lines=12> */
.L_x_7975:
        /* <DEDUP_REMOVED lines=43> */
.L_x_7973:
        /* <DEDUP_REMOVED lines=19> */
.L_x_7977:
        /* <DEDUP_REMOVED lines=12> */
.L_x_7978:
        /* <DEDUP_REMOVED lines=43> */
.L_x_7976:
        /* <DEDUP_REMOVED lines=25> */
.L_x_7980:
        /* <DEDUP_REMOVED lines=12> */
.L_x_7981:
        /* <DEDUP_REMOVED lines=43> */
.L_x_7979:
        /* <DEDUP_REMOVED lines=19> */
.L_x_7983:
        /* <DEDUP_REMOVED lines=14> */
.L_x_7984:
        /* <DEDUP_REMOVED lines=43> */
.L_x_7982:
[----:B------:R-:W-:Y:S01]  /*145b0*/  I2FP.F32.U32 R60, R61 ;  /* 0x0000003d003c7245 */ /* 0x000fe20000201000 */
[----:B------:R-:W-:Y:S01]  /*145c0*/  HADD2.F32 R61, -RZ, R31.H1_H1 ;  /* 0x3000001fff3d7230 */ /* 0x000fe20000004100 */
[----:B------:R-:W-:Y:S01]  /*145d0*/  PRMT R62, R16, 0x5410, R62 ;  /* 0x00005410103e7816 */ /* 0x000fe2000000003e */
[----:B------:R-:W-:Y:S02]  /*145e0*/  @P1 HADD2.F32 R80, -RZ, R27.H1_H1 ;  /* 0x3000001bff501230 */ /* 0x000fe40000004100 */
[----:B------:R-:W-:Y:S01]  /*145f0*/  FFMA.FTZ R60, R60, R95, 1.1641532182693481445e-10 ;  /* 0x2f0000003c3c7423 */ /* 0x000fe2000001005f */
[----:B------:R-:W-:-:S04]  /*14600*/  FMUL.FTZ R61, R61, UR5 ;  /* 0x000000053d3d7c20 */ /* 0x000fc80008410000 */
[----:B------:R-:W-:-:S04]  /*14610*/  FSETP.GTU.FTZ.AND P6, PT, R60, UR4, PT ;  /* 0x000000043c007c0b */ /* 0x000fc8000bfdc000 */
[----:B------:R-:W-:Y:S02]  /*14620*/  FSEL R60, R61, RZ, !P6 ;  /* 0x000000ff3d3c7208 */ /* 0x000fe40007000000 */
[----:B------:R-:W-:-:S03]  /*14630*/  PRMT R61, R91, 0x5410, R86 ;  /* 0x000054105b3d7816 */ /* 0x000fc60000000056 */
[----:B------:R-:W-:Y:S01]  /*14640*/  FADD.FTZ R63, R63, R60 ;  /* 0x0000003c3f3f7221 */ /* 0x000fe20000010000 */
[----:B------:R-:W-:-:S03]  /*14650*/  SEL R60, RZ, 0x1, P6 ;  /* 0x00000001ff3c7807 */ /* 0x000fc60003000000 */
[----:B------:R-:W-:Y:S01]  /*14660*/  @P1 FADD.FTZ R95, R80, R63 ;  /* 0x0000003f505f1221 */ /* 0x000fe20000010000 */
[----:B------:R-:W-:Y:S02]  /*14670*/  @!P1 MOV R95, R63 ;  /* 0x0000003f005f9202 */ /* 0x000fe40000000f00 */
[----:B------:R-:W-:Y:S02]  /*14680*/  PRMT R16, R60, 0x7610, R16 ;  /* 0x000076103c107816 */ /* 0x000fe40000000010 */
[----:B------:R-:W-:Y:S02]  /*14690*/  F2FP.F16.F32.PACK_AB R63, RZ, R95 ;  /* 0x0000005fff3f723e */ /* 0x000fe400000000ff */
[----:B------:R-:W-:Y:S02]  /*146a0*/  PRMT R60, R94, 0x5410, R92 ;  /* 0x000054105e3c7816 */ /* 0x000fe4000000005c */
[----:B------:R-:W-:Y:S01]  /*146b0*/  PRMT R63, R89, 0x5410, R63 ;  /* 0x00005410593f7816 */ /* 0x000fe2000000003f */
[----:B------:R-:W-:Y:S06]  /*146c0*/  BRA `(.L_x_7985) ;  /* 0x0000002400cc7947 */ /* 0x000fec0003800000 */
.L_x_7936:
        /* <DEDUP_REMOVED lines=15> */
.L_x_7987:
        /* <DEDUP_REMOVED lines=12> */
.L_x_7988:
        /* <DEDUP_REMOVED lines=43> */
.L_x_7986:
        /* <DEDUP_REMOVED lines=23> */
.L_x_7990:
        /* <DEDUP_REMOVED lines=12> */
.L_x_7991:
        /* <DEDUP_REMOVED lines=43> */
.L_x_7989:
        /* <DEDUP_REMOVED lines=23> */
.L_x_7993:
        /* <DEDUP_REMOVED lines=12> */
.L_x_7994:
        /* <DEDUP_REMOVED lines=43> */
.L_x_7992:
        /* <DEDUP_REMOVED lines=23> */
.L_x_7996:
        /* <DEDUP_REMOVED lines=12> */
.L_x_7997:
        /* <DEDUP_REMOVED lines=43> */
.L_x_7995:
        /* <DEDUP_REMOVED lines=23> */
.L_x_7999:
        /* <DEDUP_REMOVED lines=12> */
.L_x_8000:
        /* <DEDUP_REMOVED lines=43> */
.L_x_7998:
[----:B------:R-:W-:Y:S01]  /*15eb0*/  I2FP.F32.U32 R60, R60 ;  /* 0x0000003c003c7245 */ /* 0x000fe20000201000 */
[----:B------:R-:W-:Y:S01]  /*15ec0*/  HADD2.F32 R77, -RZ, R62.H0_H0 ;  /* 0x2000003eff4d7230 */ /* 0x000fe20000004100 */
        /* <DEDUP_REMOVED lines=20> */
.L_x_8002:
        /* <DEDUP_REMOVED lines=12> */
.L_x_8003:
        /* <DEDUP_REMOVED lines=43> */
.L_x_8001:
        /* <DEDUP_REMOVED lines=22> */
.L_x_8005:
        /* <DEDUP_REMOVED lines=12> */
.L_x_8006:
        /* <DEDUP_REMOVED lines=43> */
.L_x_8004:
        /* <DEDUP_REMOVED lines=22> */
.L_x_8008:
        /* <DEDUP_REMOVED lines=12> */
.L_x_8009:
        /* <DEDUP_REMOVED lines=41> */
[----:B------:R-:W-:Y:S02]  /*16d00*/  LOP3.LUT R87, R82, UR36, R85, 0x96, !PT ;  /* 0x0000002452577c12 */ /* 0x000fe4000f8e9655 */
[----:B------:R-:W-:-:S07]  /*16d10*/  MOV R70, R84 ;  /* 0x0000005400467202 */ /* 0x000fce0000000f00 */
.L_x_8007:
        /* <DEDUP_REMOVED lines=14> */
.L_x_7985:
[----:B------:R-:W-:Y:S02]  /*16e00*/  SEL R80, RZ, 0x1000000, !P5 ;  /* 0x01000000ff507807 */ /* 0x000fe40006800000 */
        /* <DEDUP_REMOVED lines=16> */
[----:B------:R-:W-:Y:S01]  /*16f10*/  LOP3.LUT R80, R80, R85, RZ, 0xfc, !PT ;  /* 0x0000005550507212 */ /* 0x000fe200078efcff */
[----:B------:R-:W-:-:S05]  /*16f20*/  IMAD.WIDE.U32 R84, R72, 0x8, R122 ;  /* 0x0000000848547825 */ /* 0x000fca00078e007a */
        /* <DEDUP_REMOVED lines=22> */
.L_x_8010:
[----:B01----:R-:W-:Y:S01]  /*17090*/  FADD.FTZ R60, RZ, R6 ;  /* 0x00000006ff3c7221 */ /* 0x003fe20000010000 */
[----:B------:R-:W0:Y:S01]  /*170a0*/  S2UR UR5, SR_CgaCtaId ;  /* 0x00000000000579c3 */ /* 0x000e220000008800 */
[----:B------:R-:W-:Y:S01]  /*170b0*/  ISETP.NE.AND P1, PT, R124, RZ, PT ;  /* 0x000000ff7c00720c */ /* 0x000fe20003f25270 */
[----:B------:R-:W-:Y:S01]  /*170c0*/  UMOV UR4, 0x400 ;  /* 0x0000040000047882 */ /* 0x000fe20000000000 */
[----:B------:R-:W-:Y:S01]  /*170d0*/  FADD.FTZ R61, R60, R7 ;  /* 0x000000073c3d7221 */ /* 0x000fe20000010000 */
[----:B------:R-:W-:Y:S02]  /*170e0*/  SHF.R.U32.HI R83, RZ, 0x5, R125 ;  /* 0x00000005ff537819 */ /* 0x000fe4000001167d */
[----:B------:R-:W-:Y:S01]  /*170f0*/  ISETP.GT.U32.AND P2, PT, R124, 0x3, PT ;  /* 0x000000037c00780c */ /* 0x000fe20003f44070 */
[----:B------:R-:W-:Y:S01]  /*17100*/  FADD.FTZ R60, R61, R8 ;  /* 0x000000083d3c7221 */ /* 0x000fe20000010000 */
[----:B------:R-:W-:Y:S01]  /*17110*/  PLOP3.LUT P3, PT, PT, PT, UP2, 0x40, 0x4 ;  /* 0x000000000004781c */ /* 0x000fe20003f6e828 */
[----:B------:R-:W1:Y:S02]  /*17120*/  LDC.64 R120, c[0x0][0x428] ;  /* 0x00010a00ff787b82 */ /* 0x000e640000000a00 */
        /* <DEDUP_REMOVED lines=96> */
[----:B------:R-:W-:Y:S02]  /*17730*/  @!P2 LEA R83, R124, UR4, 0x3 ;  /* 0x000000047c53ac11 */ /* 0x000fe4000f8e18ff */
[----:B------:R-:W-:Y:S01]  /*17740*/  @!P2 MOV R81, 0x300 ;  /* 0x000003000051a802 */ /* 0x000fe20000000f00 */
[----:B------:R0:W-:Y:S01]  /*17750*/  @!P1 STS.64 [R82], R60 ;  /* 0x0000003c52009388 */ /* 0x0001e20000000a00 */
[----:B------:R-:W-:Y:S01]  /*17760*/  BAR.SYNC.DEFER_BLOCKING 0x0 ;  /* 0x0000000000007b1d */ /* 0x000fe20000010000 */
[----:B------:R-:W-:-:S05]  /*17770*/  ISETP.NE.AND P1, PT, R125, RZ, PT ;  /* 0x000000ff7d00720c */ /* 0x000fca0003f25270 */
[----:B------:R-:W2:Y:S01]  /*17780*/  SHFL.DOWN PT, R84, R81, 0x2, 0x1f ;  /* 0x08401f0051547f89 */ /* 0x000ea200000e0000 */
[----:B0-----:R-:W-:-:S03]  /*17790*/  I2FP.F32.U32 R82, R81 ;  /* 0x0000005100527245 */ /* 0x001fc60000201000 */
[----:B------:R-:W-:Y:S01]  /*177a0*/  @!P2 LDS.64 R62, [R83] ;  /* 0x00000000533ea984 */ /* 0x000fe20000000a00 */
[----:B------:R-:W-:Y:S01]  /*177b0*/  PLOP3.LUT P2, PT, PT, PT, UP2, 0x40, 0x4 ;  /* 0x000000000004781c */ /* 0x000fe20003f4e828 */
[----:B--2---:R-:W-:Y:S01]  /*177c0*/  IMAD.IADD R89, R84, 0x1, R81 ;  /* 0x0000000154597824 */ /* 0x004fe200078e0251 */
[----:B------:R-:W-:-:S04]  /*177d0*/  I2FP.F32.S32 R84, R84 ;  /* 0x0000005400547245 */ /* 0x000fc80000201400 */
[----:B------:R-:W-:Y:S01]  /*177e0*/  I2FP.F32.S32 R80, R89 ;  /* 0x0000005900507245 */ /* 0x000fe20000201400 */
[----:B------:R-:W0:Y:S03]  /*177f0*/  SHFL.DOWN PT, R60, R89, 0x1, 0x1f ;  /* 0x08201f00593c7f89 */ /* 0x000e2600000e0000 */
[----:B------:R-:W2:Y:S01]  /*17800*/  MUFU.RCP R91, R80 ;  /* 0x00000050005b7308 */ /* 0x000ea20000001000 */
[-C--:B0-----:R-:W-:Y:S01]  /*17810*/  IADD3 R89, PT, PT, R89, R60.reuse, RZ ;  /* 0x0000003c59597210 */ /* 0x081fe20007ffe0ff */
[----:B------:R-:W0:Y:S01]  /*17820*/  SHFL.DOWN PT, R85, R62, 0x2, 0x1f ;  /* 0x08401f003e557f89 */ /* 0x000e2200000e0000 */
[----:B------:R-:W-:Y:S02]  /*17830*/  I2FP.F32.S32 R81, R60 ;  /* 0x0000003c00517245 */ /* 0x000fe40000201400 */
[----:B------:R-:W-:Y:S01]  /*17840*/  I2FP.F32.S32 R89, R89 ;  /* 0x0000005900597245 */ /* 0x000fe20000201400 */
[----:B------:R-:W3:Y:S05]  /*17850*/  SHFL.DOWN PT, R86, R63, 0x2, 0x1f ;  /* 0x08401f003f567f89 */ /* 0x000eea00000e0000 */
[----:B------:R-:W4:Y:S01]  /*17860*/  MUFU.RCP R89, R89 ;  /* 0x0000005900597308 */ /* 0x000f220000001000 */
[C---:B0-----:R-:W-:Y:S01]  /*17870*/  FMUL.FTZ R61, R85.reuse, R84 ;  /* 0x00000054553d7220 */ /* 0x041fe20000410000 */
[----:B------:R-:W-:-:S03]  /*17880*/  FADD.FTZ R85, -R85, R62 ;  /* 0x0000003e55557221 */ /* 0x000fc60000010100 */
[----:B------:R-:W-:Y:S01]  /*17890*/  FFMA.FTZ R92, R82, R62, R61 ;  /* 0x0000003e525c7223 */ /* 0x000fe2000001003d */
[----:B------:R-:W-:Y:S01]  /*178a0*/  FMUL.FTZ R85, R85, R85 ;  /* 0x0000005555557220 */ /* 0x000fe20000410000 */
[----:B---3--:R-:W-:Y:S02]  /*178b0*/  FADD.FTZ R86, R86, R63 ;  /* 0x0000003f56567221 */ /* 0x008fe40000010000 */
[----:B--2---:R-:W-:Y:S01]  /*178c0*/  FMUL.FTZ R61, R91, R92 ;  /* 0x0000005c5b3d7220 */ /* 0x004fe20000410000 */
[----:B------:R-:W-:-:S04]  /*178d0*/  FMUL.FTZ R85, R85, R82 ;  /* 0x0000005255557220 */ /* 0x000fc80000410000 */
[----:B------:R-:W0:Y:S01]  /*178e0*/  SHFL.DOWN PT, R62, R61, 0x1, 0x1f ;  /* 0x08201f003d3e7f89 */ /* 0x000e2200000e0000 */
[----:B------:R-:W-:Y:S01]  /*178f0*/  FMUL.FTZ R85, R85, R84 ;  /* 0x0000005455557220 */ /* 0x000fe20000410000 */
[----:B------:R-:W-:-:S03]  /*17900*/  IMAD.U32 R84, RZ, RZ, UR12 ;  /* 0x0000000cff547e24 */ /* 0x000fc6000f8e00ff */
[----:B------:R-:W-:-:S05]  /*17910*/  FFMA.FTZ R85, R91, R85, R86 ;  /* 0x000000555b557223 */ /* 0x000fca0000010056 */
[----:B------:R-:W2:Y:S01]  /*17920*/  SHFL.DOWN PT, R82, R85, 0x1, 0x1f ;  /* 0x08201f0055527f89 */ /* 0x000ea200000e0000 */
[----:B0-----:R-:W-:Y:S01]  /*17930*/  FADD.FTZ R60, R61, -R62 ;  /* 0x8000003e3d3c7221 */ /* 0x001fe20000010000 */
[----:B------:R-:W-:-:S03]  /*17940*/  FMUL.FTZ R83, R62, R81 ;  /* 0x000000513e537220 */ /* 0x000fc60000410000 */
[----:B------:R-:W-:Y:S01]  /*17950*/  FMUL.FTZ R63, R60, R60 ;  /* 0x0000003c3c3f7220 */ /* 0x000fe20000410000 */
[----:B------:R-:W-:-:S03]  /*17960*/  FFMA.FTZ R60, R80, R61, R83 ;  /* 0x0000003d503c7223 */ /* 0x000fc60000010053 */
[----:B------:R-:W-:Y:S01]  /*17970*/  FMUL.FTZ R63, R80, R63 ;  /* 0x0000003f503f7220 */ /* 0x000fe20000410000 */
[----:B----4-:R-:W-:Y:S01]  /*17980*/  FMUL.FTZ R60, R89, R60 ;  /* 0x0000003c593c7220 */ /* 0x010fe20000410000 */
[----:B--2---:R-:W-:Y:S02]  /*17990*/  FADD.FTZ R82, R85, R82 ;  /* 0x0000005255527221 */ /* 0x004fe40000010000 */
[----:B------:R-:W-:Y:S02]  /*179a0*/  FMUL.FTZ R63, R63, R81 ;  /* 0x000000513f3f7220 */ /* 0x000fe40000410000 */
[----:B------:R-:W0:Y:S01]  /*179b0*/  SHFL.IDX PT, R80, R60, RZ, 0x1f ;  /* 0x00001fff3c507589 */ /* 0x000e2200000e0000 */
[----:B------:R-:W2:Y:S01]  /*179c0*/  LDC R81, c[0x0][0x448] ;  /* 0x00011200ff517b82 */ /* 0x000ea20000000800 */
[----:B------:R-:W-:-:S05]  /*179d0*/  FFMA.FTZ R63, R89, R63, R82 ;  /* 0x0000003f593f7223 */ /* 0x000fca0000010052 */
[----:B------:R-:W2:Y:S01]  /*179e0*/  SHFL.IDX PT, R82, R63, RZ, 0x1f ;  /* 0x00001fff3f527589 */ /* 0x000ea200000e0000 */
[C---:B0-----:R-:W-:Y:S01]  /*179f0*/  FMUL.FTZ R61, R80.reuse, R80 ;  /* 0x00000050503d7220 */ /* 0x041fe20000410000 */
[----:B------:R-:W-:-:S04]  /*17a00*/  FSEL R83, R80, RZ, P3 ;  /* 0x000000ff50537208 */ /* 0x000fc80001800000 */
[----:B------:R-:W-:Y:S01]  /*17a10*/  FSEL R62, R61, RZ, !P2 ;  /* 0x000000ff3d3e7208 */ /* 0x000fe20005000000 */
[C---:B------:R-:W-:Y:S01]  /*17a20*/  FADD.FTZ R7, -R83.reuse, R7 ;  /* 0x0000000753077221 */ /* 0x040fe20000010100 */
[----:B--2---:R-:W-:Y:S01]  /*17a30*/  FFMA.FTZ R61, R82, UR16, R81 ;  /* 0x00000010523d7c23 */ /* 0x004fe20008010051 */
[C---:B------:R-:W-:Y:S01]  /*17a40*/  FADD.FTZ R81, -R83.reuse, R6 ;  /* 0x0000000653517221 */ /* 0x040fe20000010100 */
[C---:B------:R-:W-:Y:S01]  /*17a50*/  FADD.FTZ R92, -R83.reuse, R69 ;  /* 0x00000045535c7221 */ /* 0x040fe20000010100 */
[----:B------:R-:W-:Y:S01]  /*17a60*/  FADD.FTZ R8, -R83, R8 ;  /* 0x0000000853087221 */ /* 0x000fe20000010100 */
[----:B------:R-:W-:Y:S01]  /*17a70*/  FADD.FTZ R100, R61, R62 ;  /* 0x0000003e3d647221 */ /* 0x000fe20000010000 */
[C---:B------:R-:W-:Y:S01]  /*17a80*/  FADD.FTZ R82, -R83.reuse, R17 ;  /* 0x0000001153527221 */ /* 0x040fe20000010100 */
[----:B------:R-:W0:Y:S01]  /*17a90*/  @!P1 LDC.64 R60, c[0x0][0x3c0] ;  /* 0x0000f000ff3c9b82 */ /* 0x000e220000000a00 */
[----:B------:R-:W-:Y:S01]  /*17aa0*/  MOV R69, UR12 ;  /* 0x0000000c00457c02 */ /* 0x000fe20008000f00 */
[----:B------:R-:W2:Y:S01]  /*17ab0*/  MUFU.RSQ R6, R100 ;  /* 0x0000006400067308 */ /* 0x000ea20000001400 */
[C---:B------:R-:W-:Y:S01]  /*17ac0*/  FADD.FTZ R85, -R83.reuse, R18 ;  /* 0x0000001253557221 */ /* 0x040fe20000010100 */
[C---:B------:R-:W-:Y:S01]  /*17ad0*/  FADD.FTZ R86, -R83.reuse, R19 ;  /* 0x0000001353567221 */ /* 0x040fe20000010100 */
[C---:B------:R-:W-:Y:S01]  /*17ae0*/  FADD.FTZ R91, -R83.reuse, R20 ;  /* 0x00000014535b7221 */ /* 0x040fe20000010100 */
[C---:B------:R-:W-:Y:S01]  /*17af0*/  FADD.FTZ R102, -R83.reuse, R21 ;  /* 0x0000001553667221 */ /* 0x040fe20000010100 */
[C---:B------:R-:W-:Y:S01]  /*17b00*/  FADD.FTZ R20, -R83.reuse, R67 ;  /* 0x0000004353147221 */ /* 0x040fe20000010100 */
[----:B------:R-:W3:Y:S01]  /*17b10*/  @!P1 LDC.64 R62, c[0x0][0x3c8] ;  /* 0x0000f200ff3e9b82 */ /* 0x000ee20000000a00 */
        /* <DEDUP_REMOVED lines=10> */
[----:B------:R-:W-:Y:S01]  /*17bc0*/  FADD.FTZ R94, -R83, R76 ;  /* 0x0000004c535e7221 */ /* 0x000fe20000010100 */
[C---:B--2---:R-:W-:Y:S01]  /*17bd0*/  FMUL.FTZ R81, R6.reuse, R81 ;  /* 0x0000005106517220 */ /* 0x044fe20000410000 */
[C---:B------:R-:W-:Y:S01]  /*17be0*/  FMUL.FTZ R82, R6.reuse, R82 ;  /* 0x0000005206527220 */ /* 0x040fe20000410000 */
[C---:B------:R-:W-:Y:S01]  /*17bf0*/  FMUL.FTZ R65, R6.reuse, R65 ;  /* 0x0000004106417220 */ /* 0x040fe20000410000 */
[----:B------:R-:W-:Y:S01]  /*17c00*/  FMUL.FTZ R66, R6, R66 ;  /* 0x0000004206427220 */ /* 0x000fe20000410000 */
[----:B0-----:R-:W-:-:S04]  /*17c10*/  @!P1 IMAD.WIDE R18, R84, 0x4, R60 ;  /* 0x0000000454129825 */ /* 0x001fc800078e023c */
[C---:B------:R-:W-:Y:S01]  /*17c20*/  FMUL.FTZ R60, R6.reuse, R7 ;  /* 0x00000007063c7220 */ /* 0x040fe20000410000 */
[C---:B------:R-:W-:Y:S01]  /*17c30*/  FMUL.FTZ R7, R6.reuse, R8 ;  /* 0x0000000806077220 */ /* 0x040fe20000410000 */
[C---:B------:R-:W-:Y:S01]  /*17c40*/  FMUL.FTZ R8, R6.reuse, R21 ;  /* 0x0000001506087220 */ /* 0x040fe20000410000 */
[----:B------:R-:W-:Y:S01]  /*17c50*/  FMUL.FTZ R21, R6, R92 ;  /* 0x0000005c06157220 */ /* 0x000fe20000410000 */
[----:B------:R-:W-:Y:S01]  /*17c60*/  FFMA.FTZ R5, R60, R117, R53 ;  /* 0x000000753c057223 */ /* 0x000fe20000010035 */
[----:B------:R-:W-:Y:S01]  /*17c70*/  FFMA.FTZ R7, R7, R118, R54 ;  /* 0x0000007607077223 */ /* 0x000fe20000010036 */
[----:B------:R-:W-:Y:S01]  /*17c80*/  FFMA.FTZ R82, R82, R119, R55 ;  /* 0x0000007752527223 */ /* 0x000fe20000010037 */
[----:B---3--:R-:W-:-:S04]  /*17c90*/  @!P1 IMAD.WIDE R68, R69, 0x4, R62 ;  /* 0x0000000445449825 */ /* 0x008fc800078e023e */
[----:B------:R-:W-:Y:S01]  /*17ca0*/  FMUL.FTZ R63, R6, R20 ;  /* 0x00000014063f7220 */ /* 0x000fe20000410000 */
[----:B------:R-:W-:Y:S01]  /*17cb0*/  FFMA.FTZ R20, R81, R116, R52 ;  /* 0x0000007451147223 */ /* 0x000fe20000010034 */
[C---:B------:R-:W-:Y:S01]  /*17cc0*/  FADD.FTZ R100, -R83.reuse, R77 ;  /* 0x0000004d53647221 */ /* 0x040fe20000010100 */
[C---:B------:R-:W-:Y:S01]  /*17cd0*/  FADD.FTZ R78, -R83.reuse, R78 ;  /* 0x0000004e534e7221 */ /* 0x040fe20000010100 */
[C---:B------:R-:W-:Y:S01]  /*17ce0*/  FADD.FTZ R79, -R83.reuse, R79 ;  /* 0x0000004f534f7221 */ /* 0x040fe20000010100 */
[----:B------:R-:W-:Y:S01]  /*17cf0*/  FADD.FTZ R83, -R83, R95 ;  /* 0x0000005f53537221 */ /* 0x000fe20000010100 */
        /* <DEDUP_REMOVED lines=9> */
[----:B------:R-:W-:Y:S01]  /*17d90*/  F2FP.F16.F32.PACK_AB R20, R5, R20 ;  /* 0x000000140514723e */ /* 0x000fe200000000ff */
[C---:B------:R-:W-:Y:S01]  /*17da0*/  FMUL.FTZ R64, R6.reuse, R64 ;  /* 0x0000004006407220 */ /* 0x040fe20000410000 */
        /* <DEDUP_REMOVED lines=28> */
[--C-:B------:R-:W-:Y:S01]  /*17f70*/  IMAD.WIDE.U32 R76, R22, 0x10, R120.reuse ;  /* 0x00000010164c7825 */ /* 0x100fe200078e0078 */
[----:B------:R-:W-:Y:S01]  /*17f80*/  F2FP.F16.F32.PACK_AB R23, R102, R23 ;  /* 0x000000176617723e */ /* 0x000fe200000000ff */
[----:B------:R0:W-:Y:S01]  /*17f90*/  @!P1 STG.E desc[UR8][R18.64], R80 ;  /* 0x0000005012009986 */ /* 0x0001e2000c101908 */
[----:B------:R-:W-:Y:S01]  /*17fa0*/  F2FP.F16.F32.PACK_AB R22, R86, R85 ;  /* 0x000000555616723e */ /* 0x000fe200000000ff */
[----:B------:R-:W-:Y:S01]  /*17fb0*/  IMAD.WIDE.U32 R72, R72, 0x10, R120 ;  /* 0x0000001048487825 */ /* 0x000fe200078e0078 */
[----:B------:R-:W-:Y:S01]  /*17fc0*/  F2FP.F16.F32.PACK_AB R63, R84, R63 ;  /* 0x0000003f543f723e */ /* 0x000fe200000000ff */
[----:B------:R0:W-:Y:S01]  /*17fd0*/  @!P1 STG.E desc[UR8][R68.64], R6 ;  /* 0x0000000644009986 */ /* 0x0001e2000c101908 */
[----:B------:R-:W-:Y:S01]  /*17fe0*/  F2FP.F16.F32.PACK_AB R60, R60, R17 ;  /* 0x000000113c3c723e */ /* 0x000fe200000000ff */
[----:B------:R-:W-:Y:S01]  /*17ff0*/  UIADD3 UR12, UPT, UPT, UR12, UR18, URZ ;  /* 0x000000120c0c7290 */ /* 0x000fe2000fffe0ff */
[----:B------:R-:W-:Y:S01]  /*18000*/  F2FP.F16.F32.PACK_AB R67, R82, R67 ;  /* 0x000000435243723e */ /* 0x000fe200000000ff */
[----:B------:R0:W-:Y:S01]  /*18010*/  STG.E.128 desc[UR8][R74.64], R20 ;  /* 0x000000144a007986 */ /* 0x0001e2000c101d08 */
[----:B------:R-:W-:Y:S01]  /*18020*/  F2FP.F16.F32.PACK_AB R66, R7, R66 ;  /* 0x000000420742723e */ /* 0x000fe200000000ff */
[----:B------:R-:W-:Y:S01]  /*18030*/  UISETP.GE.AND UP0, UPT, UR12, UR19, UPT ;  /* 0x000000130c00728c */ /* 0x000fe2000bf06270 */
[----:B------:R-:W-:Y:S01]  /*18040*/  F2FP.F16.F32.PACK_AB R65, R94, R65 ;  /* 0x000000415e41723e */ /* 0x000fe200000000ff */
[----:B------:R0:W-:Y:S01]  /*18050*/  STG.E.128 desc[UR8][R76.64], R60 ;  /* 0x0000003c4c007986 */ /* 0x0001e2000c101d08 */
[----:B------:R-:W-:-:S05]  /*18060*/  F2FP.F16.F32.PACK_AB R64, R5, R64 ;  /* 0x000000400540723e */ /* 0x000fca00000000ff */
[----:B------:R0:W-:Y:S01]  /*18070*/  STG.E.128 desc[UR8][R72.64], R64 ;  /* 0x0000004048007986 */ /* 0x0001e2000c101d08 */
[----:B------:R-:W-:Y:S05]  /*18080*/  BRA.U !UP0, `(.L_x_8011) ;  /* 0xfffffe8908607547 */ /* 0x000fea000b83ffff */
[----:B------:R-:W-:Y:S05]  /*18090*/  EXIT ;  /* 0x000000000000794d */ /* 0x000fea0003800000 */
.L_x_8012:
        /* <DEDUP_REMOVED lines=14> */
.L_x_13611:


//--------------------- .text._ZN10layer_norm31ln_parallel_residual_fwd_kernelINS_13Kernel_traitsI6__halfS2_fS2_fjLj3072ELj1ELj1ELj4ELj16ENS_18Kernel_traits_baseILj3072ES2_S2_fS2_fjLj128EEEEELb0ELb0ELb0EEEvNS_9FwdParamsE --------------------------
	.section	.text._ZN10layer_norm31ln_parallel_residual_fwd_kernelINS_13Kernel_traitsI6__halfS2_fS2_fjLj3072ELj1ELj1ELj4ELj16ENS_18Kernel_traits_baseILj3072ES2_S2_fS2_fjLj128EEEEELb0ELb0ELb0EEEvNS_9FwdParamsE,"ax",@progbits
	.align	128
        .global         _ZN10layer_norm31ln_parallel_residual_fwd_kernelINS_13Kernel_traitsI6__halfS2_fS2_fjLj3072ELj1ELj1ELj4ELj16ENS_18Kernel_traits_baseILj3072ES2_S2_fS2_fjLj128EEEEELb0ELb0ELb0EEEvNS_9FwdParamsE
        .type           _ZN10layer_norm31ln_parallel_residual_fwd_kernelINS_13Kernel_traitsI6__halfS2_fS2_fjLj3072ELj1ELj1ELj4ELj16ENS_18Kernel_traits_baseILj3072ES2_S2_fS2_fjLj128EEEEELb0ELb0ELb0EEEvNS_9FwdParamsE,@function
        .size           _ZN10layer_norm31ln_parallel_residual_fwd_kernelINS_13Kernel_traitsI6__halfS2_fS2_fjLj3072ELj1ELj1ELj4ELj16ENS_18Kernel_traits_baseILj3072ES2_S2_fS2_fjLj128EEEEELb0ELb0ELb0EEEvNS_9FwdParamsE,(.L_x_13612 - _ZN10layer_norm31ln_parallel_residual_fwd_kernelINS_13Kernel_traitsI6__halfS2_fS2_fjLj3072ELj1ELj1ELj4ELj16ENS_18Kernel_traits_baseILj3072ES2_S2_fS2_fjLj128EEEEELb0ELb0ELb0EEEvNS_9FwdParamsE)
        .other          _ZN10layer_norm31ln_parallel_residual_fwd_kernelINS_13Kernel_traitsI6__halfS2_fS2_fjLj3072ELj1ELj1ELj4ELj16ENS_18Kernel_traits_baseILj3072ES2_S2_fS2_fjLj128EEEEELb0ELb0ELb0EEEvNS_9FwdParamsE,@"STO_CUDA_ENTRY STV_DEFAULT"
_ZN10layer_norm31ln_parallel_residual_fwd_kernelINS_13Kernel_traitsI6__halfS2_fS2_fjLj3072ELj1ELj1ELj4ELj16ENS_18Kernel_traits_baseILj3072ES2_S2_fS2_fjLj128EEEEELb0ELb0ELb0EEEvNS_9FwdParamsE:
.text._ZN10layer_norm31ln_parallel_residual_fwd_kernelINS_13Kernel_traitsI6__halfS2_fS2_fjLj3072ELj1ELj1ELj4ELj16ENS_18Kernel_traits_baseILj3072ES2_S2_fS2_fjLj128EEEEELb0ELb0ELb0EEEvNS_9FwdParamsE:
        /* <DEDUP_REMOVED lines=27> */
[----:B------:R-:W-:Y:S02]  /*01b0*/  @P0 LOP3.LUT R39, R3, 0x80, RZ, 0xfc, !PT ;  /* 0x0000008003270812 */ /* 0x000fe400078efcff */
[----:B------:R-:W2:Y:S03]  /*01c0*/  LDC.64 R24, c[0x0][0x3d8] ;  /* 0x0000f600ff187b82 */ /* 0x000ea60000000a00 */
[----:B0-----:R-:W-:-:S05]  /*01d0*/  @P1 IMAD.WIDE.U32 R36, R39, 0x10, R36 ;  /* 0x0000001027241825 */ /* 0x001fca00078e0024 */
[----:B------:R-:W0:Y:S01]  /*01e0*/  LDC.64 R26, c[0x0][0x3d0] ;  /* 0x0000f400ff1a7b82 */ /* 0x000e220000000a00 */
[----:B------:R-:W5:Y:S01]  /*01f0*/  @P1 LDG.E.128 R16, desc[UR6][R36.64] ;  /* 0x0000000624101981 */ /* 0x000f62000c1e1d00 */
[----:B------:R-:W-:Y:S01]  /*0200*/  ISETP.GE.U32.AND P2, PT, R94, 0x180, PT ;  /* 0x000001805e00780c */ /* 0x000fe20003f46070 */
[----:B-1----:R-:W-:-:S04]  /*0210*/  @P0 IMAD.WIDE.U32 R20, R3, 0x10, R20 ;  /* 0x0000001003140825 */ /* 0x002fc800078e0014 */
[----:B------:R-:W-:Y:S01]  /*0220*/  HFMA2 R34, -RZ, RZ, 0, 0 ;  /* 0x00000000ff227431 */ /* 0x000fe200000001ff */
[----:B------:R-:W-:Y:S02]  /*0230*/  CS2R R32, SRZ ;  /* 0x0000000000207805 */ /* 0x000fe4000001ff00 */
[----:B------:R-:W-:Y:S02]  /*0240*/  MOV R30, RZ ;  /* 0x000000ff001e7202 */ /* 0x000fe40000000f00 */
[----:B------:R-:W-:Y:S01]  /*0250*/  CS2R R28, SRZ ;  /* 0x00000000001c7805 */ /* 0x000fe2000001ff00 */
[----:B------:R1:W5:Y:S01]  /*0260*/  @P0 LDG.E.128 R4, desc[UR6][R20.64] ;  /* 0x0000000614040981 */ /* 0x000362000c1e1d00 */
[----:B--2---:R-:W-:Y:S01]  /*0270*/  @P0 IMAD.WIDE.U32 R24, R3, 0x10, R24 ;  /* 0x0000001003180825 */ /* 0x004fe200078e0018 */
[----:B------:R-:W-:Y:S02]  /*0280*/  CS2R R22, SRZ ;  /* 0x0000000000167805 */ /* 0x000fe4000001ff00 */
[----:B------:R-:W-:-:S02]  /*0290*/  @P0 MOV R31, RZ ;  /* 0x000000ff001f0202 */ /* 0x000fc40000000f00 */
[----:B------:R-:W-:Y:S01]  /*02a0*/  @P1 MOV R35, RZ ;  /* 0x000000ff00231202 */ /* 0x000fe20000000f00 */
[----:B------:R2:W5:Y:S01]  /*02b0*/  @P0 LDG.E.128 R8, desc[UR6][R24.64] ;  /* 0x0000000618080981 */ /* 0x000562000c1e1d00 */
[C---:B0-----:R-:W-:Y:S01]  /*02c0*/  @P1 IMAD.WIDE.U32 R26, R39.reuse, 0x10, R26 ;  /* 0x00000010271a1825 */ /* 0x041fe200078e001a */
[----:B-1----:R-:W-:Y:S02]  /*02d0*/  CS2R R20, SRZ ;  /* 0x0000000000147805 */ /* 0x002fe4000001ff00 */
[----:B------:R-:W-:Y:S02]  /*02e0*/  @P1 IADD3 R39, PT, PT, R39, 0x80, RZ ;  /* 0x0000008027271810 */ /* 0x000fe40007ffe0ff */
[----:B------:R0:W5:Y:S01]  /*02f0*/  @P1 LDG.E.128 R12, desc[UR6][R26.64] ;  /* 0x000000061a0c1981 */ /* 0x000162000c1e1d00 */
[----:B--2---:R-:W-:Y:S02]  /*0300*/  CS2R R24, SRZ ;  /* 0x0000000000187805 */ /* 0x004fe4000001ff00 */
[----:B0-----:R-:W-:Y:S01]  /*0310*/  CS2R R26, SRZ ;  /* 0x00000000001a7805 */ /* 0x001fe2000001ff00 */
[----:B------:R-:W-:Y:S06]  /*0320*/  @!P2 BRA `(.L_x_8016) ;  /* 0x00000008006ca947 */ /* 0x000fec0003800000 */
[----:B------:R-:W0:Y:S08]  /*0330*/  LDC.64 R36, c[0x0][0x3d0] ;  /* 0x0000f400ff247b82 */ /* 0x000e300000000a00 */
[----:B------:R-:W1:Y:S01]  /*0340*/  LDC.64 R40, c[0x0][0x3d8] ;  /* 0x0000f600ff287b82 */ /* 0x000e620000000a00 */
[----:B0-----:R-:W-:-:S04]  /*0350*/  IMAD.WIDE.U32 R36, R39, 0x10, R36 ;  /* 0x0000001027247825 */ /* 0x001fc800078e0024 */
[----:B-1----:R-:W-:Y:S02]  /*0360*/  IMAD.WIDE.U32 R40, R39, 0x10, R40 ;  /* 0x0000001027287825 */ /* 0x002fe400078e0028 */
[----:B------:R-:W5:Y:S04]  /*0370*/  LDG.E.128 R36, desc[UR6][R36.64] ;  /* 0x0000000624247981 */ /* 0x000f68000c1e1d00 */
[----:B------:R-:W5:Y:S01]  /*0380*/  LDG.E.128 R40, desc[UR6][R40.64] ;  /* 0x0000000628287981 */ /* 0x000f62000c1e1d00 */
[----:B------:R-:W-:Y:S02]  /*0390*/  CS2R R46, SRZ ;  /* 0x00000000002e7805 */ /* 0x000fe4000001ff00 */
[----:B------:R-:W-:Y:S02]  /*03a0*/  CS2R R44, SRZ ;  /* 0x00000000002c7805 */ /* 0x000fe4000001ff00 */
[----:B------:R-:W-:-:S02]  /*03b0*/  MOV R34, RZ ;  /* 0x000000ff00227202 */ /* 0x000fc40000000f00 */
[----:B------:R-:W-:Y:S02]  /*03c0*/  CS2R R32, SRZ ;  /* 0x0000000000207805 */ /* 0x000fe4000001ff00 */
[----:B------:R-:W-:Y:S02]  /*03d0*/  MOV R30, RZ ;  /* 0x000000ff001e7202 */ /* 0x000fe40000000f00 */
[----:B------:R-:W-:Y:S02]  /*03e0*/  CS2R R28, SRZ ;  /* 0x00000000001c7805 */ /* 0x000fe4000001ff00 */
[----:B------:R-:W-:Y:S02]  /*03f0*/  CS2R R50, SRZ ;  /* 0x0000000000327805 */ /* 0x000fe4000001ff00 */
[----:B------:R-:W-:Y:S02]  /*0400*/  CS2R R48, SRZ ;  /* 0x0000000000307805 */ /* 0x000fe4000001ff00 */
[----:B------:R-:W-:-:S02]  /*0410*/  CS2R R22, SRZ ;  /* 0x0000000000167805 */ /* 0x000fc4000001ff00 */
[----:B------:R-:W-:Y:S02]  /*0420*/  CS2R R20, SRZ ;  /* 0x0000000000147805 */ /* 0x000fe4000001ff00 */
[----:B------:R-:W-:Y:S02]  /*0430*/  CS2R R26, SRZ ;  /* 0x00000000001a7805 */ /* 0x000fe4000001ff00 */
[----:B------:R-:W-:Y:S01]  /*0440*/  CS2R R24, SRZ ;  /* 0x0000000000187805 */ /* 0x000fe2000001ff00 */
[----:B------:R-:W-:Y:S06]  /*0450*/  BRA `(.L_x_8016) ;  /* 0x0000000800207947 */ /* 0x000fec0003800000 */
.L_x_8015:
[C---:B------:R-:W-:Y:S01]  /*0460*/  ISETP.GE.U32.AND P0, PT, R94.reuse, 0x80, PT ;  /* 0x000000805e00780c */ /* 0x040fe20003f06070 */
[----:B------:R-:W0:Y:S01]  /*0470*/  LDC.64 R32, c[0x0][0x3d8] ;  /* 0x0000f600ff207b82 */ /* 0x000e220000000a00 */
[----:B------:R-:W-:Y:S02]  /*0480*/  ISETP.GE.U32.AND P1, PT, R94, 0x100, PT ;  /* 0x000001005e00780c */ /* 0x000fe40003f26070 */
[----:B------:R-:W-:-:S05]  /*0490*/  MOV R47, R3 ;  /* 0x00000003002f7202 */ /* 0x000fca0000000f00 */
[----:B------:R-:W1:Y:S04]  /*04a0*/  LDC.64 R38, c[0x0][0x3d0] ;  /* 0x0000f400ff267b82 */ /* 0x000e680000000a00 */
[----:B------:R-:W-:-:S04]  /*04b0*/  @P0 LOP3.LUT R47, R3, 0x80, RZ, 0xfc, !PT ;  /* 0x00000080032f0812 */ /* 0x000fc800078efcff */
[----:B------:R-:W2:Y:S08]  /*04c0*/  @P0 LDC.64 R36, c[0x0][0x440] ;  /* 0x00011000ff240b82 */ /* 0x000eb00000000a00 */
[----:B------:R-:W3:Y:S08]  /*04d0*/  LDC.64 R40, c[0x0][0x3d8] ;  /* 0x0000f600ff287b82 */ /* 0x000ef00000000a00 */
[----:B------:R-:W4:Y:S01]  /*04e0*/  @P1 LDC.64 R42, c[0x0][0x440] ;  /* 0x00011000ff2a1b82 */ /* 0x000f220000000a00 */
[----:B0-----:R-:W-:-:S04]  /*04f0*/  @P0 IMAD.WIDE.U32 R44, R3, 0x10, R32 ;  /* 0x00000010032c0825 */ /* 0x001fc800078e0020 */
[----:B-1----:R-:W-:Y:S01]  /*0500*/  @P1 IMAD.WIDE.U32 R38, R47, 0x10, R38 ;  /* 0x000000102f261825 */ /* 0x002fe200078e0026 */
[----:B------:R-:W5:Y:S02]  /*0510*/  @P0 LDG.E.128 R8, desc[UR6][R44.64] ;  /* 0x000000062c080981 */ /* 0x000f64000c1e1d00 */
[----:B------:R-:W0:Y:S01]  /*0520*/  LDC.64 R28, c[0x0][0x3d0] ;  /* 0x0000f400ff1c7b82 */ /* 0x000e220000000a00 */
[----:B--2---:R-:W-:Y:S01]  /*0530*/  @P0 IMAD.WIDE.U32 R36, R3, 0x10, R36 ;  /* 0x0000001003240825 */ /* 0x004fe200078e0024 */
[----:B------:R-:W5:Y:S04]  /*0540*/  @P1 LDG.E.128 R12, desc[UR6][R38.64] ;  /* 0x00000006260c1981 */ /* 0x000f68000c1e1d00 */
[----:B------:R-:W5:Y:S01]  /*0550*/  @P0 LD.E.128 R24, desc[UR6][R36.64] ;  /* 0x0000000624180980 */ /* 0x000f62000c101d00 */
[----:B---3--:R-:W-:-:S05]  /*0560*/  @P1 IMAD.WIDE.U32 R40, R47, 0x10, R40 ;  /* 0x000000102f281825 */ /* 0x008fca00078e0028 */
[----:B------:R-:W5:Y:S01]  /*0570*/  @P1 LDG.E.128 R16, desc[UR6][R40.64] ;  /* 0x0000000628101981 */ /* 0x000f62000c1e1d00 */
[----:B----4-:R-:W-:-:S05]  /*0580*/  @P1 IMAD.WIDE.U32 R42, R47, 0x10, R42 ;  /* 0x000000102f2a1825 */ /* 0x010fca00078e002a */
[----:B------:R-:W5:Y:S01]  /*0590*/  @P1 LD.E.128 R20, desc[UR6][R42.64] ;  /* 0x000000062a141980 */ /* 0x000f62000c101d00 */
[----:B------:R-:W-:Y:S01]  /*05a0*/  ISETP.GE.U32.AND P2, PT, R94, 0x180, PT ;  /* 0x000001805e00780c */ /* 0x000fe20003f46070 */
[----:B0-----:R-:W-:-:S04]  /*05b0*/  @P0 IMAD.WIDE.U32 R28, R3, 0x10, R28 ;  /* 0x00000010031c0825 */ /* 0x001fc800078e001c */
[----:B------:R-:W-:Y:S01]  /*05c0*/  HFMA2 R34, -RZ, RZ, 0, 0 ;  /* 0x00000000ff227431 */ /* 0x000fe200000001ff */
[----:B------:R-:W-:Y:S02]  /*05d0*/  CS2R R32, SRZ ;  /* 0x0000000000207805 */ /* 0x000fe4000001ff00 */
[----:B------:R-:W-:Y:S01]  /*05e0*/  MOV R30, RZ ;  /* 0x000000ff001e7202 */ /* 0x000fe20000000f00 */
[----:B------:R0:W5:Y:S01]  /*05f0*/  @P0 LDG.E.128 R4, desc[UR6][R28.64] ;  /* 0x000000061c040981 */ /* 0x000162000c1e1d00 */
[----:B------:R-:W-:Y:S02]  /*0600*/  @P0 MOV R31, RZ ;  /* 0x000000ff001f0202 */ /* 0x000fe40000000f00 */
[----:B------:R-:W-:Y:S02]  /*0610*/  @P1 MOV R35, RZ ;  /* 0x000000ff00231202 */ /* 0x000fe40000000f00 */
[----:B------:R-:W-:Y:S02]  /*0620*/  @P1 IADD3 R47, PT, PT, R47, 0x80, RZ ;  /* 0x000000802f2f1810 */ /* 0x000fe40007ffe0ff */
[----:B0-----:R-:W-:Y:S01]  /*0630*/  CS2R R28, SRZ ;  /* 0x00000000001c7805 */ /* 0x001fe2000001ff00 */
[----:B------:R-:W-:Y:S06]  /*0640*/  @!P2 BRA `(.L_x_8016) ;  /* 0x0000000400a4a947 */ /* 0x000fec0003800000 */
        /* <DEDUP_REMOVED lines=16> */
.L_x_8014:
        /* <DEDUP_REMOVED lines=48> */
.L_x_8017:
        /* <DEDUP_REMOVED lines=9> */
[----:B0-----:R-:W-:-:S07]  /*0ae0*/  @P1 IMAD.WIDE.U32 R20, R69, 0x10, R20 ;  /* 0x0000001045141825 */ /* 0x001fce00078e0014 */
[----:B------:R-:W0:Y:S01]  /*0af0*/  @P2 LDC.64 R58, c[0x0][0x438] ;  /* 0x00010e00ff3a2b82 */ /* 0x000e220000000a00 */
[----:B-1----:R-:W-:-:S07]  /*0b00*/  @P1 IMAD.WIDE.U32 R54, R69, 0x10, R54 ;  /* 0x0000001045361825 */ /* 0x002fce00078e0036 */
[----:B------:R-:W1:Y:S01]  /*0b10*/  LDC.64 R60, c[0x0][0x3d8] ;  /* 0x0000f600ff3c7b82 */ /* 0x000e620000000a00 */
[C---:B--2---:R-:W-:Y:S01]  /*0b20*/  @P1 IMAD.WIDE.U32 R24, R69.reuse, 0x10, R24 ;  /* 0x0000001045181825 */ /* 0x044fe200078e0018 */
[----:B------:R-:W-:Y:S01]  /*0b30*/  @P1 IADD3 R69, PT, PT, R69, 0x80, RZ ;  /* 0x0000008045451810 */ /* 0x000fe20007ffe0ff */
[----:B------:R-:W5:Y:S05]  /*0b40*/  @P1 LDG.E.128 R16, desc[UR6][R54.64] ;  /* 0x0000000636101981 */ /* 0x000f6a000c1e1d00 */
[----:B------:R-:W2:Y:S01]  /*0b50*/  LDC.64 R62, c[0x0][0x3d0] ;  /* 0x0000f400ff3e7b82 */ /* 0x000ea20000000a00 */
[----:B---3--:R-:W-:-:S07]  /*0b60*/  @P2 IMAD.WIDE.U32 R56, R69, 0x10, R56 ;  /* 0x0000001045382825 */ /* 0x008fce00078e0038 */
[----:B------:R-:W3:Y:S01]  /*0b70*/  LDC.64 R66, c[0x0][0x3d8] ;  /* 0x0000f600ff427b82 */ /* 0x000ee20000000a00 */
[C---:B0-----:R-:W-:Y:S01]  /*0b80*/  @P2 IMAD.WIDE.U32 R58, R69.reuse, 0x10, R58 ;  /* 0x00000010453a2825 */ /* 0x041fe200078e003a */
[----:B------:R-:W5:Y:S04]  /*0b90*/  @P2 LDG.E.128 R36, desc[UR6][R56.64] ;  /* 0x0000000638242981 */ /* 0x000f68000c1e1d00 */
[----:B------:R-:W5:Y:S02]  /*0ba0*/  @P2 LD.E.128 R44, desc[UR6][R58.64] ;  /* 0x000000063a2c2980 */ /* 0x000f64000c101d00 */
[----:B------:R-:W0:Y:S01]  /*0bb0*/  @P0 LDC.64 R64, c[0x0][0x438] ;  /* 0x00010e00ff400b82 */ /* 0x000e220000000a00 */
[----:B-1----:R-:W-:-:S04]  /*0bc0*/  @P2 IMAD.WIDE.U32 R60, R69, 0x10, R60 ;  /* 0x00000010453c2825 */ /* 0x002fc800078e003c */
[----:B------:R-:W-:Y:S01]  /*0bd0*/  HFMA2 R22, -RZ, RZ, 0, 0 ;  /* 0x00000000ff167431 */ /* 0x000fe200000001ff */
[----:B------:R1:W5:Y:S04]  /*0be0*/  @P1 LDG.E.128 R12, desc[UR6][R20.64] ;  /* 0x00000006140c1981 */ /* 0x000368000c1e1d00 */
[----:B------:R-:W5:Y:S01]  /*0bf0*/  @P2 LDG.E.128 R40, desc[UR6][R60.64] ;  /* 0x000000063c282981 */ /* 0x000f62000c1e1d00 */
[C---:B--2---:R-:W-:Y:S01]  /*0c00*/  @P0 IMAD.WIDE.U32 R62, R3.reuse, 0x10, R62 ;  /* 0x00000010033e0825 */ /* 0x044fe200078e003e */
[----:B------:R-:W-:Y:S02]  /*0c10*/  MOV R26, RZ ;  /* 0x000000ff001a7202 */ /* 0x000fe40000000f00 */
[----:B------:R-:W-:Y:S01]  /*0c20*/  @P2 CS2R R50, SRZ ;  /* 0x0000000000322805 */ /* 0x000fe2000001ff00 */
[----:B------:R2:W5:Y:S04]  /*0c30*/  @P1 LD.E.128 R32, desc[UR6][R24.64] ;  /* 0x0000000618201980 */ /* 0x000568000c101d00 */
[----:B------:R4:W5:Y:S01]  /*0c40*/  @P0 LDG.E.128 R4, desc[UR6][R62.64] ;  /* 0x000000063e040981 */ /* 0x000962000c1e1d00 */
[----:B---3--:R-:W-:-:S05]  /*0c50*/  @P0 IMAD.WIDE.U32 R66, R3, 0x10, R66 ;  /* 0x0000001003420825 */ /* 0x008fca00078e0042 */
[----:B------:R4:W5:Y:S01]  /*0c60*/  @P0 LDG.E.128 R8, desc[UR6][R66.64] ;  /* 0x0000000642080981 */ /* 0x000962000c1e1d00 */
[----:B0-----:R-:W-:-:S05]  /*0c70*/  @P0 IMAD.WIDE.U32 R64, R3, 0x10, R64 ;  /* 0x0000001003400825 */ /* 0x001fca00078e0040 */
[----:B------:R4:W5:Y:S01]  /*0c80*/  @P0 LD.E.128 R28, desc[UR6][R64.64] ;  /* 0x00000006401c0980 */ /* 0x000962000c101d00 */
[----:B-1----:R-:W-:Y:S02]  /*0c90*/  CS2R R20, SRZ ;  /* 0x0000000000147805 */ /* 0x002fe4000001ff00 */
[----:B--2---:R-:W-:Y:S02]  /*0ca0*/  CS2R R24, SRZ ;  /* 0x0000000000187805 */ /* 0x004fe4000001ff00 */
[----:B------:R-:W-:Y:S02]  /*0cb0*/  @P0 MOV R27, RZ ;  /* 0x000000ff001b0202 */ /* 0x000fe40000000f00 */
[----:B------:R-:W-:Y:S02]  /*0cc0*/  @P2 CS2R R48, SRZ ;  /* 0x0000000000302805 */ /* 0x000fe4000001ff00 */
[----:B------:R-:W-:-:S07]  /*0cd0*/  @P1 MOV R23, RZ ;  /* 0x000000ff00171202 */ /* 0x000fce0000000f00 */
.L_x_8016:
[----:B------:R-:W-:Y:S05]  /*0ce0*/  BSYNC.RECONVERGENT B0 ;  /* 0x0000000000007941 */ /* 0x000fea0003800200 */
.L_x_8013:
        /* <DEDUP_REMOVED lines=17> */
[----:B------:R-:W0:Y:S01]  /*0e00*/  LDCU.64 UR10, c[0x0][0x3a0] ;  /* 0x00007400ff0a77ac */ /* 0x000e220008000a00 */
[----:B------:R-:W-:Y:S02]  /*0e10*/  I2FP.F32.U32 R53, R53 ;  /* 0x0000003500357245 */ /* 0x000fe40000201000 */
[----:B------:R-:W-:Y:S01]  /*0e20*/  LEA R100, R55, R0, 0x3 ;  /* 0x0000000037647211 */ /* 0x000fe200078e18ff */
[----:B------:R-:W-:Y:S01]  /*0e30*/  UPLOP3.LUT UP1, UPT, UPT, UPT, UPT, 0x40, 0x4 ;  /* 0x000000000004789c */ /* 0x000fe20003f2e870 */
[----:B-1----:R0:W0:Y:S10]  /*0e40*/  MUFU.RCP R95, R53 ;  /* 0x00000035005f7308 */ /* 0x0020340000001000 */
.L_x_8044:
        /* <DEDUP_REMOVED lines=8> */
[----:B----4-:R-:W0:Y:S01]  /*0ed0*/  LDC.64 R64, c[0x0][0x390] ;  /* 0x0000e400ff407b82 */ /* 0x010e220000000a00 */
[----:B------:R-:W-:Y:S02]  /*0ee0*/  ISETP.NE.U32.AND P1, PT, RZ, UR10, PT ;  /* 0x0000000aff007c0c */ /* 0x000fe4000bf25070 */
        /* <DEDUP_REMOVED lines=26> */
.L_x_8021:
[--C-:B-----5:R-:W-:Y:S02]  /*1090*/  HADD2.F32 R61, -RZ, R64.reuse.H0_H0 ;  /* 0x20000040ff3d7230 */ /* 0x120fe40000004100 */
[----:B------:R-:W-:Y:S02]  /*10a0*/  HADD2.F32 R64, -RZ, R64.H1_H1 ;  /* 0x30000040ff407230 */ /* 0x000fe40000004100 */
[--C-:B------:R-:W-:Y:S02]  /*10b0*/  HADD2.F32 R63, -RZ, R65.reuse.H0_H0 ;  /* 0x20000041ff3f7230 */ /* 0x100fe40000004100 */
[----:B------:R-:W-:Y:S01]  /*10c0*/  FADD.FTZ R60, R52, R61 ;  /* 0x0000003d343c7221 */ /* 0x000fe20000010000 */
[----:B------:R-:W-:Y:S02]  /*10d0*/  HADD2.F32 R0, -RZ, R65.H1_H1 ;  /* 0x30000041ff007230 */ /* 0x000fe40000004100 */
[----:B------:R-:W-:Y:S01]  /*10e0*/  FADD.FTZ R61, R53, R64 ;  /* 0x00000040353d7221 */ /* 0x000fe20000010000 */
[----:B------:R-:W-:-:S02]  /*10f0*/  HADD2.F32 R65, -RZ, R66.H0_H0 ;  /* 0x20000042ff417230 */ /* 0x000fc40000004100 */
[----:B------:R-:W-:Y:S01]  /*1100*/  FADD.FTZ R62, R54, R63 ;  /* 0x0000003f363e7221 */ /* 0x000fe20000010000 */
[----:B------:R-:W-:Y:S02]  /*1110*/  HADD2.F32 R66, -RZ, R66.H1_H1 ;  /* 0x30000042ff427230 */ /* 0x000fe40000004100 */
[----:B------:R-:W-:Y:S01]  /*1120*/  FADD.FTZ R63, R55, R0 ;  /* 0x00000000373f7221 */ /* 0x000fe20000010000 */
[--C-:B------:R-:W-:Y:S02]  /*1130*/  HADD2.F32 R85, -RZ, R67.reuse.H0_H0 ;  /* 0x20000043ff557230 */ /* 0x100fe40000004100 */
[----:B------:R-:W-:Y:S01]  /*1140*/  FADD.FTZ R64, R56, R65 ;  /* 0x0000004138407221 */ /* 0x000fe20000010000 */
[----:B------:R-:W-:Y:S02]  /*1150*/  HADD2.F32 R84, -RZ, R67.H1_H1 ;  /* 0x30000043ff547230 */ /* 0x000fe40000004100 */
[----:B------:R-:W-:Y:S01]  /*1160*/  FADD.FTZ R65, R57, R66 ;  /* 0x0000004239417221 */ /* 0x000fe20000010000 */
[----:B------:R-:W-:-:S02]  /*1170*/  FADD.FTZ R66, R58, R85 ;  /* 0x000000553a427221 */ /* 0x000fc40000010000 */
[----:B------:R-:W-:Y:S01]  /*1180*/  FADD.FTZ R67, R59, R84 ;  /* 0x000000543b437221 */ /* 0x000fe20000010000 */
[----:B------:R-:W-:Y:S06]  /*1190*/  BRA `(.L_x_8022) ;  /* 0x0000000000f07947 */ /* 0x000fec0003800000 */
.L_x_8020:
        /* <DEDUP_REMOVED lines=8> */
[----:B------:R-:W-:Y:S01]  /*1220*/  FADD.FTZ R60, R63, R60 ;  /* 0x0000003c3f3c7221 */ /* 0x000fe20000010000 */
[----:B------:R-:W-:-:S02]  /*1230*/  HADD2.F32 R0, -RZ, R65.H1_H1 ;  /* 0x30000041ff007230 */ /* 0x000fc40000004100 */
[----:B------:R-:W-:Y:S01]  /*1240*/  FADD.FTZ R61, R64, R61 ;  /* 0x0000003d403d7221 */ /* 0x000fe20000010000 */
[--C-:B------:R-:W-:Y:S02]  /*1250*/  HADD2.F32 R87, -RZ, R66.reuse.H0_H0 ;  /* 0x20000042ff577230 */ /* 0x100fe40000004100 */
[----:B------:R-:W-:Y:S02]  /*1260*/  HADD2.F32 R84, -RZ, R66.H1_H1 ;  /* 0x30000042ff547230 */ /* 0x000fe40000004100 */
[--C-:B------:R-:W-:Y:S02]  /*1270*/  HADD2.F32 R89, -RZ, R67.reuse.H0_H0 ;  /* 0x20000043ff597230 */ /* 0x100fe40000004100 */
[----:B------:R-:W-:Y:S02]  /*1280*/  HADD2.F32 R86, -RZ, R67.H1_H1 ;  /* 0x30000043ff567230 */ /* 0x000fe40000004100 */
[--C-:B------:R-:W-:Y:S02]  /*1290*/  HADD2.F32 R62, -RZ, R97.reuse.H0_H0 ;  /* 0x20000061ff3e7230 */ /* 0x100fe40000004100 */
[----:B------:R-:W-:-:S02]  /*12a0*/  HADD2.F32 R63, -RZ, R97.H1_H1 ;  /* 0x30000061ff3f7230 */ /* 0x000fc40000004100 */
[--C-:B------:R-:W-:Y:S02]  /*12b0*/  HADD2.F32 R64, -RZ, R98.reuse.H0_H0 ;  /* 0x20000062ff407230 */ /* 0x100fe40000004100 */
        /* <DEDUP_REMOVED lines=10> */
.L_x_8023:
[--C-:B-----5:R-:W-:Y:S02]  /*1360*/  HADD2.F32 R0, -RZ, R64.reuse.H0_H0 ;  /* 0x20000040ff007230 */ /* 0x120fe40000004100 */
[----:B------:R-:W-:Y:S02]  /*1370*/  HADD2.F32 R64, -RZ, R64.H1_H1 ;  /* 0x30000040ff407230 */ /* 0x000fe40000004100 */
[--C-:B------:R-:W-:Y:S02]  /*1380*/  HADD2.F32 R63, -RZ, R96.reuse.H1_H1 ;  /* 0x30000060ff3f7230 */ /* 0x100fe40000004100 */
[--C-:B------:R-:W-:Y:S02]  /*1390*/  HADD2.F32 R60, -RZ, R65.reuse.H0_H0 ;  /* 0x20000041ff3c7230 */ /* 0x100fe40000004100 */
[----:B------:R-:W-:Y:S02]  /*13a0*/  HADD2.F32 R62, -RZ, R65.H1_H1 ;  /* 0x30000041ff3e7230 */ /* 0x000fe40000004100 */
[----:B------:R-:W-:Y:S01]  /*13b0*/  FADD.FTZ R64, R64, R63 ;  /* 0x0000003f40407221 */ /* 0x000fe20000010000 */
[----:B------:R-:W-:-:S02]  /*13c0*/  HADD2.F32 R61, -RZ, R96.H0_H0 ;  /* 0x20000060ff3d7230 */ /* 0x000fc40000004100 */
[--C-:B------:R-:W-:Y:S02]  /*13d0*/  HADD2.F32 R84, -RZ, R66.reuse.H0_H0 ;  /* 0x20000042ff547230 */ /* 0x100fe40000004100 */
[----:B------:R-:W-:Y:S02]  /*13e0*/  HADD2.F32 R65, -RZ, R97.H0_H0 ;  /* 0x20000061ff417230 */ /* 0x000fe40000004100 */
[----:B------:R-:W-:Y:S01]  /*13f0*/  FADD.FTZ R61, R0, R61 ;  /* 0x0000003d003d7221 */ /* 0x000fe20000010000 */
[--C-:B------:R-:W-:Y:S02]  /*1400*/  HADD2.F32 R86, -RZ, R67.reuse.H0_H0 ;  /* 0x20000043ff567230 */ /* 0x100fe40000004100 */
[----:B------:R-:W-:Y:S02]  /*1410*/  HADD2.F32 R88, -RZ, R67.H1_H1 ;  /* 0x30000043ff587230 */ /* 0x000fe40000004100 */
[----:B------:R-:W-:Y:S01]  /*1420*/  FADD.FTZ R65, R60, R65 ;  /* 0x000000413c417221 */ /* 0x000fe20000010000 */
[----:B------:R-:W-:-:S02]  /*1430*/  HADD2.F32 R66, -RZ, R66.H1_H1 ;  /* 0x30000042ff427230 */ /* 0x000fc40000004100 */
[----:B------:R-:W-:Y:S01]  /*1440*/  FADD.FTZ R60, R52, R61 ;  /* 0x0000003d343c7221 */ /* 0x000fe20000010000 */
[--C-:B------:R-:W-:Y:S02]  /*1450*/  HADD2.F32 R67, -RZ, R98.reuse.H0_H0 ;  /* 0x20000062ff437230 */ /* 0x100fe40000004100 */
[----:B------:R-:W-:Y:S01]  /*1460*/  FADD.FTZ R61, R53, R64 ;  /* 0x00000040353d7221 */ /* 0x000fe20000010000 */
[----:B------:R-:W-:Y:S02]  /*1470*/  HADD2.F32 R85, -RZ, R98.H1_H1 ;  /* 0x30000062ff557230 */ /* 0x000fe40000004100 */
[----:B------:R-:W-:Y:S02]  /*1480*/  HADD2.F32 R63, -RZ, R97.H1_H1 ;  /* 0x30000061ff3f7230 */ /* 0x000fe40000004100 */
[----:B------:R-:W-:Y:S01]  /*1490*/  FADD.FTZ R67, R84, R67 ;  /* 0x0000004354437221 */ /* 0x000fe20000010000 */
[--C-:B------:R-:W-:Y:S02]  /*14a0*/  HADD2.F32 R87, -RZ, R99.reuse.H0_H0 ;  /* 0x20000063ff577230 */ /* 0x100fe40000004100 */
[----:B------:R-:W-:Y:S01]  /*14b0*/  FADD.FTZ R66, R66, R85 ;  /* 0x0000005542427221 */ /* 0x000fe20000010000 */
[----:B------:R-:W-:-:S02]  /*14c0*/  HADD2.F32 R89, -RZ, R99.H1_H1 ;  /* 0x30000063ff597230 */ /* 0x000fc40000004100 */
        /* <DEDUP_REMOVED lines=9> */
.L_x_8022:
[----:B------:R-:W0:Y:S01]  /*1560*/  LDC.64 R84, c[0x0][0x3a8] ;  /* 0x0000ea00ff547b82 */ /* 0x000e220000000a00 */
[C---:B------:R-:W-:Y:S01]  /*1570*/  IADD3 R0, PT, PT, R101.reuse, 0x80, RZ ;  /* 0x0000008065007810 */ /* 0x040fe20007ffe0ff */
[----:B0-----:R-:W-:-:S05]  /*1580*/  IMAD.WIDE.U32 R84, R101, 0x20, R84 ;  /* 0x0000002065547825 */ /* 0x001fca00078e0054 */
[----:B------:R0:W-:Y:S04]  /*1590*/  STG.E.128 desc[UR6][R84.64], R60 ;  /* 0x0000003c54007986 */ /* 0x0001e8000c101d06 */
[----:B------:R0:W-:Y:S02]  /*15a0*/  STG.E.128 desc[UR6][R84.64+0x10], R64 ;  /* 0x0000104054007986 */ /* 0x0001e4000c101d06 */
.L_x_8019:
[----:B--23--:R-:W-:Y:S05]  /*15b0*/  BSYNC.RECONVERGENT B0 ;  /* 0x0000000000007941 */ /* 0x00cfea0003800200 */
.L_x_8018:
        /* <DEDUP_REMOVED lines=19> */
[--C-:B-1---5:R-:W-:Y:S02]  /*16f0*/  HADD2.F32 R68, -RZ, R72.reuse.H0_H0 ;  /* 0x20000048ff447230 */ /* 0x122fe40000004100 */
[----:B------:R-:W-:Y:S02]  /*1700*/  HADD2.F32 R72, -RZ, R72.H1_H1 ;  /* 0x30000048ff487230 */ /* 0x000fe40000004100 */
[--C-:B------:R-:W-:Y:S02]  /*1710*/  HADD2.F32 R71, -RZ, R96.reuse.H1_H1 ;  /* 0x30000060ff477230 */ /* 0x100fe40000004100 */
[----:B------:R-:W-:Y:S02]  /*1720*/  HADD2.F32 R70, -RZ, R73.H0_H0 ;  /* 0x20000049ff467230 */ /* 0x000fe40000004100 */
[----:B------:R-:W-:Y:S02]  /*1730*/  HADD2.F32 R89, -RZ, R97.H0_H0 ;  /* 0x20000061ff597230 */ /* 0x000fe40000004100 */
[----:B------:R-:W-:Y:S01]  /*1740*/  FADD.FTZ R72, R71, R72 ;  /* 0x0000004847487221 */ /* 0x000fe20000010000 */
[----:B------:R-:W-:-:S02]  /*1750*/  HADD2.F32 R69, -RZ, R96.H0_H0 ;  /* 0x20000060ff457230 */ /* 0x000fc40000004100 */
[--C-:B0-----:R-:W-:Y:S02]  /*1760*/  HADD2.F32 R84, -RZ, R74.reuse.H0_H0 ;  /* 0x2000004aff547230 */ /* 0x101fe40000004100 */
[----:B------:R-:W-:Y:S01]  /*1770*/  FADD.FTZ R71, R89, R70 ;  /* 0x0000004659477221 */ /* 0x000fe20000010000 */
[----:B------:R-:W-:Y:S02]  /*1780*/  HADD2.F32 R85, -RZ, R74.H1_H1 ;  /* 0x3000004aff557230 */ /* 0x000fe40000004100 */
[----:B------:R-:W-:Y:S01]  /*1790*/  FADD.FTZ R69, R69, R68 ;  /* 0x0000004445457221 */ /* 0x000fe20000010000 */
[----:B------:R-:W-:Y:S02]  /*17a0*/  HADD2.F32 R73, -RZ, R73.H1_H1 ;  /* 0x30000049ff497230 */ /* 0x000fe40000004100 */
[--C-:B------:R-:W-:Y:S02]  /*17b0*/  HADD2.F32 R86, -RZ, R75.reuse.H0_H0 ;  /* 0x2000004bff567230 */ /* 0x100fe40000004100 */
[----:B------:R-:W-:-:S02]  /*17c0*/  HADD2.F32 R87, -RZ, R75.H1_H1 ;  /* 0x3000004bff577230 */ /* 0x000fc40000004100 */
[----:B------:R-:W-:Y:S02]  /*17d0*/  HADD2.F32 R74, -RZ, R97.H1_H1 ;  /* 0x30000061ff4a7230 */ /* 0x000fe40000004100 */
[--C-:B------:R-:W-:Y:S02]  /*17e0*/  HADD2.F32 R75, -RZ, R98.reuse.H0_H0 ;  /* 0x20000062ff4b7230 */ /* 0x100fe40000004100 */
[--C-:B------:R-:W-:Y:S02]  /*17f0*/  HADD2.F32 R89, -RZ, R99.reuse.H0_H0 ;  /* 0x20000063ff597230 */ /* 0x100fe40000004100 */
[----:B------:R-:W-:Y:S01]  /*1800*/  FADD.FTZ R74, R74, R73 ;  /* 0x000000494a4a7221 */ /* 0x000fe20000010000 */
[----:B------:R-:W-:Y:S02]  /*1810*/  HADD2.F32 R68, -RZ, R98.H1_H1 ;  /* 0x30000062ff447230 */ /* 0x000fe40000004100 */
        /* <DEDUP_REMOVED lines=14> */
.L_x_8027:
[--C-:B-1---5:R-:W-:Y:S02]  /*1900*/  HADD2.F32 R70, -RZ, R73.reuse.H0_H0 ;  /* 0x20000049ff467230 */ /* 0x122fe40000004100 */
[----:B0-----:R-:W-:Y:S02]  /*1910*/  HADD2.F32 R84, -RZ, R73.H1_H1 ;  /* 0x30000049ff547230 */ /* 0x001fe40000004100 */
[----:B------:R-:W-:Y:S02]  /*1920*/  HADD2.F32 R73, -RZ, R97.H0_H0 ;  /* 0x20000061ff497230 */ /* 0x000fe40000004100 */
[----:B------:R-:W-:Y:S02]  /*1930*/  HADD2.F32 R68, -RZ, R72.H0_H0 ;  /* 0x20000048ff447230 */ /* 0x000fe40000004100 */
[----:B------:R-:W-:Y:S02]  /*1940*/  HADD2.F32 R69, -RZ, R96.H0_H0 ;  /* 0x20000060ff457230 */ /* 0x000fe40000004100 */
[----:B------:R-:W-:Y:S01]  /*1950*/  FADD.FTZ R70, R73, R70 ;  /* 0x0000004649467221 */ /* 0x000fe20000010000 */
[----:B------:R-:W-:-:S02]  /*1960*/  HADD2.F32 R72, -RZ, R72.H1_H1 ;  /* 0x30000048ff487230 */ /* 0x000fc40000004100 */
[----:B------:R-:W-:Y:S02]  /*1970*/  HADD2.F32 R71, -RZ, R96.H1_H1 ;  /* 0x30000060ff477230 */ /* 0x000fe40000004100 */
[----:B------:R-:W-:Y:S01]  /*1980*/  FADD.FTZ R68, R69, R68 ;  /* 0x0000004445447221 */ /* 0x000fe20000010000 */
[--C-:B------:R-:W-:Y:S02]  /*1990*/  HADD2.F32 R85, -RZ, R74.reuse.H0_H0 ;  /* 0x2000004aff557230 */ /* 0x100fe40000004100 */
[----:B------:R-:W-:Y:S02]  /*19a0*/  HADD2.F32 R74, -RZ, R74.H1_H1 ;  /* 0x3000004aff4a7230 */ /* 0x000fe40000004100 */
[----:B------:R-:W-:Y:S01]  /*19b0*/  FADD.FTZ R69, R71, R72 ;  /* 0x0000004847457221 */ /* 0x000fe20000010000 */
[--C-:B------:R-:W-:Y:S02]  /*19c0*/  HADD2.F32 R86, -RZ, R75.reuse.H0_H0 ;  /* 0x2000004bff567230 */ /* 0x100fe40000004100 */
[----:B------:R-:W-:-:S02]  /*19d0*/  HADD2.F32 R87, -RZ, R75.H1_H1 ;  /* 0x3000004bff577230 */ /* 0x000fc40000004100 */
[--C-:B------:R-:W-:Y:S02]  /*19e0*/  HADD2.F32 R73, -RZ, R98.reuse.H1_H1 ;  /* 0x30000062ff497230 */ /* 0x100fe40000004100 */
[----:B------:R-:W-:Y:S02]  /*19f0*/  HADD2.F32 R75, -RZ, R99.H0_H0 ;  /* 0x20000063ff4b7230 */ /* 0x000fe40000004100 */
[----:B------:R-:W-:Y:S02]  /*1a00*/  HADD2.F32 R71, -RZ, R97.H1_H1 ;  /* 0x30000061ff477230 */ /* 0x000fe40000004100 */
[----:B------:R-:W-:Y:S01]  /*1a10*/  FADD.FTZ R73, R73, R74 ;  /* 0x0000004a49497221 */ /* 0x000fe20000010000 */
[----:B------:R-:W-:Y:S02]  /*1a20*/  HADD2.F32 R72, -RZ, R98.H0_H0 ;  /* 0x20000062ff487230 */ /* 0x000fe40000004100 */
[----:B------:R-:W-:Y:S01]  /*1a30*/  FADD.FTZ R74, R75, R86 ;  /* 0x000000564b4a7221 */ /* 0x000fe20000010000 */
[----:B------:R-:W-:-:S02]  /*1a40*/  HADD2.F32 R88, -RZ, R99.H1_H1 ;  /* 0x30000063ff587230 */ /* 0x000fc40000004100 */
[----:B------:R-:W-:Y:S01]  /*1a50*/  FADD.FTZ R71, R71, R84 ;  /* 0x0000005447477221 */ /* 0x000fe20000010000 */
[----:B------:R-:W-:Y:S02]  /*1a60*/  FADD.FTZ R72, R72, R85 ;  /* 0x0000005548487221 */ /* 0x000fe40000010000 */
[----:B------:R-:W-:Y:S01]  /*1a70*/  FADD.FTZ R75, R88, R87 ;  /* 0x00000057584b7221 */ /* 0x000fe20000010000 */
[----:B------:R-:W-:Y:S06]  /*1a80*/  BRA `(.L_x_8028) ;  /* 0x0000000000687947 */ /* 0x000fec0003800000 */
.L_x_8026:
[----:B------:R-:W-:Y:S05]  /*1a90*/  @!P1 BRA `(.L_x_8029) ;  /* 0x0000000000449947 */ /* 0x000fea0003800000 */
[--C-:B-1---5:R-:W-:Y:S02]  /*1aa0*/  HADD2.F32 R69, -RZ, R72.reuse.H0_H0 ;  /* 0x20000048ff457230 */ /* 0x122fe40000004100 */
[----:B------:R-:W-:Y:S02]  /*1ab0*/  HADD2.F32 R72, -RZ, R72.H1_H1 ;  /* 0x30000048ff487230 */ /* 0x000fe40000004100 */
[--C-:B------:R-:W-:Y:S02]  /*1ac0*/  HADD2.F32 R71, -RZ, R73.reuse.H0_H0 ;  /* 0x20000049ff477230 */ /* 0x100fe40000004100 */
[----:B------:R-:W-:Y:S01]  /*1ad0*/  FADD.FTZ R68, R52, R69 ;  /* 0x0000004534447221 */ /* 0x000fe20000010000 */
[----:B0-----:R-:W-:Y:S02]  /*1ae0*/  HADD2.F32 R84, -RZ, R73.H1_H1 ;  /* 0x30000049ff547230 */ /* 0x001fe40000004100 */
        /* <DEDUP_REMOVED lines=12> */
.L_x_8029:
[--C-:B-1---5:R-:W-:Y:S02]  /*1bb0*/  HADD2.F32 R68, -RZ, R72.reuse.H0_H0 ;  /* 0x20000048ff447230 */ /* 0x122fe40000004100 */
[----:B------:R-:W-:Y:S02]  /*1bc0*/  HADD2.F32 R69, -RZ, R72.H1_H1 ;  /* 0x30000048ff457230 */ /* 0x000fe40000004100 */
[--C-:B------:R-:W-:Y:S02]  /*1bd0*/  HADD2.F32 R70, -RZ, R73.reuse.H0_H0 ;  /* 0x20000049ff467230 */ /* 0x100fe40000004100 */
[----:B------:R-:W-:Y:S02]  /*1be0*/  HADD2.F32 R71, -RZ, R73.H1_H1 ;  /* 0x30000049ff477230 */ /* 0x000fe40000004100 */
[--C-:B------:R-:W-:Y:S02]  /*1bf0*/  HADD2.F32 R72, -RZ, R74.reuse.H0_H0 ;  /* 0x2000004aff487230 */ /* 0x100fe40000004100 */
[----:B------:R-:W-:-:S02]  /*1c00*/  HADD2.F32 R73, -RZ, R74.H1_H1 ;  /* 0x3000004aff497230 */ /* 0x000fc40000004100 */
[--C-:B------:R-:W-:Y:S02]  /*1c10*/  HADD2.F32 R74, -RZ, R75.reuse.H0_H0 ;  /* 0x2000004bff4a7230 */ /* 0x100fe40000004100 */
[----:B------:R-:W-:-:S07]  /*1c20*/  HADD2.F32 R75, -RZ, R75.H1_H1 ;  /* 0x3000004bff4b7230 */ /* 0x000fce0000004100 */
.L_x_8028:
[----:B0-----:R-:W0:Y:S02]  /*1c30*/  LDC.64 R84, c[0x0][0x3a8] ;  /* 0x0000ea00ff547b82 */ /* 0x001e240000000a00 */
[C---:B0-----:R-:W-:Y:S01]  /*1c40*/  IMAD.WIDE.U32 R84, R0.reuse, 0x20, R84 ;  /* 0x0000002000547825 */ /* 0x041fe200078e0054 */
[----:B------:R-:W-:-:S04]  /*1c50*/  IADD3 R0, PT, PT, R0, 0x80, RZ ;  /* 0x0000008000007810 */ /* 0x000fc80007ffe0ff */
[----:B------:R1:W-:Y:S04]  /*1c60*/  STG.E.128 desc[UR6][R84.64], R68 ;  /* 0x0000004454007986 */ /* 0x0003e8000c101d06 */
[----:B------:R1:W-:Y:S02]  /*1c70*/  STG.E.128 desc[UR6][R84.64+0x10], R72 ;  /* 0x0000104854007986 */ /* 0x0003e4000c101d06 */
.L_x_8025:
[----:B------:R-:W-:Y:S05]  /*1c80*/  BSYNC.RECONVERGENT B0 ;  /* 0x0000000000007941 */ /* 0x000fea0003800200 */
.L_x_8024:
        /* <DEDUP_REMOVED lines=9> */
[----:B------:R-:W0:Y:S01]  /*1d20*/  @P1 LDC.64 R78, c[0x0][0x3a0] ;  /* 0x0000e800ff4e1b82 */ /* 0x000e220000000a00 */
[----:B--2---:R-:W-:-:S06]  /*1d30*/  IMAD.WIDE.U32 R80, R0, 0x10, R80 ;  /* 0x0000001000507825 */ /* 0x004fcc00078e0050 */
[----:B------:R-:W5:Y:S01]  /*1d40*/  LDG.E.128 R80, desc[UR6][R80.64] ;  /* 0x0000000650507981 */ /* 0x000f62000c1e1d00 */
[----:B---3--:R-:W-:-:S05]  /*1d50*/  @P0 IMAD.WIDE.U32 R76, R0, 0x10, R76 ;  /* 0x00000010004c0825 */ /* 0x008fca00078e004c */
[----:B------:R2:W5:Y:S01]  /*1d60*/  @P0 LDG.E.128 R96, desc[UR6][R76.64] ;  /* 0x000000064c600981 */ /* 0x000562000c1e1d00 */
[----:B0-----:R-:W-:-:S05]  /*1d70*/  @P1 IMAD.WIDE.U32 R78, R0, 0x20, R78 ;  /* 0x00000020004e1825 */ /* 0x001fca00078e004e */
[----:B------:R2:W5:Y:S04]  /*1d80*/  @P1 LDG.E.128 R52, desc[UR6][R78.64] ;  /* 0x000000064e341981 */ /* 0x000568000c1e1d00 */
[----:B------:R2:W5:Y:S01]  /*1d90*/  @P1 LDG.E.128 R56, desc[UR6][R78.64+0x10] ;  /* 0x000010064e381981 */ /* 0x000562000c1e1d00 */
[----:B------:R-:W-:Y:S05]  /*1da0*/  @!P0 BRA `(.L_x_8032) ;  /* 0x0000000000ec8947 */ /* 0x000fea0003800000 */
[----:B------:R-:W-:Y:S05]  /*1db0*/  @!P1 BRA `(.L_x_8033) ;  /* 0x0000000000849947 */ /* 0x000fea0003800000 */
[--C-:B--2--5:R-:W-:Y:S02]  /*1dc0*/  HADD2.F32 R76, -RZ, R80.reuse.H0_H0 ;  /* 0x20000050ff4c7230 */ /* 0x124fe40000004100 */
[----:B------:R-:W-:Y:S02]  /*1dd0*/  HADD2.F32 R80, -RZ, R80.H1_H1 ;  /* 0x30000050ff507230 */ /* 0x000fe40000004100 */
[--C-:B------:R-:W-:Y:S02]  /*1de0*/  HADD2.F32 R79, -RZ, R96.reuse.H1_H1 ;  /* 0x30000060ff4f7230 */ /* 0x100fe40000004100 */
[----:B------:R-:W-:Y:S02]  /*1df0*/  HADD2.F32 R78, -RZ, R81.H0_H0 ;  /* 0x20000051ff4e7230 */ /* 0x000fe40000004100 */
[----:B------:R-:W-:Y:S02]  /*1e00*/  HADD2.F32 R89, -RZ, R97.H0_H0 ;  /* 0x20000061ff597230 */ /* 0x000fe40000004100 */
[----:B------:R-:W-:Y:S01]  /*1e10*/  FADD.FTZ R80, R79, R80 ;  /* 0x000000504f507221 */ /* 0x000fe20000010000 */
[----:B------:R-:W-:-:S02]  /*1e20*/  HADD2.F32 R77, -RZ, R96.H0_H0 ;  /* 0x20000060ff4d7230 */ /* 0x000fc40000004100 */
[--C-:B-1----:R-:W-:Y:S02]  /*1e30*/  HADD2.F32 R84, -RZ, R82.reuse.H0_H0 ;  /* 0x20000052ff547230 */ /* 0x102fe40000004100 */
        /* <DEDUP_REMOVED lines=25> */
.L_x_8033:
[--C-:B--2--5:R-:W-:Y:S02]  /*1fd0*/  HADD2.F32 R78, -RZ, R81.reuse.H0_H0 ;  /* 0x20000051ff4e7230 */ /* 0x124fe40000004100 */
[----:B-1----:R-:W-:Y:S02]  /*1fe0*/  HADD2.F32 R84, -RZ, R81.H1_H1 ;  /* 0x30000051ff547230 */ /* 0x002fe40000004100 */
        /* <DEDUP_REMOVED lines=23> */
.L_x_8032:
[----:B------:R-:W-:Y:S05]  /*2160*/  @!P1 BRA `(.L_x_8035) ;  /* 0x0000000000449947 */ /* 0x000fea0003800000 */
[--C-:B--2--5:R-:W-:Y:S02]  /*2170*/  HADD2.F32 R77, -RZ, R80.reuse.H0_H0 ;  /* 0x20000050ff4d7230 */ /* 0x124fe40000004100 */
[----:B------:R-:W-:Y:S02]  /*2180*/  HADD2.F32 R80, -RZ, R80.H1_H1 ;  /* 0x30000050ff507230 */ /* 0x000fe40000004100 */
[--C-:B------:R-:W-:Y:S02]  /*2190*/  HADD2.F32 R79, -RZ, R81.reuse.H0_H0 ;  /* 0x20000051ff4f7230 */ /* 0x100fe40000004100 */
[----:B------:R-:W-:Y:S01]  /*21a0*/  FADD.FTZ R76, R52, R77 ;  /* 0x0000004d344c7221 */ /* 0x000fe20000010000 */
[----:B-1----:R-:W-:Y:S02]  /*21b0*/  HADD2.F32 R84, -RZ, R81.H1_H1 ;  /* 0x30000051ff547230 */ /* 0x002fe40000004100 */
        /* <DEDUP_REMOVED lines=12> */
.L_x_8035:
[--C-:B--2--5:R-:W-:Y:S02]  /*2280*/  HADD2.F32 R76, -RZ, R80.reuse.H0_H0 ;  /* 0x20000050ff4c7230 */ /* 0x124fe40000004100 */
[----:B------:R-:W-:Y:S02]  /*2290*/  HADD2.F32 R77, -RZ, R80.H1_H1 ;  /* 0x30000050ff4d7230 */ /* 0x000fe40000004100 */
[--C-:B------:R-:W-:Y:S02]  /*22a0*/  HADD2.F32 R78, -RZ, R81.reuse.H0_H0 ;  /* 0x20000051ff4e7230 */ /* 0x100fe40000004100 */
[----:B------:R-:W-:Y:S02]  /*22b0*/  HADD2.F32 R79, -RZ, R81.H1_H1 ;  /* 0x30000051ff4f7230 */ /* 0x000fe40000004100 */
[--C-:B------:R-:W-:Y:S02]  /*22c0*/  HADD2.F32 R80, -RZ, R82.reuse.H0_H0 ;  /* 0x20000052ff507230 */ /* 0x100fe40000004100 */
[----:B------:R-:W-:-:S02]  /*22d0*/  HADD2.F32 R81, -RZ, R82.H1_H1 ;  /* 0x30000052ff517230 */ /* 0x000fc40000004100 */
[--C-:B------:R-:W-:Y:S02]  /*22e0*/  HADD2.F32 R82, -RZ, R83.reuse.H0_H0 ;  /* 0x20000053ff527230 */ /* 0x100fe40000004100 */
[----:B------:R-:W-:-:S07]  /*22f0*/  HADD2.F32 R83, -RZ, R83.H1_H1 ;  /* 0x30000053ff537230 */ /* 0x000fce0000004100 */
.L_x_8034:
[----:B-1----:R-:W0:Y:S02]  /*2300*/  LDC.64 R84, c[0x0][0x3a8] ;  /* 0x0000ea00ff547b82 */ /* 0x002e240000000a00 */
[----:B0-----:R-:W-:-:S05]  /*2310*/  IMAD.WIDE.U32 R84, R0, 0x20, R84 ;  /* 0x0000002000547825 */ /* 0x001fca00078e0054 */
[----:B------:R2:W-:Y:S04]  /*2320*/  STG.E.128 desc[UR6][R84.64], R76 ;  /* 0x0000004c54007986 */ /* 0x0005e8000c101d06 */
[----:B------:R2:W-:Y:S02]  /*2330*/  STG.E.128 desc[UR6][R84.64+0x10], R80 ;  /* 0x0000105054007986 */ /* 0x0005e4000c101d06 */
.L_x_8031:
[----:B------:R-:W-:Y:S05]  /*2340*/  BSYNC.RECONVERGENT B0 ;  /* 0x0000000000007941 */ /* 0x000fea0003800200 */
.L_x_8030:
[----:B------:R-:W-:Y:S01]  /*2350*/  FADD.FTZ R0, RZ, R60 ;  /* 0x0000003cff007221 */ /* 0x000fe20000010000 */
[C---:B------:R-:W-:Y:S01]  /*2360*/  ISETP.GE.U32.AND P0, PT, R94.reuse, 0x80, PT ;  /* 0x000000805e00780c */ /* 0x040fe20003f06070 */
[----:B------:R-:W-:Y:S01]  /*2370*/  BSSY.RECONVERGENT B0, `(.L_x_8036) ;  /* 0x0000074000007945 */ /* 0x000fe20003800200 */
[C---:B------:R-:W-:Y:S01]  /*2380*/  ISETP.GT.U32.AND P4, PT, R94.reuse, 0xff, PT ;  /* 0x000000ff5e00780c */ /* 0x040fe20003f84070 */
[----:B012---:R-:W-:Y:S01]  /*2390*/  FADD.FTZ R85, R61, R0 ;  /* 0x000000003d557221 */ /* 0x007fe20000010000 */
        /* <DEDUP_REMOVED lines=113> */
.L_x_8037:
[----:B------:R-:W-:Y:S05]  /*2ab0*/  BSYNC.RECONVERGENT B0 ;  /* 0x0000000000007941 */ /* 0x000fea0003800200 */
.L_x_8036:
        /* <DEDUP_REMOVED lines=39> */
[----:B------:R-:W-:Y:S02]  /*2d30*/  FMUL.FTZ R86, R86, R105 ;  /* 0x0000006956567220 */ /* 0x000fe40000410000 */
[----:B------:R-:W1:Y:S02]  /*2d40*/  SHFL.IDX PT, R103, R0, RZ, 0x1f ;  /* 0x00001fff00677589 */ /* 0x000e6400000e0000 */
[----:B------:R-:W-:-:S03]  /*2d50*/  FFMA.FTZ R88, R88, R86, R85 ;  /* 0x0000005658587223 */ /* 0x000fc60000010055 */
[----:B------:R-:W2:Y:S03]  /*2d60*/  @!P4 LDC.64 R84, c[0x0][0x3c0] ;  /* 0x0000f000ff54cb82 */ /* 0x000ea60000000a00 */
[----:B------:R-:W0:Y:S05]  /*2d70*/  SHFL.IDX PT, R88, R88, RZ, 0x1f ;  /* 0x00001fff58587589 */ /* 0x000e2a00000e0000 */
[----:B------:R-:W3:Y:S01]  /*2d80*/  @!P4 LDC.64 R86, c[0x0][0x3c8] ;  /* 0x0000f200ff56cb82 */ /* 0x000ee20000000a00 */
[C---:B-1----:R-:W-:Y:S01]  /*2d90*/  FMUL.FTZ R89, R103.reuse, R103 ;  /* 0x0000006767597220 */ /* 0x042fe20000410000 */
[----:B------:R-:W-:-:S04]  /*2da0*/  FSEL R106, R103, RZ, !P1 ;  /* 0x000000ff676a7208 */ /* 0x000fc80004800000 */
[----:B------:R-:W-:Y:S01]  /*2db0*/  FSEL R90, R89, RZ, P1 ;  /* 0x000000ff595a7208 */ /* 0x000fe20000800000 */
[----:B--2---:R-:W-:-:S04]  /*2dc0*/  @!P4 IMAD.WIDE R84, R93, 0x4, R84 ;  /* 0x000000045d54c825 */ /* 0x004fc800078e0254 */
[----:B0-----:R-:W-:Y:S01]  /*2dd0*/  FFMA.FTZ R89, R88, UR13, R91 ;  /* 0x0000000d58597c23 */ /* 0x001fe2000801005b */
[----:B------:R0:W-:Y:S03]  /*2de0*/  @!P4 STG.E desc[UR6][R84.64], R103 ;  /* 0x000000675400c986 */ /* 0x0001e6000c101906 */
[----:B------:R-:W-:Y:S01]  /*2df0*/  FADD.FTZ R0, R89, R90 ;  /* 0x0000005a59007221 */ /* 0x000fe20000010000 */
[----:B---3--:R-:W-:-:S05]  /*2e00*/  @!P4 IMAD.WIDE R86, R93, 0x4, R86 ;  /* 0x000000045d56c825 */ /* 0x008fca00078e0256 */
[----:B------:R-:W1:Y:S02]  /*2e10*/  MUFU.RSQ R0, R0 ;  /* 0x0000000000007308 */ /* 0x000e640000001400 */
[----:B-1----:R0:W-:Y:S01]  /*2e20*/  @!P4 STG.E desc[UR6][R86.64], R0 ;  /* 0x000000005600c986 */ /* 0x0021e2000c101906 */
[----:B------:R-:W-:Y:S05]  /*2e30*/  @!P0 BRA `(.L_x_8039) ;  /* 0x00000004003c8947 */ /* 0x000fea0003800000 */
[--C-:B0-----:R-:W-:Y:S01]  /*2e40*/  FADD.FTZ R85, R66, -R106.reuse ;  /* 0x8000006a42557221 */ /* 0x101fe20000010000 */
[----:B-----5:R-:W-:Y:S02]  /*2e50*/  HADD2.F32 R87, -RZ, R7.H0_H0 ;  /* 0x20000007ff577230 */ /* 0x020fe40000004100 */
[--C-:B------:R-:W-:Y:S02]  /*2e60*/  HADD2.F32 R89, -RZ, R31.reuse.H0_H0 ;  /* 0x2000001fff597230 */ /* 0x100fe40000004100 */
[----:B------:R-:W-:Y:S01]  /*2e70*/  FMUL.FTZ R108, R0, R85 ;  /* 0x00000055006c7220 */ /* 0x000fe20000410000 */
[--C-:B------:R-:W-:Y:S01]  /*2e80*/  FADD.FTZ R85, R64, -R106.reuse ;  /* 0x8000006a40557221 */ /* 0x100fe20000010000 */
        /* <DEDUP_REMOVED lines=13> */
[----:B------:R-:W-:Y:S01]  /*2f60*/  FADD.FTZ R89, R65, -R106 ;  /* 0x8000006a41597221 */ /* 0x000fe20000010000 */
        /* <DEDUP_REMOVED lines=10> */
[----:B------:R-:W-:Y:S02]  /*3010*/  HADD2.F32 R84, -RZ, R5.H0_H0 ;  /* 0x20000005ff547230 */ /* 0x000fe40000004100 */
[----:B------:R-:W-:Y:S01]  /*3020*/  FFMA.FTZ R89, R85, R86, R90 ;  /* 0x0000005655597223 */ /* 0x000fe2000001005a */
[----:B------:R-:W-:Y:S02]  /*3030*/  HADD2.F32 R88, -RZ, R29.H0_H0 ;  /* 0x2000001dff587230 */ /* 0x000fe40000004100 */
[----:B------:R-:W-:Y:S01]  /*3040*/  FFMA.FTZ R86, R102, R103, R105 ;  /* 0x0000006766567223 */ /* 0x000fe20000010069 */
[----:B------:R-:W-:-:S02]  /*3050*/  HADD2.F32 R111, -RZ, R10.H1_H1 ;  /* 0x3000000aff6f7230 */ /* 0x000fc40000004100 */
[----:B------:R-:W-:Y:S01]  /*3060*/  FADD.FTZ R105, R63, -R106 ;  /* 0x8000006a3f697221 */ /* 0x000fe20000010000 */
[----:B------:R-:W-:Y:S02]  /*3070*/  HADD2.F32 R104, -RZ, R26.H1_H1 ;  /* 0x3000001aff687230 */ /* 0x000fe40000004100 */
[----:B------:R-:W-:Y:S01]  /*3080*/  FFMA.FTZ R85, R107, R84, R88 ;  /* 0x000000546b557223 */ /* 0x000fe20000010058 */
[----:B------:R-:W-:Y:S01]  /*3090*/  FADD.FTZ R103, R60, -R106 ;  /* 0x8000006a3c677221 */ /* 0x000fe20000010000 */
[----:B------:R-:W-:Y:S01]  /*30a0*/  HADD2.F32 R84, -RZ, R9.H0_H0 ;  /* 0x20000009ff547230 */ /* 0x000fe20000004100 */
[----:B------:R-:W-:Y:S01]  /*30b0*/  F2FP.F16.F32.PACK_AB R87, R87, R112 ;  /* 0x000000705757723e */ /* 0x000fe200000000ff */
[----:B------:R-:W-:Y:S01]  /*30c0*/  FFMA.FTZ R90, R102, R111, R104 ;  /* 0x0000006f665a7223 */ /* 0x000fe20000010068 */
[----:B------:R-:W-:Y:S02]  /*30d0*/  HADD2.F32 R88, -RZ, R25.H0_H0 ;  /* 0x20000019ff587230 */ /* 0x000fe40000004100 */
[----:B------:R-:W-:Y:S01]  /*30e0*/  FMUL.FTZ R102, R0, R105 ;  /* 0x0000006900667220 */ /* 0x000fe20000410000 */
[----:B------:R-:W-:-:S02]  /*30f0*/  HADD2.F32 R113, -RZ, R5.H1_H1 ;  /* 0x30000005ff717230 */ /* 0x000fc40000004100 */
[----:B------:R-:W-:Y:S01]  /*3100*/  FMUL.FTZ R110, R0, R103 ;  /* 0x00000067006e7220 */ /* 0x000fe20000410000 */
[----:B------:R-:W-:Y:S02]  /*3110*/  HADD2.F32 R115, -RZ, R29.H1_H1 ;  /* 0x3000001dff737230 */ /* 0x000fe40000004100 */
[----:B------:R-:W-:Y:S01]  /*3120*/  FFMA.FTZ R107, R107, R84, R88 ;  /* 0x000000546b6b7223 */ /* 0x000fe20000010058 */
[----:B------:R-:W-:Y:S01]  /*3130*/  HADD2.F32 R117, -RZ, R9.H1_H1 ;  /* 0x30000009ff757230 */ /* 0x000fe20000004100 */
[----:B------:R-:W-:Y:S01]  /*3140*/  F2FP.F16.F32.PACK_AB R90, R90, R89 ;  /* 0x000000595a5a723e */ /* 0x000fe200000000ff */
[----:B------:R-:W-:Y:S02]  /*3150*/  HADD2.F32 R104, -RZ, R25.H1_H1 ;  /* 0x30000019ff687230 */ /* 0x000fe40000004100 */
[----:B------:R-:W-:Y:S01]  /*3160*/  FFMA.FTZ R84, R102, R113, R115 ;  /* 0x0000007166547223 */ /* 0x000fe20000010073 */
[----:B------:R-:W-:Y:S01]  /*3170*/  HADD2.F32 R111, -RZ, R4.H0_H0 ;  /* 0x20000004ff6f7230 */ /* 0x000fe20000004100 */
[----:B------:R-:W-:Y:S01]  /*3180*/  F2FP.F16.F32.PACK_AB R86, R86, R109 ;  /* 0x0000006d5656723e */ /* 0x000fe200000000ff */
[----:B------:R-:W-:-:S02]  /*3190*/  HADD2.F32 R105, -RZ, R28.H0_H0 ;  /* 0x2000001cff697230 */ /* 0x000fc40000004100 */
[----:B------:R-:W-:Y:S01]  /*31a0*/  FFMA.FTZ R88, R102, R117, R104 ;  /* 0x0000007566587223 */ /* 0x000fe20000010068 */
[----:B------:R-:W-:Y:S01]  /*31b0*/  HADD2.F32 R113, -RZ, R8.H0_H0 ;  /* 0x20000008ff717230 */ /* 0x000fe20000004100 */
[----:B------:R-:W0:Y:S01]  /*31c0*/  LDC.64 R102, c[0x0][0x428] ;  /* 0x00010a00ff667b82 */ /* 0x000e220000000a00 */
[----:B------:R-:W-:Y:S02]  /*31d0*/  HADD2.F32 R115, -RZ, R24.H0_H0 ;  /* 0x20000018ff737230 */ /* 0x000fe40000004100 */
[----:B------:R-:W-:Y:S01]  /*31e0*/  FFMA.FTZ R111, R110, R111, R105 ;  /* 0x0000006f6e6f7223 */ /* 0x000fe20000010069 */
[----:B------:R-:W-:Y:S01]  /*31f0*/  FADD.FTZ R117, R61, -R106 ;  /* 0x8000006a3d757221 */ /* 0x000fe20000010000 */
[----:B------:R-:W-:Y:S01]  /*3200*/  HADD2.F32 R114, -RZ, R4.H1_H1 ;  /* 0x30000004ff727230 */ /* 0x000fe20000004100 */
[----:B------:R-:W-:Y:S01]  /*3210*/  F2FP.F16.F32.PACK_AB R85, R84, R85 ;  /* 0x000000555455723e */ /* 0x000fe200000000ff */
[----:B------:R-:W-:Y:S01]  /*3220*/  FFMA.FTZ R110, R110, R113, R115 ;  /* 0x000000716e6e7223 */ /* 0x000fe20000010073 */
[----:B------:R-:W-:Y:S01]  /*3230*/  HADD2.F32 R116, -RZ, R28.H1_H1 ;  /* 0x3000001cff747230 */ /* 0x000fe20000004100 */
[----:B------:R-:W1:Y:S01]  /*3240*/  LDC.64 R104, c[0x0][0x430] ;  /* 0x00010c00ff687b82 */ /* 0x000e620000000a00 */
[----:B------:R-:W-:Y:S01]  /*3250*/  FMUL.FTZ R117, R0, R117 ;  /* 0x0000007500757220 */ /* 0x000fe20000410000 */
[----:B------:R-:W-:Y:S01]  /*3260*/  HADD2.F32 R118, -RZ, R8.H1_H1 ;  /* 0x30000008ff767230 */ /* 0x000fe20000004100 */
[----:B------:R-:W-:Y:S01]  /*3270*/  F2FP.F16.F32.PACK_AB R89, R88, R107 ;  /* 0x0000006b5859723e */ /* 0x000fe200000000ff */
[----:B------:R-:W-:-:S02]  /*3280*/  HADD2.F32 R113, -RZ, R24.H1_H1 ;  /* 0x30000018ff717230 */ /* 0x000fc40000004100 */
[----:B------:R-:W-:Y:S01]  /*3290*/  FFMA.FTZ R114, R117, R114, R116 ;  /* 0x0000007275727223 */ /* 0x000fe20000010074 */
[----:B------:R-:W-:Y:S02]  /*32a0*/  F2FP.F16.F32.PACK_AB R91, R91, R108 ;  /* 0x0000006c5b5b723e */ /* 0x000fe400000000ff */
[----:B------:R-:W-:Y:S02]  /*32b0*/  FFMA.FTZ R113, R117, R118, R113 ;  /* 0x0000007675717223 */ /* 0x000fe40000010071 */
[----:B------:R-:W-:-:S03]  /*32c0*/  F2FP.F16.F32.PACK_AB R84, R114, R111 ;  /* 0x0000006f7254723e */ /* 0x000fc600000000ff */
[----:B------:R-:W-:Y:S01]  /*32d0*/  F2FP.F16.F32.PACK_AB R88, R113, R110 ;  /* 0x0000006e7158723e */ /* 0x000fe200000000ff */
[----:B0-----:R-:W-:-:S05]  /*32e0*/  IMAD.WIDE.U32 R102, R101, 0x10, R102 ;  /* 0x0000001065667825 */ /* 0x001fca00078e0066 */
[----:B------:R2:W-:Y:S01]  /*32f0*/  STG.E.128 desc[UR6][R102.64], R84 ;  /* 0x0000005466007986 */ /* 0x0005e2000c101d06 */
[C---:B-1----:R-:W-:Y:S01]  /*3300*/  IMAD.WIDE.U32 R104, R101.reuse, 0x10, R104 ;  /* 0x0000001065687825 */ /* 0x042fe200078e0068 */
[----:B------:R-:W-:-:S04]  /*3310*/  IADD3 R101, PT, PT, R101, 0x80, RZ ;  /* 0x0000008065657810 */ /* 0x000fc80007ffe0ff */
[----:B------:R2:W-:Y:S03]  /*3320*/  STG.E.128 desc[UR6][R104.64], R88 ;  /* 0x0000005868007986 */ /* 0x0005e6000c101d06 */
.L_x_8039:
[----:B------:R-:W-:Y:S05]  /*3330*/  BSYNC.RECONVERGENT B0 ;  /* 0x0000000000007941 */ /* 0x000fea0003800200 */
.L_x_8038:
[----:B------:R-:W-:Y:S04]  /*3340*/  BSSY.RECONVERGENT B0, `(.L_x_8040) ;  /* 0x0000051000007945 */ /* 0x000fe80003800200 */
[----:B------:R-:W-:Y:S05]  /*3350*/  @!P2 BRA `(.L_x_8041) ;  /* 0x00000004003ca947 */ /* 0x000fea0003800000 */
[--C-:B0-2---:R-:W-:Y:S01]  /*3360*/  FADD.FTZ R85, R74, -R106.reuse ;  /* 0x8000006a4a557221 */ /* 0x105fe20000010000 */
        /* <DEDUP_REMOVED lines=78> */
.L_x_8041:
[----:B------:R-:W-:Y:S05]  /*3850*/  BSYNC.RECONVERGENT B0 ;  /* 0x0000000000007941 */ /* 0x000fea0003800200 */
.L_x_8040:
        /* <DEDUP_REMOVED lines=18> */
[C---:B------:R-:W-:Y:S01]  /*3980*/  FMUL.FTZ R91, R0.reuse, R91 ;  /* 0x0000005b005b7220 */ /* 0x040fe20000410000 */
        /* <DEDUP_REMOVED lines=25> */
[----:B------:R-:W-:Y:S01]  /*3b20*/  FADD.FTZ R119, R83, -R106 ;  /* 0x8000006a53777221 */ /* 0x000fe20000010000 */
[----:B------:R-:W-:-:S02]  /*3b30*/  HADD2.F32 R115, -RZ, R42.H1_H1 ;  /* 0x3000002aff737230 */ /* 0x000fc40000004100 */
[C---:B------:R-:W-:Y:S01]  /*3b40*/  FMUL.FTZ R106, R0.reuse, R91 ;  /* 0x0000005b006a7220 */ /* 0x040fe20000410000 */
[----:B------:R-:W-:Y:S01]  /*3b50*/  FFMA.FTZ R109, R111, R112, R113 ;  /* 0x000000706f6d7223 */ /* 0x000fe20000010071 */
[----:B------:R-:W-:Y:S01]  /*3b60*/  HADD2.F32 R111, -RZ, R38.H1_H1 ;  /* 0x30000026ff6f7230 */ /* 0x000fe20000004100 */
[----:B------:R-:W1:Y:S01]  /*3b70*/  LDC.64 R104, c[0x0][0x430] ;  /* 0x00010c00ff687b82 */ /* 0x000e620000000a00 */
[----:B------:R-:W-:Y:S02]  /*3b80*/  HADD2.F32 R113, -RZ, R46.H1_H1 ;  /* 0x3000002eff717230 */ /* 0x000fe40000004100 */
[C---:B------:R-:W-:Y:S01]  /*3b90*/  FMUL.FTZ R117, R0.reuse, R117 ;  /* 0x0000007500757220 */ /* 0x040fe20000410000 */
[----:B------:R-:W-:Y:S02]  /*3ba0*/  HADD2.F32 R112, -RZ, R50.H1_H1 ;  /* 0x30000032ff707230 */ /* 0x000fe40000004100 */
[----:B------:R-:W-:Y:S01]  /*3bb0*/  FMUL.FTZ R110, R0, R119 ;  /* 0x00000077006e7220 */ /* 0x000fe20000410000 */
[----:B------:R-:W-:-:S02]  /*3bc0*/  HADD2.F32 R114, -RZ, R43.H0_H0 ;  /* 0x2000002bff727230 */ /* 0x000fc40000004100 */
[C---:B------:R-:W-:Y:S01]  /*3bd0*/  FFMA.FTZ R91, R106.reuse, R111, R113 ;  /* 0x0000006f6a5b7223 */ /* 0x040fe20000010071 */
[----:B------:R-:W-:Y:S02]  /*3be0*/  HADD2.F32 R111, -RZ, R51.H0_H0 ;  /* 0x20000033ff6f7230 */ /* 0x000fe40000004100 */
[----:B------:R-:W-:Y:S01]  /*3bf0*/  FFMA.FTZ R0, R106, R115, R112 ;  /* 0x000000736a007223 */ /* 0x000fe20000010070 */
        /* <DEDUP_REMOVED lines=10> */
[----:B------:R-:W-:Y:S02]  /*3ca0*/  HADD2.F32 R112, -RZ, R51.H1_H1 ;  /* 0x30000033ff707230 */ /* 0x000fe40000004100 */
[----:B------:R-:W-:Y:S01]  /*3cb0*/  FFMA.FTZ R113, R110, R113, R115 ;  /* 0x000000716e717223 */ /* 0x000fe20000010073 */
[----:B0-----:R-:W-:Y:S01]  /*3cc0*/  IMAD.WIDE.U32 R102, R101, 0x10, R102 ;  /* 0x0000001065667825 */ /* 0x001fe200078e0066 */
[----:B------:R-:W-:-:S03]  /*3cd0*/  F2FP.F16.F32.PACK_AB R90, R0, R109 ;  /* 0x0000006d005a723e */ /* 0x000fc600000000ff */
[----:B------:R-:W-:Y:S01]  /*3ce0*/  FFMA.FTZ R112, R110, R117, R112 ;  /* 0x000000756e707223 */ /* 0x000fe20000010070 */
[----:B------:R-:W-:Y:S01]  /*3cf0*/  F2FP.F16.F32.PACK_AB R87, R113, R106 ;  /* 0x0000006a7157723e */ /* 0x000fe200000000ff */
[----:B-1----:R-:W-:Y:S01]  /*3d00*/  IMAD.WIDE.U32 R104, R101, 0x10, R104 ;  /* 0x0000001065687825 */ /* 0x002fe200078e0068 */
[----:B------:R-:W-:Y:S02]  /*3d10*/  F2FP.F16.F32.PACK_AB R89, R108, R89 ;  /* 0x000000596c59723e */ /* 0x000fe400000000ff */
[----:B------:R-:W-:Y:S01]  /*3d20*/  F2FP.F16.F32.PACK_AB R91, R112, R111 ;  /* 0x0000006f705b723e */ /* 0x000fe200000000ff */
[----:B------:R1:W-:Y:S01]  /*3d30*/  STG.E.128 desc[UR6][R102.64], R84 ;  /* 0x0000005466007986 */ /* 0x0003e2000c101d06 */
[----:B------:R-:W-:-:S05]  /*3d40*/  F2FP.F16.F32.PACK_AB R88, R107, R88 ;  /* 0x000000586b58723e */ /* 0x000fca00000000ff */
[----:B------:R1:W-:Y:S02]  /*3d50*/  STG.E.128 desc[UR6][R104.64], R88 ;  /* 0x0000005868007986 */ /* 0x0003e4000c101d06 */
.L_x_8043:
[----:B------:R-:W-:Y:S05]  /*3d60*/  BSYNC.RECONVERGENT B0 ;  /* 0x0000000000007941 */ /* 0x000fea0003800200 */
.L_x_8042:
[----:B0123--:R-:W0:Y:S01]  /*3d70*/  LDC.64 R84, c[0x0][0x380] ;  /* 0x0000e000ff547b82 */ /* 0x00fe220000000a00 */
[----:B------:R-:W-:Y:S01]  /*3d80*/  UPLOP3.LUT UP1, UPT, UPT, UPT, UP1, 0x40, 0x4 ;  /* 0x000000000004789c */ /* 0x000fe20003f2e810 */
[----:B0-----:R-:W-:-:S04]  /*3d90*/  IADD3 R93, PT, PT, R93, R84, RZ ;  /* 0x000000545d5d7210 */ /* 0x001fc80007ffe0ff */
[----:B------:R-:W-:-:S13]  /*3da0*/  ISETP.GE.AND P1, PT, R93, R85, PT ;  /* 0x000000555d00720c */ /* 0x000fda0003f26270 */
[----:B------:R-:W-:Y:S05]  /*3db0*/  @!P1 BRA `(.L_x_8044) ;  /* 0xffffffd000249947 */ /* 0x000fea000383ffff */
[----:B------:R-:W-:Y:S05]  /*3dc0*/  EXIT ;  /* 0x000000000000794d */ /* 0x000fea0003800000 */
.L_x_8045:
        /* <DEDUP_REMOVED lines=11> */
.L_x_13612:


//--------------------- .text._ZN10layer_norm31ln_parallel_residual_fwd_kernelINS_13Kernel_traitsI6__halfS2_fS2_fjLj3072ELj1ELj1ELj4ELj16ENS_18Kernel_traits_baseILj3072ES2_S2_fS2_fjLj128EEEEELb0ELb0ELb1EEEvNS_9FwdParamsE --------------------------
	.section	.text._ZN10layer_norm31ln_parallel_residual_fwd_kernelINS_13Kernel_traitsI6__halfS2_fS2_fjLj3072ELj1ELj1ELj4ELj16ENS_18Kernel_traits_baseILj3072ES2_S2_fS2_fjLj128EEEEELb0ELb0ELb1EEEvNS_9FwdParamsE,"ax",@progbits
	.align	128
        .global         _ZN10layer_norm31ln_parallel_residual_fwd_kernelINS_13Kernel_traitsI6__halfS2_fS2_fjLj3072ELj1ELj1ELj4ELj16ENS_18Kernel_traits_baseILj3072ES2_S2_fS2_fjLj128EEEEELb0ELb0ELb1EEEvNS_9FwdParamsE
        .type           _ZN10layer_norm31ln_parallel_residual_fwd_kernelINS_13Kernel_traitsI6__halfS2_fS2_fjLj3072ELj1ELj1ELj4ELj16ENS_18Kernel_traits_baseILj3072ES2_S2_fS2_fjLj128EEEEELb0ELb0ELb1EEEvNS_9FwdParamsE,@function
        .size           _ZN10layer_norm31ln_parallel_residual_fwd_kernelINS_13Kernel_traitsI6__halfS2_fS2_fjLj3072ELj1ELj1ELj4ELj16ENS_18Kernel_traits_baseILj3072ES2_S2_fS2_fjLj128EEEEELb0ELb0ELb1EEEvNS_9FwdParamsE,(.L_x_13613 - _ZN10layer_norm31ln_parallel_residual_fwd_kernelINS_13Kernel_traitsI6__halfS2_fS2_fjLj3072ELj1ELj1ELj4ELj16ENS_18Kernel_traits_baseILj3072ES2_S2_fS2_fjLj128EEEEELb0ELb0ELb1EEEvNS_9FwdParamsE)
        .other          _ZN10layer_norm31ln_parallel_residual_fwd_kernelINS_13Kernel_traitsI6__halfS2_fS2_fjLj3072ELj1ELj1ELj4ELj16ENS_18Kernel_traits_baseILj3072ES2_S2_fS2_fjLj128EEEEELb0ELb0ELb1EEEvNS_9FwdParamsE,@"STO_CUDA_ENTRY STV_DEFAULT"
_ZN10layer_norm31ln_parallel_residual_fwd_kernelINS_13Kernel_traitsI6__halfS2_fS2_fjLj3072ELj1ELj1ELj4ELj16ENS_18Kernel_traits_baseILj3072ES2_S2_fS2_fjLj128EEEEELb0ELb0ELb1EEEvNS_9FwdParamsE:
.text._ZN10layer_norm31ln_parallel_residual_fwd_kernelINS_13Kernel_traitsI6__halfS2_fS2_fjLj3072ELj1ELj1ELj4ELj16ENS_18Kernel_traits_baseILj3072ES2_S2_fS2_fjLj128EEEEELb0ELb0ELb1EEEvNS_9FwdParamsE:
        /* <DEDUP_REMOVED lines=27> */
[----:B------:R-:W-:Y:S01]  /*01b0*/  MOV R14, RZ ;  /* 0x000000ff000e7202 */ /* 0x000fe20000000f00 */
[----:B------:R-:W5:Y:S01]  /*01c0*/  LDG.E.128 R76, desc[UR6][R10.64+0x800] ;  /* 0x000800060a4c7981 */ /* 0x000f62000c1e1d00 */
[----:B------:R-:W-:Y:S02]  /*01d0*/  CS2R R58, SRZ ;  /* 0x00000000003a7805 */ /* 0x000fe4000001ff00 */
[----:B------:R-:W-:Y:S02]  /*01e0*/  CS2R R56, SRZ ;  /* 0x0000000000387805 */ /* 0x000fe4000001ff00 */
[----:B------:R-:W-:Y:S01]  /*01f0*/  CS2R R54, SRZ ;  /* 0x0000000000367805 */ /* 0x000fe2000001ff00 */
[----:B------:R0:W5:Y:S01]  /*0200*/  LDG.E.128 R72, desc[UR6][R10.64+0x1000] ;  /* 0x001000060a487981 */ /* 0x000162000c1e1d00 */
[----:B------:R-:W-:-:S02]  /*0210*/  CS2R R52, SRZ ;  /* 0x0000000000347805 */ /* 0x000fc4000001ff00 */
[----:B------:R-:W-:Y:S02]  /*0220*/  CS2R R50, SRZ ;  /* 0x0000000000327805 */ /* 0x000fe4000001ff00 */
[----:B------:R-:W-:Y:S02]  /*0230*/  CS2R R48, SRZ ;  /* 0x0000000000307805 */ /* 0x000fe4000001ff00 */
[----:B0-----:R-:W-:Y:S01]  /*0240*/  CS2R R10, SRZ ;  /* 0x00000000000a7805 */ /* 0x001fe2000001ff00 */
[----:B------:R-:W-:Y:S06]  /*0250*/  BRA `(.L_x_8048) ;  /* 0x0000000400287947 */ /* 0x000fec0003800000 */
.L_x_8047:
        /* <DEDUP_REMOVED lines=23> */
.L_x_8046:
        /* <DEDUP_REMOVED lines=11> */
[----:B------:R-:W5:Y:S01]  /*0480*/  LDG.E.128 R80, desc[UR6][R10.64] ;  /* 0x000000060a507981 */ /* 0x000f62000c1e1d00 */
[----:B---3--:R-:W-:-:S03]  /*0490*/  IMAD.WIDE.U32 R12, R0, 0x10, R6 ;  /* 0x00000010000c7825 */ /* 0x008fc600078e0006 */
[----:B------:R-:W5:Y:S04]  /*04a0*/  LDG.E.128 R76, desc[UR6][R10.64+0x800] ;  /* 0x000800060a4c7981 */ /* 0x000f68000c1e1d00 */
[----:B------:R-:W3:Y:S04]  /*04b0*/  LDG.E.128 R4, desc[UR6][R8.64+0x800] ;  /* 0x0008000608047981 */ /* 0x000ee8000c1e1d00 */
[----:B------:R-:W5:Y:S04]  /*04c0*/  LDG.E.128 R72, desc[UR6][R10.64+0x1000] ;  /* 0x001000060a487981 */ /* 0x000f68000c1e1d00 */
[----:B------:R-:W5:Y:S04]  /*04d0*/  LDG.E.128 R68, desc[UR6][R12.64] ;  /* 0x000000060c447981 */ /* 0x000f68000c1e1d00 */
[----:B------:R-:W5:Y:S01]  /*04e0*/  LDG.E.128 R64, desc[UR6][R12.64+0x800] ;  /* 0x000800060c407981 */ /* 0x000f62000c1e1d00 */
[----:B0-----:R-:W-:-:S03]  /*04f0*/  @P0 IMAD.WIDE.U32 R20, R0, 0x10, R20 ;  /* 0x0000001000140825 */ /* 0x001fc600078e0014 */
[----:B------:R0:W5:Y:S04]  /*0500*/  LDG.E.128 R60, desc[UR6][R12.64+0x1000] ;  /* 0x001000060c3c7981 */ /* 0x000168000c1e1d00 */
[----:B------:R1:W5:Y:S04]  /*0510*/  @P0 LDG.E.128 R48, desc[UR6][R20.64] ;  /* 0x0000000614300981 */ /* 0x000368000c1e1d00 */
[----:B------:R1:W5:Y:S04]  /*0520*/  @P0 LDG.E.128 R52, desc[UR6][R20.64+0x800] ;  /* 0x0008000614340981 */ /* 0x000368000c1e1d00 */
        /* <DEDUP_REMOVED lines=19> */
[----:B------:R-:W-:-:S02]  /*0660*/  @!P0 CS2R R50, SRZ ;  /* 0x0000000000328805 */ /* 0x000fc4000001ff00 */
[----:B------:R-:W-:Y:S02]  /*0670*/  @!P0 MOV R6, R16 ;  /* 0x0000001000068202 */ /* 0x000fe40000000f00 */
[----:B------:R-:W-:Y:S02]  /*0680*/  @!P0 CS2R R48, SRZ ;  /* 0x0000000000308805 */ /* 0x000fe4000001ff00 */
[----:B------:R-:W-:Y:S02]  /*0690*/  @!P0 MOV R5, R17 ;  /* 0x0000001100058202 */ /* 0x000fe40000000f00 */
[----:B------:R-:W-:Y:S02]  /*06a0*/  @!P0 CS2R R54, SRZ ;  /* 0x0000000000368805 */ /* 0x000fe4000001ff00 */
[----:B------:R-:W-:Y:S02]  /*06b0*/  @!P0 MOV R4, R18 ;  /* 0x0000001200048202 */ /* 0x000fe40000000f00 */
[----:B------:R-:W-:-:S02]  /*06c0*/  @!P0 CS2R R52, SRZ ;  /* 0x0000000000348805 */ /* 0x000fc4000001ff00 */
[----:B------:R-:W-:Y:S02]  /*06d0*/  @!P0 MOV R3, R19 ;  /* 0x0000001300038202 */ /* 0x000fe40000000f00 */
[----:B------:R-:W-:Y:S02]  /*06e0*/  @!P0 CS2R R58, SRZ ;  /* 0x00000000003a8805 */ /* 0x000fe4000001ff00 */
[----:B-1----:R-:W-:-:S07]  /*06f0*/  @!P0 CS2R R56, SRZ ;  /* 0x0000000000388805 */ /* 0x002fce000001ff00 */
.L_x_8048:
[----:B------:R-:W0:Y:S02]  /*0700*/  LDCU UR4, c[0x0][0x384] ;  /* 0x00007080ff0477ac */ /* 0x000e240008000800 */
[----:B0-----:R-:W-:-:S13]  /*0710*/  ISETP.GE.AND P0, PT, R15, UR4, PT ;  /* 0x000000040f007c0c */ /* 0x001fda000bf06270 */
[----:B------:R-:W-:Y:S05]  /*0720*/  @P0 EXIT ;  /* 0x000000000000094d */ /* 0x000fea0003800000 */
[----:B------:R-:W0:Y:S01]  /*0730*/  LDCU.64 UR8, c[0x0][0x398] ;  /* 0x00007300ff0877ac */ /* 0x000e220008000a00 */
[----:B------:R-:W1:Y:S01]  /*0740*/  LDCU.U8 UR4, c[0x0][0x410] ;  /* 0x00008200ff0477ac */ /* 0x000e620008000000 */
[----:B------:R-:W2:Y:S01]  /*0750*/  LDCU UR10, c[0x0][0x388] ;  /* 0x00007100ff0a77ac */ /* 0x000ea20008000800 */
[----:B------:R-:W3:Y:S01]  /*0760*/  LDCU UR11, c[0x0][0x400] ;  /* 0x00008000ff0b77ac */ /* 0x000ee20008000800 */
[----:B------:R-:W4:Y:S01]  /*0770*/  LDCU.64 UR14, c[0x0][0x398] ;  /* 0x00007300ff0e77ac */ /* 0x000f220008000a00 */
[----:B0-----:R-:W-:Y:S01]  /*0780*/  ISETP.NE.U32.AND P0, PT, RZ, UR8, PT ;  /* 0x00000008ff007c0c */ /* 0x001fe2000bf05070 */
[----:B------:R-:W0:Y:S03]  /*0790*/  LDCU.64 UR12, c[0x0][0x3a0] ;  /* 0x00007400ff0c77ac */ /* 0x000e260008000a00 */
[----:B------:R-:W-:Y:S02]  /*07a0*/  ISETP.NE.AND.EX P0, PT, RZ, UR9, PT, P0 ;  /* 0x00000009ff007c0c */ /* 0x000fe4000bf05300 */
[----:B-1----:R-:W-:Y:S01]  /*07b0*/  ISETP.NE.AND P2, PT, RZ, UR4, PT ;  /* 0x00000004ff007c0c */ /* 0x002fe2000bf45270 */
[----:B--234-:R-:W-:-:S12]  /*07c0*/  UPLOP3.LUT UP1, UPT, UPT, UPT, UPT, 0x40, 0x4 ;  /* 0x000000000004789c */ /* 0x01cfd80003f2e870 */
.L_x_8063:
[----:B0-----:R-:W-:Y:S01]  /*07d0*/  ISETP.NE.U32.AND P1, PT, RZ, UR12, PT ;  /* 0x0000000cff007c0c */ /* 0x001fe2000bf25070 */
        /* <DEDUP_REMOVED lines=30> */
.L_x_8050:
[----:B-----5:R-:W-:Y:S02]  /*09c0*/  HADD2.F32 R19, -RZ, R28.H0_H0 ;  /* 0x2000001cff137230 */ /* 0x020fe40000004100 */
[----:B------:R-:W-:Y:S02]  /*09d0*/  HADD2.F32 R23, -RZ, R30.H0_H0 ;  /* 0x2000001eff177230 */ /* 0x000fe40000004100 */
[----:B------:R-:W-:Y:S02]  /*09e0*/  HADD2.F32 R28, -RZ, R28.H1_H1 ;  /* 0x3000001cff1c7230 */ /* 0x000fe40000004100 */
[----:B------:R-:W-:Y:S01]  /*09f0*/  FADD.FTZ R32, R40, R19 ;  /* 0x0000001328207221 */ /* 0x000fe20000010000 */
[----:B------:R-:W-:Y:S02]  /*0a00*/  HADD2.F32 R30, -RZ, R30.H1_H1 ;  /* 0x3000001eff1e7230 */ /* 0x000fe40000004100 */
[--C-:B------:R-:W-:Y:S02]  /*0a10*/  HADD2.F32 R21, -RZ, R29.reuse.H0_H0 ;  /* 0x2000001dff157230 */ /* 0x100fe40000004100 */
[----:B------:R-:W-:Y:S01]  /*0a20*/  FADD.FTZ R33, R41, R28 ;  /* 0x0000001c29217221 */ /* 0x000fe20000010000 */
[----:B------:R-:W-:-:S02]  /*0a30*/  HADD2.F32 R18, -RZ, R29.H1_H1 ;  /* 0x3000001dff127230 */ /* 0x000fc40000004100 */
[----:B------:R-:W-:Y:S01]  /*0a40*/  FADD.FTZ R29, R37, R30 ;  /* 0x0000001e251d7221 */ /* 0x000fe20000010000 */
[--C-:B------:R-:W-:Y:S02]  /*0a50*/  HADD2.F32 R25, -RZ, R31.reuse.H0_H0 ;  /* 0x2000001fff197230 */ /* 0x100fe40000004100 */
[----:B------:R-:W-:Y:S01]  /*0a60*/  FADD.FTZ R34, R42, R21 ;  /* 0x000000152a227221 */ /* 0x000fe20000010000 */
[----:B------:R-:W-:Y:S02]  /*0a70*/  HADD2.F32 R20, -RZ, R31.H1_H1 ;  /* 0x3000001fff147230 */ /* 0x000fe40000004100 */
[----:B------:R-:W-:Y:S01]  /*0a80*/  FADD.FTZ R35, R43, R18 ;  /* 0x000000122b237221 */ /* 0x000fe20000010000 */
[----:B------:R-:W-:Y:S01]  /*0a90*/  FADD.FTZ R28, R36, R23 ;  /* 0x00000017241c7221 */ /* 0x000fe20000010000 */
[----:B------:R-:W-:Y:S01]  /*0aa0*/  FADD.FTZ R30, R38, R25 ;  /* 0x00000019261e7221 */ /* 0x000fe20000010000 */
[----:B------:R-:W-:Y:S01]  /*0ab0*/  FADD.FTZ R31, R39, R20 ;  /* 0x00000014271f7221 */ /* 0x000fe20000010000 */
[----:B------:R-:W-:Y:S06]  /*0ac0*/  BRA `(.L_x_8051) ;  /* 0x0000000000f07947 */ /* 0x000fec0003800000 */
.L_x_8049:
[----:B------:R-:W-:-:S04]  /*0ad0*/  UISETP.NE.U32.AND UP0, UPT, UR12, URZ, UPT ;  /* 0x000000ff0c00728c */ /* 0x000fc8000bf05070 */
[----:B------:R-:W-:-:S09]  /*0ae0*/  UISETP.NE.AND.EX UP0, UPT, UR13, URZ, UPT, UP0 ;  /* 0x000000ff0d00728c */ /* 0x000fd2000bf05300 */
[----:B------:R-:W-:Y:S05]  /*0af0*/  BRA.U UP0, `(.L_x_8052) ;  /* 0x0000000100647547 */ /* 0x000fea000b800000 */
[--C-:B-----5:R-:W-:Y:S02]  /*0b00*/  HADD2.F32 R19, -RZ, R28.reuse.H0_H0 ;  /* 0x2000001cff137230 */ /* 0x120fe40000004100 */
[----:B------:R-:W-:Y:S02]  /*0b10*/  HADD2.F32 R28, -RZ, R28.H1_H1 ;  /* 0x3000001cff1c7230 */ /* 0x000fe40000004100 */
[----:B------:R-:W-:Y:S02]  /*0b20*/  HADD2.F32 R33, -RZ, R44.H1_H1 ;  /* 0x3000002cff217230 */ /* 0x000fe40000004100 */
[--C-:B------:R-:W-:Y:S02]  /*0b30*/  HADD2.F32 R21, -RZ, R29.reuse.H0_H0 ;  /* 0x2000001dff157230 */ /* 0x100fe40000004100 */
[----:B------:R-:W-:Y:S02]  /*0b40*/  HADD2.F32 R18, -RZ, R29.H1_H1 ;  /* 0x3000001dff127230 */ /* 0x000fe40000004100 */
[----:B------:R-:W-:Y:S01]  /*0b50*/  FADD.FTZ R33, R28, R33 ;  /* 0x000000211c217221 */ /* 0x000fe20000010000 */
[----:B------:R-:W-:-:S02]  /*0b60*/  HADD2.F32 R23, -RZ, R30.H0_H0 ;  /* 0x2000001eff177230 */ /* 0x000fc40000004100 */
[----:B------:R-:W-:Y:S02]  /*0b70*/  HADD2.F32 R20, -RZ, R30.H1_H1 ;  /* 0x3000001eff147230 */ /* 0x000fe40000004100 */
[--C-:B------:R-:W-:Y:S02]  /*0b80*/  HADD2.F32 R25, -RZ, R31.reuse.H0_H0 ;  /* 0x2000001fff197230 */ /* 0x100fe40000004100 */
[----:B------:R-:W-:Y:S02]  /*0b90*/  HADD2.F32 R22, -RZ, R31.H1_H1 ;  /* 0x3000001fff167230 */ /* 0x000fe40000004100 */
[----:B------:R-:W-:Y:S02]  /*0ba0*/  HADD2.F32 R32, -RZ, R44.H0_H0 ;  /* 0x2000002cff207230 */ /* 0x000fe40000004100 */
[--C-:B------:R-:W-:Y:S02]  /*0bb0*/  HADD2.F32 R34, -RZ, R45.reuse.H0_H0 ;  /* 0x2000002dff227230 */ /* 0x100fe40000004100 */
[----:B------:R-:W-:-:S02]  /*0bc0*/  HADD2.F32 R35, -RZ, R45.H1_H1 ;  /* 0x3000002dff237230 */ /* 0x000fc40000004100 */
[----:B------:R-:W-:Y:S01]  /*0bd0*/  FADD.FTZ R32, R19, R32 ;  /* 0x0000002013207221 */ /* 0x000fe20000010000 */
[--C-:B------:R-:W-:Y:S02]  /*0be0*/  HADD2.F32 R28, -RZ, R46.reuse.H0_H0 ;  /* 0x2000002eff1c7230 */ /* 0x100fe40000004100 */
[----:B------:R-:W-:Y:S01]  /*0bf0*/  FADD.FTZ R34, R21, R34 ;  /* 0x0000002215227221 */ /* 0x000fe20000010000 */
[----:B------:R-:W-:Y:S02]  /*0c00*/  HADD2.F32 R29, -RZ, R46.H1_H1 ;  /* 0x3000002eff1d7230 */ /* 0x000fe40000004100 */
[----:B------:R-:W-:Y:S01]  /*0c10*/  FADD.FTZ R35, R18, R35 ;  /* 0x0000002312237221 */ /* 0x000fe20000010000 */
[--C-:B------:R-:W-:Y:S02]  /*0c20*/  HADD2.F32 R30, -RZ, R47.reuse.H0_H0 ;  /* 0x2000002fff1e7230 */ /* 0x100fe40000004100 */
[----:B------:R-:W-:Y:S01]  /*0c30*/  FADD.FTZ R28, R23, R28 ;  /* 0x0000001c171c7221 */ /* 0x000fe20000010000 */
[----:B------:R-:W-:-:S02]  /*0c40*/  HADD2.F32 R31, -RZ, R47.H1_H1 ;  /* 0x3000002fff1f7230 */ /* 0x000fc40000004100 */
[----:B------:R-:W-:Y:S01]  /*0c50*/  FADD.FTZ R29, R20, R29 ;  /* 0x0000001d141d7221 */ /* 0x000fe20000010000 */
[----:B------:R-:W-:Y:S02]  /*0c60*/  FADD.FTZ R30, R25, R30 ;  /* 0x0000001e191e7221 */ /* 0x000fe40000010000 */
[----:B------:R-:W-:Y:S01]  /*0c70*/  FADD.FTZ R31, R22, R31 ;  /* 0x0000001f161f7221 */ /* 0x000fe20000010000 */
[----:B------:R-:W-:Y:S06]  /*0c80*/  BRA `(.L_x_8051) ;  /* 0x0000000000807947 */ /* 0x000fec0003800000 */
.L_x_8052:
        /* <DEDUP_REMOVED lines=20> */
[----:B------:R-:W-:Y:S02]  /*0dd0*/  HADD2.F32 R21, -RZ, R46.H0_H0 ;  /* 0x2000002eff157230 */ /* 0x000fe40000004100 */
[----:B------:R-:W-:-:S02]  /*0de0*/  HADD2.F32 R27, -RZ, R47.H0_H0 ;  /* 0x2000002fff1b7230 */ /* 0x000fc40000004100 */
[----:B------:R-:W-:Y:S01]  /*0df0*/  FADD.FTZ R18, R29, R18 ;  /* 0x000000121d127221 */ /* 0x000fe20000010000 */
[----:B------:R-:W-:Y:S02]  /*0e00*/  HADD2.F32 R20, -RZ, R47.H1_H1 ;  /* 0x3000002fff147230 */ /* 0x000fe40000004100 */
[----:B------:R-:W-:Y:S01]  /*0e10*/  FADD.FTZ R21, R22, R21 ;  /* 0x0000001516157221 */ /* 0x000fe20000010000 */
[----:B------:R-:W-:Y:S01]  /*0e20*/  FADD.FTZ R29, R37, R30 ;  /* 0x0000001e251d7221 */ /* 0x000fe20000010000 */
[----:B------:R-:W-:Y:S01]  /*0e30*/  FADD.FTZ R27, R24, R27 ;  /* 0x0000001b181b7221 */ /* 0x000fe20000010000 */
[----:B------:R-:W-:Y:S01]  /*0e40*/  FADD.FTZ R35, R43, R18 ;  /* 0x000000122b237221 */ /* 0x000fe20000010000 */
[----:B------:R-:W-:Y:S01]  /*0e50*/  FADD.FTZ R20, R31, R20 ;  /* 0x000000141f147221 */ /* 0x000fe20000010000 */
[----:B------:R-:W-:Y:S01]  /*0e60*/  FADD.FTZ R28, R36, R21 ;  /* 0x00000015241c7221 */ /* 0x000fe20000010000 */
[----:B------:R-:W-:Y:S02]  /*0e70*/  FADD.FTZ R30, R38, R27 ;  /* 0x0000001b261e7221 */ /* 0x000fe40000010000 */
[----:B------:R-:W-:-:S07]  /*0e80*/  FADD.FTZ R31, R39, R20 ;  /* 0x00000014271f7221 */ /* 0x000fce0000010000 */
.L_x_8051:
        /* <DEDUP_REMOVED lines=16> */
[--C-:B0----5:R-:W-:Y:S02]  /*0f90*/  HADD2.F32 R18, -RZ, R20.reuse.H0_H0 ;  /* 0x20000014ff127230 */ /* 0x121fe40000004100 */
[--C-:B------:R-:W-:Y:S02]  /*0fa0*/  HADD2.F32 R24, -RZ, R21.reuse.H0_H0 ;  /* 0x20000015ff187230 */ /* 0x100fe40000004100 */
[----:B------:R-:W-:Y:S02]  /*0fb0*/  HADD2.F32 R25, -RZ, R21.H1_H1 ;  /* 0x30000015ff197230 */ /* 0x000fe40000004100 */
[----:B------:R-:W-:Y:S02]  /*0fc0*/  HADD2.F32 R20, -RZ, R20.H1_H1 ;  /* 0x30000014ff147230 */ /* 0x000fe40000004100 */
[----:B------:R-:W-:Y:S02]  /*0fd0*/  HADD2.F32 R21, -RZ, R44.H1_H1 ;  /* 0x3000002cff157230 */ /* 0x000fe40000004100 */
[----:B------:R-:W-:-:S02]  /*0fe0*/  HADD2.F32 R85, -RZ, R45.H0_H0 ;  /* 0x2000002dff557230 */ /* 0x000fc40000004100 */
[----:B------:R-:W-:Y:S02]  /*0ff0*/  HADD2.F32 R19, -RZ, R44.H0_H0 ;  /* 0x2000002cff137230 */ /* 0x000fe40000004100 */
[----:B------:R-:W-:Y:S01]  /*1000*/  FADD.FTZ R20, R21, R20 ;  /* 0x0000001415147221 */ /* 0x000fe20000010000 */
[--C-:B------:R-:W-:Y:S02]  /*1010*/  HADD2.F32 R26, -RZ, R22.reuse.H0_H0 ;  /* 0x20000016ff1a7230 */ /* 0x100fe40000004100 */
[----:B------:R-:W-:Y:S01]  /*1020*/  FADD.FTZ R21, R85, R24 ;  /* 0x0000001855157221 */ /* 0x000fe20000010000 */
        /* <DEDUP_REMOVED lines=23> */
.L_x_8054:
[--C-:B0----5:R-:W-:Y:S02]  /*11a0*/  HADD2.F32 R26, -RZ, R21.reuse.H0_H0 ;  /* 0x20000015ff1a7230 */ /* 0x121fe40000004100 */
[----:B------:R-:W-:Y:S02]  /*11b0*/  HADD2.F32 R27, -RZ, R21.H1_H1 ;  /* 0x30000015ff1b7230 */ /* 0x000fe40000004100 */
[----:B------:R-:W-:Y:S02]  /*11c0*/  HADD2.F32 R21, -RZ, R45.H0_H0 ;  /* 0x2000002dff157230 */ /* 0x000fe40000004100 */
[----:B------:R-:W-:Y:S02]  /*11d0*/  HADD2.F32 R24, -RZ, R20.H0_H0 ;  /* 0x20000014ff187230 */ /* 0x000fe40000004100 */
[----:B------:R-:W-:Y:S02]  /*11e0*/  HADD2.F32 R19, -RZ, R44.H0_H0 ;  /* 0x2000002cff137230 */ /* 0x000fe40000004100 */
[----:B------:R-:W-:Y:S01]  /*11f0*/  FADD.FTZ R26, R21, R26 ;  /* 0x0000001a151a7221 */ /* 0x000fe20000010000 */
[----:B------:R-:W-:-:S02]  /*1200*/  HADD2.F32 R84, -RZ, R22.H0_H0 ;  /* 0x20000016ff547230 */ /* 0x000fc40000004100 */
[----:B------:R-:W-:Y:S02]  /*1210*/  HADD2.F32 R20, -RZ, R20.H1_H1 ;  /* 0x30000014ff147230 */ /* 0x000fe40000004100 */
[----:B------:R-:W-:Y:S01]  /*1220*/  FADD.FTZ R24, R19, R24 ;  /* 0x0000001813187221 */ /* 0x000fe20000010000 */
[----:B------:R-:W-:Y:S02]  /*1230*/  HADD2.F32 R22, -RZ, R22.H1_H1 ;  /* 0x30000016ff167230 */ /* 0x000fe40000004100 */
[----:B------:R-:W-:Y:S02]  /*1240*/  HADD2.F32 R25, -RZ, R44.H1_H1 ;  /* 0x3000002cff197230 */ /* 0x000fe40000004100 */
[--C-:B------:R-:W-:Y:S02]  /*1250*/  HADD2.F32 R85, -RZ, R23.reuse.H0_H0 ;  /* 0x20000017ff557230 */ /* 0x100fe40000004100 */
[----:B------:R-:W-:Y:S02]  /*1260*/  HADD2.F32 R21, -RZ, R46.H1_H1 ;  /* 0x3000002eff157230 */ /* 0x000fe40000004100 */
[----:B------:R-:W-:Y:S01]  /*1270*/  FADD.FTZ R25, R25, R20 ;  /* 0x0000001419197221 */ /* 0x000fe20000010000 */
[----:B------:R-:W-:-:S02]  /*1280*/  HADD2.F32 R23, -RZ, R23.H1_H1 ;  /* 0x30000017ff177230 */ /* 0x000fc40000004100 */
[----:B------:R-:W-:Y:S02]  /*1290*/  HADD2.F32 R18, -RZ, R45.H1_H1 ;  /* 0x3000002dff127230 */ /* 0x000fe40000004100 */
[----:B------:R-:W-:Y:S01]  /*12a0*/  FADD.FTZ R21, R21, R22 ;  /* 0x0000001615157221 */ /* 0x000fe20000010000 */
[----:B------:R-:W-:Y:S02]  /*12b0*/  HADD2.F32 R19, -RZ, R46.H0_H0 ;  /* 0x2000002eff137230 */ /* 0x000fe40000004100 */
[--C-:B------:R-:W-:Y:S02]  /*12c0*/  HADD2.F32 R86, -RZ, R47.reuse.H0_H0 ;  /* 0x2000002fff567230 */ /* 0x100fe40000004100 */
[----:B------:R-:W-:Y:S01]  /*12d0*/  FADD.FTZ R27, R18, R27 ;  /* 0x0000001b121b7221 */ /* 0x000fe20000010000 */
[----:B------:R-:W-:Y:S02]  /*12e0*/  HADD2.F32 R90, -RZ, R47.H1_H1 ;  /* 0x3000002fff5a7230 */ /* 0x000fe40000004100 */
[----:B------:R-:W-:Y:S01]  /*12f0*/  FADD.FTZ R20, R19, R84 ;  /* 0x0000005413147221 */ /* 0x000fe20000010000 */
[----:B------:R-:W-:-:S02]  /*1300*/  FADD.FTZ R22, R86, R85 ;  /* 0x0000005556167221 */ /* 0x000fc40000010000 */
[----:B------:R-:W-:Y:S01]  /*1310*/  FADD.FTZ R23, R90, R23 ;  /* 0x000000175a177221 */ /* 0x000fe20000010000 */
[----:B------:R-:W-:Y:S06]  /*1320*/  BRA `(.L_x_8055) ;  /* 0x0000000000687947 */ /* 0x000fec0003800000 */
.L_x_8053:
[----:B------:R-:W-:Y:S05]  /*1330*/  @!P1 BRA `(.L_x_8056) ;  /* 0x0000000000449947 */ /* 0x000fea0003800000 */
[--C-:B0----5:R-:W-:Y:S02]  /*1340*/  HADD2.F32 R19, -RZ, R20.reuse.H0_H0 ;  /* 0x20000014ff137230 */ /* 0x121fe40000004100 */
        /* <DEDUP_REMOVED lines=16> */
.L_x_8056:
[--C-:B0----5:R-:W-:Y:S02]  /*1450*/  HADD2.F32 R24, -RZ, R20.reuse.H0_H0 ;  /* 0x20000014ff187230 */ /* 0x121fe40000004100 */
[----:B------:R-:W-:Y:S02]  /*1460*/  HADD2.F32 R25, -RZ, R20.H1_H1 ;  /* 0x30000014ff197230 */ /* 0x000fe40000004100 */
[--C-:B------:R-:W-:Y:S02]  /*1470*/  HADD2.F32 R26, -RZ, R21.reuse.H0_H0 ;  /* 0x20000015ff1a7230 */ /* 0x100fe40000004100 */
[----:B------:R-:W-:Y:S02]  /*1480*/  HADD2.F32 R27, -RZ, R21.H1_H1 ;  /* 0x30000015ff1b7230 */ /* 0x000fe40000004100 */
[--C-:B------:R-:W-:Y:S02]  /*1490*/  HADD2.F32 R20, -RZ, R22.reuse.H0_H0 ;  /* 0x20000016ff147230 */ /* 0x100fe40000004100 */
[----:B------:R-:W-:-:S02]  /*14a0*/  HADD2.F32 R21, -RZ, R22.H1_H1 ;  /* 0x30000016ff157230 */ /* 0x000fc40000004100 */
[--C-:B------:R-:W-:Y:S02]  /*14b0*/  HADD2.F32 R22, -RZ, R23.reuse.H0_H0 ;  /* 0x20000017ff167230 */ /* 0x100fe40000004100 */
[----:B------:R-:W-:-:S07]  /*14c0*/  HADD2.F32 R23, -RZ, R23.H1_H1 ;  /* 0x30000017ff177230 */ /* 0x000fce0000004100 */
.L_x_8055:
        /* <DEDUP_REMOVED lines=15> */
[--C-:B-----5:R-:W-:Y:S02]  /*15c0*/  HADD2.F32 R16, -RZ, R84.reuse.H0_H0 ;  /* 0x20000054ff107230 */ /* 0x120fe40000004100 */
[----:B------:R-:W-:Y:S02]  /*15d0*/  HADD2.F32 R84, -RZ, R84.H1_H1 ;  /* 0x30000054ff547230 */ /* 0x000fe40000004100 */
[--C-:B-1----:R-:W-:Y:S02]  /*15e0*/  HADD2.F32 R19, -RZ, R44.reuse.H1_H1 ;  /* 0x3000002cff137230 */ /* 0x102fe40000004100 */
[----:B------:R-:W-:Y:S02]  /*15f0*/  HADD2.F32 R18, -RZ, R85.H0_H0 ;  /* 0x20000055ff127230 */ /* 0x000fe40000004100 */
[----:B------:R-:W-:Y:S02]  /*1600*/  HADD2.F32 R17, -RZ, R44.H0_H0 ;  /* 0x2000002cff117230 */ /* 0x000fe40000004100 */
[----:B------:R-:W-:Y:S01]  /*1610*/  FADD.FTZ R84, R19, R84 ;  /* 0x0000005413547221 */ /* 0x000fe20000010000 */
[----:B------:R-:W-:-:S02]  /*1620*/  HADD2.F32 R97, -RZ, R45.H0_H0 ;  /* 0x2000002dff617230 */ /* 0x000fc40000004100 */
[--C-:B------:R-:W-:Y:S02]  /*1630*/  HADD2.F32 R91, -RZ, R86.reuse.H0_H0 ;  /* 0x20000056ff5b7230 */ /* 0x100fe40000004100 */
[----:B------:R-:W-:Y:S01]  /*1640*/  FADD.FTZ R17, R17, R16 ;  /* 0x0000001011117221 */ /* 0x000fe20000010000 */
[----:B------:R-:W-:Y:S02]  /*1650*/  HADD2.F32 R94, -RZ, R86.H1_H1 ;  /* 0x30000056ff5e7230 */ /* 0x000fe40000004100 */
[----:B------:R-:W-:Y:S01]  /*1660*/  FADD.FTZ R19, R97, R18 ;  /* 0x0000001261137221 */ /* 0x000fe20000010000 */
[----:B------:R-:W-:Y:S02]  /*1670*/  HADD2.F32 R85, -RZ, R85.H1_H1 ;  /* 0x30000055ff557230 */ /* 0x000fe40000004100 */
[----:B------:R-:W-:Y:S02]  /*1680*/  HADD2.F32 R95, -RZ, R87.H0_H0 ;  /* 0x20000057ff5f7230 */ /* 0x000fe40000004100 */
[----:B------:R-:W-:-:S02]  /*1690*/  HADD2.F32 R86, -RZ, R45.H1_H1 ;  /* 0x3000002dff567230 */ /* 0x000fc40000004100 */
[----:B------:R-:W-:Y:S02]  /*16a0*/  HADD2.F32 R87, -RZ, R87.H1_H1 ;  /* 0x30000057ff577230 */ /* 0x000fe40000004100 */
[--C-:B------:R-:W-:Y:S02]  /*16b0*/  HADD2.F32 R16, -RZ, R46.reuse.H0_H0 ;  /* 0x2000002eff107230 */ /* 0x100fe40000004100 */
[----:B------:R-:W-:Y:S01]  /*16c0*/  FADD.FTZ R86, R86, R85 ;  /* 0x0000005556567221 */ /* 0x000fe20000010000 */
[----:B------:R-:W-:Y:S02]  /*16d0*/  HADD2.F32 R97, -RZ, R46.H1_H1 ;  /* 0x3000002eff617230 */ /* 0x000fe40000004100 */
        /* <DEDUP_REMOVED lines=15> */
.L_x_8058:
[----:B-----5:R-:W-:Y:S02]  /*17d0*/  HADD2.F32 R16, -RZ, R84.H0_H0 ;  /* 0x20000054ff107230 */ /* 0x020fe40000004100 */
[----:B------:R-:W-:Y:S02]  /*17e0*/  HADD2.F32 R17, -RZ, R44.H0_H0 ;  /* 0x2000002cff117230 */ /* 0x000fe40000004100 */
[----:B------:R-:W-:Y:S02]  /*17f0*/  HADD2.F32 R84, -RZ, R84.H1_H1 ;  /* 0x30000054ff547230 */ /* 0x000fe40000004100 */
[--C-:B-1----:R-:W-:Y:S02]  /*1800*/  HADD2.F32 R18, -RZ, R85.reuse.H0_H0 ;  /* 0x20000055ff127230 */ /* 0x102fe40000004100 */
[----:B------:R-:W-:Y:S01]  /*1810*/  FADD.FTZ R16, R17, R16 ;  /* 0x0000001011107221 */ /* 0x000fe20000010000 */
[----:B------:R-:W-:Y:S02]  /*1820*/  HADD2.F32 R91, -RZ, R85.H1_H1 ;  /* 0x30000055ff5b7230 */ /* 0x000fe40000004100 */
[----:B------:R-:W-:-:S02]  /*1830*/  HADD2.F32 R19, -RZ, R44.H1_H1 ;  /* 0x3000002cff137230 */ /* 0x000fc40000004100 */
[--C-:B------:R-:W-:Y:S02]  /*1840*/  HADD2.F32 R85, -RZ, R45.reuse.H0_H0 ;  /* 0x2000002dff557230 */ /* 0x100fe40000004100 */
[----:B------:R-:W-:Y:S02]  /*1850*/  HADD2.F32 R94, -RZ, R86.H0_H0 ;  /* 0x20000056ff5e7230 */ /* 0x000fe40000004100 */
[----:B------:R-:W-:Y:S01]  /*1860*/  FADD.FTZ R17, R19, R84 ;  /* 0x0000005413117221 */ /* 0x000fe20000010000 */
[----:B------:R-:W-:Y:S02]  /*1870*/  HADD2.F32 R84, -RZ, R45.H1_H1 ;  /* 0x3000002dff547230 */ /* 0x000fe40000004100 */
[----:B------:R-:W-:Y:S01]  /*1880*/  FADD.FTZ R18, R85, R18 ;  /* 0x0000001255127221 */ /* 0x000fe20000010000 */
[--C-:B------:R-:W-:Y:S02]  /*1890*/  HADD2.F32 R95, -RZ, R87.reuse.H0_H0 ;  /* 0x20000057ff5f7230 */ /* 0x100fe40000004100 */
[----:B------:R-:W-:-:S02]  /*18a0*/  HADD2.F32 R97, -RZ, R87.H1_H1 ;  /* 0x30000057ff617230 */ /* 0x000fc40000004100 */
[----:B------:R-:W-:Y:S01]  /*18b0*/  FADD.FTZ R19, R84, R91 ;  /* 0x0000005b54137221 */ /* 0x000fe20000010000 */
[----:B------:R-:W-:Y:S02]  /*18c0*/  HADD2.F32 R85, -RZ, R46.H0_H0 ;  /* 0x2000002eff557230 */ /* 0x000fe40000004100 */
[----:B------:R-:W-:Y:S02]  /*18d0*/  HADD2.F32 R86, -RZ, R86.H1_H1 ;  /* 0x30000056ff567230 */ /* 0x000fe40000004100 */
[----:B------:R-:W-:Y:S02]  /*18e0*/  HADD2.F32 R87, -RZ, R46.H1_H1 ;  /* 0x3000002eff577230 */ /* 0x000fe40000004100 */
[----:B------:R-:W-:Y:S01]  /*18f0*/  FADD.FTZ R84, R85, R94 ;  /* 0x0000005e55547221 */ /* 0x000fe20000010000 */
[--C-:B------:R-:W-:Y:S02]  /*1900*/  HADD2.F32 R96, -RZ, R47.reuse.H0_H0 ;  /* 0x2000002fff607230 */ /* 0x100fe40000004100 */
[----:B------:R-:W-:-:S02]  /*1910*/  HADD2.F32 R98, -RZ, R47.H1_H1 ;  /* 0x3000002fff627230 */ /* 0x000fc40000004100 */
[----:B------:R-:W-:Y:S01]  /*1920*/  FADD.FTZ R85, R87, R86 ;  /* 0x0000005657557221 */ /* 0x000fe20000010000 */
[----:B------:R-:W-:Y:S02]  /*1930*/  FADD.FTZ R86, R96, R95 ;  /* 0x0000005f60567221 */ /* 0x000fe40000010000 */
[----:B------:R-:W-:Y:S01]  /*1940*/  FADD.FTZ R87, R98, R97 ;  /* 0x0000006162577221 */ /* 0x000fe20000010000 */
[----:B------:R-:W-:Y:S06]  /*1950*/  BRA `(.L_x_8059) ;  /* 0x0000000000687947 */ /* 0x000fec0003800000 */
.L_x_8057:
[----:B------:R-:W-:Y:S05]  /*1960*/  @!P1 BRA `(.L_x_8060) ;  /* 0x0000000000449947 */ /* 0x000fea0003800000 */
[--C-:B-----5:R-:W-:Y:S02]  /*1970*/  HADD2.F32 R17, -RZ, R84.reuse.H0_H0 ;  /* 0x20000054ff117230 */ /* 0x120fe40000004100 */
[----:B------:R-:W-:Y:S02]  /*1980*/  HADD2.F32 R84, -RZ, R84.H1_H1 ;  /* 0x30000054ff547230 */ /* 0x000fe40000004100 */
[--C-:B-1----:R-:W-:Y:S02]  /*1990*/  HADD2.F32 R19, -RZ, R85.reuse.H0_H0 ;  /* 0x20000055ff137230 */ /* 0x102fe40000004100 */
        /* <DEDUP_REMOVED lines=14> */
.L_x_8060:
[--C-:B-----5:R-:W-:Y:S02]  /*1a80*/  HADD2.F32 R16, -RZ, R84.reuse.H0_H0 ;  /* 0x20000054ff107230 */ /* 0x120fe40000004100 */
[----:B------:R-:W-:Y:S02]  /*1a90*/  HADD2.F32 R17, -RZ, R84.H1_H1 ;  /* 0x30000054ff117230 */ /* 0x000fe40000004100 */
[--C-:B-1----:R-:W-:Y:S02]  /*1aa0*/  HADD2.F32 R18, -RZ, R85.reuse.H0_H0 ;  /* 0x20000055ff127230 */ /* 0x102fe40000004100 */
[----:B------:R-:W-:Y:S02]  /*1ab0*/  HADD2.F32 R19, -RZ, R85.H1_H1 ;  /* 0x30000055ff137230 */ /* 0x000fe40000004100 */
[--C-:B------:R-:W-:Y:S02]  /*1ac0*/  HADD2.F32 R84, -RZ, R86.reuse.H0_H0 ;  /* 0x20000056ff547230 */ /* 0x100fe40000004100 */
[----:B------:R-:W-:-:S02]  /*1ad0*/  HADD2.F32 R85, -RZ, R86.H1_H1 ;  /* 0x30000056ff557230 */ /* 0x000fc40000004100 */
[--C-:B------:R-:W-:Y:S02]  /*1ae0*/  HADD2.F32 R86, -RZ, R87.reuse.H0_H0 ;  /* 0x20000057ff567230 */ /* 0x100fe40000004100 */
[----:B------:R-:W-:-:S07]  /*1af0*/  HADD2.F32 R87, -RZ, R87.H1_H1 ;  /* 0x30000057ff577230 */ /* 0x000fce0000004100 */
.L_x_8059:
        /* <DEDUP_REMOVED lines=106> */
.L_x_8062:
[----:B------:R-:W-:Y:S05]  /*21a0*/  BSYNC.RECONVERGENT B0 ;  /* 0x0000000000007941 */ /* 0x000fea0003800200 */
.L_x_8061:
[----:B------:R-:W-:Y:S01]  /*21b0*/  ISETP.GT.U32.AND P1, PT, R2, 0x3, PT ;  /* 0x000000030200780c */ /* 0x000fe20003f24070 */
[----:B------:R-:W-:Y:S01]  /*21c0*/  BAR.SYNC.DEFER_BLOCKING 0x0 ;  /* 0x0000000000007b1d */ /* 0x000fe20000010000 */
[----:B------:R-:W-:Y:S01]  /*21d0*/  PLOP3.LUT P4, PT, PT, PT, UP1, 0x80, 0x8 ;  /* 0x000000000008781c */ /* 0x000fe20003f8f018 */
[----:B------:R-:W-:Y:S01]  /*21e0*/  HADD2.F32 R104, -RZ, R48.H0_H0 ;  /* 0x20000030ff687230 */ /* 0x000fe20000004100 */
[----:B------:R-:W-:Y:S01]  /*21f0*/  PLOP3.LUT P3, PT, PT, PT, PT, 0x8, 0x80 ;  /* 0x000000000080781c */ /* 0x000fe20003f6e170 */
[----:B------:R-:W-:Y:S01]  /*2200*/  HADD2.F32 R111, -RZ, R80.H1_H1 ;  /* 0x30000050ff6f7230 */ /* 0x000fe20000004100 */
[----:B------:R-:W-:Y:S01]  /*2210*/  UPLOP3.LUT UP1, UPT, UPT, UPT, UP1, 0x40, 0x4 ;  /* 0x000000000004789c */ /* 0x000fe20003f2e810 */
[----:B------:R-:W-:Y:S02]  /*2220*/  HADD2.F32 R103, -RZ, R68.H1_H1 ;  /* 0x30000044ff677230 */ /* 0x000fe40000004100 */
[----:B------:R-:W-:Y:S02]  /*2230*/  HADD2.F32 R113, -RZ, R81.H1_H1 ;  /* 0x30000051ff717230 */ /* 0x000fe40000004100 */
[----:B------:R-:W-:-:S02]  /*2240*/  HADD2.F32 R105, -RZ, R69.H1_H1 ;  /* 0x30000045ff697230 */ /* 0x000fc40000004100 */
[----:B------:R-:W1:Y:S01]  /*2250*/  @!P1 S2R R92, SR_CgaCtaId ;  /* 0x00000000005c9919 */ /* 0x000e620000008800 */
[----:B------:R-:W-:Y:S01]  /*2260*/  @!P1 PLOP3.LUT P3, PT, P4, PT, PT, 0x80, 0x8 ;  /* 0x000000000008981c */ /* 0x000fe2000276f070 */
[----:B------:R-:W-:Y:S01]  /*2270*/  HADD2.F32 R115, -RZ, R82.H0_H0 ;  /* 0x20000052ff737230 */ /* 0x000fe20000004100 */
[----:B0-----:R-:W-:Y:S01]  /*2280*/  @!P1 MOV R91, 0x400 ;  /* 0x00000400005b9802 */ /* 0x001fe20000000f00 */
[----:B------:R-:W-:Y:S02]  /*2290*/  HADD2.F32 R107, -RZ, R70.H1_H1 ;  /* 0x30000046ff6b7230 */ /* 0x000fe40000004100 */
[----:B------:R-:W-:Y:S02]  /*22a0*/  HADD2.F32 R110, -RZ, R51.H0_H0 ;  /* 0x20000033ff6e7230 */ /* 0x000fe40000004100 */
[----:B------:R-:W-:Y:S02]  /*22b0*/  HADD2.F32 R119, -RZ, R83.H1_H1 ;  /* 0x30000053ff777230 */ /* 0x000fe40000004100 */
[----:B------:R-:W-:-:S02]  /*22c0*/  HADD2.F32 R109, -RZ, R71.H1_H1 ;  /* 0x30000047ff6d7230 */ /* 0x000fc40000004100 */
[--C-:B------:R-:W-:Y:S02]  /*22d0*/  HADD2.F32 R117, -RZ, R5.reuse.H0_H0 ;  /* 0x20000005ff757230 */ /* 0x100fe40000004100 */
[----:B------:R-:W-:Y:S02]  /*22e0*/  HADD2.F32 R121, -RZ, R5.H1_H1 ;  /* 0x30000005ff797230 */ /* 0x000fe40000004100 */
[----:B------:R-:W-:Y:S01]  /*22f0*/  HADD2.F32 R122, -RZ, R3.H0_H0 ;  /* 0x20000003ff7a7230 */ /* 0x000fe20000004100 */
[----:B-1----:R-:W-:Y:S02]  /*2300*/  @!P1 LEA R91, R92, R91, 0x18 ;  /* 0x0000005b5c5b9211 */ /* 0x002fe400078ec0ff */
[----:B------:R-:W-:Y:S02]  /*2310*/  CS2R R92, SRZ ;  /* 0x00000000005c7805 */ /* 0x000fe4000001ff00 */
[----:B------:R-:W-:-:S04]  /*2320*/  @P3 IADD3 R91, PT, PT, R91, 0x20, RZ ;  /* 0x000000205b5b3810 */ /* 0x000fc80007ffe0ff */
[----:B------:R-:W-:Y:S01]  /*2330*/  @!P1 LEA R94, R2, R91, 0x3 ;  /* 0x0000005b025e9211 */ /* 0x000fe200078e18ff */
[----:B------:R-:W-:Y:S01]  /*2340*/  HFMA2 R91, -RZ, RZ, 0, 0 ;  /* 0x00000000ff5b7431 */ /* 0x000fe200000001ff */
[----:B------:R-:W-:-:S03]  /*2350*/  @!P1 MOV R91, 0x300 ;  /* 0x00000300005b9802 */ /* 0x000fc60000000f00 */
[----:B------:R0:W-:Y:S01]  /*2360*/  @!P1 LDS.64 R92, [R94] ;  /* 0x000000005e5c9984 */ /* 0x0001e20000000a00 */
[----:B------:R-:W-:-:S03]  /*2370*/  ISETP.NE.AND P1, PT, R0, RZ, PT ;  /* 0x000000ff0000720c */ /* 0x000fc60003f25270 */
[----:B------:R-:W1:Y:S01]  /*2380*/  SHFL.DOWN PT, R96, R91, 0x2, 0x1f ;  /* 0x08401f005b607f89 */ /* 0x000e6200000e0000 */
[-C--:B0-----:R-:W-:Y:S02]  /*2390*/  I2FP.F32.U32 R94, R91.reuse ;  /* 0x0000005b005e7245 */ /* 0x081fe40000201000 */
[----:B-1----:R-:W-:Y:S02]  /*23a0*/  IADD3 R97, PT, PT, R96, R91, RZ ;  /* 0x0000005b60617210 */ /* 0x002fe40007ffe0ff */
[----:B------:R-:W-:Y:S02]  /*23b0*/  I2FP.F32.S32 R96, R96 ;  /* 0x0000006000607245 */ /* 0x000fe40000201400 */
[----:B------:R-:W-:Y:S01]  /*23c0*/  I2FP.F32.S32 R99, R97 ;  /* 0x0000006100637245 */ /* 0x000fe20000201400 */
[----:B------:R-:W0:Y:S03]  /*23d0*/  SHFL.DOWN PT, R102, R97, 0x1, 0x1f ;  /* 0x08201f0061667f89 */ /* 0x000e2600000e0000 */
[----:B------:R-:W1:Y:S01]  /*23e0*/  MUFU.RCP R100, R99 ;  /* 0x0000006300647308 */ /* 0x000e620000001000 */
[----:B------:R-:W2:Y:S04]  /*23f0*/  SHFL.DOWN PT, R95, R92, 0x2, 0x1f ;  /* 0x08401f005c5f7f89 */ /* 0x000ea800000e0000 */
[----:B------:R-:W3:Y:S01]  /*2400*/  SHFL.DOWN PT, R98, R93, 0x2, 0x1f ;  /* 0x08401f005d627f89 */ /* 0x000ee200000e0000 */
[----:B0-----:R-:W-:-:S02]  /*2410*/  IADD3 R97, PT, PT, R97, R102, RZ ;  /* 0x0000006661617210 */ /* 0x001fc40007ffe0ff */
[----:B------:R-:W-:Y:S02]  /*2420*/  I2FP.F32.S32 R102, R102 ;  /* 0x0000006600667245 */ /* 0x000fe40000201400 */
[----:B------:R-:W-:Y:S01]  /*2430*/  I2FP.F32.S32 R97, R97 ;  /* 0x0000006100617245 */ /* 0x000fe20000201400 */
[C---:B--2---:R-:W-:Y:S01]  /*2440*/  FMUL.FTZ R101, R95.reuse, R96 ;  /* 0x000000605f657220 */ /* 0x044fe20000410000 */
[----:B------:R-:W-:-:S04]  /*2450*/  FADD.FTZ R95, -R95, R92 ;  /* 0x0000005c5f5f7221 */ /* 0x000fc80000010100 */
[----:B------:R-:W0:Y:S01]  /*2460*/  MUFU.RCP R97, R97 ;  /* 0x0000006100617308 */ /* 0x000e220000001000 */
[----:B------:R-:W-:Y:S01]  /*2470*/  FFMA.FTZ R101, R94, R92, R101 ;  /* 0x0000005c5e657223 */ /* 0x000fe20000010065 */
[----:B------:R-:W-:Y:S01]  /*2480*/  FMUL.FTZ R95, R95, R95 ;  /* 0x0000005f5f5f7220 */ /* 0x000fe20000410000 */
[----:B---3--:R-:W-:Y:S02]  /*2490*/  FADD.FTZ R93, R98, R93 ;  /* 0x0000005d625d7221 */ /* 0x008fe40000010000 */
[----:B-1----:R-:W-:Y:S01]  /*24a0*/  FMUL.FTZ R92, R100, R101 ;  /* 0x00000065645c7220 */ /* 0x002fe20000410000 */
[----:B------:R-:W-:Y:S01]  /*24b0*/  FMUL.FTZ R95, R95, R94 ;  /* 0x0000005e5f5f7220 */ /* 0x000fe20000410000 */
[----:B------:R-:W-:-:S03]  /*24c0*/  HADD2.F32 R101, -RZ, R66.H1_H1 ;  /* 0x30000042ff657230 */ /* 0x000fc60000004100 */
        /* <DEDUP_REMOVED lines=12> */
[----:B------:R-:W0:Y:S02]  /*2590*/  @!P1 LDC.64 R92, c[0x0][0x3c0] ;  /* 0x0000f000ff5c9b82 */ /* 0x000e240000000a00 */
[----:B------:R-:W1:Y:S01]  /*25a0*/  SHFL.IDX PT, R91, R91, RZ, 0x1f ;  /* 0x00001fff5b5b7589 */ /* 0x000e6200000e0000 */
[----:B------:R-:W-:-:S05]  /*25b0*/  FFMA.FTZ R94, R97, R96, R94 ;  /* 0x00000060615e7223 */ /* 0x000fca000001005e */
[----:B------:R-:W2:Y:S01]  /*25c0*/  LDC R96, c[0x0][0x448] ;  /* 0x00011200ff607b82 */ /* 0x000ea20000000800 */
[----:B------:R-:W2:Y:S01]  /*25d0*/  SHFL.IDX PT, R99, R94, RZ, 0x1f ;  /* 0x00001fff5e637589 */ /* 0x000ea200000e0000 */
[----:B0-----:R-:W-:-:S04]  /*25e0*/  @!P1 IMAD.WIDE R92, R15, 0x4, R92 ;  /* 0x000000040f5c9825 */ /* 0x001fc800078e025c */
[----:B-1----:R-:W-:Y:S01]  /*25f0*/  FMUL.FTZ R95, R91, R91 ;  /* 0x0000005b5b5f7220 */ /* 0x002fe20000410000 */
[----:B------:R0:W-:Y:S04]  /*2600*/  @!P1 STG.E desc[UR6][R92.64], R91 ;  /* 0x0000005b5c009986 */ /* 0x0001e8000c101906 */
[----:B------:R-:W-:Y:S01]  /*2610*/  FSEL R97, R95, RZ, P2 ;  /* 0x000000ff5f617208 */ /* 0x000fe20001000000 */
[----:B--2---:R-:W-:Y:S01]  /*2620*/  FFMA.FTZ R96, R99, UR11, R96 ;  /* 0x0000000b63607c23 */ /* 0x004fe20008010060 */
[----:B------:R-:W-:Y:S01]  /*2630*/  FSEL R95, R91, RZ, !P2 ;  /* 0x000000ff5b5f7208 */ /* 0x000fe20005000000 */
[----:B------:R-:W-:Y:S02]  /*2640*/  HADD2.F32 R99, -RZ, R77.H1_H1 ;  /* 0x3000004dff637230 */ /* 0x000fe40000004100 */
[----:B------:R-:W-:-:S02]  /*2650*/  FADD.FTZ R97, R96, R97 ;  /* 0x0000006160617221 */ /* 0x000fc40000010000 */
[C---:B------:R-:W-:Y:S01]  /*2660*/  FADD.FTZ R100, -R95.reuse, R32 ;  /* 0x000000205f647221 */ /* 0x040fe20000010100 */
        /* <DEDUP_REMOVED lines=8> */
[----:B------:R-:W-:Y:S02]  /*26f0*/  HADD2.F32 R25, -RZ, R80.H0_H0 ;  /* 0x20000050ff197230 */ /* 0x000fe40000004100 */
[----:B------:R-:W-:Y:S01]  /*2700*/  FADD.FTZ R96, -R95, R28 ;  /* 0x0000001c5f607221 */ /* 0x000fe20000010100 */
[----:B------:R-:W-:-:S02]  /*2710*/  HADD2.F32 R27, -RZ, R14.H0_H0 ;  /* 0x2000000eff1b7230 */ /* 0x000fc40000004100 */
[C---:B------:R-:W-:Y:S01]  /*2720*/  FADD.FTZ R108, -R95.reuse, R35 ;  /* 0x000000235f6c7221 */ /* 0x040fe20000010100 */
[----:B------:R-:W-:Y:S02]  /*2730*/  HADD2.F32 R29, -RZ, R68.H0_H0 ;  /* 0x20000044ff1d7230 */ /* 0x000fe40000004100 */
[C---:B------:R-:W-:Y:S01]  /*2740*/  FADD.FTZ R28, -R95.reuse, R26 ;  /* 0x0000001a5f1c7221 */ /* 0x040fe20000010100 */
[----:B------:R-:W-:Y:S02]  /*2750*/  HADD2.F32 R31, -RZ, R14.H1_H1 ;  /* 0x3000000eff1f7230 */ /* 0x000fe40000004100 */
[C---:B------:R-:W-:Y:S01]  /*2760*/  FADD.FTZ R24, -R95.reuse, R24 ;  /* 0x000000185f187221 */ /* 0x040fe20000010100 */
[----:B------:R-:W-:Y:S02]  /*2770*/  HADD2.F32 R26, -RZ, R49.H0_H0 ;  /* 0x20000031ff1a7230 */ /* 0x000fe40000004100 */
[----:B------:R-:W-:Y:S01]  /*2780*/  FADD.FTZ R20, -R95, R20 ;  /* 0x000000145f147221 */ /* 0x000fe20000010100 */
[----:B------:R-:W-:-:S02]  /*2790*/  HADD2.F32 R33, -RZ, R13.H1_H1 ;  /* 0x3000000dff217230 */ /* 0x000fc40000004100 */
[----:B------:R-:W-:Y:S01]  /*27a0*/  FADD.FTZ R16, -R95, R16 ;  /* 0x000000105f107221 */ /* 0x000fe20000010100 */
[----:B------:R-:W-:Y:S02]  /*27b0*/  HADD2.F32 R35, -RZ, R10.H1_H1 ;  /* 0x3000000aff237230 */ /* 0x000fe40000004100 */
[C---:B-1----:R-:W-:Y:S01]  /*27c0*/  FMUL.FTZ R100, R97.reuse, R100 ;  /* 0x0000006461647220 */ /* 0x042fe20000410000 */
[C---:B------:R-:W-:Y:S01]  /*27d0*/  FMUL.FTZ R102, R97.reuse, R102 ;  /* 0x0000006661667220 */ /* 0x040fe20000410000 */
[C---:B------:R-:W-:Y:S01]  /*27e0*/  FMUL.FTZ R106, R97.reuse, R106 ;  /* 0x0000006a616a7220 */ /* 0x040fe20000410000 */
[----:B------:R-:W-:Y:S01]  /*27f0*/  FMUL.FTZ R108, R97, R108 ;  /* 0x0000006c616c7220 */ /* 0x000fe20000410000 */
[C---:B------:R-:W-:Y:S01]  /*2800*/  FFMA.FTZ R112, R100.reuse, R25, R27 ;  /* 0x0000001964707223 */ /* 0x040fe2000001001b */
[----:B------:R-:W-:Y:S01]  /*2810*/  FFMA.FTZ R104, R100, R29, R104 ;  /* 0x0000001d64687223 */ /* 0x000fe20000010068 */
[----:B------:R-:W-:Y:S01]  /*2820*/  FFMA.FTZ R111, R102, R111, R31 ;  /* 0x0000006f666f7223 */ /* 0x000fe2000001001f */
[----:B------:R-:W-:-:S02]  /*2830*/  HADD2.F32 R25, -RZ, R48.H1_H1 ;  /* 0x30000030ff197230 */ /* 0x000fc40000004100 */
[----:B------:R-:W-:Y:S01]  /*2840*/  FFMA.FTZ R113, R108, R113, R33 ;  /* 0x000000716c717223 */ /* 0x000fe20000010021 */
[----:B------:R-:W-:Y:S02]  /*2850*/  HADD2.F32 R27, -RZ, R81.H0_H0 ;  /* 0x20000051ff1b7230 */ /* 0x000fe40000004100 */
[C---:B------:R-:W-:Y:S01]  /*2860*/  FMUL.FTZ R96, R97.reuse, R96 ;  /* 0x0000006061607220 */ /* 0x040fe20000410000 */
[----:B------:R-:W-:Y:S02]  /*2870*/  HADD2.F32 R29, -RZ, R13.H0_H0 ;  /* 0x2000000dff1d7230 */ /* 0x000fe40000004100 */
[----:B------:R-:W-:Y:S01]  /*2880*/  FFMA.FTZ R103, R102, R103, R25 ;  /* 0x0000006766677223 */ /* 0x000fe20000010019 */
[----:B------:R-:W-:Y:S02]  /*2890*/  HADD2.F32 R31, -RZ, R69.H0_H0 ;  /* 0x20000045ff1f7230 */ /* 0x000fe40000004100 */
[----:B------:R-:W-:Y:S01]  /*28a0*/  FMUL.FTZ R98, R97, R98 ;  /* 0x0000006261627220 */ /* 0x000fe20000410000 */
[----:B------:R-:W-:-:S02]  /*28b0*/  HADD2.F32 R25, -RZ, R49.H1_H1 ;  /* 0x30000031ff197230 */ /* 0x000fc40000004100 */
[C---:B------:R-:W-:Y:S01]  /*28c0*/  FFMA.FTZ R114, R106.reuse, R27, R29 ;  /* 0x0000001b6a727223 */ /* 0x040fe2000001001d */
[----:B------:R-:W-:Y:S02]  /*28d0*/  HADD2.F32 R27, -RZ, R12.H0_H0 ;  /* 0x2000000cff1b7230 */ /* 0x000fe40000004100 */
[----:B------:R-:W-:Y:S01]  /*28e0*/  FFMA.FTZ R106, R106, R31, R26 ;  /* 0x0000001f6a6a7223 */ /* 0x000fe2000001001a */
[----:B------:R-:W-:Y:S02]  /*28f0*/  HADD2.F32 R29, -RZ, R70.H0_H0 ;  /* 0x20000046ff1d7230 */ /* 0x000fe40000004100 */
[----:B------:R-:W-:Y:S01]  /*2900*/  FFMA.FTZ R105, R108, R105, R25 ;  /* 0x000000696c697223 */ /* 0x000fe20000010019 */
[----:B------:R-:W-:Y:S02]  /*2910*/  HADD2.F32 R26, -RZ, R50.H0_H0 ;  /* 0x20000032ff1a7230 */ /* 0x000fe40000004100 */
[----:B------:R-:W-:Y:S01]  /*2920*/  FFMA.FTZ R115, R96, R115, R27 ;  /* 0x0000007360737223 */ /* 0x000fe2000001001b */
[----:B------:R-:W-:-:S02]  /*2930*/  HADD2.F32 R31, -RZ, R82.H1_H1 ;  /* 0x30000052ff1f7230 */ /* 0x000fc40000004100 */
[C---:B------:R-:W-:Y:S01]  /*2940*/  FMUL.FTZ R34, R97.reuse, R34 ;  /* 0x0000002261227220 */ /* 0x040fe20000410000 */
[----:B------:R-:W-:Y:S02]  /*2950*/  HADD2.F32 R33, -RZ, R12.H1_H1 ;  /* 0x3000000cff217230 */ /* 0x000fe40000004100 */
[----:B------:R-:W-:Y:S01]  /*2960*/  FFMA.FTZ R108, R96, R29, R26 ;  /* 0x0000001d606c7223 */ /* 0x000fe2000001001a */
[----:B------:R-:W-:Y:S02]  /*2970*/  HADD2.F32 R25, -RZ, R50.H1_H1 ;  /* 0x30000032ff197230 */ /* 0x000fe40000004100 */
[----:B------:R-:W-:Y:S01]  /*2980*/  FMUL.FTZ R94, R97, R94 ;  /* 0x0000005e615e7220 */ /* 0x000fe20000410000 */
[----:B------:R-:W-:Y:S02]  /*2990*/  HADD2.F32 R27, -RZ, R83.H0_H0 ;  /* 0x20000053ff1b7230 */ /* 0x000fe40000004100 */
[----:B------:R-:W-:Y:S01]  /*29a0*/  FFMA.FTZ R118, R98, R31, R33 ;  /* 0x0000001f62767223 */ /* 0x000fe20000010021 */
[----:B------:R-:W-:-:S02]  /*29b0*/  HADD2.F32 R29, -RZ, R11.H0_H0 ;  /* 0x2000000bff1d7230 */ /* 0x000fc40000004100 */
[----:B------:R-:W-:Y:S01]  /*29c0*/  FFMA.FTZ R107, R98, R107, R25 ;  /* 0x0000006b626b7223 */ /* 0x000fe20000010019 */
[----:B------:R-:W-:Y:S02]  /*29d0*/  HADD2.F32 R31, -RZ, R71.H0_H0 ;  /* 0x20000047ff1f7230 */ /* 0x000fe40000004100 */
[----:B------:R-:W-:Y:S01]  /*29e0*/  FMUL.FTZ R24, R97, R24 ;  /* 0x0000001861187220 */ /* 0x000fe20000410000 */
[----:B------:R-:W-:Y:S02]  /*29f0*/  HADD2.F32 R33, -RZ, R11.H1_H1 ;  /* 0x3000000bff217230 */ /* 0x000fe40000004100 */
[C---:B------:R-:W-:Y:S01]  /*2a00*/  FFMA.FTZ R120, R34.reuse, R27, R29 ;  /* 0x0000001b22787223 */ /* 0x040fe2000001001d */
[----:B------:R-:W-:Y:S02]  /*2a10*/  HADD2.F32 R25, -RZ, R51.H1_H1 ;  /* 0x30000033ff197230 */ /* 0x000fe40000004100 */
[----:B------:R-:W-:Y:S01]  /*2a20*/  FFMA.FTZ R110, R34, R31, R110 ;  /* 0x0000001f226e7223 */ /* 0x000fe2000001006e */
[----:B------:R-:W-:-:S02]  /*2a30*/  HADD2.F32 R27, -RZ, R76.H0_H0 ;  /* 0x2000004cff1b7230 */ /* 0x000fc40000004100 */
[C---:B------:R-:W-:Y:S01]  /*2a40*/  FFMA.FTZ R119, R94.reuse, R119, R33 ;  /* 0x000000775e777223 */ /* 0x040fe20000010021 */
[----:B------:R-:W-:Y:S02]  /*2a50*/  HADD2.F32 R29, -RZ, R10.H0_H0 ;  /* 0x2000000aff1d7230 */ /* 0x000fe40000004100 */
[----:B------:R-:W-:Y:S01]  /*2a60*/  FMUL.FTZ R32, R97, R32 ;  /* 0x0000002061207220 */ /* 0x000fe20000410000 */
        /* <DEDUP_REMOVED lines=9> */
[----:B------:R-:W-:Y:S01]  /*2b00*/  FFMA.FTZ R27, R32, R33, R35 ;  /* 0x00000021201b7223 */ /* 0x000fe20000010023 */
[----:B------:R-:W-:Y:S02]  /*2b10*/  HADD2.F32 R31, -RZ, R77.H0_H0 ;  /* 0x2000004dff1f7230 */ /* 0x000fe40000004100 */
[----:B------:R-:W-:Y:S01]  /*2b20*/  FMUL.FTZ R30, R97, R30 ;  /* 0x0000001e611e7220 */ /* 0x000fe20000410000 */
[----:B------:R-:W-:-:S02]  /*2b30*/  HADD2.F32 R33, -RZ, R9.H0_H0 ;  /* 0x20000009ff217230 */ /* 0x000fc40000004100 */
[----:B------:R-:W-:Y:S01]  /*2b40*/  FFMA.FTZ R29, R32, R29, R25 ;  /* 0x0000001d201d7223 */ /* 0x000fe20000010019 */
[----:B------:R-:W-:Y:S02]  /*2b50*/  HADD2.F32 R35, -RZ, R65.H0_H0 ;  /* 0x20000041ff237230 */ /* 0x000fe40000004100 */
[----:B------:R-:W-:Y:S01]  /*2b60*/  FADD.FTZ R32, -R95, R21 ;  /* 0x000000155f207221 */ /* 0x000fe20000010100 */
[----:B------:R-:W-:Y:S02]  /*2b70*/  HADD2.F32 R34, -RZ, R53.H0_H0 ;  /* 0x20000035ff227230 */ /* 0x000fe40000004100 */
[----:B------:R-:W-:Y:S01]  /*2b80*/  FFMA.FTZ R98, R28, R31, R33 ;  /* 0x0000001f1c627223 */ /* 0x000fe20000010021 */
[----:B0-----:R-:W-:Y:S02]  /*2b90*/  HADD2.F32 R91, -RZ, R9.H1_H1 ;  /* 0x30000009ff5b7230 */ /* 0x001fe40000004100 */
[----:B------:R-:W-:Y:S01]  /*2ba0*/  FMUL.FTZ R20, R97, R20 ;  /* 0x0000001461147220 */ /* 0x000fe20000410000 */
[----:B------:R-:W-:-:S02]  /*2bb0*/  HADD2.F32 R93, -RZ, R65.H1_H1 ;  /* 0x30000041ff5d7230 */ /* 0x000fc40000004100 */
[----:B------:R-:W-:Y:S01]  /*2bc0*/  FFMA.FTZ R25, R28, R35, R34 ;  /* 0x000000231c197223 */ /* 0x000fe20000010022 */
[----:B------:R-:W-:Y:S02]  /*2bd0*/  HADD2.F32 R92, -RZ, R53.H1_H1 ;  /* 0x30000035ff5c7230 */ /* 0x000fe40000004100 */
[C---:B------:R-:W-:Y:S01]  /*2be0*/  FFMA.FTZ R99, R30.reuse, R99, R91 ;  /* 0x000000631e637223 */ /* 0x040fe2000001005b */
[----:B------:R-:W-:Y:S02]  /*2bf0*/  HADD2.F32 R31, -RZ, R78.H0_H0 ;  /* 0x2000004eff1f7230 */ /* 0x000fe40000004100 */
[----:B------:R-:W-:Y:S01]  /*2c00*/  FMUL.FTZ R32, R97, R32 ;  /* 0x0000002061207220 */ /* 0x000fe20000410000 */
[----:B------:R-:W-:Y:S02]  /*2c10*/  HADD2.F32 R33, -RZ, R8.H0_H0 ;  /* 0x20000008ff217230 */ /* 0x000fe40000004100 */
[----:B------:R-:W-:Y:S01]  /*2c20*/  FFMA.FTZ R28, R30, R93, R92 ;  /* 0x0000005d1e1c7223 */ /* 0x000fe2000001005c */
[----:B------:R-:W-:-:S02]  /*2c30*/  HADD2.F32 R35, -RZ, R66.H0_H0 ;  /* 0x20000042ff237230 */ /* 0x000fc40000004100 */
[C---:B------:R-:W-:Y:S01]  /*2c40*/  FADD.FTZ R92, -R95.reuse, R22 ;  /* 0x000000165f5c7221 */ /* 0x040fe20000010100 */
[----:B------:R-:W-:Y:S02]  /*2c50*/  HADD2.F32 R30, -RZ, R54.H0_H0 ;  /* 0x20000036ff1e7230 */ /* 0x000fe40000004100 */
[----:B------:R-:W-:Y:S01]  /*2c60*/  FADD.FTZ R94, -R95, R23 ;  /* 0x000000175f5e7221 */ /* 0x000fe20000010100 */
[----:B------:R-:W-:Y:S02]  /*2c70*/  HADD2.F32 R91, -RZ, R78.H1_H1 ;  /* 0x3000004eff5b7230 */ /* 0x000fe40000004100 */
[C---:B------:R-:W-:Y:S01]  /*2c80*/  FFMA.FTZ R21, R20.reuse, R31, R33 ;  /* 0x0000001f14157223 */ /* 0x040fe20000010021 */
[----:B------:R-:W-:Y:S02]  /*2c90*/  HADD2.F32 R93, -RZ, R8.H1_H1 ;  /* 0x30000008ff5d7230 */ /* 0x000fe40000004100 */
[----:B------:R-:W-:Y:S01]  /*2ca0*/  FFMA.FTZ R30, R20, R35, R30 ;  /* 0x00000023141e7223 */ /* 0x000fe2000001001e */
[----:B------:R-:W-:-:S02]  /*2cb0*/  HADD2.F32 R23, -RZ, R79.H0_H0 ;  /* 0x2000004fff177230 */ /* 0x000fc40000004100 */
[C---:B------:R-:W-:Y:S01]  /*2cc0*/  FMUL.FTZ R92, R97.reuse, R92 ;  /* 0x0000005c615c7220 */ /* 0x040fe20000410000 */
[----:B------:R-:W-:Y:S02]  /*2cd0*/  HADD2.F32 R33, -RZ, R7.H0_H0 ;  /* 0x20000007ff217230 */ /* 0x000fe40000004100 */
[----:B------:R-:W-:Y:S01]  /*2ce0*/  FFMA.FTZ R22, R32, R91, R93 ;  /* 0x0000005b20167223 */ /* 0x000fe2000001005d */
[----:B------:R-:W-:Y:S02]  /*2cf0*/  HADD2.F32 R35, -RZ, R67.H0_H0 ;  /* 0x20000043ff237230 */ /* 0x000fe40000004100 */
[----:B------:R-:W-:Y:S01]  /*2d00*/  FMUL.FTZ R94, R97, R94 ;  /* 0x0000005e615e7220 */ /* 0x000fe20000410000 */
[----:B------:R-:W-:Y:S02]  /*2d10*/  HADD2.F32 R100, -RZ, R55.H0_H0 ;  /* 0x20000037ff647230 */ /* 0x000fe40000004100 */
[----:B------:R-:W-:Y:S01]  /*2d20*/  FFMA.FTZ R20, R92, R23, R33 ;  /* 0x000000175c147223 */ /* 0x000fe20000010021 */
[----:B------:R-:W-:-:S02]  /*2d30*/  HADD2.F32 R91, -RZ, R79.H1_H1 ;  /* 0x3000004fff5b7230 */ /* 0x000fc40000004100 */
[----:B------:R-:W-:Y:S01]  /*2d40*/  FMUL.FTZ R16, R97, R16 ;  /* 0x0000001061107220 */ /* 0x000fe20000410000 */
[----:B------:R-:W-:Y:S02]  /*2d50*/  HADD2.F32 R93, -RZ, R7.H1_H1 ;  /* 0x30000007ff5d7230 */ /* 0x000fe40000004100 */
[----:B------:R-:W-:Y:S01]  /*2d60*/  FFMA.FTZ R100, R92, R35, R100 ;  /* 0x000000235c647223 */ /* 0x000fe20000010064 */
[----:B------:R-:W-:Y:S02]  /*2d70*/  HADD2.F32 R34, -RZ, R54.H1_H1 ;  /* 0x30000036ff227230 */ /* 0x000fe40000004100 */
[----:B------:R-:W-:Y:S01]  /*2d80*/  FADD.FTZ R18, -R95, R18 ;  /* 0x000000125f127221 */ /* 0x000fe20000010100 */
[----:B------:R-:W-:Y:S02]  /*2d90*/  HADD2.F32 R33, -RZ, R72.H0_H0 ;  /* 0x20000048ff217230 */ /* 0x000fe40000004100 */
[----:B------:R-:W-:Y:S01]  /*2da0*/  FFMA.FTZ R23, R94, R91, R93 ;  /* 0x0000005b5e177223 */ /* 0x000fe2000001005d */
[----:B------:R-:W-:Y:S01]  /*2db0*/  HADD2.F32 R35, -RZ, R6.H0_H0 ;  /* 0x20000006ff237230 */ /* 0x000fe20000004100 */
[----:B------:R-:W0:Y:S01]  /*2dc0*/  @!P1 LDC.64 R92, c[0x0][0x3c8] ;  /* 0x0000f200ff5c9b82 */ /* 0x000e220000000a00 */
[----:B------:R-:W-:Y:S01]  /*2dd0*/  FFMA.FTZ R31, R32, R101, R34 ;  /* 0x00000065201f7223 */ /* 0x000fe20000010022 */
[----:B------:R-:W-:-:S02]  /*2de0*/  HADD2.F32 R101, -RZ, R67.H1_H1 ;  /* 0x30000043ff657230 */ /* 0x000fc40000004100 */
[----:B------:R-:W-:Y:S01]  /*2df0*/  FADD.FTZ R34, -R95, R17 ;  /* 0x000000115f227221 */ /* 0x000fe20000010100 */
[----:B------:R-:W-:Y:S02]  /*2e00*/  HADD2.F32 R32, -RZ, R55.H1_H1 ;  /* 0x30000037ff207230 */ /* 0x000fe40000004100 */
[----:B------:R-:W-:Y:S01]  /*2e10*/  FFMA.FTZ R33, R16, R33, R35 ;  /* 0x0000002110217223 */ /* 0x000fe20000010023 */
[--C-:B------:R-:W-:Y:S02]  /*2e20*/  HADD2.F32 R91, -RZ, R60.reuse.H0_H0 ;  /* 0x2000003cff5b7230 */ /* 0x100fe40000004100 */
[----:B------:R-:W-:Y:S01]  /*2e30*/  FMUL.FTZ R18, R97, R18 ;  /* 0x0000001261127220 */ /* 0x000fe20000410000 */
[----:B------:R-:W-:Y:S02]  /*2e40*/  HADD2.F32 R96, -RZ, R60.H1_H1 ;  /* 0x3000003cff607230 */ /* 0x000fe40000004100 */
[----:B------:R-:W-:Y:S01]  /*2e50*/  FFMA.FTZ R101, R94, R101, R32 ;  /* 0x000000655e657223 */ /* 0x000fe20000010020 */
[----:B------:R-:W-:-:S02]  /*2e60*/  HADD2.F32 R32, -RZ, R56.H0_H0 ;  /* 0x20000038ff207230 */ /* 0x000fc40000004100 */
[C---:B------:R-:W-:Y:S01]  /*2e70*/  FADD.FTZ R84, -R95.reuse, R84 ;  /* 0x000000545f547221 */ /* 0x040fe20000010100 */
[----:B------:R-:W-:Y:S02]  /*2e80*/  HADD2.F32 R94, -RZ, R6.H1_H1 ;  /* 0x30000006ff5e7230 */ /* 0x000fe40000004100 */
[----:B------:R-:W-:Y:S01]  /*2e90*/  FADD.FTZ R124, -R95, R87 ;  /* 0x000000575f7c7221 */ /* 0x000fe20000010100 */
[----:B------:R-:W-:Y:S02]  /*2ea0*/  HADD2.F32 R17, -RZ, R56.H1_H1 ;  /* 0x30000038ff117230 */ /* 0x000fe40000004100 */
[----:B------:R-:W-:Y:S01]  /*2eb0*/  FFMA.FTZ R32, R16, R91, R32 ;  /* 0x0000005b10207223 */ /* 0x000fe20000010020 */
[----:B------:R-:W-:Y:S02]  /*2ec0*/  HADD2.F32 R16, -RZ, R72.H1_H1 ;  /* 0x30000048ff107230 */ /* 0x000fe40000004100 */
[----:B------:R-:W-:Y:S01]  /*2ed0*/  FMUL.FTZ R91, R97, R34 ;  /* 0x00000022615b7220 */ /* 0x000fe20000410000 */
[----:B------:R-:W-:-:S02]  /*2ee0*/  HADD2.F32 R35, -RZ, R73.H0_H0 ;  /* 0x20000049ff237230 */ /* 0x000fc40000004100 */
[C---:B------:R-:W-:Y:S01]  /*2ef0*/  FMUL.FTZ R84, R97.reuse, R84 ;  /* 0x0000005461547220 */ /* 0x040fe20000410000 */
[----:B------:R-:W-:Y:S01]  /*2f00*/  FMUL.FTZ R124, R97, R124 ;  /* 0x0000007c617c7220 */ /* 0x000fe20000410000 */
[C---:B------:R-:W-:Y:S01]  /*2f10*/  FFMA.FTZ R34, R91.reuse, R16, R94 ;  /* 0x000000105b227223 */ /* 0x040fe2000001005e */
[----:B------:R-:W-:Y:S01]  /*2f20*/  FFMA.FTZ R91, R91, R96, R17 ;  /* 0x000000605b5b7223 */ /* 0x000fe20000010011 */
[----:B------:R-:W-:Y:S01]  /*2f30*/  FFMA.FTZ R35, R18, R35, R117 ;  /* 0x0000002312237223 */ /* 0x000fe20000010075 */
[----:B0-----:R-:W-:-:S04]  /*2f40*/  @!P1 IMAD.WIDE R16, R15, 0x4, R92 ;  /* 0x000000040f109825 */ /* 0x001fc800078e025c */
[----:B------:R-:W-:Y:S01]  /*2f50*/  FADD.FTZ R92, -R95, R19 ;  /* 0x000000135f5c7221 */ /* 0x000fe20000010100 */
[----:B------:R-:W-:Y:S01]  /*2f60*/  F2FP.F16.F32.PACK_AB R23, R23, R20 ;  /* 0x000000141717723e */ /* 0x000fe200000000ff */
[----:B------:R-:W-:Y:S02]  /*2f70*/  HADD2.F32 R19, -RZ, R61.H0_H0 ;  /* 0x2000003dff137230 */ /* 0x000fe40000004100 */
[----:B------:R-:W-:Y:S01]  /*2f80*/  FMUL.FTZ R94, R97, R92 ;  /* 0x0000005c615e7220 */ /* 0x000fe20000410000 */
[----:B------:R-:W-:Y:S01]  /*2f90*/  HADD2.F32 R93, -RZ, R57.H0_H0 ;  /* 0x20000039ff5d7230 */ /* 0x000fe20000004100 */
[----:B------:R0:W-:Y:S01]  /*2fa0*/  @!P1 STG.E desc[UR6][R16.64], R97 ;  /* 0x0000006110009986 */ /* 0x0001e2000c101906 */
[----:B------:R-:W-:Y:S01]  /*2fb0*/  HADD2.F32 R117, -RZ, R73.H1_H1 ;  /* 0x30000049ff757230 */ /* 0x000fe20000004100 */
[----:B------:R-:W-:Y:S02]  /*2fc0*/  F2FP.F16.F32.PACK_AB R22, R22, R21 ;  /* 0x000000151616723e */ /* 0x000fe400000000ff */
[----:B------:R-:W-:Y:S01]  /*2fd0*/  FFMA.FTZ R92, R18, R19, R93 ;  /* 0x00000013125c7223 */ /* 0x000fe2000001005d */
[----:B------:R-:W-:-:S02]  /*2fe0*/  HADD2.F32 R93, -RZ, R61.H1_H1 ;  /* 0x3000003dff5d7230 */ /* 0x000fc40000004100 */
[----:B------:R-:W-:Y:S01]  /*2ff0*/  FFMA.FTZ R96, R94, R117, R121 ;  /* 0x000000755e607223 */ /* 0x000fe20000010079 */
[----:B------:R-:W-:Y:S01]  /*3000*/  HADD2.F32 R19, -RZ, R57.H1_H1 ;  /* 0x30000039ff137230 */ /* 0x000fe20000004100 */
[----:B------:R-:W1:Y:S01]  /*3010*/  LDC.64 R116, c[0x0][0x428] ;  /* 0x00010a00ff747b82 */ /* 0x000e620000000a00 */
[----:B------:R-:W-:Y:S01]  /*3020*/  HADD2.F32 R121, -RZ, R62.H0_H0 ;  /* 0x2000003eff797230 */ /* 0x000fe20000004100 */
[----:B------:R-:W-:Y:S01]  /*3030*/  F2FP.F16.F32.PACK_AB R18, R118, R115 ;  /* 0x000000737612723e */ /* 0x000fe200000000ff */
[----:B------:R-:W-:Y:S02]  /*3040*/  HADD2.F32 R118, -RZ, R75.H0_H0 ;  /* 0x2000004bff767230 */ /* 0x000fe40000004100 */
[----:B------:R-:W-:Y:S01]  /*3050*/  FFMA.FTZ R93, R94, R93, R19 ;  /* 0x0000005d5e5d7223 */ /* 0x000fe20000010013 */
[----:B0-----:R-:W-:Y:S01]  /*3060*/  HADD2.F32 R17, -RZ, R74.H0_H0 ;  /* 0x2000004aff117230 */ /* 0x001fe20000004100 */
[----:B------:R-:W-:Y:S01]  /*3070*/  F2FP.F16.F32.PACK_AB R16, R111, R112 ;  /* 0x000000706f10723e */ /* 0x000fe200000000ff */
[----:B------:R-:W-:Y:S01]  /*3080*/  HADD2.F32 R19, -RZ, R4.H0_H0 ;  /* 0x20000004ff137230 */ /* 0x000fe20000004100 */
[----:B------:R-:W-:Y:S01]  /*3090*/  F2FP.F16.F32.PACK_AB R21, R99, R98 ;  /* 0x000000626315723e */ /* 0x000fe200000000ff */
[----:B------:R-:W-:Y:S01]  /*30a0*/  HADD2.F32 R94, -RZ, R58.H0_H0 ;  /* 0x2000003aff5e7230 */ /* 0x000fe20000004100 */
[----:B------:R-:W-:Y:S01]  /*30b0*/  F2FP.F16.F32.PACK_AB R20, R27, R26 ;  /* 0x0000001a1b14723e */ /* 0x000fe200000000ff */
[----:B------:R-:W-:-:S02]  /*30c0*/  HADD2.F32 R111, -RZ, R74.H1_H1 ;  /* 0x3000004aff6f7230 */ /* 0x000fc40000004100 */
[C---:B------:R-:W-:Y:S01]  /*30d0*/  FFMA.FTZ R102, R84.reuse, R17, R19 ;  /* 0x0000001154667223 */ /* 0x040fe20000010013 */
[----:B------:R-:W-:Y:S01]  /*30e0*/  F2FP.F16.F32.PACK_AB R19, R119, R120 ;  /* 0x000000787713723e */ /* 0x000fe200000000ff */
[----:B------:R-:W-:Y:S01]  /*30f0*/  FFMA.FTZ R94, R84, R121, R94 ;  /* 0x00000079545e7223 */ /* 0x000fe2000001005e */
[----:B------:R-:W-:Y:S01]  /*3100*/  F2FP.F16.F32.PACK_AB R17, R113, R114 ;  /* 0x000000727111723e */ /* 0x000fe200000000ff */
[----:B------:R-:W0:Y:S01]  /*3110*/  LDC.64 R120, c[0x0][0x430] ;  /* 0x00010c00ff787b82 */ /* 0x000e220000000a00 */
[C---:B------:R-:W-:Y:S01]  /*3120*/  FADD.FTZ R84, -R95.reuse, R85 ;  /* 0x000000555f547221 */ /* 0x040fe20000010100 */
[----:B------:R-:W-:Y:S01]  /*3130*/  FADD.FTZ R114, -R95, R86 ;  /* 0x000000565f727221 */ /* 0x000fe20000010100 */
[----:B------:R-:W-:Y:S01]  /*3140*/  HADD2.F32 R85, -RZ, R4.H1_H1 ;  /* 0x30000004ff557230 */ /* 0x000fe20000004100 */
[----:B------:R-:W-:Y:S01]  /*3150*/  F2FP.F16.F32.PACK_AB R27, R101, R100 ;  /* 0x00000064651b723e */ /* 0x000fe200000000ff */
[----:B------:R-:W-:Y:S02]  /*3160*/  HADD2.F32 R95, -RZ, R62.H1_H1 ;  /* 0x3000003eff5f7230 */ /* 0x000fe40000004100 */
[----:B------:R-:W-:Y:S01]  /*3170*/  FMUL.FTZ R84, R97, R84 ;  /* 0x0000005461547220 */ /* 0x000fe20000410000 */
[----:B------:R-:W-:-:S02]  /*3180*/  HADD2.F32 R86, -RZ, R58.H1_H1 ;  /* 0x3000003aff567230 */ /* 0x000fc40000004100 */
[----:B------:R-:W-:Y:S01]  /*3190*/  FMUL.FTZ R87, R97, R114 ;  /* 0x0000007261577220 */ /* 0x000fe20000410000 */
[----:B-1----:R-:W-:-:S04]  /*31a0*/  IMAD.WIDE.U32 R112, R89, 0x10, R116 ;  /* 0x0000001059707825 */ /* 0x002fc800078e0074 */
[C---:B------:R-:W-:Y:S01]  /*31b0*/  FFMA.FTZ R111, R84.reuse, R111, R85 ;  /* 0x0000006f546f7223 */ /* 0x040fe20000010055 */
[----:B------:R-:W-:Y:S01]  /*31c0*/  F2FP.F16.F32.PACK_AB R26, R31, R30 ;  /* 0x0000001e1f1a723e */ /* 0x000fe200000000ff */
[----:B------:R-:W-:Y:S01]  /*31d0*/  FFMA.FTZ R95, R84, R95, R86 ;  /* 0x0000005f545f7223 */ /* 0x000fe20000010056 */
[----:B------:R-:W-:Y:S01]  /*31e0*/  FFMA.FTZ R114, R87, R118, R122 ;  /* 0x0000007657727223 */ /* 0x000fe2000001007a */
[----:B------:R1:W-:Y:S01]  /*31f0*/  STG.E.128 desc[UR6][R112.64], R16 ;  /* 0x0000001070007986 */ /* 0x0003e2000c101d06 */
[----:B------:R-:W-:Y:S01]  /*3200*/  IMAD.WIDE.U32 R84, R88, 0x10, R116 ;  /* 0x0000001058547825 */ /* 0x000fe200078e0074 */
[----:B------:R-:W-:Y:S02]  /*3210*/  F2FP.F16.F32.PACK_AB R25, R28, R25 ;  /* 0x000000191c19723e */ /* 0x000fe400000000ff */
[----:B------:R-:W-:Y:S02]  /*3220*/  F2FP.F16.F32.PACK_AB R24, R29, R24 ;  /* 0x000000181d18723e */ /* 0x000fe400000000ff */
[----:B------:R-:W-:-:S02]  /*3230*/  F2FP.F16.F32.PACK_AB R30, R111, R102 ;  /* 0x000000666f1e723e */ /* 0x000fc400000000ff */
[----:B------:R-:W-:Y:S01]  /*3240*/  F2FP.F16.F32.PACK_AB R29, R96, R35 ;  /* 0x00000023601d723e */ /* 0x000fe200000000ff */
[----:B0-----:R-:W-:Y:S01]  /*3250*/  IMAD.WIDE.U32 R118, R88, 0x10, R120 ;  /* 0x0000001058767825 */ /* 0x001fe200078e0078 */
[----:B------:R-:W-:Y:S02]  /*3260*/  F2FP.F16.F32.PACK_AB R28, R34, R33 ;  /* 0x00000021221c723e */ /* 0x000fe400000000ff */
[----:B------:R-:W-:Y:S02]  /*3270*/  F2FP.F16.F32.PACK_AB R34, R95, R94 ;  /* 0x0000005e5f22723e */ /* 0x000fe400000000ff */
[----:B------:R-:W-:Y:S02]  /*3280*/  F2FP.F16.F32.PACK_AB R33, R93, R92 ;  /* 0x0000005c5d21723e */ /* 0x000fe400000000ff */
[----:B------:R-:W-:Y:S01]  /*3290*/  F2FP.F16.F32.PACK_AB R32, R91, R32 ;  /* 0x000000205b20723e */ /* 0x000fe200000000ff */
[----:B-1----:R-:W-:Y:S02]  /*32a0*/  HADD2.F32 R16, -RZ, R63.H0_H0 ;  /* 0x2000003fff107230 */ /* 0x002fe40000004100 */
[----:B------:R-:W-:-:S02]  /*32b0*/  HADD2.F32 R18, -RZ, R59.H0_H0 ;  /* 0x2000003bff127230 */ /* 0x000fc40000004100 */
[----:B------:R-:W-:Y:S02]  /*32c0*/  HADD2.F32 R113, -RZ, R75.H1_H1 ;  /* 0x3000004bff717230 */ /* 0x000fe40000004100 */
[----:B------:R-:W-:Y:S02]  /*32d0*/  HADD2.F32 R17, -RZ, R3.H1_H1 ;  /* 0x30000003ff117230 */ /* 0x000fe40000004100 */
[----:B------:R-:W-:Y:S01]  /*32e0*/  FFMA.FTZ R97, R87, R16, R18 ;  /* 0x0000001057617223 */ /* 0x000fe20000010012 */
[----:B------:R-:W-:Y:S01]  /*32f0*/  IMAD.WIDE.U32 R86, R90, 0x10, R116 ;  /* 0x000000105a567825 */ /* 0x000fe200078e0074 */
[----:B------:R-:W-:-:S03]  /*3300*/  F2FP.F16.F32.PACK_AB R18, R107, R108 ;  /* 0x0000006c6b12723e */ /* 0x000fc600000000ff */
[----:B------:R-:W-:Y:S01]  /*3310*/  FFMA.FTZ R113, R124, R113, R17 ;  /* 0x000000717c717223 */ /* 0x000fe20000010011 */
[--C-:B------:R-:W-:Y:S01]  /*3320*/  IMAD.WIDE.U32 R116, R89, 0x10, R120.reuse ;  /* 0x0000001059747825 */ /* 0x100fe200078e0078 */
[----:B------:R-:W-:Y:S01]  /*3330*/  F2FP.F16.F32.PACK_AB R17, R105, R106 ;  /* 0x0000006a6911723e */ /* 0x000fe200000000ff */
[----:B------:R-:W0:Y:S01]  /*3340*/  LDC.64 R88, c[0x0][0x380] ;  /* 0x0000e000ff587b82 */ /* 0x000e220000000a00 */
[----:B------:R-:W-:Y:S01]  /*3350*/  F2FP.F16.F32.PACK_AB R16, R103, R104 ;  /* 0x000000686710723e */ /* 0x000fe200000000ff */
[----:B------:R-:W-:Y:S01]  /*3360*/  HADD2.F32 R19, -RZ, R63.H1_H1 ;  /* 0x3000003fff137230 */ /* 0x000fe20000004100 */
[----:B------:R-:W-:Y:S01]  /*3370*/  F2FP.F16.F32.PACK_AB R31, R113, R114 ;  /* 0x00000072711f723e */ /* 0x000fe200000000ff */
[----:B------:R-:W-:Y:S02]  /*3380*/  HADD2.F32 R112, -RZ, R59.H1_H1 ;  /* 0x3000003bff707230 */ /* 0x000fe40000004100 */
[----:B------:R-:W-:-:S04]  /*3390*/  IMAD.WIDE.U32 R120, R90, 0x10, R120 ;  /* 0x000000105a787825 */ /* 0x000fc800078e0078 */
[----:B------:R-:W-:Y:S01]  /*33a0*/  FFMA.FTZ R112, R124, R19, R112 ;  /* 0x000000137c707223 */ /* 0x000fe20000010070 */
[----:B------:R-:W-:-:S04]  /*33b0*/  F2FP.F16.F32.PACK_AB R19, R109, R110 ;  /* 0x0000006e6d13723e */ /* 0x000fc800000000ff */
[----:B------:R-:W-:Y:S01]  /*33c0*/  F2FP.F16.F32.PACK_AB R35, R112, R97 ;  /* 0x000000617023723e */ /* 0x000fe200000000ff */
[----:B------:R1:W-:Y:S04]  /*33d0*/  STG.E.128 desc[UR6][R116.64], R16 ;  /* 0x0000001074007986 */ /* 0x0003e8000c101d06 */
[----:B------:R1:W-:Y:S04]  /*33e0*/  STG.E.128 desc[UR6][R84.64], R20 ;  /* 0x0000001454007986 */ /* 0x0003e8000c101d06 */
[----:B------:R1:W-:Y:S01]  /*33f0*/  STG.E.128 desc[UR6][R118.64], R24 ;  /* 0x0000001876007986 */ /* 0x0003e2000c101d06 */
[----:B0-----:R-:W-:-:S03]  /*3400*/  IADD3 R15, PT, PT, R15, R88, RZ ;  /* 0x000000580f0f7210 */ /* 0x001fc60007ffe0ff */
[----:B------:R1:W-:Y:S01]  /*3410*/  STG.E.128 desc[UR6][R86.64], R28 ;  /* 0x0000001c56007986 */ /* 0x0003e2000c101d06 */
[----:B------:R-:W-:-:S03]  /*3420*/  ISETP.GE.AND P1, PT, R15, R89, PT ;  /* 0x000000590f00720c */ /* 0x000fc60003f26270 */
[----:B------:R1:W-:Y:S10]  /*3430*/  STG.E.128 desc[UR6][R120.64], R32 ;  /* 0x0000002078007986 */ /* 0x0003f4000c101d06 */
[----:B------:R-:W-:Y:S05]  /*3440*/  @!P1 BRA `(.L_x_8063) ;  /* 0xffffffd000e09947 */ /* 0x000fea000383ffff */
[----:B------:R-:W-:Y:S05]  /*3450*/  EXIT ;  /* 0x000000000000794d */ /* 0x000fea0003800000 */
.L_x_8064:
        /* <DEDUP_REMOVED lines=10> */
.L_x_13613:


//--------------------- .text._ZN10layer_norm31ln_parallel_residual_fwd_kernelINS_13Kernel_traitsI6__halfS2_fS2_fjLj3072ELj1ELj1ELj4ELj16ENS_18Kernel_traits_baseILj3072ES2_S2_fS2_fjLj128EEEEELb0ELb1ELb0EEEvNS_9FwdParamsE --------------------------
	.section	.text._ZN10layer_norm31ln_parallel_residual_fwd_kernelINS_13Kernel_traitsI6__halfS2_fS2_fjLj3072ELj1ELj1ELj4ELj16ENS_18Kernel_traits_baseILj3072ES2_S2_fS2_fjLj128EEEEELb0ELb1ELb0EEEvNS_9FwdParamsE,"ax",@progbits
	.align	128
        .global         _ZN10layer_norm31ln_parallel_residual_fwd_kernelINS_13Kernel_traitsI6__halfS2_fS2_fjLj3072ELj1ELj1ELj4ELj16ENS_18Kernel_traits_baseILj3072ES2_S2_fS2_fjLj128EEEEELb0ELb1ELb0EEEvNS_9FwdParamsE
        .type           _ZN10layer_norm31ln_parallel_residual_fwd_kernelINS_13Kernel_traitsI6__halfS2_fS2_fjLj3072ELj1ELj1ELj4ELj16ENS_18Kernel_traits_baseILj3072ES2_S2_fS2_fjLj128EEEEELb0ELb1ELb0EEEvNS_9FwdParamsE,@function
        .size           _ZN10layer_norm31ln_parallel_residual_fwd_kernelINS_13Kernel_traitsI6__halfS2_fS2_fjLj3072ELj1ELj1ELj4ELj16ENS_18Kernel_traits_baseILj3072ES2_S2_fS2_fjLj128EEEEELb0ELb1ELb0EEEvNS_9FwdParamsE,(.L_x_13614 - _ZN10layer_norm31ln_parallel_residual_fwd_kernelINS_13Kernel_traitsI6__halfS2_fS2_fjLj3072ELj1ELj1ELj4ELj16ENS_18Kernel_traits_baseILj3072ES2_S2_fS2_fjLj128EEEEELb0ELb1ELb0EEEvNS_9FwdParamsE)
        .other          _ZN10layer_norm31ln_parallel_residual_fwd_kernelINS_13Kernel_traitsI6__halfS2_fS2_fjLj3072ELj1ELj1ELj4ELj16ENS_18Kernel_traits_baseILj3072ES2_S2_fS2_fjLj128EEEEELb0ELb1ELb0EEEvNS_9FwdParamsE,@"STO_CUDA_ENTRY STV_DEFAULT"
_ZN10layer_norm31ln_parallel_residual_fwd_kernelINS_13Kernel_traitsI6__halfS2_fS2_fjLj3072ELj1ELj1ELj4ELj16ENS_18Kernel_traits_baseILj3072ES2_S2_fS2_fjLj128EEEEELb0ELb1ELb0EEEvNS_9FwdParamsE:
.text._ZN10layer_norm31ln_parallel_residual_fwd_kernelINS_13Kernel_traitsI6__halfS2_fS2_fjLj3072ELj1ELj1ELj4ELj16ENS_18Kernel_traits_baseILj3072ES2_S2_fS2_fjLj128EEEEELb0ELb1ELb0EEEvNS_9FwdParamsE:
        /* <DEDUP_REMOVED lines=44> */
.L_x_8066:
        /* <DEDUP_REMOVED lines=23> */
.L_x_8067:
[----:B------:R-:W-:Y:S05]  /*0430*/  BSYNC.RECONVERGENT B0 ;  /* 0x0000000000007941 */ /* 0x000fea0003800200 */
.L_x_8065:
[----:B------:R-:W0:Y:S02]  /*0440*/  LDCU UR4, c[0x0][0x384] ;  /* 0x00007080ff0477ac */ /* 0x000e240008000800 */
[----:B0-----:R-:W-:-:S13]  /*0450*/  ISETP.GE.AND P1, PT, R69, UR4, PT ;  /* 0x0000000445007c0c */ /* 0x001fda000bf26270 */
[----:B------:R-:W-:Y:S05]  /*0460*/  @P1 EXIT ;  /* 0x000000000000194d */ /* 0x000fea0003800000 */
[----:B------:R-:W-:Y:S01]  /*0470*/  SHF.R.S32.HI R0, RZ, 0x3, R0 ;  /* 0x00000003ff007819 */ /* 0x000fe20000011400 */
[----:B------:R-:W0:Y:S03]  /*0480*/  LDCU.U8 UR4, c[0x0][0x410] ;  /* 0x00008200ff0477ac */ /* 0x000e260008000000 */
[C---:B------:R-:W-:Y:S01]  /*0490*/  LOP3.LUT R28, R0.reuse, 0x7f, RZ, 0xc0, !PT ;  /* 0x0000007f001c7812 */ /* 0x040fe200078ec0ff */
[----:B------:R-:W1:Y:S01]  /*04a0*/  LDCU UR13, c[0x0][0x388] ;  /* 0x00007100ff0d77ac */ /* 0x000e620008000800 */
        /* <DEDUP_REMOVED lines=12> */
[----:B0-----:R-:W-:Y:S01]  /*0570*/  ISETP.NE.AND P2, PT, RZ, UR4, PT ;  /* 0x00000004ff007c0c */ /* 0x001fe2000bf45270 */
[----:B------:R-:W-:Y:S01]  /*0580*/  UPLOP3.LUT UP1, UPT, UPT, UPT, UPT, 0x40, 0x4 ;  /* 0x000000000004789c */ /* 0x000fe20003f2e870 */
[----:B------:R0:W0:Y:S01]  /*0590*/  MUFU.RCP R71, R35 ;  /* 0x0000002300477308 */ /* 0x0000220000001000 */
[----:B-1----:R-:W-:-:S10]  /*05a0*/  LEA R72, R29, R0, 0x3 ;  /* 0x000000001d487211 */ /* 0x002fd400078e18ff */
.L_x_8092:
[----:B------:R-:W-:Y:S01]  /*05b0*/  IMAD R0, R69, UR13, RZ ;  /* 0x0000000d45007c24 */ /* 0x000fe2000f8e02ff */
[----:B------:R-:W-:Y:S04]  /*05c0*/  BSSY.RECONVERGENT B0, `(.L_x_8068) ;  /* 0x0000075000007945 */ /* 0x000fe80003800200 */
[----:B------:R-:W-:-:S04]  /*05d0*/  SHF.R.S32.HI R61, RZ, 0x1f, R0 ;  /* 0x0000001fff3d7819 */ /* 0x000fc80000011400 */
[----:B------:R-:W-:-:S04]  /*05e0*/  LEA.HI R0, R61, R0, RZ, 0x3 ;  /* 0x000000003d007211 */ /* 0x000fc800078f18ff */
[----:B------:R-:W-:-:S04]  /*05f0*/  LEA.HI.SX32 R73, R0, R3, 0x1d ;  /* 0x0000000300497211 */ /* 0x000fc800078feaff */
[----:B------:R-:W-:Y:S01]  /*0600*/  MOV R0, R73 ;  /* 0x0000004900007202 */ /* 0x000fe20000000f00 */
[----:B------:R-:W-:Y:S06]  /*0610*/  @!P0 BRA `(.L_x_8069) ;  /* 0x0000000400bc8947 */ /* 0x000fec0003800000 */
[----:B---3--:R-:W-:Y:S01]  /*0620*/  ISETP.NE.U32.AND P0, PT, RZ, UR8, PT ;  /* 0x00000008ff007c0c */ /* 0x008fe2000bf05070 */
[----:B------:R-:W1:Y:S01]  /*0630*/  LDC.64 R48, c[0x0][0x390] ;  /* 0x0000e400ff307b82 */ /* 0x000e620000000a00 */
[----:B----4-:R-:W-:Y:S02]  /*0640*/  ISETP.NE.U32.AND P1, PT, RZ, UR10, PT ;  /* 0x0000000aff007c0c */ /* 0x010fe4000bf25070 */
[----:B------:R-:W-:Y:S02]  /*0650*/  ISETP.NE.AND.EX P0, PT, RZ, UR9, PT, P0 ;  /* 0x00000009ff007c0c */ /* 0x000fe4000bf05300 */
[----:B------:R-:W-:-:S11]  /*0660*/  ISETP.NE.AND.EX P1, PT, RZ, UR11, PT, P1 ;  /* 0x0000000bff007c0c */ /* 0x000fd6000bf25310 */
[----:B------:R-:W3:Y:S08]  /*0670*/  @P0 LDC.64 R36, c[0x0][0x398] ;  /* 0x0000e600ff240b82 */ /* 0x000ef00000000a00 */
[----:B------:R-:W4:Y:S01]  /*0680*/  @P1 LDC.64 R38, c[0x0][0x3a0] ;  /* 0x0000e800ff261b82 */ /* 0x000f220000000a00 */
[----:B-1----:R-:W-:-:S06]  /*0690*/  IMAD.WIDE.U32 R48, R73, 0x10, R48 ;  /* 0x0000001049307825 */ /* 0x002fcc00078e0030 */
[----:B------:R-:W5:Y:S01]  /*06a0*/  LDG.E.128 R48, desc[UR6][R48.64] ;  /* 0x0000000630307981 */ /* 0x000f62000c1e1d00 */
[----:B---3--:R-:W-:-:S05]  /*06b0*/  @P0 IMAD.WIDE.U32 R36, R73, 0x10, R36 ;  /* 0x0000001049240825 */ /* 0x008fca00078e0024 */
[----:B------:R1:W5:Y:S01]  /*06c0*/  @P0 LDG.E.128 R64, desc[UR6][R36.64] ;  /* 0x0000000624400981 */ /* 0x000362000c1e1d00 */
[----:B----4-:R-:W-:-:S05]  /*06d0*/  @P1 IMAD.WIDE.U32 R38, R73, 0x20, R38 ;  /* 0x0000002049261825 */ /* 0x010fca00078e0026 */
[----:B------:R1:W5:Y:S04]  /*06e0*/  @P1 LDG.E.128 R28, desc[UR6][R38.64] ;  /* 0x00000006261c1981 */ /* 0x000368000c1e1d00 */
[----:B0-----:R1:W5:Y:S01]  /*06f0*/  @P1 LDG.E.128 R32, desc[UR6][R38.64+0x10] ;  /* 0x0000100626201981 */ /* 0x001362000c1e1d00 */
[----:B------:R-:W-:-:S04]  /*0700*/  UISETP.NE.U32.AND UP0, UPT, UR8, URZ, UPT ;  /* 0x000000ff0800728c */ /* 0x000fc8000bf05070 */
[----:B------:R-:W-:-:S09]  /*0710*/  UISETP.NE.AND.EX UP0, UPT, UR9, URZ, UPT, UP0 ;  /* 0x000000ff0900728c */ /* 0x000fd2000bf05300 */
[----:B-1----:R-:W-:Y:S05]  /*0720*/  BRA.U UP0, `(.L_x_8070) ;  /* 0x0000000100747547 */ /* 0x002fea000b800000 */
        /* <DEDUP_REMOVED lines=12> */
.L_x_8071:
        /* <DEDUP_REMOVED lines=17> */
.L_x_8070:
        /* <DEDUP_REMOVED lines=28> */
.L_x_8073:
        /* <DEDUP_REMOVED lines=32> */
.L_x_8072:
[----:B------:R-:W0:Y:S01]  /*0cc0*/  LDC.64 R60, c[0x0][0x3a8] ;  /* 0x0000ea00ff3c7b82 */ /* 0x000e220000000a00 */
[C---:B------:R-:W-:Y:S01]  /*0cd0*/  IADD3 R0, PT, PT, R73.reuse, 0x80, RZ ;  /* 0x0000008049007810 */ /* 0x040fe20007ffe0ff */
[----:B0-----:R-:W-:-:S05]  /*0ce0*/  IMAD.WIDE.U32 R60, R73, 0x20, R60 ;  /* 0x00000020493c7825 */ /* 0x001fca00078e003c */
[----:B------:R1:W-:Y:S04]  /*0cf0*/  STG.E.128 desc[UR6][R60.64], R36 ;  /* 0x000000243c007986 */ /* 0x0003e8000c101d06 */
[----:B------:R1:W-:Y:S02]  /*0d00*/  STG.E.128 desc[UR6][R60.64+0x10], R48 ;  /* 0x000010303c007986 */ /* 0x0003e4000c101d06 */
.L_x_8069:
[----:B--234-:R-:W-:Y:S05]  /*0d10*/  BSYNC.RECONVERGENT B0 ;  /* 0x0000000000007941 */ /* 0x01cfea0003800200 */
.L_x_8068:
        /* <DEDUP_REMOVED lines=16> */
[----:B0-----:R2:W5:Y:S01]  /*0e20*/  @P1 LDG.E.128 R32, desc[UR6][R42.64+0x10] ;  /* 0x000010062a201981 */ /* 0x001562000c1e1d00 */
        /* <DEDUP_REMOVED lines=35> */
.L_x_8077:
        /* <DEDUP_REMOVED lines=25> */
.L_x_8076:
        /* <DEDUP_REMOVED lines=18> */
.L_x_8079:
        /* <DEDUP_REMOVED lines=8> */
.L_x_8078:
[----:B-1----:R-:W0:Y:S02]  /*1390*/  LDC.64 R60, c[0x0][0x3a8] ;  /* 0x0000ea00ff3c7b82 */ /* 0x002e240000000a00 */
[C---:B0-----:R-:W-:Y:S01]  /*13a0*/  IMAD.WIDE.U32 R60, R0.reuse, 0x20, R60 ;  /* 0x00000020003c7825 */ /* 0x041fe200078e003c */
[----:B------:R-:W-:-:S04]  /*13b0*/  IADD3 R0, PT, PT, R0, 0x80, RZ ;  /* 0x0000008000007810 */ /* 0x000fc80007ffe0ff */
[----:B------:R2:W-:Y:S04]  /*13c0*/  STG.E.128 desc[UR6][R60.64], R40 ;  /* 0x000000283c007986 */ /* 0x0005e8000c101d06 */
[----:B------:R2:W-:Y:S02]  /*13d0*/  STG.E.128 desc[UR6][R60.64+0x10], R52 ;  /* 0x000010343c007986 */ /* 0x0005e4000c101d06 */
.L_x_8075:
[----:B------:R-:W-:Y:S05]  /*13e0*/  BSYNC.RECONVERGENT B0 ;  /* 0x0000000000007941 */ /* 0x000fea0003800200 */
.L_x_8074:
        /* <DEDUP_REMOVED lines=16> */
[----:B------:R3:W5:Y:S01]  /*14f0*/  @P1 LDG.E.128 R32, desc[UR6][R46.64+0x10] ;  /* 0x000010062e201981 */ /* 0x000762000c1e1d00 */
[----:B------:R-:W-:Y:S05]  /*1500*/  @!P0 BRA `(.L_x_8082) ;  /* 0x0000000000ec8947 */ /* 0x000fea0003800000 */
[----:B------:R-:W-:Y:S05]  /*1510*/  @!P1 BRA `(.L_x_8083) ;  /* 0x0000000000849947 */ /* 0x000fea0003800000 */
[--C-:B---3-5:R-:W-:Y:S02]  /*1520*/  HADD2.F32 R44, -RZ, R56.reuse.H0_H0 ;  /* 0x20000038ff2c7230 */ /* 0x128fe40000004100 */
[----:B------:R-:W-:Y:S02]  /*1530*/  HADD2.F32 R56, -RZ, R56.H1_H1 ;  /* 0x30000038ff387230 */ /* 0x000fe40000004100 */
[--C-:B------:R-:W-:Y:S02]  /*1540*/  HADD2.F32 R47, -RZ, R64.reuse.H1_H1 ;  /* 0x30000040ff2f7230 */ /* 0x100fe40000004100 */
[----:B------:R-:W-:Y:S02]  /*1550*/  HADD2.F32 R46, -RZ, R57.H0_H0 ;  /* 0x20000039ff2e7230 */ /* 0x000fe40000004100 */
[----:B------:R-:W-:Y:S02]  /*1560*/  HADD2.F32 R75, -RZ, R65.H0_H0 ;  /* 0x20000041ff4b7230 */ /* 0x000fe40000004100 */
[----:B------:R-:W-:Y:S01]  /*1570*/  FADD.FTZ R56, R47, R56 ;  /* 0x000000382f387221 */ /* 0x000fe20000010000 */
[----:B------:R-:W-:-:S02]  /*1580*/  HADD2.F32 R45, -RZ, R64.H0_H0 ;  /* 0x20000040ff2d7230 */ /* 0x000fc40000004100 */
[--C-:B-12---:R-:W-:Y:S02]  /*1590*/  HADD2.F32 R60, -RZ, R58.reuse.H0_H0 ;  /* 0x2000003aff3c7230 */ /* 0x106fe40000004100 */
        /* <DEDUP_REMOVED lines=25> */
.L_x_8083:
[--C-:B---3-5:R-:W-:Y:S02]  /*1730*/  HADD2.F32 R46, -RZ, R57.reuse.H0_H0 ;  /* 0x20000039ff2e7230 */ /* 0x128fe40000004100 */
[----:B-12---:R-:W-:Y:S02]  /*1740*/  HADD2.F32 R60, -RZ, R57.H1_H1 ;  /* 0x30000039ff3c7230 */ /* 0x006fe40000004100 */
        /* <DEDUP_REMOVED lines=23> */
.L_x_8082:
[----:B------:R-:W-:Y:S05]  /*18c0*/  @!P1 BRA `(.L_x_8085) ;  /* 0x0000000000449947 */ /* 0x000fea0003800000 */
[--C-:B---3-5:R-:W-:Y:S02]  /*18d0*/  HADD2.F32 R45, -RZ, R56.reuse.H0_H0 ;  /* 0x20000038ff2d7230 */ /* 0x128fe40000004100 */
[----:B------:R-:W-:Y:S02]  /*18e0*/  HADD2.F32 R56, -RZ, R56.H1_H1 ;  /* 0x30000038ff387230 */ /* 0x000fe40000004100 */
[--C-:B------:R-:W-:Y:S02]  /*18f0*/  HADD2.F32 R47, -RZ, R57.reuse.H0_H0 ;  /* 0x20000039ff2f7230 */ /* 0x100fe40000004100 */
[----:B------:R-:W-:Y:S01]  /*1900*/  FADD.FTZ R44, R28, R45 ;  /* 0x0000002d1c2c7221 */ /* 0x000fe20000010000 */
[----:B-12---:R-:W-:Y:S02]  /*1910*/  HADD2.F32 R60, -RZ, R57.H1_H1 ;  /* 0x30000039ff3c7230 */ /* 0x006fe40000004100 */
        /* <DEDUP_REMOVED lines=12> */
.L_x_8085:
[--C-:B---3-5:R-:W-:Y:S02]  /*19e0*/  HADD2.F32 R44, -RZ, R56.reuse.H0_H0 ;  /* 0x20000038ff2c7230 */ /* 0x128fe40000004100 */
[----:B------:R-:W-:Y:S02]  /*19f0*/  HADD2.F32 R45, -RZ, R56.H1_H1 ;  /* 0x30000038ff2d7230 */ /* 0x000fe40000004100 */
[--C-:B------:R-:W-:Y:S02]  /*1a00*/  HADD2.F32 R46, -RZ, R57.reuse.H0_H0 ;  /* 0x20000039ff2e7230 */ /* 0x100fe40000004100 */
[----:B------:R-:W-:Y:S02]  /*1a10*/  HADD2.F32 R47, -RZ, R57.H1_H1 ;  /* 0x30000039ff2f7230 */ /* 0x000fe40000004100 */
[--C-:B------:R-:W-:Y:S02]  /*1a20*/  HADD2.F32 R56, -RZ, R58.reuse.H0_H0 ;  /* 0x2000003aff387230 */ /* 0x100fe40000004100 */
[----:B------:R-:W-:-:S02]  /*1a30*/  HADD2.F32 R57, -RZ, R58.H1_H1 ;  /* 0x3000003aff397230 */ /* 0x000fc40000004100 */
[--C-:B------:R-:W-:Y:S02]  /*1a40*/  HADD2.F32 R58, -RZ, R59.reuse.H0_H0 ;  /* 0x2000003bff3a7230 */ /* 0x100fe40000004100 */
[----:B------:R-:W-:-:S07]  /*1a50*/  HADD2.F32 R59, -RZ, R59.H1_H1 ;  /* 0x3000003bff3b7230 */ /* 0x000fce0000004100 */
.L_x_8084:
[----:B-12---:R-:W0:Y:S02]  /*1a60*/  LDC.64 R60, c[0x0][0x3a8] ;  /* 0x0000ea00ff3c7b82 */ /* 0x006e240000000a00 */
[----:B0-----:R-:W-:-:S05]  /*1a70*/  IMAD.WIDE.U32 R60, R0, 0x20, R60 ;  /* 0x00000020003c7825 */ /* 0x001fca00078e003c */
[----:B------:R3:W-:Y:S04]  /*1a80*/  STG.E.128 desc[UR6][R60.64], R44 ;  /* 0x0000002c3c007986 */ /* 0x0007e8000c101d06 */
[----:B------:R3:W-:Y:S02]  /*1a90*/  STG.E.128 desc[UR6][R60.64+0x10], R56 ;  /* 0x000010383c007986 */ /* 0x0007e4000c101d06 */
.L_x_8081:
[----:B------:R-:W-:Y:S05]  /*1aa0*/  BSYNC.RECONVERGENT B0 ;  /* 0x0000000000007941 */ /* 0x000fea0003800200 */
.L_x_8080:
[----:B------:R-:W-:Y:S01]  /*1ab0*/  FADD.FTZ R0, RZ, R36 ;  /* 0x00000024ff007221 */ /* 0x000fe20000010000 */
[C---:B------:R-:W-:Y:S01]  /*1ac0*/  ISETP.GE.U32.AND P0, PT, R70.reuse, 0x80, PT ;  /* 0x000000804600780c */ /* 0x040fe20003f06070 */
[----:B------:R-:W4:Y:S01]  /*1ad0*/  S2UR UR5, SR_CgaCtaId ;  /* 0x00000000000579c3 */ /* 0x000f220000008800 */
[C---:B------:R-:W-:Y:S01]  /*1ae0*/  ISETP.GT.U32.AND P5, PT, R70.reuse, 0xff, PT ;  /* 0x000000ff4600780c */ /* 0x040fe20003fa4070 */
[----:B-123--:R-:W-:Y:S01]  /*1af0*/  FADD.FTZ R61, R37, R0 ;  /* 0x00000000253d7221 */ /* 0x00efe20000010000 */
        /* <DEDUP_REMOVED lines=80> */
[--C-:B------:R-:W-:Y:S02]  /*2000*/  FADD.FTZ R74, R56, -R60.reuse ;  /* 0x8000003c384a7221 */ /* 0x100fe40000010000 */
        /* <DEDUP_REMOVED lines=22> */
[----:B------:R-:W-:Y:S01]  /*2170*/  @!P1 LOP3.LUT R75, R0, 0x18, RZ, 0xc0, !PT ;  /* 0x00000018004b9812 */ /* 0x000fe200078ec0ff */
[----:B------:R-:W-:Y:S01]  /*2180*/  HFMA2 R74, -RZ, RZ, 0, 0 ;  /* 0x00000000ff4a7431 */ /* 0x000fe200000001ff */
[----:B------:R-:W-:-:S03]  /*2190*/  @!P5 MOV R74, R72 ;  /* 0x00000048004ad202 */ /* 0x000fc60000000f00 */
        /* <DEDUP_REMOVED lines=22> */
[----:B------:R-:W-:Y:S01]  /*2300*/  FMUL.FTZ R79, R79, R60 ;  /* 0x0000003c4f4f7220 */ /* 0x000fe20000410000 */
[----:B------:R-:W-:-:S03]  /*2310*/  I2FP.F32.S32 R74, R75 ;  /* 0x0000004b004a7245 */ /* 0x000fc60000201400 */
        /* <DEDUP_REMOVED lines=8> */
[----:B------:R-:W0:Y:S01]  /*23a0*/  @!P1 LDC.64 R60, c[0x0][0x3c8] ;  /* 0x0000f200ff3c9b82 */ /* 0x000e220000000a00 */
[----:B------:R-:W-:Y:S01]  /*23b0*/  FMUL.FTZ R75, R0, R75 ;  /* 0x0000004b004b7220 */ /* 0x000fe20000410000 */
[----:B---3--:R-:W-:Y:S01]  /*23c0*/  FMUL.FTZ R77, R80, R77 ;  /* 0x0000004d504d7220 */ /* 0x008fe20000410000 */
[----:B-1----:R-:W-:Y:S02]  /*23d0*/  FADD.FTZ R63, R78, R63 ;  /* 0x0000003f4e3f7221 */ /* 0x002fe40000010000 */
[----:B------:R-:W-:-:S03]  /*23e0*/  FMUL.FTZ R75, R75, R74 ;  /* 0x0000004a4b4b7220 */ /* 0x000fc60000410000 */
[----:B------:R-:W1:Y:S01]  /*23f0*/  SHFL.IDX PT, R77, R77, RZ, 0x1f ;  /* 0x00001fff4d4d7589 */ /* 0x000e6200000e0000 */
[----:B------:R-:W-:Y:S01]  /*2400*/  FFMA.FTZ R75, R80, R75, R63 ;  /* 0x0000004b504b7223 */ /* 0x000fe2000001003f */
[----:B------:R-:W2:Y:S05]  /*2410*/  LDC R74, c[0x0][0x448] ;  /* 0x00011200ff4a7b82 */ /* 0x000eaa0000000800 */
[----:B------:R-:W2:Y:S03]  /*2420*/  SHFL.IDX PT, R75, R75, RZ, 0x1f ;  /* 0x00001fff4b4b7589 */ /* 0x000ea600000e0000 */
[----:B------:R-:W3:Y:S01]  /*2430*/  @!P1 LDC.64 R62, c[0x0][0x3c0] ;  /* 0x0000f000ff3e9b82 */ /* 0x000ee20000000a00 */
[----:B0-----:R-:W-:-:S04]  /*2440*/  @!P1 IMAD.WIDE R60, R69, 0x4, R60 ;  /* 0x00000004453c9825 */ /* 0x001fc800078e023c */
[----:B-1----:R-:W-:-:S05]  /*2450*/  FMUL.FTZ R0, R77, R77 ;  /* 0x0000004d4d007220 */ /* 0x002fca0000410000 */
[----:B------:R-:W-:Y:S01]  /*2460*/  FSEL R79, R0, RZ, P2 ;  /* 0x000000ff004f7208 */ /* 0x000fe20001000000 */
[----:B--2---:R-:W-:Y:S01]  /*2470*/  FFMA.FTZ R0, R75, UR12, R74 ;  /* 0x0000000c4b007c23 */ /* 0x004fe2000801004a */
[----:B---3--:R-:W-:-:S04]  /*2480*/  @!P1 IMAD.WIDE R62, R69, 0x4, R62 ;  /* 0x00000004453e9825 */ /* 0x008fc800078e023e */
[----:B------:R-:W-:Y:S01]  /*2490*/  FADD.FTZ R76, R0, R79 ;  /* 0x0000004f004c7221 */ /* 0x000fe20000010000 */
[----:B------:R-:W-:Y:S01]  /*24a0*/  FSEL R0, R77, RZ, !P2 ;  /* 0x000000ff4d007208 */ /* 0x000fe20005000000 */
[----:B------:R0:W-:Y:S04]  /*24b0*/  @!P1 STG.E desc[UR6][R62.64], R77 ;  /* 0x0000004d3e009986 */ /* 0x0001e8000c101906 */
[----:B------:R-:W1:Y:S02]  /*24c0*/  MUFU.RSQ R76, R76 ;  /* 0x0000004c004c7308 */ /* 0x000e640000001400 */
[----:B-1----:R0:W-:Y:S01]  /*24d0*/  @!P1 STG.E desc[UR6][R60.64], R76 ;  /* 0x0000004c3c009986 */ /* 0x0021e2000c101906 */
[----:B------:R-:W-:Y:S05]  /*24e0*/  @!P0 BRA `(.L_x_8087) ;  /* 0x0000000000c08947 */ /* 0x000fea0003800000 */
[--C-:B0-----:R-:W-:Y:S01]  /*24f0*/  FADD.FTZ R61, R36, -R0.reuse ;  /* 0x80000000243d7221 */ /* 0x101fe20000010000 */
[--C-:B------:R-:W-:Y:S01]  /*2500*/  FADD.FTZ R77, R38, -R0.reuse ;  /* 0x80000000264d7221 */ /* 0x100fe20000010000 */
        /* <DEDUP_REMOVED lines=8> */
[----:B------:R-:W-:Y:S02]  /*2590*/  HADD2.F32 R78, -RZ, R6.H0_H0 ;  /* 0x20000006ff4e7230 */ /* 0x000fe40000004100 */
[----:B------:R-:W-:Y:S01]  /*25a0*/  FMUL.FTZ R79, R76, R79 ;  /* 0x0000004f4c4f7220 */ /* 0x000fe20000410000 */
[----:B------:R-:W-:Y:S02]  /*25b0*/  HADD2.F32 R80, -RZ, R10.H0_H0 ;  /* 0x2000000aff507230 */ /* 0x000fe40000004100 */
[----:B------:R-:W-:Y:S01]  /*25c0*/  FFMA.FTZ R61, R61, R62, R74 ;  /* 0x0000003e3d3d7223 */ /* 0x000fe2000001004a */
[--C-:B------:R-:W-:Y:S01]  /*25d0*/  FADD.FTZ R77, R50, -R0.reuse ;  /* 0x80000000324d7221 */ /* 0x100fe20000010000 */
[----:B------:R-:W0:Y:S01]  /*25e0*/  LDC.64 R74, c[0x0][0x428] ;  /* 0x00010a00ff4a7b82 */ /* 0x000e220000000a00 */
[----:B------:R-:W-:Y:S01]  /*25f0*/  FADD.FTZ R63, R49, -R0 ;  /* 0x80000000313f7221 */ /* 0x000fe20000010000 */
[----:B------:R-:W-:Y:S01]  /*2600*/  FFMA.FTZ R62, R79, R78, R80 ;  /* 0x0000004e4f3e7223 */ /* 0x000fe20000010050 */
[----:B------:R-:W-:-:S02]  /*2610*/  HADD2.F32 R82, -RZ, R7.H0_H0 ;  /* 0x20000007ff527230 */ /* 0x000fc40000004100 */
[----:B------:R-:W-:Y:S01]  /*2620*/  FADD.FTZ R81, R51, -R0 ;  /* 0x8000000033517221 */ /* 0x000fe20000010000 */
[----:B------:R-:W-:Y:S02]  /*2630*/  HADD2.F32 R84, -RZ, R11.H0_H0 ;  /* 0x2000000bff547230 */ /* 0x000fe40000004100 */
[C---:B------:R-:W-:Y:S01]  /*2640*/  FMUL.FTZ R79, R76.reuse, R77 ;  /* 0x0000004d4c4f7220 */ /* 0x040fe20000410000 */
[----:B------:R-:W-:Y:S02]  /*2650*/  HADD2.F32 R78, -RZ, R6.H1_H1 ;  /* 0x30000006ff4e7230 */ /* 0x000fe40000004100 */
[C---:B------:R-:W-:Y:S01]  /*2660*/  FMUL.FTZ R63, R76.reuse, R63 ;  /* 0x0000003f4c3f7220 */ /* 0x040fe20000410000 */
[----:B------:R-:W-:Y:S02]  /*2670*/  HADD2.F32 R80, -RZ, R10.H1_H1 ;  /* 0x3000000aff507230 */ /* 0x000fe40000004100 */
[----:B------:R-:W-:Y:S01]  /*2680*/  FMUL.FTZ R83, R76, R81 ;  /* 0x000000514c537220 */ /* 0x000fe20000410000 */
[----:B------:R-:W-:Y:S01]  /*2690*/  FFMA.FTZ R81, R79, R82, R84 ;  /* 0x000000524f517223 */ /* 0x000fe20000010054 */
[----:B------:R-:W-:Y:S01]  /*26a0*/  FADD.FTZ R79, R39, -R0 ;  /* 0x80000000274f7221 */ /* 0x000fe20000010000 */
[----:B------:R-:W-:-:S02]  /*26b0*/  HADD2.F32 R82, -RZ, R5.H1_H1 ;  /* 0x30000005ff527230 */ /* 0x000fc40000004100 */
[----:B------:R-:W-:Y:S01]  /*26c0*/  FFMA.FTZ R77, R63, R78, R80 ;  /* 0x0000004e3f4d7223 */ /* 0x000fe20000010050 */
[----:B------:R-:W-:Y:S01]  /*26d0*/  FADD.FTZ R63, R37, -R0 ;  /* 0x80000000253f7221 */ /* 0x000fe20000010000 */
[----:B------:R-:W-:Y:S02]  /*26e0*/  HADD2.F32 R84, -RZ, R9.H1_H1 ;  /* 0x30000009ff547230 */ /* 0x000fe40000004100 */
[C---:B------:R-:W-:Y:S01]  /*26f0*/  FMUL.FTZ R79, R76.reuse, R79 ;  /* 0x0000004f4c4f7220 */ /* 0x040fe20000410000 */
[----:B------:R-:W-:Y:S02]  /*2700*/  HADD2.F32 R86, -RZ, R7.H1_H1 ;  /* 0x30000007ff567230 */ /* 0x000fe40000004100 */
[----:B------:R-:W-:Y:S01]  /*2710*/  FMUL.FTZ R63, R76, R63 ;  /* 0x0000003f4c3f7220 */ /* 0x000fe20000410000 */
[----:B------:R-:W-:Y:S02]  /*2720*/  HADD2.F32 R88, -RZ, R11.H1_H1 ;  /* 0x3000000bff587230 */ /* 0x000fe40000004100 */
[----:B------:R-:W-:Y:S01]  /*2730*/  FFMA.FTZ R82, R79, R82, R84 ;  /* 0x000000524f527223 */ /* 0x000fe20000010054 */
[----:B------:R-:W-:Y:S01]  /*2740*/  HADD2.F32 R78, -RZ, R4.H1_H1 ;  /* 0x30000004ff4e7230 */ /* 0x000fe20000004100 */
[----:B------:R-:W-:Y:S01]  /*2750*/  F2FP.F16.F32.PACK_AB R62, R77, R62 ;  /* 0x0000003e4d3e723e */ /* 0x000fe200000000ff */
[----:B------:R-:W-:-:S02]  /*2760*/  HADD2.F32 R80, -RZ, R8.H1_H1 ;  /* 0x30000008ff507230 */ /* 0x000fc40000004100 */
[----:B------:R-:W-:Y:S01]  /*2770*/  FFMA.FTZ R86, R83, R86, R88 ;  /* 0x0000005653567223 */ /* 0x000fe20000010058 */
[----:B------:R-:W-:Y:S01]  /*2780*/  F2FP.F16.F32.PACK_AB R61, R82, R61 ;  /* 0x0000003d523d723e */ /* 0x000fe200000000ff */
[C---:B0-----:R-:W-:Y:S01]  /*2790*/  IMAD.WIDE.U32 R74, R73.reuse, 0x10, R74 ;  /* 0x00000010494a7825 */ /* 0x041fe200078e004a */
[----:B------:R-:W-:-:S03]  /*27a0*/  IADD3 R73, PT, PT, R73, 0x80, RZ ;  /* 0x0000008049497810 */ /* 0x000fc60007ffe0ff */
[----:B------:R-:W-:Y:S01]  /*27b0*/  FFMA.FTZ R79, R63, R78, R80 ;  /* 0x0000004e3f4f7223 */ /* 0x000fe20000010050 */
[----:B------:R-:W-:-:S04]  /*27c0*/  F2FP.F16.F32.PACK_AB R63, R86, R81 ;  /* 0x00000051563f723e */ /* 0x000fc800000000ff */
[----:B------:R-:W-:-:S05]  /*27d0*/  F2FP.F16.F32.PACK_AB R60, R79, R60 ;  /* 0x0000003c4f3c723e */ /* 0x000fca00000000ff */
[----:B------:R1:W-:Y:S02]  /*27e0*/  STG.E.128 desc[UR6][R74.64], R60 ;  /* 0x0000003c4a007986 */ /* 0x0003e4000c101d06 */
.L_x_8087:
[----:B------:R-:W-:Y:S05]  /*27f0*/  BSYNC.RECONVERGENT B0 ;  /* 0x0000000000007941 */ /* 0x000fea0003800200 */
.L_x_8086:
[----:B------:R-:W-:Y:S04]  /*2800*/  BSSY.RECONVERGENT B0, `(.L_x_8088) ;  /* 0x0000032000007945 */ /* 0x000fe80003800200 */
[----:B------:R-:W-:Y:S05]  /*2810*/  @!P3 BRA `(.L_x_8089) ;  /* 0x0000000000c0b947 */ /* 0x000fea0003800000 */
[--C-:B01----:R-:W-:Y:S01]  /*2820*/  FADD.FTZ R61, R40, -R0.reuse ;  /* 0x80000000283d7221 */ /* 0x103fe20000010000 */
        /* <DEDUP_REMOVED lines=47> */
.L_x_8089:
[----:B------:R-:W-:Y:S05]  /*2b20*/  BSYNC.RECONVERGENT B0 ;  /* 0x0000000000007941 */ /* 0x000fea0003800200 */
.L_x_8088:
[----:B------:R-:W-:Y:S04]  /*2b30*/  BSSY.RECONVERGENT B0, `(.L_x_8090) ;  /* 0x0000031000007945 */ /* 0x000fe80003800200 */
[----:B------:R-:W-:Y:S05]  /*2b40*/  @!P4 BRA `(.L_x_8091) ;  /* 0x0000000000bcc947 */ /* 0x000fea0003800000 */
[--C-:B012---:R-:W-:Y:S01]  /*2b50*/  FADD.FTZ R61, R44, -R0.reuse ;  /* 0x800000002c3d7221 */ /* 0x107fe20000010000 */
[----:B-----5:R-:W-:Y:S02]  /*2b60*/  HADD2.F32 R74, -RZ, R20.H0_H0 ;  /* 0x20000014ff4a7230 */ /* 0x020fe40000004100 */
[--C-:B------:R-:W-:Y:S01]  /*2b70*/  FADD.FTZ R63, R46, -R0.reuse ;  /* 0x800000002e3f7221 */ /* 0x100fe20000010000 */
[----:B------:R-:W-:Y:S02]  /*2b80*/  HADD2.F32 R60, -RZ, R24.H0_H0 ;  /* 0x20000018ff3c7230 */ /* 0x000fe40000004100 */
[----:B------:R-:W-:Y:S01]  /*2b90*/  FMUL.FTZ R61, R76, R61 ;  /* 0x0000003d4c3d7220 */ /* 0x000fe20000410000 */
[----:B------:R-:W-:Y:S01]  /*2ba0*/  FADD.FTZ R75, R56, -R0 ;  /* 0x80000000384b7221 */ /* 0x000fe20000010000 */
[----:B------:R-:W-:Y:S02]  /*2bb0*/  HADD2.F32 R62, -RZ, R21.H0_H0 ;  /* 0x20000015ff3e7230 */ /* 0x000fe40000004100 */
[----:B------:R-:W-:Y:S01]  /*2bc0*/  FMUL.FTZ R63, R76, R63 ;  /* 0x0000003f4c3f7220 */ /* 0x000fe20000410000 */
[----:B------:R-:W-:Y:S01]  /*2bd0*/  FFMA.FTZ R74, R61, R74, R60 ;  /* 0x0000004a3d4a7223 */ /* 0x000fe2000001003c */
[----:B------:R-:W-:Y:S01]  /*2be0*/  HADD2.F32 R78, -RZ, R25.H0_H0 ;  /* 0x20000019ff4e7230 */ /* 0x000fe20000004100 */
[----:B------:R-:W0:Y:S01]  /*2bf0*/  LDC.64 R60, c[0x0][0x428] ;  /* 0x00010a00ff3c7b82 */ /* 0x000e220000000a00 */
[----:B------:R-:W-:-:S02]  /*2c00*/  HADD2.F32 R80, -RZ, R22.H0_H0 ;  /* 0x20000016ff507230 */ /* 0x000fc40000004100 */
[----:B------:R-:W-:Y:S01]  /*2c10*/  FMUL.FTZ R77, R76, R75 ;  /* 0x0000004b4c4d7220 */ /* 0x000fe20000410000 */
[----:B------:R-:W-:Y:S02]  /*2c20*/  HADD2.F32 R82, -RZ, R26.H0_H0 ;  /* 0x2000001aff527230 */ /* 0x000fe40000004100 */
[----:B------:R-:W-:Y:S01]  /*2c30*/  FADD.FTZ R81, R58, -R0 ;  /* 0x800000003a517221 */ /* 0x000fe20000010000 */
[----:B------:R-:W-:Y:S01]  /*2c40*/  FFMA.FTZ R75, R63, R62, R78 ;  /* 0x0000003e3f4b7223 */ /* 0x000fe2000001004e */
[--C-:B------:R-:W-:Y:S01]  /*2c50*/  FADD.FTZ R83, R59, -R0.reuse ;  /* 0x800000003b537221 */ /* 0x100fe20000010000 */
[----:B------:R-:W-:Y:S01]  /*2c60*/  FADD.FTZ R63, R45, -R0 ;  /* 0x800000002d3f7221 */ /* 0x000fe20000010000 */
[----:B------:R-:W-:Y:S01]  /*2c70*/  FFMA.FTZ R62, R77, R80, R82 ;  /* 0x000000504d3e7223 */ /* 0x000fe20000010052 */
[--C-:B------:R-:W-:Y:S01]  /*2c80*/  FADD.FTZ R77, R47, -R0.reuse ;  /* 0x800000002f4d7221 */ /* 0x100fe20000010000 */
[----:B------:R-:W-:Y:S02]  /*2c90*/  HADD2.F32 R80, -RZ, R23.H0_H0 ;  /* 0x20000017ff507230 */ /* 0x000fe40000004100 */
[----:B------:R-:W-:Y:S01]  /*2ca0*/  FADD.FTZ R79, R57, -R0 ;  /* 0x80000000394f7221 */ /* 0x000fe20000010000 */
[----:B------:R-:W-:-:S02]  /*2cb0*/  HADD2.F32 R82, -RZ, R27.H0_H0 ;  /* 0x2000001bff527230 */ /* 0x000fc40000004100 */
[C---:B------:R-:W-:Y:S01]  /*2cc0*/  FMUL.FTZ R81, R76.reuse, R81 ;  /* 0x000000514c517220 */ /* 0x040fe20000410000 */
[----:B------:R-:W-:Y:S02]  /*2cd0*/  HADD2.F32 R84, -RZ, R23.H1_H1 ;  /* 0x30000017ff547230 */ /* 0x000fe40000004100 */
[C---:B------:R-:W-:Y:S01]  /*2ce0*/  FMUL.FTZ R83, R76.reuse, R83 ;  /* 0x000000534c537220 */ /* 0x040fe20000410000 */
[----:B------:R-:W-:Y:S02]  /*2cf0*/  HADD2.F32 R86, -RZ, R27.H1_H1 ;  /* 0x3000001bff567230 */ /* 0x000fe40000004100 */
        /* <DEDUP_REMOVED lines=11> */
[----:B------:R-:W-:-:S03]  /*2db0*/  HADD2.F32 R77, -RZ, R24.H1_H1 ;  /* 0x30000018ff4d7230 */ /* 0x000fc60000004100 */
[----:B------:R-:W-:Y:S02]  /*2dc0*/  FFMA.FTZ R83, R76, R83, R85 ;  /* 0x000000534c537223 */ /* 0x000fe40000010055 */
[----:B------:R-:W-:Y:S01]  /*2dd0*/  FFMA.FTZ R79, R0, R63, R77 ;  /* 0x0000003f004f7223 */ /* 0x000fe2000001004d */
[----:B0-----:R-:W-:Y:S01]  /*2de0*/  IMAD.WIDE.U32 R76, R73, 0x10, R60 ;  /* 0x00000010494c7825 */ /* 0x001fe200078e003c */
[----:B------:R-:W-:Y:S02]  /*2df0*/  F2FP.F16.F32.PACK_AB R63, R87, R80 ;  /* 0x00000050573f723e */ /* 0x000fe400000000ff */
[----:B------:R-:W-:Y:S02]  /*2e00*/  F2FP.F16.F32.PACK_AB R62, R83, R62 ;  /* 0x0000003e533e723e */ /* 0x000fe400000000ff */
[----:B------:R-:W-:Y:S02]  /*2e10*/  F2FP.F16.F32.PACK_AB R61, R78, R75 ;  /* 0x0000004b4e3d723e */ /* 0x000fe400000000ff */
[----:B------:R-:W-:-:S05]  /*2e20*/  F2FP.F16.F32.PACK_AB R60, R79, R74 ;  /* 0x0000004a4f3c723e */ /* 0x000fca00000000ff */
[----:B------:R3:W-:Y:S02]  /*2e30*/  STG.E.128 desc[UR6][R76.64], R60 ;  /* 0x0000003c4c007986 */ /* 0x0007e4000c101d06 */
.L_x_8091:
[----:B------:R-:W-:Y:S05]  /*2e40*/  BSYNC.RECONVERGENT B0 ;  /* 0x0000000000007941 */ /* 0x000fea0003800200 */
.L_x_8090:
[----:B0123--:R-:W0:Y:S01]  /*2e50*/  LDC.64 R60, c[0x0][0x380] ;  /* 0x0000e000ff3c7b82 */ /* 0x00fe220000000a00 */
[----:B------:R-:W-:Y:S01]  /*2e60*/  UPLOP3.LUT UP1, UPT, UPT, UPT, UP1, 0x40, 0x4 ;  /* 0x000000000004789c */ /* 0x000fe20003f2e810 */
[----:B0-----:R-:W-:-:S04]  /*2e70*/  IADD3 R69, PT, PT, R69, R60, RZ ;  /* 0x0000003c45457210 */ /* 0x001fc80007ffe0ff */
[----:B------:R-:W-:-:S13]  /*2e80*/  ISETP.GE.AND P1, PT, R69, R61, PT ;  /* 0x0000003d4500720c */ /* 0x000fda0003f26270 */
[----:B------:R-:W-:Y:S05]  /*2e90*/  @!P1 BRA `(.L_x_8092) ;  /* 0xffffffd400c49947 */ /* 0x000fea000383ffff */
[----:B------:R-:W-:Y:S05]  /*2ea0*/  EXIT ;  /* 0x000000000000794d */ /* 0x000fea0003800000 */
.L_x_8093:
        /* <DEDUP_REMOVED lines=13> */
.L_x_13614:


//--------------------- .text._ZN10layer_norm31ln_parallel_residual_fwd_kernelINS_13Kernel_traitsI6__halfS2_fS2_fjLj3072ELj1ELj1ELj4ELj16ENS_18Kernel_traits_baseILj3072ES2_S2_fS2_fjLj128EEEEELb0ELb1ELb1EEEvNS_9FwdParamsE --------------------------
	.section	.text._ZN10layer_norm31ln_parallel_residual_fwd_kernelINS_13Kernel_traitsI6__halfS2_fS2_fjLj3072ELj1ELj1ELj4ELj16ENS_18Kernel_traits_baseILj3072ES2_S2_fS2_fjLj128EEEEELb0ELb1ELb1EEEvNS_9FwdParamsE,"ax",@progbits
	.align	128
        .global         _ZN10layer_norm31ln_parallel_residual_fwd_kernelINS_13Kernel_traitsI6__halfS2_fS2_fjLj3072ELj1ELj1ELj4ELj16ENS_18Kernel_traits_baseILj3072ES2_S2_fS2_fjLj128EEEEELb0ELb1ELb1EEEvNS_9FwdParamsE
        .type           _ZN10layer_norm31ln_parallel_residual_fwd_kernelINS_13Kernel_traitsI6__halfS2_fS2_fjLj3072ELj1ELj1ELj4ELj16ENS_18Kernel_traits_baseILj3072ES2_S2_fS2_fjLj128EEEEELb0ELb1ELb1EEEvNS_9FwdParamsE,@function
        .size           _ZN10layer_norm31ln_parallel_residual_fwd_kernelINS_13Kernel_traitsI6__halfS2_fS2_fjLj3072ELj1ELj1ELj4ELj16ENS_18Kernel_traits_baseILj3072ES2_S2_fS2_fjLj128EEEEELb0ELb1ELb1EEEvNS_9FwdParamsE,(.L_x_13615 - _ZN10layer_norm31ln_parallel_residual_fwd_kernelINS_13Kernel_traitsI6__halfS2_fS2_fjLj3072ELj1ELj1ELj4ELj16ENS_18Kernel_traits_baseILj3072ES2_S2_fS2_fjLj128EEEEELb0ELb1ELb1EEEvNS_9FwdParamsE)
        .other          _ZN10layer_norm31ln_parallel_residual_fwd_kernelINS_13Kernel_traitsI6__halfS2_fS2_fjLj3072ELj1ELj1ELj4ELj16ENS_18Kernel_traits_baseILj3072ES2_S2_fS2_fjLj128EEEEELb0ELb1ELb1EEEvNS_9FwdParamsE,@"STO_CUDA_ENTRY STV_DEFAULT"
_ZN10layer_norm31ln_parallel_residual_fwd_kernelINS_13Kernel_traitsI6__halfS2_fS2_fjLj3072ELj1ELj1ELj4ELj16ENS_18Kernel_traits_baseILj3072ES2_S2_fS2_fjLj128EEEEELb0ELb1ELb1EEEvNS_9FwdParamsE:
.text._ZN10layer_norm31ln_parallel_residual_fwd_kernelINS_13Kernel_traitsI6__halfS2_fS2_fjLj3072ELj1ELj1ELj4ELj16ENS_18Kernel_traits_baseILj3072ES2_S2_fS2_fjLj128EEEEELb0ELb1ELb1EEEvNS_9FwdParamsE:
        /* <DEDUP_REMOVED lines=31> */
[----:B------:R-:W-:Y:S01]  /*01f0*/  @!P0 CS2R R24, SRZ ;  /* 0x0000000000188805 */ /* 0x000fe2000001ff00 */
[--C-:B------:R-:W-:Y:S01]  /*0200*/  HADD2.F32 R61, -RZ, R8.reuse.H0_H0 ;  /* 0x20000008ff3d7230 */ /* 0x100fe20000004100 */
[----:B------:R-:W-:Y:S01]  /*0210*/  UPLOP3.LUT UP1, UPT, UPT, UPT, UPT, 0x40, 0x4 ;  /* 0x000000000004789c */ /* 0x000fe20003f2e870 */
[----:B------:R-:W-:Y:S01]  /*0220*/  HADD2.F32 R60, -RZ, R8.H1_H1 ;  /* 0x30000008ff3c7230 */ /* 0x000fe20000004100 */
[----:B------:R-:W1:Y:S01]  /*0230*/  LDCU UR8, c[0x0][0x388] ;  /* 0x00007100ff0877ac */ /* 0x000e620008000800 */
[----:B------:R-:W-:-:S02]  /*0240*/  HADD2.F32 R23, -RZ, R9.H0_H0 ;  /* 0x20000009ff177230 */ /* 0x000fc40000004100 */
[----:B------:R-:W-:Y:S01]  /*0250*/  HADD2.F32 R22, -RZ, R9.H1_H1 ;  /* 0x30000009ff167230 */ /* 0x000fe20000004100 */
[----:B------:R-:W2:Y:S01]  /*0260*/  LDCU.U8 UR12, c[0x0][0x410] ;  /* 0x00008200ff0c77ac */ /* 0x000ea20008000000 */
[--C-:B------:R-:W-:Y:S02]  /*0270*/  HADD2.F32 R21, -RZ, R10.reuse.H0_H0 ;  /* 0x2000000aff157230 */ /* 0x100fe40000004100 */
[----:B------:R-:W-:Y:S01]  /*0280*/  HADD2.F32 R20, -RZ, R10.H1_H1 ;  /* 0x3000000aff147230 */ /* 0x000fe20000004100 */
[----:B0-----:R-:W-:Y:S01]  /*0290*/  UISETP.NE.U32.AND UP0, UPT, UR4, URZ, UPT ;  /* 0x000000ff0400728c */ /* 0x001fe2000bf05070 */
[--C-:B------:R-:W-:Y:S01]  /*02a0*/  HADD2.F32 R19, -RZ, R11.reuse.H0_H0 ;  /* 0x2000000bff137230 */ /* 0x100fe20000004100 */
[----:B------:R-:W0:Y:S01]  /*02b0*/  LDCU UR9, c[0x0][0x400] ;  /* 0x00008000ff0977ac */ /* 0x000e220008000800 */
[----:B------:R-:W-:Y:S02]  /*02c0*/  HADD2.F32 R18, -RZ, R11.H1_H1 ;  /* 0x3000000bff127230 */ /* 0x000fe40000004100 */
[--C-:B------:R-:W-:Y:S01]  /*02d0*/  HADD2.F32 R17, -RZ, R40.reuse.H0_H0 ;  /* 0x20000028ff117230 */ /* 0x100fe20000004100 */
[----:B------:R-:W-:Y:S01]  /*02e0*/  UISETP.NE.AND.EX UP0, UPT, UR5, URZ, UPT, UP0 ;  /* 0x000000ff0500728c */ /* 0x000fe2000bf05300 */
[----:B------:R-:W-:Y:S01]  /*02f0*/  HADD2.F32 R16, -RZ, R40.H1_H1 ;  /* 0x30000028ff107230 */ /* 0x000fe20000004100 */
[----:B------:R-:W3:Y:S01]  /*0300*/  LDCU.64 UR10, c[0x0][0x3a0] ;  /* 0x00007400ff0a77ac */ /* 0x000ee20008000a00 */
[----:B------:R-:W-:-:S02]  /*0310*/  HADD2.F32 R15, -RZ, R41.H0_H0 ;  /* 0x20000029ff0f7230 */ /* 0x000fc40000004100 */
[----:B------:R-:W-:Y:S01]  /*0320*/  HADD2.F32 R14, -RZ, R41.H1_H1 ;  /* 0x30000029ff0e7230 */ /* 0x000fe20000004100 */
[----:B------:R-:W-:Y:S01]  /*0330*/  PLOP3.LUT P1, PT, PT, PT, UP0, 0x80, 0x8 ;  /* 0x000000000008781c */ /* 0x000fe20003f2f008 */
        /* <DEDUP_REMOVED lines=35> */
[----:B0123--:R-:W-:-:S07]  /*0570*/  HADD2.F32 R89, -RZ, R24.H1_H1 ;  /* 0x30000018ff597230 */ /* 0x00ffce0000004100 */
.L_x_8110:
        /* <DEDUP_REMOVED lines=13> */
[----:B--2---:R-:W-:Y:S02]  /*0650*/  @P0 IMAD.WIDE.U32 R30, R93, 0x20, R26 ;  /* 0x000000205d1e0825 */ /* 0x004fe400078e001a */
[----:B------:R-:W1:Y:S03]  /*0660*/  LDC.64 R26, c[0x0][0x398] ;  /* 0x0000e600ff1a7b82 */ /* 0x000e660000000a00 */
[----:B------:R0:W5:Y:S04]  /*0670*/  @P0 LDG.E.128 R48, desc[UR6][R30.64] ;  /* 0x000000061e300981 */ /* 0x000168000c1e1d00 */
[----:B------:R0:W5:Y:S01]  /*0680*/  @P0 LDG.E.128 R44, desc[UR6][R30.64+0x10] ;  /* 0x000010061e2c0981 */ /* 0x000162000c1e1d00 */
[----:B-1----:R-:W-:-:S04]  /*0690*/  ISETP.NE.U32.AND P1, PT, R26, RZ, PT ;  /* 0x000000ff1a00720c */ /* 0x002fc80003f25070 */
[----:B------:R-:W-:-:S13]  /*06a0*/  ISETP.NE.AND.EX P1, PT, R27, RZ, PT, P1 ;  /* 0x000000ff1b00720c */ /* 0x000fda0003f25310 */
[----:B0-----:R-:W-:Y:S05]  /*06b0*/  @P1 BRA `(.L_x_8094) ;  /* 0x0000000000741947 */ /* 0x001fea0003800000 */
        /* <DEDUP_REMOVED lines=12> */
.L_x_8095:
        /* <DEDUP_REMOVED lines=17> */
.L_x_8094:
        /* <DEDUP_REMOVED lines=28> */
.L_x_8097:
        /* <DEDUP_REMOVED lines=10> */
[----:B------:R-:W-:Y:S02]  /*0af0*/  HADD2.F32 R35, -RZ, R54.H1_H1 ;  /* 0x30000036ff237230 */ /* 0x000fe40000004100 */
[----:B------:R-:W-:Y:S02]  /*0b00*/  HADD2.F32 R30, -RZ, R37.H0_H0 ;  /* 0x20000025ff1e7230 */ /* 0x000fe40000004100 */
[----:B------:R-:W-:Y:S02]  /*0b10*/  HADD2.F32 R33, -RZ, R53.H0_H0 ;  /* 0x20000035ff217230 */ /* 0x000fe40000004100 */
[----:B------:R-:W-:Y:S01]  /*0b20*/  FADD.FTZ R38, R38, R35 ;  /* 0x0000002326267221 */ /* 0x000fe20000010000 */
[----:B------:R-:W-:-:S02]  /*0b30*/  HADD2.F32 R39, -RZ, R55.H0_H0 ;  /* 0x20000037ff277230 */ /* 0x000fc40000004100 */
[----:B------:R-:W-:Y:S02]  /*0b40*/  HADD2.F32 R37, -RZ, R37.H1_H1 ;  /* 0x30000025ff257230 */ /* 0x000fe40000004100 */
[----:B------:R-:W-:Y:S01]  /*0b50*/  FADD.FTZ R33, R30, R33 ;  /* 0x000000211e217221 */ /* 0x000fe20000010000 */
[----:B------:R-:W-:Y:S02]  /*0b60*/  HADD2.F32 R28, -RZ, R53.H1_H1 ;  /* 0x30000035ff1c7230 */ /* 0x000fe40000004100 */
[----:B------:R-:W-:Y:S01]  /*0b70*/  FADD.FTZ R39, R34, R39 ;  /* 0x0000002722277221 */ /* 0x000fe20000010000 */
[----:B------:R-:W-:Y:S02]  /*0b80*/  HADD2.F32 R31, -RZ, R54.H0_H0 ;  /* 0x20000036ff1f7230 */ /* 0x000fe40000004100 */
        /* <DEDUP_REMOVED lines=12> */
.L_x_8096:
        /* <DEDUP_REMOVED lines=51> */
.L_x_8099:
        /* <DEDUP_REMOVED lines=25> */
.L_x_8098:
        /* <DEDUP_REMOVED lines=18> */
.L_x_8101:
        /* <DEDUP_REMOVED lines=8> */
.L_x_8100:
[----:B------:R-:W0:Y:S01]  /*12b0*/  @P1 LDC.64 R56, c[0x0][0x398] ;  /* 0x0000e600ff381b82 */ /* 0x000e220000000a00 */
[----:B------:R-:W-:Y:S01]  /*12c0*/  IADD3 R97, PT, PT, R93, 0x100, RZ ;  /* 0x000001005d617810 */ /* 0x000fe20007ffe0ff */
[----:B------:R-:W-:-:S05]  /*12d0*/  IMAD.WIDE.U32 R82, R95, 0x20, R78 ;  /* 0x000000205f527825 */ /* 0x000fca00078e004e */
[----:B------:R1:W-:Y:S01]  /*12e0*/  STG.E.128 desc[UR6][R82.64], R32 ;  /* 0x0000002052007986 */ /* 0x0003e2000c101d06 */
[----:B------:R-:W2:Y:S03]  /*12f0*/  @P0 LDC.64 R26, c[0x0][0x3a0] ;  /* 0x0000e800ff1a0b82 */ /* 0x000ea60000000a00 */
[----:B------:R1:W-:Y:S01]  /*1300*/  STG.E.128 desc[UR6][R82.64+0x10], R28 ;  /* 0x0000101c52007986 */ /* 0x0003e2000c101d06 */
[----:B0-----:R-:W-:-:S04]  /*1310*/  @P1 IMAD.WIDE.U32 R90, R97, 0x10, R56 ;  /* 0x00000010615a1825 */ /* 0x001fc800078e0038 */
[C---:B------:R-:W-:Y:S01]  /*1320*/  IMAD.WIDE.U32 R56, R97.reuse, 0x10, R24 ;  /* 0x0000001061387825 */ /* 0x040fe200078e0018 */
[----:B------:R1:W5:Y:S03]  /*1330*/  @P1 LDG.E.128 R52, desc[UR6][R90.64] ;  /* 0x000000065a341981 */ /* 0x000366000c1e1d00 */
[----:B--2---:R-:W-:Y:S02]  /*1340*/  @P0 IMAD.WIDE.U32 R26, R97, 0x20, R26 ;  /* 0x00000020611a0825 */ /* 0x004fe400078e001a */
[----:B------:R-:W5:Y:S04]  /*1350*/  LDG.E.128 R56, desc[UR6][R56.64] ;  /* 0x0000000638387981 */ /* 0x000f68000c1e1d00 */
        /* <DEDUP_REMOVED lines=37> */
.L_x_8103:
[--C-:B-1---5:R-:W-:Y:S02]  /*15b0*/  HADD2.F32 R26, -RZ, R57.reuse.H0_H0 ;  /* 0x20000039ff1a7230 */ /* 0x122fe40000004100 */
[----:B------:R-:W-:Y:S02]  /*15c0*/  HADD2.F32 R82, -RZ, R57.H1_H1 ;  /* 0x30000039ff527230 */ /* 0x000fe40000004100 */
        /* <DEDUP_REMOVED lines=23> */
.L_x_8102:
        /* <DEDUP_REMOVED lines=18> */
.L_x_8105:
        /* <DEDUP_REMOVED lines=8> */
.L_x_8104:
        /* <DEDUP_REMOVED lines=107> */
.L_x_8107:
[----:B------:R-:W-:Y:S05]  /*1f90*/  BSYNC.RECONVERGENT B0 ;  /* 0x0000000000007941 */ /* 0x000fea0003800200 */
.L_x_8106:
        /* <DEDUP_REMOVED lines=14> */
.L_x_8109:
[----:B------:R-:W-:Y:S05]  /*2080*/  BSYNC.RECONVERGENT B0 ;  /* 0x0000000000007941 */ /* 0x000fea0003800200 */
.L_x_8108:
        /* <DEDUP_REMOVED lines=51> */
[C---:B------:R-:W-:Y:S01]  /*23c0*/  FADD.FTZ R98, -R108.reuse, R29 ;  /* 0x0000001d6c627221 */ /* 0x040fe20000010100 */
[C---:B------:R-:W-:Y:S01]  /*23d0*/  FADD.FTZ R96, -R108.reuse, R27 ;  /* 0x0000001b6c607221 */ /* 0x040fe20000010100 */
[----:B------:R-:W0:Y:S01]  /*23e0*/  MUFU.RSQ R83, R83 ;  /* 0x0000005300537308 */ /* 0x000e220000001400 */
        /* <DEDUP_REMOVED lines=17> */
[C---:B0-----:R-:W-:Y:S01]  /*2500*/  FMUL.FTZ R25, R83.reuse, R110 ;  /* 0x0000006e53197220 */ /* 0x041fe20000410000 */
        /* <DEDUP_REMOVED lines=11> */
[----:B------:R-:W0:Y:S01]  /*25c0*/  @!P0 LDC.64 R58, c[0x0][0x3c0] ;  /* 0x0000f000ff3a8b82 */ /* 0x000e220000000a00 */
[C---:B------:R-:W-:Y:S01]  /*25d0*/  FMUL.FTZ R36, R83.reuse, R36 ;  /* 0x0000002453247220 */ /* 0x040fe20000410000 */
[----:B------:R-:W-:Y:S01]  /*25e0*/  FMUL.FTZ R37, R83, R30 ;  /* 0x0000001e53257220 */ /* 0x000fe20000410000 */
[----:B------:R-:W-:Y:S01]  /*25f0*/  F2FP.F16.F32.PACK_AB R24, R29, R24 ;  /* 0x000000181d18723e */ /* 0x000fe200000000ff */
[----:B------:R-:W-:Y:S01]  /*2600*/  FMUL.FTZ R29, R83, R32 ;  /* 0x00000020531d7220 */ /* 0x000fe20000410000 */
[----:B------:R-:W-:Y:S01]  /*2610*/  F2FP.F16.F32.PACK_AB R26, R31, R26 ;  /* 0x0000001a1f1a723e */ /* 0x000fe200000000ff */
[C---:B------:R-:W-:Y:S01]  /*2620*/  FMUL.FTZ R31, R83.reuse, R78 ;  /* 0x0000004e531f7220 */ /* 0x040fe20000410000 */
[C---:B------:R-:W-:Y:S01]  /*2630*/  FMUL.FTZ R35, R83.reuse, R28 ;  /* 0x0000001c53237220 */ /* 0x040fe20000410000 */
        /* <DEDUP_REMOVED lines=8> */
[----:B------:R-:W3:Y:S01]  /*26c0*/  LDC.64 R36, c[0x0][0x380] ;  /* 0x0000e000ff247b82 */ /* 0x000ee20000000a00 */
[----:B------:R-:W-:Y:S01]  /*26d0*/  FFMA.FTZ R35, R98, R12, R65 ;  /* 0x0000000c62237223 */ /* 0x000fe20000010041 */
[----:B------:R-:W-:Y:S01]  /*26e0*/  FFMA.FTZ R91, R91, R3, R70 ;  /* 0x000000035b5b7223 */ /* 0x000fe20000010046 */
[----:B------:R-:W-:Y:S01]  /*26f0*/  FFMA.FTZ R108, R108, R2, R71 ;  /* 0x000000026c6c7223 */ /* 0x000fe20000010047 */
[----:B------:R-:W-:Y:S01]  /*2700*/  F2FP.F16.F32.PACK_AB R28, R33, R28 ;  /* 0x0000001c211c723e */ /* 0x000fe200000000ff */
[----:B-1----:R-:W-:Y:S01]  /*2710*/  IMAD.WIDE.U32 R42, R93, 0x10, R40 ;  /* 0x000000105d2a7825 */ /* 0x002fe200078e0028 */
[----:B------:R-:W-:-:S03]  /*2720*/  F2FP.F16.F32.PACK_AB R30, R35, R30 ;  /* 0x0000001e231e723e */ /* 0x000fc600000000ff */
[C---:B------:R-:W-:Y:S01]  /*2730*/  FMUL.FTZ R116, R83.reuse, R116 ;  /* 0x0000007453747220 */ /* 0x040fe20000410000 */
[C---:B------:R-:W-:Y:S01]  /*2740*/  FMUL.FTZ R124, R83.reuse, R124 ;  /* 0x0000007c537c7220 */ /* 0x040fe20000410000 */
        /* <DEDUP_REMOVED lines=19> */
[----:B0-----:R-:W-:Y:S01]  /*2880*/  @!P0 IMAD.WIDE R58, R62, 0x4, R58 ;  /* 0x000000043e3a8825 */ /* 0x001fe200078e023a */
[----:B------:R-:W-:-:S02]  /*2890*/  F2FP.F16.F32.PACK_AB R27, R124, R27 ;  /* 0x0000001b7c1b723e */ /* 0x000fc400000000ff */
[----:B------:R-:W-:Y:S01]  /*28a0*/  F2FP.F16.F32.PACK_AB R25, R116, R25 ;  /* 0x000000197419723e */ /* 0x000fe200000000ff */
[----:B--2---:R-:W-:Y:S01]  /*28b0*/  @!P0 IMAD.WIDE R56, R62, 0x4, R56 ;  /* 0x000000043e388825 */ /* 0x004fe200078e0238 */
[----:B------:R-:W-:Y:S01]  /*28c0*/  F2FP.F16.F32.PACK_AB R31, R104, R31 ;  /* 0x0000001f681f723e */ /* 0x000fe200000000ff */
[----:B------:R0:W-:Y:S01]  /*28d0*/  @!P0 STG.E desc[UR6][R58.64], R79 ;  /* 0x0000004f3a008986 */ /* 0x0001e2000c101906 */
[----:B------:R-:W-:Y:S01]  /*28e0*/  F2FP.F16.F32.PACK_AB R29, R94, R29 ;  /* 0x0000001d5e1d723e */ /* 0x000fe200000000ff */
[--C-:B------:R-:W-:Y:S01]  /*28f0*/  IMAD.WIDE.U32 R38, R95, 0x10, R40.reuse ;  /* 0x000000105f267825 */ /* 0x100fe200078e0028 */
[----:B------:R-:W-:Y:S01]  /*2900*/  F2FP.F16.F32.PACK_AB R34, R93, R34 ;  /* 0x000000225d22723e */ /* 0x000fe200000000ff */
[----:B------:R0:W-:Y:S01]  /*2910*/  @!P0 STG.E desc[UR6][R56.64], R83 ;  /* 0x0000005338008986 */ /* 0x0001e2000c101906 */
[----:B------:R-:W-:Y:S01]  /*2920*/  F2FP.F16.F32.PACK_AB R33, R96, R33 ;  /* 0x000000216021723e */ /* 0x000fe200000000ff */
[----:B------:R-:W-:Y:S01]  /*2930*/  IMAD.WIDE.U32 R40, R97, 0x10, R40 ;  /* 0x0000001061287825 */ /* 0x000fe200078e0028 */
[----:B------:R-:W-:Y:S01]  /*2940*/  F2FP.F16.F32.PACK_AB R32, R91, R32 ;  /* 0x000000205b20723e */ /* 0x000fe200000000ff */
[----:B------:R0:W-:Y:S01]  /*2950*/  STG.E.128 desc[UR6][R42.64], R24 ;  /* 0x000000182a007986 */ /* 0x0001e2000c101d06 */
[----:B---3--:R-:W-:-:S03]  /*2960*/  IADD3 R62, PT, PT, R62, R36, RZ ;  /* 0x000000243e3e7210 */ /* 0x008fc60007ffe0ff */
[----:B------:R0:W-:Y:S01]  /*2970*/  STG.E.128 desc[UR6][R38.64], R28 ;  /* 0x0000001c26007986 */ /* 0x0001e2000c101d06 */
[----:B------:R-:W-:-:S03]  /*2980*/  ISETP.GE.AND P0, PT, R62, R37, PT ;  /* 0x000000253e00720c */ /* 0x000fc60003f06270 */
[----:B------:R0:W-:Y:S10]  /*2990*/  STG.E.128 desc[UR6][R40.64], R32 ;  /* 0x0000002028007986 */ /* 0x0001f4000c101d06 */
[----:B------:R-:W-:Y:S05]  /*29a0*/  @!P0 BRA `(.L_x_8110) ;  /* 0xffffffd800f48947 */ /* 0x000fea000383ffff */
[----:B------:R-:W-:Y:S05]  /*29b0*/  EXIT ;  /* 0x000000000000794d */ /* 0x000fea0003800000 */
.L_x_8111:
        /* <DEDUP_REMOVED lines=12> */
.L_x_13615:


//--------------------- .text._ZN10layer_norm31ln_parallel_residual_fwd_kernelINS_13Kernel_traitsI6__halfS2_fS2_fjLj3072ELj1ELj1ELj4ELj16ENS_18Kernel_traits_baseILj3072ES2_S2_fS2_fjLj128EEEEELb1ELb0ELb0EEEvNS_9FwdParamsE --------------------------
	.section	.text._ZN10layer_norm31ln_parallel_residual_fwd_kernelINS_13Kernel_traitsI6__halfS2_fS2_fjLj3072ELj1ELj1ELj4ELj16ENS_18Kernel_traits_baseILj3072ES2_S2_fS2_fjLj128EEEEELb1ELb0ELb0EEEvNS_9FwdParamsE,"ax",@progbits
	.align	128
        .global         _ZN10layer_norm31ln_parallel_residual_fwd_kernelINS_13Kernel_traitsI6__halfS2_fS2_fjLj3072ELj1ELj1ELj4ELj16ENS_18Kernel_traits_baseILj3072ES2_S2_fS2_fjLj128EEEEELb1ELb0ELb0EEEvNS_9FwdParamsE
        .type           _ZN10layer_norm31ln_parallel_residual_fwd_kernelINS_13Kernel_traitsI6__halfS2_fS2_fjLj3072ELj1ELj1ELj4ELj16ENS_18Kernel_traits_baseILj3072ES2_S2_fS2_fjLj128EEEEELb1ELb0ELb0EEEvNS_9FwdParamsE,@function
        .size           _ZN10layer_norm31ln_parallel_residual_fwd_kernelINS_13Kernel_traitsI6__halfS2_fS2_fjLj3072ELj1ELj1ELj4ELj16ENS_18Kernel_traits_baseILj3072ES2_S2_fS2_fjLj128EEEEELb1ELb0ELb0EEEvNS_9FwdParamsE,(.L_x_13616 - _ZN10layer_norm31ln_parallel_residual_fwd_kernelINS_13Kernel_traitsI6__halfS2_fS2_fjLj3072ELj1ELj1ELj4ELj16ENS_18Kernel_traits_baseILj3072ES2_S2_fS2_fjLj128EEEEELb1ELb0ELb0EEEvNS_9FwdParamsE)
        .other          _ZN10layer_norm31ln_parallel_residual_fwd_kernelINS_13Kernel_traitsI6__halfS2_fS2_fjLj3072ELj1ELj1ELj4ELj16ENS_18Kernel_traits_baseILj3072ES2_S2_fS2_fjLj128EEEEELb1ELb0ELb0EEEvNS_9FwdParamsE,@"STO_CUDA_ENTRY STV_DEFAULT"
_ZN10layer_norm31ln_parallel_residual_fwd_kernelINS_13Kernel_traitsI6__halfS2_fS2_fjLj3072ELj1ELj1ELj4ELj16ENS_18Kernel_traits_baseILj3072ES2_S2_fS2_fjLj128EEEEELb1ELb0ELb0EEEvNS_9FwdParamsE:
.text._ZN10layer_norm31ln_parallel_residual_fwd_kernelINS_13Kernel_traitsI6__halfS2_fS2_fjLj3072ELj1ELj1ELj4ELj16ENS_18Kernel_traits_baseILj3072ES2_S2_fS2_fjLj128EEEEELb1ELb0ELb0EEEvNS_9FwdParamsE:
[----:B------:R-:W0:Y:S01]  /*0000*/  LDC R1, c[0x0][0x37c] ;  /* 0x0000df00ff017b82 */ /* 0x000e220000000800 */
[----:B------:R-:W1:Y:S07]  /*0010*/  LDCU.U8 UR4, c[0x0][0x464] ;  /* 0x00008c80ff0477ac */ /* 0x000e6e0008000000 */
[----:B------:R-:W2:Y:S01]  /*0020*/  LDC R4, c[0x0][0x458] ;  /* 0x00011600ff047b82 */ /* 0x000ea20000000800 */
[----:B0-----:R-:W-:Y:S01]  /*0030*/  VIADD R1, R1, 0xfffffff8 ;  /* 0xfffffff801017836 */ /* 0x001fe20000000000 */
[----:B------:R-:W0:Y:S01]  /*0040*/  LDCU.64 UR8, c[0x0][0x450] ;  /* 0x00008a00ff0877ac */ /* 0x000e220008000a00 */
[----:B------:R-:W3:Y:S05]  /*0050*/  LDCU.64 UR6, c[0x0][0x358] ;  /* 0x00006b00ff0677ac */ /* 0x000eea0008000a00 */
[----:B------:R-:W2:Y:S01]  /*0060*/  LDC R5, c[0x0][0x45c] ;  /* 0x00011700ff057b82 */ /* 0x000ea20000000800 */
[----:B------:R-:W4:Y:S07]  /*0070*/  S2R R110, SR_TID.X ;  /* 0x00000000006e7919 */ /* 0x000f2e0000002100 */
[----:B------:R-:W5:Y:S01]  /*0080*/  LDC R11, c[0x0][0x388] ;  /* 0x0000e200ff0b7b82 */ /* 0x000f620000000800 */
[----:B-1----:R-:W-:Y:S01]  /*0090*/  ISETP.NE.AND P0, PT, RZ, UR4, PT ;  /* 0x00000004ff007c0c */ /* 0x002fe2000bf05270 */
[----:B------:R-:W1:Y:S01]  /*00a0*/  LDCU.64 UR4, c[0x0][0x438] ;  /* 0x00008700ff0477ac */ /* 0x000e620008000a00 */
[----:B0-----:R-:W-:Y:S01]  /*00b0*/  IMAD.U32 R2, RZ, RZ, UR8 ;  /* 0x00000008ff027e24 */ /* 0x001fe2000f8e00ff */
[----:B------:R-:W-:-:S10]  /*00c0*/  MOV R3, UR9 ;  /* 0x0000000900037c02 */ /* 0x000fd40008000f00 */
[----:B---3--:R-:W3:Y:S01]  /*00d0*/  @P0 LDG.E.64 R2, desc[UR6][R2.64] ;  /* 0x0000000602020981 */ /* 0x008ee2000c1e1b00 */
[----:B------:R-:W0:Y:S03]  /*00e0*/  @P0 LDC R9, c[0x0][0x460] ;  /* 0x00011800ff090b82 */ /* 0x000e260000000800 */
[----:B--2---:R-:W0:Y:S01]  /*00f0*/  @P0 LDG.E.64 R6, desc[UR6][R4.64] ;  /* 0x0000000604060981 */ /* 0x004e22000c1e1b00 */
[----:B------:R-:W-:Y:S01]  /*0100*/  BSSY.RECONVERGENT B0, `(.L_x_8112) ;  /* 0x00000db000007945 */ /* 0x000fe20003800200 */
[----:B-1----:R-:W-:-:S03]  /*0110*/  UISETP.NE.U32.AND UP0, UPT, UR4, URZ, UPT ;  /* 0x000000ff0400728c */ /* 0x002fc6000bf05070 */
[----:B------:R-:W1:Y:S01]  /*0120*/  S2UR UR16, SR_CTAID.X ;  /* 0x00000000001079c3 */ /* 0x000e620000002500 */
[----:B------:R-:W-:Y:S01]  /*0130*/  UISETP.NE.AND.EX UP0, UPT, UR5, URZ, UPT, UP0 ;  /* 0x000000ff0500728c */ /* 0x000fe2000bf05300 */
[----:B-----5:R-:W-:-:S04]  /*0140*/  SHF.R.S32.HI R0, RZ, 0x1f, R11 ;  /* 0x0000001fff007819 */ /* 0x020fc8000001140b */
[----:B------:R-:W-:Y:S02]  /*0150*/  LEA.HI R0, R0, R11, RZ, 0x3 ;  /* 0x0000000b00007211 */ /* 0x000fe400078f18ff */
[----:B------:R-:W1:Y:S01]  /*0160*/  LDC R8, c[0x0][0x360] ;  /* 0x0000d800ff087b82 */ /* 0x000e620000000800 */
[----:B---3--:R-:W-:Y:S02]  /*0170*/  @P0 R2UR UR8, R2 ;  /* 0x00000000020802ca */ /* 0x008fe400000e0000 */
[----:B------:R-:W-:Y:S01]  /*0180*/  @P0 R2UR UR9, R3 ;  /* 0x00000000030902ca */ /* 0x000fe200000e0000 */
[----:B----4-:R-:W-:Y:S01]  /*0190*/  IMAD.MOV.U32 R3, RZ, RZ, R110 ;  /* 0x000000ffff037224 */ /* 0x010fe200078e006e */
[----:B0-----:R-:W-:Y:S02]  /*01a0*/  @P0 IADD3 R4, P1, PT, R6, R9, RZ ;  /* 0x0000000906040210 */ /* 0x001fe40007f3e0ff */
[----:B------:R-:W-:Y:S01]  /*01b0*/  LOP3.LUT R2, R110, 0x60, RZ, 0xc0, !PT ;  /* 0x000000606e027812 */ /* 0x000fe200078ec0ff */
[----:B-1----:R-:W-:Y:S01]  /*01c0*/  IMAD R9, R8, UR16, R3 ;  /* 0x0000001008097c24 */ /* 0x002fe2000f8e0203 */
[----:B------:R-:W-:Y:S01]  /*01d0*/  LOP3.LUT R113, R3, 0x7f, RZ, 0x3c, !PT ;  /* 0x0000007f03717812 */ /* 0x000fe200078e3cff */
[----:B------:R-:W-:-:S03]  /*01e0*/  @P0 IMAD.X R5, RZ, RZ, R7, P1 ;  /* 0x000000ffff050224 */ /* 0x000fc600008e0607 */
[----:B------:R-:W-:Y:S01]  /*01f0*/  LEA.HI.SX32 R113, R0, R113, 0x1d ;  /* 0x0000007100717211 */ /* 0x000fe200078feaff */
[----:B------:R-:W-:Y:S01]  /*0200*/  UIADD3 UR22, UPT, UPT, UR8, 0x3c6ef372, URZ ;  /* 0x3c6ef37208167890 */ /* 0x000fe2000fffe0ff */
[--C-:B------:R-:W-:Y:S01]  /*0210*/  SHF.R.U64 R8, R4, 0x2, R5.reuse ;  /* 0x0000000204087819 */ /* 0x100fe20000001205 */
[----:B------:R-:W-:Y:S01]  /*0220*/  UIADD3 UR21, UPT, UPT, UR9, -0x4498517b, URZ ;  /* 0xbb67ae8509157890 */ /* 0x000fe2000fffe0ff */
[----:B------:R-:W-:Y:S01]  /*0230*/  SHF.R.U32.HI R7, RZ, 0x2, R5 ;  /* 0x00000002ff077819 */ /* 0x000fe20000011605 */
[----:B------:R-:W-:Y:S02]  /*0240*/  UIADD3 UR23, UPT, UPT, UR9, 0x76cf5d0a, URZ ;  /* 0x76cf5d0a09177890 */ /* 0x000fe4000fffe0ff */
[----:B------:R-:W-:Y:S02]  /*0250*/  UIADD3 UR24, UPT, UPT, UR9, 0x32370b8f, URZ ;  /* 0x32370b8f09187890 */ /* 0x000fe4000fffe0ff */
[----:B------:R-:W-:Y:S02]  /*0260*/  UIADD3 UR25, UPT, UPT, UR8, 0x78dde6e4, URZ ;  /* 0x78dde6e408197890 */ /* 0x000fe4000fffe0ff */
[----:B------:R-:W-:-:S02]  /*0270*/  UIADD3 UR26, UPT, UPT, UR9, -0x126145ec, URZ ;  /* 0xed9eba14091a7890 */ /* 0x000fc4000fffe0ff */
[----:B------:R-:W-:Y:S02]  /*0280*/  UIADD3 UR27, UPT, UPT, UR9, -0x56f99767, URZ ;  /* 0xa9066899091b7890 */ /* 0x000fe4000fffe0ff */
[----:B------:R-:W-:Y:S02]  /*0290*/  UIADD3 UR28, UPT, UPT, UR8, -0x4ab325aa, URZ ;  /* 0xb54cda56081c7890 */ /* 0x000fe4000fffe0ff */
[----:B------:R-:W-:Y:S02]  /*02a0*/  UIADD3 UR29, UPT, UPT, UR8, 0x5384540f, URZ ;  /* 0x5384540f081d7890 */ /* 0x000fe4000fffe0ff */
        /* <DEDUP_REMOVED lines=18> */
[----:B------:R-:W5:Y:S01]  /*03d0*/  @P2 LDG.E.128 R100, desc[UR6][R10.64] ;  /* 0x000000060a642981 */ /* 0x000f62000c1e1d00 */
[C---:B-1----:R-:W-:Y:S01]  /*03e0*/  @P2 IMAD.WIDE.U32 R32, R3.reuse, 0x10, R32 ;  /* 0x0000001003202825 */ /* 0x042fe200078e0020 */
[----:B------:R-:W-:Y:S02]  /*03f0*/  @P2 LOP3.LUT R3, R3, 0x80, RZ, 0xfc, !PT ;  /* 0x0000008003032812 */ /* 0x000fe400078efcff */
[----:B------:R-:W-:Y:S02]  /*0400*/  CS2R R34, SRZ ;  /* 0x0000000000227805 */ /* 0x000fe4000001ff00 */
[----:B------:R-:W-:Y:S01]  /*0410*/  @P0 MOV R27, RZ ;  /* 0x000000ff001b0202 */ /* 0x000fe20000000f00 */
[----:B------:R-:W-:Y:S01]  /*0420*/  IMAD.MOV.U32 R30, RZ, RZ, RZ ;  /* 0x000000ffff1e7224 */ /* 0x000fe200078e00ff */
[----:B------:R0:W5:Y:S01]  /*0430*/  @P2 LDG.E.128 R12, desc[UR6][R32.64] ;  /* 0x00000006200c2981 */ /* 0x000162000c1e1d00 */
[----:B--2---:R-:W-:Y:S01]  /*0440*/  @P0 IMAD.WIDE.U32 R36, R3, 0x10, R24 ;  /* 0x0000001003240825 */ /* 0x004fe200078e0018 */
[----:B------:R-:W-:-:S03]  /*0450*/  CS2R R24, SRZ ;  /* 0x0000000000187805 */ /* 0x000fc6000001ff00 */
[----:B------:R-:W-:Y:S01]  /*0460*/  @P2 IMAD.MOV.U32 R31, RZ, RZ, RZ ;  /* 0x000000ffff1f2224 */ /* 0x000fe200078e00ff */
[----:B------:R1:W5:Y:S01]  /*0470*/  @P0 LDG.E.128 R16, desc[UR6][R36.64] ;  /* 0x0000000624100981 */ /* 0x000362000c1e1d00 */
[C---:B---3--:R-:W-:Y:S01]  /*0480*/  @P0 IMAD.WIDE.U32 R38, R3.reuse, 0x10, R28 ;  /* 0x0000001003260825 */ /* 0x048fe200078e001c */
[----:B------:R-:W-:Y:S02]  /*0490*/  CS2R R28, SRZ ;  /* 0x00000000001c7805 */ /* 0x000fe4000001ff00 */
[----:B0-----:R-:W-:Y:S01]  /*04a0*/  CS2R R32, SRZ ;  /* 0x0000000000207805 */ /* 0x001fe2000001ff00 */
[----:B------:R-:W-:Y:S01]  /*04b0*/  @P0 VIADD R3, R3, 0x80 ;  /* 0x0000008003030836 */ /* 0x000fe20000000000 */
[----:B------:R0:W5:Y:S01]  /*04c0*/  @P0 LDG.E.128 R20, desc[UR6][R38.64] ;  /* 0x0000000626140981 */ /* 0x000162000c1e1d00 */
[----:B-1----:R-:W-:Y:S02]  /*04d0*/  CS2R R36, SRZ ;  /* 0x0000000000247805 */ /* 0x002fe4000001ff00 */
        /* <DEDUP_REMOVED lines=21> */
.L_x_8114:
        /* <DEDUP_REMOVED lines=8> */
[----:B------:R-:W-:-:S04]  /*06b0*/  P2R R123, PR, RZ, 0x4 ;  /* 0x00000004ff7b7803 */ /* 0x000fc80000000000 */
[----:B------:R-:W0:Y:S01]  /*06c0*/  @P2 LDC.64 R10, c[0x0][0x440] ;  /* 0x00011000ff0a2b82 */ /* 0x000e220000000a00 */
[C---:B-1----:R-:W-:Y:S01]  /*06d0*/  @P2 IMAD.WIDE.U32 R40, R3.reuse, 0x10, R28 ;  /* 0x0000001003282825 */ /* 0x042fe200078e001c */
[----:B------:R1:W5:Y:S04]  /*06e0*/  @P2 LDG.E.128 R100, desc[UR6][R24.64] ;  /* 0x0000000618642981 */ /* 0x000368000c1e1d00 */
[----:B------:R4:W5:Y:S02]  /*06f0*/  @P2 LDG.E.128 R12, desc[UR6][R40.64] ;  /* 0x00000006280c2981 */ /* 0x000964000c1e1d00 */
[----:B------:R-:W1:Y:S01]  /*0700*/  @P0 LDC.64 R46, c[0x0][0x440] ;  /* 0x00011000ff2e0b82 */ /* 0x000e620000000a00 */
[C---:B0-----:R-:W-:Y:S01]  /*0710*/  @P2 IMAD.WIDE.U32 R10, R3.reuse, 0x10, R10 ;  /* 0x00000010030a2825 */ /* 0x041fe200078e000a */
        /* <DEDUP_REMOVED lines=8> */
[----:B------:R-:W-:Y:S01]  /*07a0*/  IMAD.MOV.U32 R26, RZ, RZ, RZ ;  /* 0x000000ffff1a7224 */ /* 0x000fe200078e00ff */
[----:B------:R-:W-:Y:S01]  /*07b0*/  CS2R R24, SRZ ;  /* 0x0000000000187805 */ /* 0x000fe2000001ff00 */
[----:B------:R-:W-:Y:S01]  /*07c0*/  IMAD.MOV.U32 R30, RZ, RZ, RZ ;  /* 0x000000ffff1e7224 */ /* 0x000fe200078e00ff */
[----:B------:R-:W-:-:S02]  /*07d0*/  CS2R R28, SRZ ;  /* 0x00000000001c7805 */ /* 0x000fc4000001ff00 */
[----:B------:R-:W-:Y:S01]  /*07e0*/  @P2 MOV R31, RZ ;  /* 0x000000ff001f2202 */ /* 0x000fe20000000f00 */
[----:B------:R-:W-:Y:S02]  /*07f0*/  @P0 IMAD.MOV.U32 R27, RZ, RZ, RZ ;  /* 0x000000ffff1b0224 */ /* 0x000fe400078e00ff */
[----:B------:R-:W-:Y:S01]  /*0800*/  @P0 VIADD R3, R3, 0x80 ;  /* 0x0000008003030836 */ /* 0x000fe20000000000 */
[----:B----4-:R-:W-:Y:S06]  /*0810*/  @!P1 BRA `(.L_x_8115) ;  /* 0x0000000400a49947 */ /* 0x010fec0003800000 */
        /* <DEDUP_REMOVED lines=11> */
[----:B------:R-:W-:Y:S02]  /*08d0*/  CS2R R48, SRZ ;  /* 0x0000000000307805 */ /* 0x000fe4000001ff00 */
[----:B------:R-:W-:Y:S01]  /*08e0*/  CS2R R24, SRZ ;  /* 0x0000000000187805 */ /* 0x000fe2000001ff00 */
[----:B------:R-:W-:Y:S01]  /*08f0*/  IMAD.MOV.U32 R30, RZ, RZ, RZ ;  /* 0x000000ffff1e7224 */ /* 0x000fe200078e00ff */
[----:B------:R-:W-:Y:S01]  /*0900*/  CS2R R28, SRZ ;  /* 0x00000000001c7805 */ /* 0x000fe2000001ff00 */
[----:B------:R-:W-:Y:S06]  /*0910*/  BRA `(.L_x_8115) ;  /* 0x0000000400647947 */ /* 0x000fec0003800000 */
.L_x_8113:
        /* <DEDUP_REMOVED lines=13> */
[----:B------:R-:W4:Y:S01]  /*09f0*/  LDC.64 R46, c[0x0][0x3d0] ;  /* 0x0000f400ff2e7b82 */ /* 0x000f220000000a00 */
        /* <DEDUP_REMOVED lines=10> */
[----:B----4-:R-:W-:-:S05]  /*0aa0*/  @P0 IMAD.WIDE.U32 R46, R3, 0x10, R46 ;  /* 0x00000010032e0825 */ /* 0x010fca00078e002e */
        /* <DEDUP_REMOVED lines=23> */
.L_x_8116:
        /* <DEDUP_REMOVED lines=8> */
[----:B0-----:R-:W-:-:S07]  /*0ca0*/  @P2 IMAD.WIDE.U32 R36, R3, 0x10, R10 ;  /* 0x0000001003242825 */ /* 0x001fce00078e000a */
[----:B------:R-:W0:Y:S01]  /*0cb0*/  @P0 LDC.64 R66, c[0x0][0x438] ;  /* 0x00010e00ff420b82 */ /* 0x000e220000000a00 */
[C---:B-1----:R-:W-:Y:S01]  /*0cc0*/  @P2 IMAD.WIDE.U32 R62, R3.reuse, 0x10, R56 ;  /* 0x00000010033e2825 */ /* 0x042fe200078e0038 */
[----:B------:R1:W5:Y:S04]  /*0cd0*/  @P2 LDG.E.128 R100, desc[UR6][R36.64] ;  /* 0x0000000624642981 */ /* 0x000368000c1e1d00 */
        /* <DEDUP_REMOVED lines=24> */
[----:B------:R-:W-:Y:S02]  /*0e60*/  CS2R R36, SRZ ;  /* 0x0000000000247805 */ /* 0x000fe4000001ff00 */
[----:B------:R-:W-:Y:S02]  /*0e70*/  @P2 MOV R39, RZ ;  /* 0x000000ff00272202 */ /* 0x000fe40000000f00 */
[----:B------:R-:W-:Y:S02]  /*0e80*/  @P1 CS2R R54, SRZ ;  /* 0x0000000000361805 */ /* 0x000fe4000001ff00 */
[----:B------:R-:W-:Y:S01]  /*0e90*/  @P1 CS2R R52, SRZ ;  /* 0x0000000000341805 */ /* 0x000fe2000001ff00 */
[----:B----4-:R-:W-:-:S07]  /*0ea0*/  @P0 IMAD.MOV.U32 R35, RZ, RZ, RZ ;  /* 0x000000ffff230224 */ /* 0x010fce00078e00ff */
.L_x_8115:
[----:B------:R-:W-:Y:S05]  /*0eb0*/  BSYNC.RECONVERGENT B0 ;  /* 0x0000000000007941 */ /* 0x000fea0003800200 */
.L_x_8112:
[----:B------:R-:W0:Y:S02]  /*0ec0*/  LDCU UR4, c[0x0][0x384] ;  /* 0x00007080ff0477ac */ /* 0x000e240008000800 */
[----:B0-----:R-:W-:-:S06]  /*0ed0*/  UISETP.GE.AND UP0, UPT, UR16, UR4, UPT ;  /* 0x000000041000728c */ /* 0x001fcc000bf06270 */
[----:B------:R-:W-:-:S13]  /*0ee0*/  PLOP3.LUT P0, PT, PT, PT, UP0, 0x80, 0x8 ;  /* 0x000000000008781c */ /* 0x000fda0003f0f008 */
[----:B------:R-:W-:Y:S05]  /*0ef0*/  @P0 EXIT ;  /* 0x000000000000094d */ /* 0x000fea0003800000 */
[----:B------:R-:W-:Y:S01]  /*0f00*/  IMAD.HI.U32 R3, R8, -0x2daee0ad, RZ ;  /* 0xd2511f5308037827 */ /* 0x000fe200078e00ff */
[----:B------:R-:W-:Y:S01]  /*0f10*/  UIADD3 UR4, UPT, UPT, UR8, -0x61c88647, URZ ;  /* 0x9e3779b908047890 */ /* 0x000fe2000fffe0ff */
[----:B------:R-:W-:Y:S01]  /*0f20*/  LOP3.LUT R4, R4, 0x3, RZ, 0xc0, !PT ;  /* 0x0000000304047812 */ /* 0x000fe200078ec0ff */
[----:B------:R-:W-:Y:S01]  /*0f30*/  UIADD3 UR5, UPT, UPT, UR8, -0x700cb87f, URZ ;  /* 0x8ff3478108057890 */ /* 0x000fe2000fffe0ff */
[----:B------:R-:W-:Y:S01]  /*0f40*/  IMAD.HI.U32 R6, R9, -0x326172a9, RZ ;  /* 0xcd9e8d5709067827 */ /* 0x000fe200078e00ff */
[----:B------:R-:W-:Y:S01]  /*0f50*/  LOP3.LUT R3, R3, UR9, RZ, 0x3c, !PT ;  /* 0x0000000903037c12 */ /* 0x000fe2000f8e3cff */
[----:B------:R-:W0:Y:S02]  /*0f60*/  LDCU UR17, c[0x0][0x408] ;  /* 0x00008100ff1177ac */ /* 0x000e240008000800 */
[----:B------:R-:W-:Y:S01]  /*0f70*/  IMAD R10, R9, -0x326172a9, RZ ;  /* 0xcd9e8d57090a7824 */ /* 0x000fe200078e02ff */
[----:B------:R-:W-:Y:S01]  /*0f80*/  LOP3.LUT R6, R7, UR8, R6, 0x96, !PT ;  /* 0x0000000807067c12 */ /* 0x000fe2000f8e9606 */
[----:B------:R-:W-:Y:S01]  /*0f90*/  IMAD.HI.U32 R5, R3, -0x326172a9, RZ ;  /* 0xcd9e8d5703057827 */ /* 0x000fe200078e00ff */
[----:B------:R-:W1:Y:S03]  /*0fa0*/  LDCU UR18, c[0x0][0x388] ;  /* 0x00007100ff1277ac */ /* 0x000e660008000800 */
[----:B------:R-:W-:Y:S01]  /*0fb0*/  IMAD R56, R8, -0x2daee0ad, RZ ;  /* 0xd2511f5308387824 */ /* 0x000fe200078e02ff */
[----:B------:R-:W-:Y:S01]  /*0fc0*/  LOP3.LUT R5, R10, UR4, R5, 0x96, !PT ;  /* 0x000000040a057c12 */ /* 0x000fe2000f8e9605 */
[C---:B------:R-:W-:Y:S01]  /*0fd0*/  IMAD.HI.U32 R11, R6.reuse, -0x2daee0ad, RZ ;  /* 0xd2511f53060b7827 */ /* 0x040fe200078e00ff */
[----:B------:R-:W-:Y:S01]  /*0fe0*/  UIADD3 UR4, UPT, UPT, UR8, -0x255992d5, URZ ;  /* 0xdaa66d2b08047890 */ /* 0x000fe2000fffe0ff */
[----:B------:R-:W2:Y:S02]  /*0ff0*/  LDCU.U8 UR19, c[0x0][0x410] ;  /* 0x00008200ff1377ac */ /* 0x000ea40008000000 */
[----:B------:R-:W-:Y:S01]  /*1000*/  IMAD R57, R6, -0x2daee0ad, RZ ;  /* 0xd2511f5306397824 */ /* 0x000fe200078e02ff */
[----:B------:R-:W-:Y:S01]  /*1010*/  LOP3.LUT R11, R56, UR21, R11, 0x96, !PT ;  /* 0x00000015380b7c12 */ /* 0x000fe2000f8e960b */
[----:B------:R-:W-:Y:S01]  /*1020*/  IMAD.HI.U32 R10, R5, -0x2daee0ad, RZ ;  /* 0xd2511f53050a7827 */ /* 0x000fe200078e00ff */
[----:B------:R-:W3:Y:S03]  /*1030*/  LDCU UR20, c[0x0][0x400] ;  /* 0x00008000ff1477ac */ /* 0x000ee60008000800 */
[----:B------:R-:W-:Y:S01]  /*1040*/  IMAD R6, R3, -0x326172a9, RZ ;  /* 0xcd9e8d5703067824 */ /* 0x000fe200078e02ff */
[----:B------:R-:W-:Y:S01]  /*1050*/  LOP3.LUT R10, R57, UR23, R10, 0x96, !PT ;  /* 0x00000017390a7c12 */ /* 0x000fe2000f8e960a */
[C---:B------:R-:W-:Y:S01]  /*1060*/  IMAD.HI.U32 R3, R11.reuse, -0x326172a9, RZ ;  /* 0xcd9e8d570b037827 */ /* 0x040fe200078e00ff */
[----:B------:R-:W4:Y:S03]  /*1070*/  LDCU.64 UR10, c[0x0][0x398] ;  /* 0x00007300ff0a77ac */ /* 0x000f260008000a00 */
[----:B------:R-:W-:Y:S01]  /*1080*/  IMAD R11, R11, -0x326172a9, RZ ;  /* 0xcd9e8d570b0b7824 */ /* 0x000fe200078e02ff */
[----:B------:R-:W-:Y:S01]  /*1090*/  LOP3.LUT R3, R6, UR22, R3, 0x96, !PT ;  /* 0x0000001606037c12 */ /* 0x000fe2000f8e9603 */
[----:B------:R-:W-:Y:S01]  /*10a0*/  IMAD.HI.U32 R6, R10, -0x326172a9, RZ ;  /* 0xcd9e8d570a067827 */ /* 0x000fe200078e00ff */
[----:B------:R-:W0:Y:S03]  /*10b0*/  LDCU.64 UR12, c[0x0][0x3a0] ;  /* 0x00007400ff0c77ac */ /* 0x000e260008000a00 */
[----:B------:R-:W-:Y:S01]  /*10c0*/  IMAD R56, R5, -0x2daee0ad, RZ ;  /* 0xd2511f5305387824 */ /* 0x000fe200078e02ff */
[----:B------:R-:W-:Y:S01]  /*10d0*/  LOP3.LUT R6, R11, UR4, R6, 0x96, !PT ;  /* 0x000000040b067c12 */ /* 0x000fe2000f8e9606 */
[----:B------:R-:W-:Y:S01]  /*10e0*/  IMAD.HI.U32 R5, R3, -0x2daee0ad, RZ ;  /* 0xd2511f5303057827 */ /* 0x000fe200078e00ff */
[----:B------:R-:W-:-:S02]  /*10f0*/  UIADD3 UR4, UPT, UPT, UR8, 0x1715609d, URZ ;  /* 0x1715609d08047890 */ /* 0x000fc4000fffe0ff */
[----:B------:R-:W-:Y:S01]  /*1100*/  UPLOP3.LUT UP1, UPT, UPT, UPT, UPT, 0x40, 0x4 ;  /* 0x000000000004789c */ /* 0x000fe20003f2e870 */
        /* <DEDUP_REMOVED lines=11> */
[----:B------:R-:W-:Y:S01]  /*11c0*/  LOP3.LUT R5, R10, UR4, R5, 0x96, !PT ;  /* 0x000000040a057c12 */ /* 0x000fe2000f8e9605 */
[----:B------:R-:W-:Y:S02]  /*11d0*/  UIADD3 UR4, UPT, UPT, UR9, 0x646e171e, URZ ;  /* 0x646e171e09047890 */ /* 0x000fe4000fffe0ff */
[----:B------:R-:W-:Y:S01]  /*11e0*/  IMAD R10, R11, -0x326172a9, RZ ;  /* 0xcd9e8d570b0a7824 */ /* 0x000fe200078e02ff */
[----:B------:R-:W-:Y:S01]  /*11f0*/  LOP3.LUT R6, R57, UR27, R6, 0x96, !PT ;  /* 0x0000001b39067c12 */ /* 0x000fe2000f8e9606 */
[----:B------:R-:W-:Y:S02]  /*1200*/  IMAD R57, R3, -0x2daee0ad, RZ ;  /* 0xd2511f5303397824 */ /* 0x000fe400078e02ff */
[----:B------:R-:W-:-:S04]  /*1210*/  IMAD.HI.U32 R56, R5, -0x2daee0ad, RZ ;  /* 0xd2511f5305387827 */ /* 0x000fc800078e00ff */
[C---:B------:R-:W-:Y:S01]  /*1220*/  IMAD.HI.U32 R3, R6.reuse, -0x326172a9, RZ ;  /* 0xcd9e8d5706037827 */ /* 0x040fe200078e00ff */
[----:B------:R-:W-:Y:S01]  /*1230*/  LOP3.LUT R56, R57, UR4, R56, 0x96, !PT ;  /* 0x0000000439387c12 */ /* 0x000fe2000f8e9638 */
[----:B------:R-:W-:Y:S01]  /*1240*/  UIADD3 UR4, UPT, UPT, UR9, 0x1fd5c5a3, URZ ;  /* 0x1fd5c5a309047890 */ /* 0x000fe2000fffe0ff */
[----:B------:R-:W-:Y:S01]  /*1250*/  SHF.R.S32.HI R57, RZ, 0x3, R0 ;  /* 0x00000003ff397819 */ /* 0x000fe20000011400 */
[----:B------:R-:W-:Y:S01]  /*1260*/  IMAD R11, R6, -0x326172a9, RZ ;  /* 0xcd9e8d57060b7824 */ /* 0x000fe200078e02ff */
[----:B------:R-:W-:Y:S01]  /*1270*/  LOP3.LUT R3, R10, UR28, R3, 0x96, !PT ;  /* 0x0000001c0a037c12 */ /* 0x000fe2000f8e9603 */
[----:B------:R-:W-:-:S04]  /*1280*/  IMAD.HI.U32 R6, R56, -0x326172a9, RZ ;  /* 0xcd9e8d5738067827 */ /* 0x000fc800078e00ff */
[----:B------:R-:W-:Y:S01]  /*1290*/  IMAD.SHL.U32 R10, R110, 0x20, RZ ;  /* 0x000000206e0a7824 */ /* 0x000fe200078e00ff */
[----:B------:R-:W-:Y:S01]  /*12a0*/  LOP3.LUT R6, R11, UR29, R6, 0x96, !PT ;  /* 0x0000001d0b067c12 */ /* 0x000fe2000f8e9606 */
[----:B------:R-:W-:Y:S01]  /*12b0*/  IMAD R5, R5, -0x2daee0ad, RZ ;  /* 0xd2511f5305057824 */ /* 0x000fe200078e02ff */
[----:B------:R-:W-:Y:S01]  /*12c0*/  LOP3.LUT R11, R57, 0x7f, RZ, 0xc0, !PT ;  /* 0x0000007f390b7812 */ /* 0x000fe200078ec0ff */
[----:B------:R-:W-:Y:S01]  /*12d0*/  IMAD.HI.U32 R0, R3, -0x2daee0ad, RZ ;  /* 0xd2511f5303007827 */ /* 0x000fe200078e00ff */
[----:B------:R-:W-:Y:S02]  /*12e0*/  LOP3.LUT R60, R10, 0x3e0, RZ, 0xc0, !PT ;  /* 0x000003e00a3c7812 */ /* 0x000fe400078ec0ff */
[----:B------:R-:W-:Y:S01]  /*12f0*/  VIADDMNMX R58, R11, -R2, RZ, !PT ;  /* 0x800000020b3a7246 */ /* 0x000fe200078001ff */
[----:B------:R-:W-:Y:S01]  /*1300*/  IMAD R10, R3, -0x2daee0ad, RZ ;  /* 0xd2511f53030a7824 */ /* 0x000fe200078e02ff */
[----:B------:R-:W-:Y:S01]  /*1310*/  SHF.L.U32 R57, R57, 0x1, RZ ;  /* 0x0000000139397819 */ /* 0x000fe200000006ff */
[----:B------:R-:W-:Y:S01]  /*1320*/  IMAD.HI.U32 R3, R6, -0x2daee0ad, RZ ;  /* 0xd2511f5306037827 */ /* 0x000fe200078e00ff */
[----:B------:R-:W-:-:S02]  /*1330*/  LOP3.LUT R0, R5, UR4, R0, 0x96, !PT ;  /* 0x0000000405007c12 */ /* 0x000fc4000f8e9600 */
[----:B------:R-:W-:Y:S01]  /*1340*/  LOP3.LUT R57, R57, 0xffffff00, RZ, 0xc0, !PT ;  /* 0xffffff0039397812 */ /* 0x000fe200078ec0ff */
[----:B------:R-:W-:Y:S01]  /*1350*/  IMAD R5, R56, -0x326172a9, RZ ;  /* 0xcd9e8d5738057824 */ /* 0x000fe200078e02ff */
[----:B------:R-:W-:Y:S01]  /*1360*/  VIMNMX R58, PT, PT, R58, 0x20, PT ;  /* 0x000000203a3a7848 */ /* 0x000fe20003fe0100 */
[----:B------:R-:W-:Y:S01]  /*1370*/  IMAD.HI.U32 R2, R0, -0x326172a9, RZ ;  /* 0xcd9e8d5700027827 */ /* 0x000fe200078e00ff */
[----:B------:R-:W-:Y:S02]  /*1380*/  LOP3.LUT R10, R10, UR14, R3, 0x96, !PT ;  /* 0x0000000e0a0a7c12 */ /* 0x000fe4000f8e9603 */
[----:B------:R-:W-:Y:S01]  /*1390*/  VIADDMNMX R60, R11, -R60, RZ, !PT ;  /* 0x8000003c0b3c7246 */ /* 0x000fe200078001ff */
[----:B------:R-:W-:Y:S01]  /*13a0*/  IMAD R58, R58, 0x8, R57 ;  /* 0x000000083a3a7824 */ /* 0x000fe200078e0239 */
[----:B------:R-:W-:Y:S01]  /*13b0*/  LOP3.LUT R2, R5, UR30, R2, 0x96, !PT ;  /* 0x0000001e05027c12 */ /* 0x000fe2000f8e9602 */
[----:B------:R-:W-:Y:S01]  /*13c0*/  IMAD R0, R0, -0x326172a9, RZ ;  /* 0xcd9e8d5700007824 */ /* 0x000fe200078e02ff */
[----:B------:R-:W-:Y:S01]  /*13d0*/  VIMNMX R60, PT, PT, R60, 0x20, PT ;  /* 0x000000203c3c7848 */ /* 0x000fe20003fe0100 */
[----:B------:R-:W-:Y:S01]  /*13e0*/  IMAD.HI.U32 R5, R10, -0x326172a9, RZ ;  /* 0xcd9e8d570a057827 */ /* 0x000fe200078e00ff */
[----:B------:R-:W-:-:S03]  /*13f0*/  I2FP.F32.U32 R58, R58 ;  /* 0x0000003a003a7245 */ /* 0x000fc60000201000 */
[----:B------:R-:W-:Y:S01]  /*1400*/  IMAD R3, R6, -0x2daee0ad, RZ ;  /* 0xd2511f5306037824 */ /* 0x000fe200078e02ff */
[----:B------:R-:W-:Y:S01]  /*1410*/  LOP3.LUT R5, R0, UR5, R5, 0x96, !PT ;  /* 0x0000000500057c12 */ /* 0x000fe2000f8e9605 */
[----:B------:R-:W-:Y:S01]  /*1420*/  IMAD.HI.U32 R6, R2, -0x2daee0ad, RZ ;  /* 0xd2511f5302067827 */ /* 0x000fe200078e00ff */
[----:B------:R-:W1:Y:S03]  /*1430*/  MUFU.RCP R0, R58 ;  /* 0x0000003a00007308 */ /* 0x000e660000001000 */
[----:B------:R-:W-:Y:S01]  /*1440*/  IMAD R124, R60, 0x8, R57 ;  /* 0x000000083c7c7824 */ /* 0x000fe200078e0239 */
[----:B------:R-:W-:Y:S01]  /*1450*/  LOP3.LUT R6, R3, UR15, R6, 0x96, !PT ;  /* 0x0000000f03067c12 */ /* 0x000fe2000f8e9606 */
[----:B------:R-:W-:Y:S02]  /*1460*/  HFMA2 R3, -RZ, RZ, 0, 0 ;  /* 0x00000000ff037431 */ /* 0x000fe400000001ff */
[----:B------:R-:W-:Y:S01]  /*1470*/  IMAD R2, R2, -0x2daee0ad, RZ ;  /* 0xd2511f5302027824 */ /* 0x000fe200078e02ff */
[----:B------:R-:W0:Y:S01]  /*1480*/  LDCU.64 UR14, c[0x0][0x380] ;  /* 0x00007000ff0e77ac */ /* 0x000e220008000a00 */
[----:B-1----:R1:W-:Y:S02]  /*1490*/  STL [R1], R0 ;  /* 0x0000000001007387 */ /* 0x0023e40000100800 */
[----:B01234-:R-:W-:-:S07]  /*14a0*/  IMAD R0, R10, -0x326172a9, RZ ;  /* 0xcd9e8d570a007824 */ /* 0x01ffce00078e02ff */
.L_x_8501:
[----:B------:R-:W-:Y:S01]  /*14b0*/  UIMAD UR4, UR16, UR18, URZ ;  /* 0x00000012100472a4 */ /* 0x000fe2000f8e02ff */
        /* <DEDUP_REMOVED lines=19> */
[----:B------:R0:W5:Y:S04]  /*15f0*/  @P1 LDG.E.128 R64, desc[UR6][R72.64+0x10] ;  /* 0x0000100648401981 */ /* 0x000168000c1e1d00 */
[----:B------:R0:W5:Y:S04]  /*1600*/  @P0 LDG.E.128 R56, desc[UR6][R68.64] ;  /* 0x0000000644380981 */ /* 0x000168000c1e1d00 */
[----:B------:R0:W5:Y:S01]  /*1610*/  LDG.E.128 R72, desc[UR6][R70.64] ;  /* 0x0000000646487981 */ /* 0x000162000c1e1d00 */
[----:B------:R-:W-:-:S04]  /*1620*/  UISETP.NE.U32.AND UP0, UPT, UR10, URZ, UPT ;  /* 0x000000ff0a00728c */ /* 0x000fc8000bf05070 */
[----:B------:R-:W-:-:S09]  /*1630*/  UISETP.NE.AND.EX UP0, UPT, UR11, URZ, UPT, UP0 ;  /* 0x000000ff0b00728c */ /* 0x000fd2000bf05300 */
[----:B0-----:R-:W-:Y:S05]  /*1640*/  BRA.U UP0, `(.L_x_8119) ;  /* 0x0000003100487547 */ /* 0x001fea000b800000 */
        /* <DEDUP_REMOVED lines=16> */
.L_x_8122:
        /* <DEDUP_REMOVED lines=13> */
.L_x_8124:
[----:B------:R-:W-:Y:S05]  /*1820*/  BSYNC.RECONVERGENT B2 ;  /* 0x0000000000027941 */ /* 0x000fea0003800200 */
.L_x_8123:
        /* <DEDUP_REMOVED lines=56> */
[----:B------:R-:W-:Y:S02]  /*1bb0*/  HFMA2 R70, -RZ, RZ, 0, 0 ;  /* 0x00000000ff467431 */ /* 0x000fe400000001ff */
[----:B------:R-:W-:Y:S01]  /*1bc0*/  IMAD.MOV.U32 R0, RZ, RZ, R68 ;  /* 0x000000ffff007224 */ /* 0x000fe200078e0044 */
[----:B------:R-:W-:Y:S01]  /*1bd0*/  LOP3.LUT R6, R4, UR5, R93, 0x96, !PT ;  /* 0x0000000504067c12 */ /* 0x000fe2000f8e965d */
[----:B------:R-:W-:-:S07]  /*1be0*/  IMAD.MOV.U32 R68, RZ, RZ, R2 ;  /* 0x000000ffff447224 */ /* 0x000fce00078e0002 */
.L_x_8121:
[----:B------:R-:W-:Y:S05]  /*1bf0*/  BSYNC.RECONVERGENT B1 ;  /* 0x0000000000017941 */ /* 0x000fea0003800200 */
.L_x_8120:
[----:B------:R-:W0:Y:S01]  /*1c00*/  LDC R111, c[0x0][0x404] ;  /* 0x00010100ff6f7b82 */ /* 0x000e220000000800 */
[----:B------:R-:W-:Y:S01]  /*1c10*/  ISETP.NE.AND P2, PT, R70, 0x1, PT ;  /* 0x000000014600780c */ /* 0x000fe20003f45270 */
[----:B------:R-:W-:Y:S01]  /*1c20*/  IMAD.MOV.U32 R110, RZ, RZ, 0x2f800000 ;  /* 0x2f800000ff6e7424 */ /* 0x000fe200078e00ff */
[----:B------:R-:W-:Y:S01]  /*1c30*/  I2FP.F32.U32 R69, R68 ;  /* 0x0000004400457245 */ /* 0x000fe20000201000 */
[----:B------:R-:W-:Y:S01]  /*1c40*/  BSSY.RECONVERGENT B1, `(.L_x_8125) ;  /* 0x000005b000017945 */ /* 0x000fe20003800200 */
[----:B-----5:R-:W-:Y:S01]  /*1c50*/  HADD2.F32 R109, -RZ, R72.H0_H0 ;  /* 0x20000048ff6d7230 */ /* 0x020fe20000004100 */
[----:B------:R-:W-:Y:S01]  /*1c60*/  MOV R4, R0 ;  /* 0x0000000000047202 */ /* 0x000fe20000000f00 */
[----:B------:R-:W-:Y:S02]  /*1c70*/  IMAD.MOV.U32 R68, RZ, RZ, 0x2 ;  /* 0x00000002ff447424 */ /* 0x000fe400078e00ff */
[----:B------:R-:W-:-:S05]  /*1c80*/  FFMA.FTZ R2, R69, R110, 1.1641532182693481445e-10 ;  /* 0x2f00000045027423 */ /* 0x000fca000001006e */
        /* <DEDUP_REMOVED lines=11> */
.L_x_8127:
        /* <DEDUP_REMOVED lines=13> */
.L_x_8129:
[----:B------:R-:W-:Y:S05]  /*1e10*/  BSYNC.RECONVERGENT B2 ;  /* 0x0000000000027941 */ /* 0x000fea0003800200 */
.L_x_8128:
        /* <DEDUP_REMOVED lines=61> */
.L_x_8126:
[----:B------:R-:W-:Y:S05]  /*21f0*/  BSYNC.RECONVERGENT B1 ;  /* 0x0000000000017941 */ /* 0x000fea0003800200 */
.L_x_8125:
[----:B------:R-:W-:Y:S01]  /*2200*/  ISETP.NE.AND P2, PT, R68, 0x1, PT ;  /* 0x000000014400780c */ /* 0x000fe20003f45270 */
[----:B------:R-:W-:Y:S01]  /*2210*/  BSSY.RECONVERGENT B1, `(.L_x_8130) ;  /* 0x000005c000017945 */ /* 0x000fe20003800200 */
[----:B------:R-:W-:Y:S01]  /*2220*/  I2FP.F32.U32 R69, R4 ;  /* 0x0000000400457245 */ /* 0x000fe20000201000 */
[----:B------:R-:W-:Y:S02]  /*2230*/  HADD2.F32 R108, -RZ, R72.H1_H1 ;  /* 0x30000048ff6c7230 */ /* 0x000fe40000004100 */
        /* <DEDUP_REMOVED lines=14> */
.L_x_8132:
        /* <DEDUP_REMOVED lines=13> */
.L_x_8134:
[----:B------:R-:W-:Y:S05]  /*23f0*/  BSYNC.RECONVERGENT B2 ;  /* 0x0000000000027941 */ /* 0x000fea0003800200 */
.L_x_8133:
        /* <DEDUP_REMOVED lines=61> */
.L_x_8131:
[----:B------:R-:W-:Y:S05]  /*27d0*/  BSYNC.RECONVERGENT B1 ;  /* 0x0000000000017941 */ /* 0x000fea0003800200 */
.L_x_8130:
[----:B------:R-:W-:Y:S01]  /*27e0*/  ISETP.NE.AND P2, PT, R70, 0x1, PT ;  /* 0x000000014600780c */ /* 0x000fe20003f45270 */
[----:B------:R-:W-:Y:S01]  /*27f0*/  BSSY.RECONVERGENT B1, `(.L_x_8135) ;  /* 0x000005c000017945 */ /* 0x000fe20003800200 */
[----:B------:R-:W-:Y:S01]  /*2800*/  I2FP.F32.U32 R69, R4 ;  /* 0x0000000400457245 */ /* 0x000fe20000201000 */
[----:B------:R-:W-:Y:S02]  /*2810*/  HFMA2 R68, -RZ, RZ, 0, 1.1920928955078125e-07 ;  /* 0x00000002ff447431 */ /* 0x000fe400000001ff */
[----:B------:R-:W-:Y:S02]  /*2820*/  HADD2.F32 R72, -RZ, R73.H0_H0 ;  /* 0x20000049ff487230 */ /* 0x000fe40000004100 */
        /* <DEDUP_REMOVED lines=13> */
.L_x_8137:
        /* <DEDUP_REMOVED lines=13> */
.L_x_8139:
[----:B------:R-:W-:Y:S05]  /*29d0*/  BSYNC.RECONVERGENT B2 ;  /* 0x0000000000027941 */ /* 0x000fea0003800200 */
.L_x_8138:
        /* <DEDUP_REMOVED lines=61> */
.L_x_8136:
[----:B------:R-:W-:Y:S05]  /*2db0*/  BSYNC.RECONVERGENT B1 ;  /* 0x0000000000017941 */ /* 0x000fea0003800200 */
.L_x_8135:
[----:B------:R-:W-:Y:S01]  /*2dc0*/  ISETP.NE.AND P2, PT, R68, 0x1, PT ;  /* 0x000000014400780c */ /* 0x000fe20003f45270 */
[----:B------:R-:W-:Y:S01]  /*2dd0*/  BSSY.RECONVERGENT B1, `(.L_x_8140) ;  /* 0x000005c000017945 */ /* 0x000fe20003800200 */
[----:B------:R-:W-:Y:S01]  /*2de0*/  I2FP.F32.U32 R69, R4 ;  /* 0x0000000400457245 */ /* 0x000fe20000201000 */
[----:B------:R-:W-:Y:S02]  /*2df0*/  HADD2.F32 R73, -RZ, R73.H1_H1 ;  /* 0x30000049ff497230 */ /* 0x000fe40000004100 */
[----:B------:R-:W-:Y:S02]  /*2e00*/  IMAD.MOV.U32 R70, RZ, RZ, 0x2 ;  /* 0x00000002ff467424 */ /* 0x000fe400078e00ff */
[----:B------:R-:W-:-:S05]  /*2e10*/  FFMA.FTZ R4, R69, R110, 1.1641532182693481445e-10 ;  /* 0x2f00000045047423 */ /* 0x000fca000001006e */
[----:B------:R-:W-:Y:S02]  /*2e20*/  FSETP.LE.FTZ.AND P3, PT, R4, R111, PT ;  /* 0x0000006f0400720b */ /* 0x000fe40003f73000 */
        /* <DEDUP_REMOVED lines=11> */
.L_x_8142:
        /* <DEDUP_REMOVED lines=13> */
.L_x_8144:
[----:B------:R-:W-:Y:S05]  /*2fb0*/  BSYNC.RECONVERGENT B2 ;  /* 0x0000000000027941 */ /* 0x000fea0003800200 */
.L_x_8143:
        /* <DEDUP_REMOVED lines=61> */
.L_x_8141:
[----:B------:R-:W-:Y:S05]  /*3390*/  BSYNC.RECONVERGENT B1 ;  /* 0x0000000000017941 */ /* 0x000fea0003800200 */
.L_x_8140:
[----:B------:R-:W-:Y:S01]  /*33a0*/  ISETP.NE.AND P3, PT, R70, 0x1, PT ;  /* 0x000000014600780c */ /* 0x000fe20003f65270 */
[----:B------:R-:W-:Y:S01]  /*33b0*/  BSSY.RECONVERGENT B1, `(.L_x_8145) ;  /* 0x000005b000017945 */ /* 0x000fe20003800200 */
[----:B------:R-:W-:Y:S01]  /*33c0*/  I2FP.F32.U32 R69, R4 ;  /* 0x0000000400457245 */ /* 0x000fe20000201000 */
[----:B------:R-:W-:Y:S02]  /*33d0*/  HADD2.F32 R68, -RZ, R74.H0_H0 ;  /* 0x2000004aff447230 */ /* 0x000fe40000004100 */
        /* <DEDUP_REMOVED lines=13> */
.L_x_8147:
        /* <DEDUP_REMOVED lines=13> */
.L_x_8149:
[----:B------:R-:W-:Y:S05]  /*3580*/  BSYNC.RECONVERGENT B2 ;  /* 0x0000000000027941 */ /* 0x000fea0003800200 */
.L_x_8148:
        /* <DEDUP_REMOVED lines=61> */
.L_x_8146:
[----:B------:R-:W-:Y:S05]  /*3960*/  BSYNC.RECONVERGENT B1 ;  /* 0x0000000000017941 */ /* 0x000fea0003800200 */
.L_x_8145:
[----:B------:R-:W-:Y:S01]  /*3970*/  ISETP.NE.AND P4, PT, R71, 0x1, PT ;  /* 0x000000014700780c */ /* 0x000fe20003f85270 */
[----:B------:R-:W-:Y:S01]  /*3980*/  BSSY.RECONVERGENT B1, `(.L_x_8150) ;  /* 0x000005b000017945 */ /* 0x000fe20003800200 */
[----:B------:R-:W-:Y:S01]  /*3990*/  I2FP.F32.U32 R69, R69 ;  /* 0x0000004500457245 */ /* 0x000fe20000201000 */
[----:B------:R-:W-:Y:S02]  /*39a0*/  HFMA2 R96, -RZ, RZ, 0, 1.1920928955078125e-07 ;  /* 0x00000002ff607431 */ /* 0x000fe400000001ff */
[----:B------:R-:W-:Y:S02]  /*39b0*/  HADD2.F32 R74, -RZ, R74.H1_H1 ;  /* 0x3000004aff4a7230 */ /* 0x000fe40000004100 */
        /* <DEDUP_REMOVED lines=12> */
.L_x_8152:
        /* <DEDUP_REMOVED lines=13> */
.L_x_8154:
[----:B------:R-:W-:Y:S05]  /*3b50*/  BSYNC.RECONVERGENT B2 ;  /* 0x0000000000027941 */ /* 0x000fea0003800200 */
.L_x_8153:
        /* <DEDUP_REMOVED lines=61> */
.L_x_8151:
[----:B------:R-:W-:Y:S05]  /*3f30*/  BSYNC.RECONVERGENT B1 ;  /* 0x0000000000017941 */ /* 0x000fea0003800200 */
.L_x_8150:
[----:B------:R-:W-:Y:S01]  /*3f40*/  ISETP.NE.AND P5, PT, R96, 0x1, PT ;  /* 0x000000016000780c */ /* 0x000fe20003fa5270 */
[----:B------:R-:W-:Y:S01]  /*3f50*/  BSSY.RECONVERGENT B1, `(.L_x_8155) ;  /* 0x000005b000017945 */ /* 0x000fe20003800200 */
[----:B------:R-:W-:Y:S01]  /*3f60*/  I2FP.F32.U32 R69, R69 ;  /* 0x0000004500457245 */ /* 0x000fe20000201000 */
[----:B------:R-:W-:Y:S01]  /*3f70*/  IMAD.MOV.U32 R4, RZ, RZ, 0x2 ;  /* 0x00000002ff047424 */ /* 0x000fe200078e00ff */
[----:B------:R-:W-:-:S03]  /*3f80*/  MOV R71, R0 ;  /* 0x0000000000477202 */ /* 0x000fc60000000f00 */
[----:B------:R-:W-:Y:S01]  /*3f90*/  FFMA.FTZ R70, R69, R110, 1.1641532182693481445e-10 ;  /* 0x2f00000045467423 */ /* 0x000fe2000001006e */
[----:B------:R-:W-:-:S04]  /*3fa0*/  HADD2.F32 R69, -RZ, R75.H0_H0 ;  /* 0x2000004bff457230 */ /* 0x000fc80000004100 */
        /* <DEDUP_REMOVED lines=10> */
.L_x_8157:
        /* <DEDUP_REMOVED lines=13> */
.L_x_8159:
[----:B------:R-:W-:Y:S05]  /*4120*/  BSYNC.RECONVERGENT B2 ;  /* 0x0000000000027941 */ /* 0x000fea0003800200 */
.L_x_8158:
        /* <DEDUP_REMOVED lines=61> */
.L_x_8156:
[----:B------:R-:W-:Y:S05]  /*4500*/  BSYNC.RECONVERGENT B1 ;  /* 0x0000000000017941 */ /* 0x000fea0003800200 */
.L_x_8155:
[----:B------:R-:W-:Y:S01]  /*4510*/  I2FP.F32.U32 R71, R71 ;  /* 0x0000004700477245 */ /* 0x000fe20000201000 */
[----:B------:R-:W-:Y:S01]  /*4520*/  FMUL.FTZ R109, R109, UR17 ;  /* 0x000000116d6d7c20 */ /* 0x000fe20008410000 */
[----:B------:R-:W-:Y:S01]  /*4530*/  P2R R97, PR, RZ, 0x2 ;  /* 0x00000002ff617803 */ /* 0x000fe20000000000 */
[----:B------:R-:W-:Y:S01]  /*4540*/  FMUL.FTZ R70, R74, UR17 ;  /* 0x000000114a467c20 */ /* 0x000fe20008410000 */
[----:B------:R-:W-:Y:S01]  /*4550*/  ISETP.NE.AND P1, PT, R2, RZ, PT ;  /* 0x000000ff0200720c */ /* 0x000fe20003f25270 */
[----:B------:R-:W-:Y:S01]  /*4560*/  FFMA.FTZ R110, R71, R110, 1.1641532182693481445e-10 ;  /* 0x2f000000476e7423 */ /* 0x000fe2000001006e */
[----:B------:R-:W-:Y:S01]  /*4570*/  FMUL.FTZ R72, R72, UR17 ;  /* 0x0000001148487c20 */ /* 0x000fe20008410000 */
[----:B------:R-:W-:Y:S01]  /*4580*/  ISETP.NE.AND P6, PT, R94, RZ, PT ;  /* 0x000000ff5e00720c */ /* 0x000fe20003fc5270 */
[----:B------:R-:W-:Y:S02]  /*4590*/  HADD2.F32 R98, -RZ, R75.H1_H1 ;  /* 0x3000004bff627230 */ /* 0x000fe40000004100 */
[----:B------:R-:W-:Y:S01]  /*45a0*/  FMUL.FTZ R71, R68, UR17 ;  /* 0x0000001144477c20 */ /* 0x000fe20008410000 */
[----:B------:R-:W-:Y:S01]  /*45b0*/  FMUL.FTZ R75, R73, UR17 ;  /* 0x00000011494b7c20 */ /* 0x000fe20008410000 */
[----:B------:R-:W-:Y:S01]  /*45c0*/  ISETP.NE.AND P5, PT, R95, RZ, PT ;  /* 0x000000ff5f00720c */ /* 0x000fe20003fa5270 */
[----:B------:R-:W-:Y:S01]  /*45d0*/  FMUL.FTZ R69, R69, UR17 ;  /* 0x0000001145457c20 */ /* 0x000fe20008410000 */
[----:B------:R-:W-:Y:S01]  /*45e0*/  FSEL R68, R109, RZ, P1 ;  /* 0x000000ff6d447208 */ /* 0x000fe20000800000 */
[----:B------:R-:W-:Y:S01]  /*45f0*/  FMUL.FTZ R108, R108, UR17 ;  /* 0x000000116c6c7c20 */ /* 0x000fe20008410000 */
[----:B------:R-:W-:Y:S01]  /*4600*/  FSEL R73, R70, RZ, P3 ;  /* 0x000000ff46497208 */ /* 0x000fe20001800000 */
[----:B------:R-:W-:Y:S01]  /*4610*/  FMUL.FTZ R98, R98, UR17 ;  /* 0x0000001162627c20 */ /* 0x000fe20008410000 */
[----:B------:R-:W-:-:S02]  /*4620*/  ISETP.NE.AND P1, PT, R97, RZ, PT ;  /* 0x000000ff6100720c */ /* 0x000fc40003f25270 */
[----:B------:R-:W-:Y:S02]  /*4630*/  FSEL R70, R72, RZ, P6 ;  /* 0x000000ff48467208 */ /* 0x000fe40003000000 */
[----:B------:R-:W-:Y:S02]  /*4640*/  FSEL R72, R71, RZ, P2 ;  /* 0x000000ff47487208 */ /* 0x000fe40001000000 */
[----:B------:R-:W-:Y:S02]  /*4650*/  P2R R96, PR, RZ, 0x1 ;  /* 0x00000001ff607803 */ /* 0x000fe40000000000 */
[----:B------:R-:W-:Y:S02]  /*4660*/  FSEL R71, R75, RZ, P5 ;  /* 0x000000ff4b477208 */ /* 0x000fe40002800000 */
[----:B------:R-:W-:Y:S02]  /*4670*/  ISETP.NE.AND P0, PT, R93, RZ, PT ;  /* 0x000000ff5d00720c */ /* 0x000fe40003f05270 */
[----:B------:R-:W-:Y:S01]  /*4680*/  FSETP.GTU.FTZ.AND P5, PT, R110, R111, PT ;  /* 0x0000006f6e00720b */ /* 0x000fe20003fbc000 */
        /* <DEDUP_REMOVED lines=12> */
[----:B------:R-:W-:Y:S01]  /*4750*/  PLOP3.LUT P5, PT, P5, PT, PT, 0x8, 0x80 ;  /* 0x000000000080781c */ /* 0x000fe20002fae170 */
[----:B------:R-:W-:-:S12]  /*4760*/  BRA `(.L_x_8160) ;  /* 0x0000006000507947 */ /* 0x000fd80003800000 */
.L_x_8119:
        /* <DEDUP_REMOVED lines=16> */
.L_x_8163:
        /* <DEDUP_REMOVED lines=13> */
.L_x_8165:
[----:B------:R-:W-:Y:S05]  /*4940*/  BSYNC.RECONVERGENT B2 ;  /* 0x0000000000027941 */ /* 0x000fea0003800200 */
.L_x_8164:
        /* <DEDUP_REMOVED lines=59> */
[----:B------:R-:W-:-:S07]  /*4d00*/  IMAD.MOV.U32 R68, RZ, RZ, RZ ;  /* 0x000000ffff447224 */ /* 0x000fce00078e00ff */
.L_x_8162:
[----:B------:R-:W-:Y:S05]  /*4d10*/  BSYNC.RECONVERGENT B1 ;  /* 0x0000000000017941 */ /* 0x000fea0003800200 */
.L_x_8161:
[----:B------:R-:W0:Y:S01]  /*4d20*/  LDC R115, c[0x0][0x404] ;  /* 0x00010100ff737b82 */ /* 0x000e220000000800 */
[----:B------:R-:W-:Y:S01]  /*4d30*/  ISETP.NE.AND P2, PT, R68, 0x1, PT ;  /* 0x000000014400780c */ /* 0x000fe20003f45270 */
[----:B------:R-:W-:Y:S01]  /*4d40*/  IMAD.MOV.U32 R118, RZ, RZ, 0x2f800000 ;  /* 0x2f800000ff767424 */ /* 0x000fe200078e00ff */
[----:B------:R-:W-:Y:S01]  /*4d50*/  I2FP.F32.U32 R11, R11 ;  /* 0x0000000b000b7245 */ /* 0x000fe20000201000 */
[----:B-----5:R-:W-:Y:S01]  /*4d60*/  HADD2.F32 R69, -RZ, R72.H0_H0 ;  /* 0x20000048ff457230 */ /* 0x020fe20000004100 */
[----:B------:R-:W-:Y:S01]  /*4d70*/  BSSY.RECONVERGENT B1, `(.L_x_8166) ;  /* 0x000005c000017945 */ /* 0x000fe20003800200 */
[----:B------:R-:W-:Y:S02]  /*4d80*/  HFMA2 R70, -RZ, RZ, 0, 1.1920928955078125e-07 ;  /* 0x00000002ff467431 */ /* 0x000fe400000001ff */
[----:B------:R-:W1:Y:S01]  /*4d90*/  LDC R114, c[0x0][0x408] ;  /* 0x00010200ff727b82 */ /* 0x000e620000000800 */
[----:B------:R-:W-:Y:S01]  /*4da0*/  FFMA.FTZ R2, R11, R118, 1.1641532182693481445e-10 ;  /* 0x2f0000000b027423 */ /* 0x000fe20000010076 */
[----:B------:R-:W-:-:S04]  /*4db0*/  IMAD.MOV.U32 R11, RZ, RZ, R0 ;  /* 0x000000ffff0b7224 */ /* 0x000fc800078e0000 */
        /* <DEDUP_REMOVED lines=12> */
.L_x_8168:
        /* <DEDUP_REMOVED lines=13> */
.L_x_8170:
[----:B------:R-:W-:Y:S05]  /*4f50*/  BSYNC.RECONVERGENT B2 ;  /* 0x0000000000027941 */ /* 0x000fea0003800200 */
.L_x_8169:
        /* <DEDUP_REMOVED lines=61> */
.L_x_8167:
[----:B------:R-:W-:Y:S05]  /*5330*/  BSYNC.RECONVERGENT B1 ;  /* 0x0000000000017941 */ /* 0x000fea0003800200 */
.L_x_8166:
[----:B------:R-:W-:Y:S01]  /*5340*/  I2FP.F32.U32 R11, R11 ;  /* 0x0000000b000b7245 */ /* 0x000fe20000201000 */
[----:B------:R-:W-:Y:S01]  /*5350*/  HADD2.F32 R69, -RZ, R56.H0_H0 ;  /* 0x20000038ff457230 */ /* 0x000fe20000004100 */
[----:B------:R-:W-:Y:S01]  /*5360*/  ISETP.NE.AND P3, PT, R70, 0x1, PT ;  /* 0x000000014600780c */ /* 0x000fe20003f65270 */
[----:B------:R-:W-:Y:S01]  /*5370*/  BSSY.RECONVERGENT B1, `(.L_x_8171) ;  /* 0x000005f000017945 */ /* 0x000fe20003800200 */
[----:B------:R-:W-:Y:S01]  /*5380*/  FSEL R4, R4, RZ, P4 ;  /* 0x000000ff04047208 */ /* 0x000fe20002000000 */
[----:B------:R-:W-:Y:S01]  /*5390*/  FFMA.FTZ R68, R11, R118, 1.1641532182693481445e-10 ;  /* 0x2f0000000b447423 */ /* 0x000fe20000010076 */
[----:B------:R-:W-:-:S04]  /*53a0*/  FMUL.FTZ R69, R69, R114 ;  /* 0x0000007245457220 */ /* 0x000fc80000410000 */
[----:B------:R-:W-:-:S04]  /*53b0*/  FSETP.GTU.FTZ.AND P2, PT, R68, R115, PT ;  /* 0x000000734400720b */ /* 0x000fc80003f5c000 */
        /* <DEDUP_REMOVED lines=15> */
.L_x_8173:
        /* <DEDUP_REMOVED lines=13> */
.L_x_8175:
[----:B------:R-:W-:Y:S05]  /*5580*/  BSYNC.RECONVERGENT B2 ;  /* 0x0000000000027941 */ /* 0x000fea0003800200 */
.L_x_8174:
        /* <DEDUP_REMOVED lines=61> */
.L_x_8172:
[----:B------:R-:W-:Y:S05]  /*5960*/  BSYNC.RECONVERGENT B1 ;  /* 0x0000000000017941 */ /* 0x000fea0003800200 */
.L_x_8171:
[----:B------:R-:W-:Y:S01]  /*5970*/  ISETP.NE.AND P2, PT, R69, 0x1, PT ;  /* 0x000000014500780c */ /* 0x000fe20003f45270 */
[----:B------:R-:W-:Y:S01]  /*5980*/  BSSY.RECONVERGENT B1, `(.L_x_8176) ;  /* 0x000005d000017945 */ /* 0x000fe20003800200 */
[----:B------:R-:W-:Y:S01]  /*5990*/  I2FP.F32.U32 R11, R4 ;  /* 0x00000004000b7245 */ /* 0x000fe20000201000 */
[----:B------:R-:W-:-:S04]  /*59a0*/  IMAD.MOV.U32 R70, RZ, RZ, 0x2 ;  /* 0x00000002ff467424 */ /* 0x000fc800078e00ff */
[----:B------:R-:W-:Y:S01]  /*59b0*/  FFMA.FTZ R4, R11, R118, 1.1641532182693481445e-10 ;  /* 0x2f0000000b047423 */ /* 0x000fe20000010076 */
[----:B------:R-:W-:-:S04]  /*59c0*/  HADD2.F32 R11, -RZ, R72.H1_H1 ;  /* 0x30000048ff0b7230 */ /* 0x000fc80000004100 */
        /* <DEDUP_REMOVED lines=13> */
.L_x_8178:
        /* <DEDUP_REMOVED lines=13> */
.L_x_8180:
[----:B------:R-:W-:Y:S05]  /*5b70*/  BSYNC.RECONVERGENT B2 ;  /* 0x0000000000027941 */ /* 0x000fea0003800200 */
.L_x_8179:
        /* <DEDUP_REMOVED lines=61> */
.L_x_8177:
[----:B------:R-:W-:Y:S05]  /*5f50*/  BSYNC.RECONVERGENT B1 ;  /* 0x0000000000017941 */ /* 0x000fea0003800200 */
.L_x_8176:
[----:B------:R-:W-:Y:S01]  /*5f60*/  I2FP.F32.U32 R69, R4 ;  /* 0x0000000400457245 */ /* 0x000fe20000201000 */
[----:B------:R-:W-:Y:S01]  /*5f70*/  HADD2.F32 R71, -RZ, R56.H1_H1 ;  /* 0x30000038ff477230 */ /* 0x000fe20000004100 */
[----:B------:R-:W-:Y:S01]  /*5f80*/  ISETP.NE.AND P3, PT, R70, 0x1, PT ;  /* 0x000000014600780c */ /* 0x000fe20003f65270 */
[----:B------:R-:W-:Y:S01]  /*5f90*/  BSSY.RECONVERGENT B1, `(.L_x_8181) ;  /* 0x000005f000017945 */ /* 0x000fe20003800200 */
[----:B------:R-:W-:Y:S02]  /*5fa0*/  HFMA2 R72, -RZ, RZ, 0, 1.1920928955078125e-07 ;  /* 0x00000002ff487431 */ /* 0x000fe400000001ff */
[----:B------:R-:W-:Y:S01]  /*5fb0*/  FFMA.FTZ R4, R69, R118, 1.1641532182693481445e-10 ;  /* 0x2f00000045047423 */ /* 0x000fe20000010076 */
[----:B------:R-:W-:-:S04]  /*5fc0*/  FMUL.FTZ R71, R71, R114 ;  /* 0x0000007247477220 */ /* 0x000fc80000410000 */
[----:B------:R-:W-:Y:S02]  /*5fd0*/  FSETP.GTU.FTZ.AND P2, PT, R4, R115, PT ;  /* 0x000000730400720b */ /* 0x000fe40003f5c000 */
        /* <DEDUP_REMOVED lines=15> */
.L_x_8183:
        /* <DEDUP_REMOVED lines=13> */
.L_x_8185:
[----:B------:R-:W-:Y:S05]  /*61a0*/  BSYNC.RECONVERGENT B2 ;  /* 0x0000000000027941 */ /* 0x000fea0003800200 */
.L_x_8184:
        /* <DEDUP_REMOVED lines=61> */
.L_x_8182:
[----:B------:R-:W-:Y:S05]  /*6580*/  BSYNC.RECONVERGENT B1 ;  /* 0x0000000000017941 */ /* 0x000fea0003800200 */
.L_x_8181:
[----:B------:R-:W-:Y:S01]  /*6590*/  ISETP.NE.AND P2, PT, R72, 0x1, PT ;  /* 0x000000014800780c */ /* 0x000fe20003f45270 */
[----:B------:R-:W-:Y:S01]  /*65a0*/  HADD2.F32 R71, -RZ, R73.H0_H0 ;  /* 0x20000049ff477230 */ /* 0x000fe20000004100 */
[----:B------:R-:W-:Y:S01]  /*65b0*/  I2FP.F32.U32 R11, R4 ;  /* 0x00000004000b7245 */ /* 0x000fe20000201000 */
[----:B------:R-:W-:Y:S01]  /*65c0*/  BSSY.RECONVERGENT B1, `(.L_x_8186) ;  /* 0x000005b000017945 */ /* 0x000fe20003800200 */
[----:B------:R-:W-:-:S03]  /*65d0*/  IMAD.MOV.U32 R95, RZ, RZ, 0x2 ;  /* 0x00000002ff5f7424 */ /* 0x000fc600078e00ff */
[----:B------:R-:W-:Y:S01]  /*65e0*/  FFMA.FTZ R4, R11, R118, 1.1641532182693481445e-10 ;  /* 0x2f0000000b047423 */ /* 0x000fe20000010076 */
[----:B------:R-:W-:-:S04]  /*65f0*/  MOV R11, R0 ;  /* 0x00000000000b7202 */ /* 0x000fc80000000f00 */
        /* <DEDUP_REMOVED lines=12> */
.L_x_8188:
        /* <DEDUP_REMOVED lines=13> */
.L_x_8190:
[----:B------:R-:W-:Y:S05]  /*6790*/  BSYNC.RECONVERGENT B2 ;  /* 0x0000000000027941 */ /* 0x000fea0003800200 */
.L_x_8189:
        /* <DEDUP_REMOVED lines=61> */
.L_x_8187:
[----:B------:R-:W-:Y:S05]  /*6b70*/  BSYNC.RECONVERGENT B1 ;  /* 0x0000000000017941 */ /* 0x000fea0003800200 */
.L_x_8186:
[----:B------:R-:W-:Y:S01]  /*6b80*/  I2FP.F32.U32 R11, R11 ;  /* 0x0000000b000b7245 */ /* 0x000fe20000201000 */
[----:B------:R-:W-:Y:S01]  /*6b90*/  HADD2.F32 R71, -RZ, R57.H0_H0 ;  /* 0x20000039ff477230 */ /* 0x000fe20000004100 */
[----:B------:R-:W-:Y:S01]  /*6ba0*/  FSEL R4, R4, RZ, P4 ;  /* 0x000000ff04047208 */ /* 0x000fe20002000000 */
[----:B------:R-:W-:Y:S02]  /*6bb0*/  BSSY.RECONVERGENT B1, `(.L_x_8191) ;  /* 0x000005f000017945 */ /* 0x000fe40003800200 */
[----:B------:R-:W-:Y:S01]  /*6bc0*/  FFMA.FTZ R70, R11, R118, 1.1641532182693481445e-10 ;  /* 0x2f0000000b467423 */ /* 0x000fe20000010076 */
[----:B------:R-:W-:-:S04]  /*6bd0*/  FMUL.FTZ R71, R71, R114 ;  /* 0x0000007247477220 */ /* 0x000fc80000410000 */
[----:B------:R-:W-:-:S04]  /*6be0*/  FSETP.GTU.FTZ.AND P2, PT, R70, R115, PT ;  /* 0x000000734600720b */ /* 0x000fc80003f5c000 */
[----:B------:R-:W-:Y:S02]  /*6bf0*/  FSEL R71, R71, RZ, !P2 ;  /* 0x000000ff47477208 */ /* 0x000fe40005000000 */
[----:B------:R-:W-:Y:S02]  /*6c00*/  SEL R107, RZ, 0x1, P2 ;  /* 0x00000001ff6b7807 */ /* 0x000fe40001000000 */
[----:B------:R-:W-:Y:S01]  /*6c10*/  ISETP.NE.AND P2, PT, R95, 0x1, PT ;  /* 0x000000015f00780c */ /* 0x000fe20003f45270 */
[----:B------:R-:W-:Y:S01]  /*6c20*/  FADD.FTZ R70, R71, R4 ;  /* 0x0000000447467221 */ /* 0x000fe20000010000 */
[----:B------:R-:W-:Y:S02]  /*6c30*/  IMAD.MOV.U32 R71, RZ, RZ, 0x2 ;  /* 0x00000002ff477424 */ /* 0x000fe400078e00ff */
        /* <DEDUP_REMOVED lines=11> */
.L_x_8193:
        /* <DEDUP_REMOVED lines=13> */
.L_x_8195:
[----:B------:R-:W-:Y:S05]  /*6dc0*/  BSYNC.RECONVERGENT B2 ;  /* 0x0000000000027941 */ /* 0x000fea0003800200 */
.L_x_8194:
        /* <DEDUP_REMOVED lines=61> */
.L_x_8192:
[----:B------:R-:W-:Y:S05]  /*71a0*/  BSYNC.RECONVERGENT B1 ;  /* 0x0000000000017941 */ /* 0x000fea0003800200 */
.L_x_8191:
[----:B------:R-:W-:Y:S01]  /*71b0*/  ISETP.NE.AND P2, PT, R71, 0x1, PT ;  /* 0x000000014700780c */ /* 0x000fe20003f45270 */
[----:B------:R-:W-:Y:S01]  /*71c0*/  HADD2.F32 R73, -RZ, R73.H1_H1 ;  /* 0x30000049ff497230 */ /* 0x000fe20000004100 */
[----:B------:R-:W-:Y:S01]  /*71d0*/  I2FP.F32.U32 R11, R4 ;  /* 0x00000004000b7245 */ /* 0x000fe20000201000 */
[----:B------:R-:W-:Y:S01]  /*71e0*/  BSSY.RECONVERGENT B1, `(.L_x_8196) ;  /* 0x000005b000017945 */ /* 0x000fe20003800200 */
[----:B------:R-:W-:-:S03]  /*71f0*/  HFMA2 R96, -RZ, RZ, 0, 1.1920928955078125e-07 ;  /* 0x00000002ff607431 */ /* 0x000fc600000001ff */
        /* <DEDUP_REMOVED lines=14> */
.L_x_8198:
        /* <DEDUP_REMOVED lines=13> */
.L_x_8200:
[----:B------:R-:W-:Y:S05]  /*73b0*/  BSYNC.RECONVERGENT B2 ;  /* 0x0000000000027941 */ /* 0x000fea0003800200 */
.L_x_8199:
        /* <DEDUP_REMOVED lines=61> */
.L_x_8197:
[----:B------:R-:W-:Y:S05]  /*7790*/  BSYNC.RECONVERGENT B1 ;  /* 0x0000000000017941 */ /* 0x000fea0003800200 */
.L_x_8196:
[----:B------:R-:W-:Y:S01]  /*77a0*/  I2FP.F32.U32 R11, R11 ;  /* 0x0000000b000b7245 */ /* 0x000fe20000201000 */
[----:B------:R-:W-:Y:S01]  /*77b0*/  HADD2.F32 R71, -RZ, R57.H1_H1 ;  /* 0x30000039ff477230 */ /* 0x000fe20000004100 */
[----:B------:R-:W-:Y:S01]  /*77c0*/  FSEL R4, R4, RZ, P4 ;  /* 0x000000ff04047208 */ /* 0x000fe20002000000 */
        /* <DEDUP_REMOVED lines=20> */
.L_x_8203:
        /* <DEDUP_REMOVED lines=13> */
.L_x_8205:
[----:B------:R-:W-:Y:S05]  /*79e0*/  BSYNC.RECONVERGENT B2 ;  /* 0x0000000000027941 */ /* 0x000fea0003800200 */
.L_x_8204:
        /* <DEDUP_REMOVED lines=61> */
.L_x_8202:
[----:B------:R-:W-:Y:S05]  /*7dc0*/  BSYNC.RECONVERGENT B1 ;  /* 0x0000000000017941 */ /* 0x000fea0003800200 */
.L_x_8201:
[----:B------:R-:W-:Y:S01]  /*7dd0*/  ISETP.NE.AND P3, PT, R97, 0x1, PT ;  /* 0x000000016100780c */ /* 0x000fe20003f65270 */
[----:B------:R-:W-:Y:S01]  /*7de0*/  HADD2.F32 R73, -RZ, R74.H0_H0 ;  /* 0x2000004aff497230 */ /* 0x000fe20000004100 */
[----:B------:R-:W-:Y:S01]  /*7df0*/  I2FP.F32.U32 R11, R4 ;  /* 0x00000004000b7245 */ /* 0x000fe20000201000 */
[----:B------:R-:W-:Y:S01]  /*7e00*/  BSSY.RECONVERGENT B1, `(.L_x_8206) ;  /* 0x000005a000017945 */ /* 0x000fe20003800200 */
[----:B------:R-:W-:Y:S02]  /*7e10*/  IMAD.MOV.U32 R96, RZ, RZ, 0x2 ;  /* 0x00000002ff607424 */ /* 0x000fe400078e00ff */
        /* <DEDUP_REMOVED lines=13> */
.L_x_8208:
        /* <DEDUP_REMOVED lines=13> */
.L_x_8210:
[----:B------:R-:W-:Y:S05]  /*7fc0*/  BSYNC.RECONVERGENT B2 ;  /* 0x0000000000027941 */ /* 0x000fea0003800200 */
.L_x_8209:
        /* <DEDUP_REMOVED lines=61> */
.L_x_8207:
[----:B------:R-:W-:Y:S05]  /*83a0*/  BSYNC.RECONVERGENT B1 ;  /* 0x0000000000017941 */ /* 0x000fea0003800200 */
.L_x_8206:
[----:B------:R-:W-:Y:S01]  /*83b0*/  I2FP.F32.U32 R11, R11 ;  /* 0x0000000b000b7245 */ /* 0x000fe20000201000 */
[----:B------:R-:W-:Y:S01]  /*83c0*/  HADD2.F32 R73, -RZ, R58.H0_H0 ;  /* 0x2000003aff497230 */ /* 0x000fe20000004100 */
        /* <DEDUP_REMOVED lines=21> */
.L_x_8213:
        /* <DEDUP_REMOVED lines=13> */
.L_x_8215:
[----:B------:R-:W-:Y:S05]  /*85f0*/  BSYNC.RECONVERGENT B2 ;  /* 0x0000000000027941 */ /* 0x000fea0003800200 */
.L_x_8214:
        /* <DEDUP_REMOVED lines=61> */
.L_x_8212:
[----:B------:R-:W-:Y:S05]  /*89d0*/  BSYNC.RECONVERGENT B1 ;  /* 0x0000000000017941 */ /* 0x000fea0003800200 */
.L_x_8211:
[----:B------:R-:W-:Y:S01]  /*89e0*/  ISETP.NE.AND P4, PT, R97, 0x1, PT ;  /* 0x000000016100780c */ /* 0x000fe20003f85270 */
[----:B------:R-:W-:Y:S01]  /*89f0*/  HADD2.F32 R73, -RZ, R74.H1_H1 ;  /* 0x3000004aff497230 */ /* 0x000fe20000004100 */
[----:B------:R-:W-:Y:S01]  /*8a00*/  I2FP.F32.U32 R11, R4 ;  /* 0x00000004000b7245 */ /* 0x000fe20000201000 */
[----:B------:R-:W-:Y:S01]  /*8a10*/  BSSY.RECONVERGENT B1, `(.L_x_8216) ;  /* 0x000005a000017945 */ /* 0x000fe20003800200 */
[----:B------:R-:W-:Y:S02]  /*8a20*/  IMAD.MOV.U32 R96, RZ, RZ, 0x2 ;  /* 0x00000002ff607424 */ /* 0x000fe400078e00ff */
[----:B------:R-:W-:Y:S01]  /*8a30*/  FMUL.FTZ R4, R114, R73 ;  /* 0x0000004972047220 */ /* 0x000fe20000410000 */
        /* <DEDUP_REMOVED lines=12> */
.L_x_8218:
        /* <DEDUP_REMOVED lines=13> */
.L_x_8220:
[----:B------:R-:W-:Y:S05]  /*8bd0*/  BSYNC.RECONVERGENT B2 ;  /* 0x0000000000027941 */ /* 0x000fea0003800200 */
.L_x_8219:
        /* <DEDUP_REMOVED lines=60> */
[----:B------:R-:W-:-:S07]  /*8fa0*/  LOP3.LUT R6, R98, UR5, R97, 0x96, !PT ;  /* 0x0000000562067c12 */ /* 0x000fce000f8e9661 */
.L_x_8217:
[----:B------:R-:W-:Y:S05]  /*8fb0*/  BSYNC.RECONVERGENT B1 ;  /* 0x0000000000017941 */ /* 0x000fea0003800200 */
.L_x_8216:
        /* <DEDUP_REMOVED lines=23> */
.L_x_8223:
        /* <DEDUP_REMOVED lines=13> */
.L_x_8225:
[----:B------:R-:W-:Y:S05]  /*9200*/  BSYNC.RECONVERGENT B2 ;  /* 0x0000000000027941 */ /* 0x000fea0003800200 */
.L_x_8224:
        /* <DEDUP_REMOVED lines=61> */
.L_x_8222:
[----:B------:R-:W-:Y:S05]  /*95e0*/  BSYNC.RECONVERGENT B1 ;  /* 0x0000000000017941 */ /* 0x000fea0003800200 */
.L_x_8221:
[----:B------:R-:W-:Y:S01]  /*95f0*/  ISETP.NE.AND P5, PT, R98, 0x1, PT ;  /* 0x000000016200780c */ /* 0x000fe20003fa5270 */
[----:B------:R-:W-:Y:S01]  /*9600*/  HADD2.F32 R97, -RZ, R75.H0_H0 ;  /* 0x2000004bff617230 */ /* 0x000fe20000004100 */
[----:B------:R-:W-:Y:S01]  /*9610*/  I2FP.F32.U32 R11, R4 ;  /* 0x00000004000b7245 */ /* 0x000fe20000201000 */
[----:B------:R-:W-:Y:S01]  /*9620*/  BSSY.RECONVERGENT B1, `(.L_x_8226) ;  /* 0x000005a000017945 */ /* 0x000fe20003800200 */
[----:B------:R-:W-:Y:S02]  /*9630*/  HFMA2 R96, -RZ, RZ, 0, 1.1920928955078125e-07 ;  /* 0x00000002ff607431 */ /* 0x000fe400000001ff */
        /* <DEDUP_REMOVED lines=13> */
.L_x_8228:
        /* <DEDUP_REMOVED lines=13> */
.L_x_8230:
[----:B------:R-:W-:Y:S05]  /*97e0*/  BSYNC.RECONVERGENT B2 ;  /* 0x0000000000027941 */ /* 0x000fea0003800200 */
.L_x_8229:
        /* <DEDUP_REMOVED lines=61> */
.L_x_8227:
[----:B------:R-:W-:Y:S05]  /*9bc0*/  BSYNC.RECONVERGENT B1 ;  /* 0x0000000000017941 */ /* 0x000fea0003800200 */
.L_x_8226:
[----:B------:R-:W-:Y:S01]  /*9bd0*/  I2FP.F32.U32 R11, R11 ;  /* 0x0000000b000b7245 */ /* 0x000fe20000201000 */
[----:B------:R-:W-:Y:S01]  /*9be0*/  HADD2.F32 R97, -RZ, R59.H0_H0 ;  /* 0x2000003bff617230 */ /* 0x000fe20000004100 */
        /* <DEDUP_REMOVED lines=21> */
.L_x_8233:
        /* <DEDUP_REMOVED lines=13> */
.L_x_8235:
[----:B------:R-:W-:Y:S05]  /*9e10*/  BSYNC.RECONVERGENT B2 ;  /* 0x0000000000027941 */ /* 0x000fea0003800200 */
.L_x_8234:
        /* <DEDUP_REMOVED lines=61> */
.L_x_8232:
[----:B------:R-:W-:Y:S05]  /*a1f0*/  BSYNC.RECONVERGENT B1 ;  /* 0x0000000000017941 */ /* 0x000fea0003800200 */
.L_x_8231:
[----:B------:R-:W-:Y:S01]  /*a200*/  ISETP.NE.AND P6, PT, R98, 0x1, PT ;  /* 0x000000016200780c */ /* 0x000fe20003fc5270 */
[----:B------:R-:W-:Y:S01]  /*a210*/  HADD2.F32 R97, -RZ, R75.H1_H1 ;  /* 0x3000004bff617230 */ /* 0x000fe20000004100 */
[----:B------:R-:W-:Y:S01]  /*a220*/  I2FP.F32.U32 R11, R4 ;  /* 0x00000004000b7245 */ /* 0x000fe20000201000 */
[----:B------:R-:W-:Y:S01]  /*a230*/  BSSY.RECONVERGENT B1, `(.L_x_8236) ;  /* 0x000005c000017945 */ /* 0x000fe20003800200 */
[----:B------:R-:W-:Y:S02]  /*a240*/  IMAD.MOV.U32 R4, RZ, RZ, 0x2 ;  /* 0x00000002ff047424 */ /* 0x000fe400078e00ff */
        /* <DEDUP_REMOVED lines=13> */
.L_x_8238:
        /* <DEDUP_REMOVED lines=15> */
.L_x_8240:
[----:B------:R-:W-:Y:S05]  /*a410*/  BSYNC.RECONVERGENT B2 ;  /* 0x0000000000027941 */ /* 0x000fea0003800200 */
.L_x_8239:
        /* <DEDUP_REMOVED lines=61> */
.L_x_8237:
[----:B------:R-:W-:Y:S05]  /*a7f0*/  BSYNC.RECONVERGENT B1 ;  /* 0x0000000000017941 */ /* 0x000fea0003800200 */
.L_x_8236:
[----:B------:R-:W-:Y:S01]  /*a800*/  I2FP.F32.U32 R75, R75 ;  /* 0x0000004b004b7245 */ /* 0x000fe20000201000 */
[----:B------:R-:W-:Y:S01]  /*a810*/  HADD2.F32 R97, -RZ, R59.H1_H1 ;  /* 0x3000003bff617230 */ /* 0x000fe20000004100 */
[----:B------:R-:W-:-:S03]  /*a820*/  FSEL R98, R11, RZ, P5 ;  /* 0x000000ff0b627208 */ /* 0x000fc60002800000 */
[----:B------:R-:W-:Y:S01]  /*a830*/  FFMA.FTZ R118, R75, R118, 1.1641532182693481445e-10 ;  /* 0x2f0000004b767423 */ /* 0x000fe20000010076 */
[----:B------:R-:W-:-:S04]  /*a840*/  FMUL.FTZ R97, R97, R114 ;  /* 0x0000007261617220 */ /* 0x000fc80000410000 */
[----:B------:R-:W-:-:S04]  /*a850*/  FSETP.GTU.FTZ.AND P6, PT, R118, R115, PT ;  /* 0x000000737600720b */ /* 0x000fc80003fdc000 */
[----:B------:R-:W-:Y:S02]  /*a860*/  FSEL R97, R97, RZ, !P6 ;  /* 0x000000ff61617208 */ /* 0x000fe40007000000 */
[----:B------:R-:W-:-:S03]  /*a870*/  SEL R96, RZ, 0x1, P6 ;  /* 0x00000001ff607807 */ /* 0x000fc60003000000 */
[----:B------:R-:W-:Y:S01]  /*a880*/  FADD.FTZ R75, R97, R98 ;  /* 0x00000062614b7221 */ /* 0x000fe20000010000 */
[----:B------:R-:W-:-:S03]  /*a890*/  PRMT R11, R96, 0x7610, R11 ;  /* 0x00007610600b7816 */ /* 0x000fc6000000000b */
[----:B------:R-:W-:-:S07]  /*a8a0*/  @P1 FADD.FTZ R75, R67, R75 ;  /* 0x0000004b434b1221 */ /* 0x000fce0000010000 */
.L_x_8160:
        /* <DEDUP_REMOVED lines=19> */
[----:B-1----:R-:W-:-:S05]  /*a9e0*/  IMAD.WIDE.U32 R94, R10, 0x20, R94 ;  /* 0x000000200a5e7825 */ /* 0x002fca00078e005e */
[----:B------:R0:W-:Y:S04]  /*a9f0*/  STG.E.128 desc[UR6][R94.64], R68 ;  /* 0x000000445e007986 */ /* 0x0001e8000c101d06 */
[----:B------:R0:W-:Y:S04]  /*aa00*/  STG.E.128 desc[UR6][R94.64+0x10], R72 ;  /* 0x000010485e007986 */ /* 0x0001e8000c101d06 */
[----:B------:R0:W-:Y:S01]  /*aa10*/  STG.E.64 desc[UR6][R98.64], R96 ;  /* 0x0000006062007986 */ /* 0x0001e2000c101b06 */
[----:B------:R-:W-:Y:S05]  /*aa20*/  @!P0 BRA `(.L_x_8241) ;  /* 0x0000000000508947 */ /* 0x000fea0003800000 */
[----:B------:R-:W-:Y:S01]  /*aa30*/  SHF.L.U32 R93, R104, 0x10, RZ ;  /* 0x00000010685d7819 */ /* 0x000fe200000006ff */
[----:B------:R-:W1:Y:S01]  /*aa40*/  LDC.64 R108, c[0x0][0x3b8] ;  /* 0x0000ee00ff6c7b82 */ /* 0x000e620000000a00 */
[----:B------:R-:W-:Y:S02]  /*aa50*/  LOP3.LUT R2, R11, 0xffff, RZ, 0xc0, !PT ;  /* 0x0000ffff0b027812 */ /* 0x000fe400078ec0ff */
[----:B0-----:R-:W-:Y:S02]  /*aa60*/  LOP3.LUT R95, R93, 0xff0000, RZ, 0xc0, !PT ;  /* 0x00ff00005d5f7812 */ /* 0x001fe400078ec0ff */
        /* <DEDUP_REMOVED lines=12> */
[----:B-1----:R-:W-:Y:S01]  /*ab30*/  IMAD.WIDE.U32 R96, R10, 0x8, R108 ;  /* 0x000000080a607825 */ /* 0x002fe200078e006c */
[----:B------:R-:W-:Y:S02]  /*ab40*/  LOP3.LUT R95, R93, R99, RZ, 0xfc, !PT ;  /* 0x000000635d5f7212 */ /* 0x000fe400078efcff */
[----:B------:R-:W-:-:S05]  /*ab50*/  LOP3.LUT R94, R94, 0xff, R117, 0xf8, !PT ;  /* 0x000000ff5e5e7812 */ /* 0x000fca00078ef875 */
[----:B------:R1:W-:Y:S02]  /*ab60*/  STG.E.64 desc[UR6][R96.64], R94 ;  /* 0x0000005e60007986 */ /* 0x0003e4000c101b06 */
.L_x_8241:
[----:B------:R-:W-:Y:S02]  /*ab70*/  IMAD.MOV.U32 R2, RZ, RZ, R92 ;  /* 0x000000ffff027224 */ /* 0x000fe400078e005c */
[----:B------:R-:W-:-:S07]  /*ab80*/  VIADD R92, R10, 0x80 ;  /* 0x000000800a5c7836 */ /* 0x000fce0000000000 */
.L_x_8118:
[----:B------:R-:W-:Y:S05]  /*ab90*/  BSYNC.RECONVERGENT B0 ;  /* 0x0000000000007941 */ /* 0x000fea0003800200 */
.L_x_8117:
        /* <DEDUP_REMOVED lines=11> */
[----:B--2---:R-:W-:-:S04]  /*ac50*/  IMAD.WIDE.U32 R78, R92, 0x10, R78 ;  /* 0x000000105c4e7825 */ /* 0x004fc800078e004e */
[----:B---3--:R-:W-:-:S05]  /*ac60*/  @P1 IMAD.WIDE.U32 R80, R92, 0x20, R80 ;  /* 0x000000205c501825 */ /* 0x008fca00078e0050 */
[----:B------:R2:W5:Y:S01]  /*ac70*/  @P1 LDG.E.128 R60, desc[UR6][R80.64] ;  /* 0x00000006503c1981 */ /* 0x000562000c1e1d00 */
[----:B----4-:R-:W-:-:S03]  /*ac80*/  @P0 IMAD.WIDE.U32 R76, R92, 0x10, R76 ;  /* 0x000000105c4c0825 */ /* 0x010fc600078e004c */
[----:B------:R2:W5:Y:S04]  /*ac90*/  @P1 LDG.E.128 R64, desc[UR6][R80.64+0x10] ;  /* 0x0000100650401981 */ /* 0x000568000c1e1d00 */
[----:B------:R2:W5:Y:S04]  /*aca0*/  @P0 LDG.E.128 R56, desc[UR6][R76.64] ;  /* 0x000000064c380981 */ /* 0x000568000c1e1d00 */
[----:B------:R2:W5:Y:S01]  /*acb0*/  LDG.E.128 R80, desc[UR6][R78.64] ;  /* 0x000000064e507981 */ /* 0x000562000c1e1d00 */
        /* <DEDUP_REMOVED lines=17> */
.L_x_8247:
        /* <DEDUP_REMOVED lines=13> */
.L_x_8249:
[----:B------:R-:W-:Y:S05]  /*aea0*/  BSYNC.RECONVERGENT B2 ;  /* 0x0000000000027941 */ /* 0x000fea0003800200 */
.L_x_8248:
[----:B------:R-:W-:Y:S01]  /*aeb0*/  IMAD.WIDE.U32 R76, R9, -0x326172a9, RZ ;  /* 0xcd9e8d57094c7825 */ /* 0x000fe200078e00ff */
[----:B01----:R-:W-:Y:S01]  /*aec0*/  LOP3.LUT R94, R3, UR9, R5, 0x96, !PT ;  /* 0x00000009035e7c12 */ /* 0x003fe2000f8e9605 */
        /* <DEDUP_REMOVED lines=59> */
.L_x_8246:
[----:B------:R-:W-:Y:S05]  /*b280*/  BSYNC.RECONVERGENT B1 ;  /* 0x0000000000017941 */ /* 0x000fea0003800200 */
.L_x_8245:
[----:B------:R-:W2:Y:S01]  /*b290*/  LDC R118, c[0x0][0x404] ;  /* 0x00010100ff767b82 */ /* 0x000ea20000000800 */
[----:B------:R-:W-:Y:S01]  /*b2a0*/  ISETP.NE.AND P2, PT, R76, 0x1, PT ;  /* 0x000000014c00780c */ /* 0x000fe20003f45270 */
[----:B------:R-:W-:Y:S01]  /*b2b0*/  IMAD.MOV.U32 R120, RZ, RZ, 0x2f800000 ;  /* 0x2f800000ff787424 */ /* 0x000fe200078e00ff */
[----:B------:R-:W-:Y:S01]  /*b2c0*/  I2FP.F32.U32 R11, R11 ;  /* 0x0000000b000b7245 */ /* 0x000fe20000201000 */
[----:B-----5:R-:W-:Y:S01]  /*b2d0*/  HADD2.F32 R4, -RZ, R80.H0_H0 ;  /* 0x20000050ff047230 */ /* 0x020fe20000004100 */
[----:B------:R-:W-:Y:S01]  /*b2e0*/  BSSY.RECONVERGENT B1, `(.L_x_8250) ;  /* 0x000005c000017945 */ /* 0x000fe20003800200 */
[----:B------:R-:W-:Y:S02]  /*b2f0*/  HFMA2 R78, -RZ, RZ, 0, 1.1920928955078125e-07 ;  /* 0x00000002ff4e7431 */ /* 0x000fe400000001ff */
[----:B------:R-:W-:Y:S01]  /*b300*/  IMAD.MOV.U32 R77, RZ, RZ, R0 ;  /* 0x000000ffff4d7224 */ /* 0x000fe200078e0000 */
[----:B01----:R-:W0:Y:S01]  /*b310*/  LDC R97, c[0x0][0x408] ;  /* 0x00010200ff617b82 */ /* 0x003e220000000800 */
[----:B------:R-:W-:-:S05]  /*b320*/  FFMA.FTZ R11, R11, R120, 1.1641532182693481445e-10 ;  /* 0x2f0000000b0b7423 */ /* 0x000fca0000010078 */
[----:B--2---:R-:W-:-:S04]  /*b330*/  FSETP.LE.FTZ.AND P4, PT, R11, R118, PT ;  /* 0x000000760b00720b */ /* 0x004fc80003f93000 */
[----:B------:R-:W-:Y:S01]  /*b340*/  P2R R2, PR, RZ, 0x10 ;  /* 0x00000010ff027803 */ /* 0x000fe20000000000 */
[----:B0-----:R-:W-:Y:S01]  /*b350*/  FMUL.FTZ R11, R4, R97 ;  /* 0x00000061040b7220 */ /* 0x001fe20000410000 */
        /* <DEDUP_REMOVED lines=9> */
.L_x_8252:
        /* <DEDUP_REMOVED lines=13> */
.L_x_8254:
[----:B------:R-:W-:Y:S05]  /*b4c0*/  BSYNC.RECONVERGENT B2 ;  /* 0x0000000000027941 */ /* 0x000fea0003800200 */
.L_x_8253:
        /* <DEDUP_REMOVED lines=61> */
.L_x_8251:
[----:B------:R-:W-:Y:S05]  /*b8a0*/  BSYNC.RECONVERGENT B1 ;  /* 0x0000000000017941 */ /* 0x000fea0003800200 */
.L_x_8250:
[----:B------:R-:W-:Y:S01]  /*b8b0*/  I2FP.F32.U32 R77, R77 ;  /* 0x0000004d004d7245 */ /* 0x000fe20000201000 */
[----:B------:R-:W-:Y:S01]  /*b8c0*/  HADD2.F32 R4, -RZ, R56.H0_H0 ;  /* 0x20000038ff047230 */ /* 0x000fe20000004100 */
[----:B------:R-:W-:Y:S01]  /*b8d0*/  ISETP.NE.AND P3, PT, R78, 0x1, PT ;  /* 0x000000014e00780c */ /* 0x000fe20003f65270 */
[----:B------:R-:W-:Y:S01]  /*b8e0*/  BSSY.RECONVERGENT B1, `(.L_x_8255) ;  /* 0x000005f000017945 */ /* 0x000fe20003800200 */
[----:B------:R-:W-:Y:S01]  /*b8f0*/  FSEL R11, R11, RZ, P4 ;  /* 0x000000ff0b0b7208 */ /* 0x000fe20002000000 */
[----:B------:R-:W-:Y:S01]  /*b900*/  FFMA.FTZ R77, R77, R120, 1.1641532182693481445e-10 ;  /* 0x2f0000004d4d7423 */ /* 0x000fe20000010078 */
[----:B------:R-:W-:-:S04]  /*b910*/  FMUL.FTZ R4, R4, R97 ;  /* 0x0000006104047220 */ /* 0x000fc80000410000 */
[----:B------:R-:W-:Y:S01]  /*b920*/  FSETP.GTU.FTZ.AND P2, PT, R77, R118, PT ;  /* 0x000000764d00720b */ /* 0x000fe20003f5c000 */
[----:B------:R-:W-:-:S03]  /*b930*/  IMAD.MOV.U32 R77, RZ, RZ, 0x2 ;  /* 0x00000002ff4d7424 */ /* 0x000fc600078e00ff */
        /* <DEDUP_REMOVED lines=14> */
.L_x_8257:
        /* <DEDUP_REMOVED lines=13> */
.L_x_8259:
[----:B------:R-:W-:Y:S05]  /*baf0*/  BSYNC.RECONVERGENT B2 ;  /* 0x0000000000027941 */ /* 0x000fea0003800200 */
.L_x_8258:
        /* <DEDUP_REMOVED lines=61> */
.L_x_8256:
[----:B------:R-:W-:Y:S05]  /*bed0*/  BSYNC.RECONVERGENT B1 ;  /* 0x0000000000017941 */ /* 0x000fea0003800200 */
.L_x_8255:
[----:B------:R-:W-:Y:S01]  /*bee0*/  ISETP.NE.AND P2, PT, R77, 0x1, PT ;  /* 0x000000014d00780c */ /* 0x000fe20003f45270 */
[----:B------:R-:W-:Y:S01]  /*bef0*/  BSSY.RECONVERGENT B1, `(.L_x_8260) ;  /* 0x000005d000017945 */ /* 0x000fe20003800200 */
[----:B------:R-:W-:Y:S01]  /*bf00*/  I2FP.F32.U32 R11, R4 ;  /* 0x00000004000b7245 */ /* 0x000fe20000201000 */
[----:B------:R-:W-:Y:S02]  /*bf10*/  HADD2.F32 R4, -RZ, R80.H1_H1 ;  /* 0x30000050ff047230 */ /* 0x000fe40000004100 */
[----:B------:R-:W-:Y:S02]  /*bf20*/  IMAD.MOV.U32 R79, RZ, RZ, 0x2 ;  /* 0x00000002ff4f7424 */ /* 0x000fe400078e00ff */
[----:B------:R-:W-:Y:S01]  /*bf30*/  FFMA.FTZ R11, R11, R120, 1.1641532182693481445e-10 ;  /* 0x2f0000000b0b7423 */ /* 0x000fe20000010078 */
[----:B------:R-:W-:-:S04]  /*bf40*/  FMUL.FTZ R4, R4, R97 ;  /* 0x0000006104047220 */ /* 0x000fc80000410000 */
        /* <DEDUP_REMOVED lines=12> */
.L_x_8262:
        /* <DEDUP_REMOVED lines=13> */
.L_x_8264:
[----:B------:R-:W-:Y:S05]  /*c0e0*/  BSYNC.RECONVERGENT B2 ;  /* 0x0000000000027941 */ /* 0x000fea0003800200 */
.L_x_8263:
        /* <DEDUP_REMOVED lines=61> */
.L_x_8261:
[----:B------:R-:W-:Y:S05]  /*c4c0*/  BSYNC.RECONVERGENT B1 ;  /* 0x0000000000017941 */ /* 0x000fea0003800200 */
.L_x_8260:
[----:B------:R-:W-:Y:S01]  /*c4d0*/  I2FP.F32.U32 R11, R11 ;  /* 0x0000000b000b7245 */ /* 0x000fe20000201000 */
[----:B------:R-:W-:Y:S01]  /*c4e0*/  HADD2.F32 R78, -RZ, R56.H1_H1 ;  /* 0x30000038ff4e7230 */ /* 0x000fe20000004100 */
[----:B------:R-:W-:Y:S01]  /*c4f0*/  FSEL R4, R4, RZ, P4 ;  /* 0x000000ff04047208 */ /* 0x000fe20002000000 */
[----:B------:R-:W-:Y:S02]  /*c500*/  BSSY.RECONVERGENT B1, `(.L_x_8265) ;  /* 0x000005f000017945 */ /* 0x000fe40003800200 */
[----:B------:R-:W-:Y:S01]  /*c510*/  FFMA.FTZ R11, R11, R120, 1.1641532182693481445e-10 ;  /* 0x2f0000000b0b7423 */ /* 0x000fe20000010078 */
[----:B------:R-:W-:Y:S01]  /*c520*/  FMUL.FTZ R77, R78, R97 ;  /* 0x000000614e4d7220 */ /* 0x000fe20000410000 */
[----:B------:R-:W-:-:S03]  /*c530*/  HFMA2 R78, -RZ, RZ, 0, 1.1920928955078125e-07 ;  /* 0x00000002ff4e7431 */ /* 0x000fc600000001ff */
        /* <DEDUP_REMOVED lines=16> */
.L_x_8267:
        /* <DEDUP_REMOVED lines=13> */
.L_x_8269:
[----:B------:R-:W-:Y:S05]  /*c710*/  BSYNC.RECONVERGENT B2 ;  /* 0x0000000000027941 */ /* 0x000fea0003800200 */
.L_x_8268:
        /* <DEDUP_REMOVED lines=61> */
.L_x_8266:
[----:B------:R-:W-:Y:S05]  /*caf0*/  BSYNC.RECONVERGENT B1 ;  /* 0x0000000000017941 */ /* 0x000fea0003800200 */
.L_x_8265:
[----:B------:R-:W-:Y:S01]  /*cb00*/  ISETP.NE.AND P2, PT, R78, 0x1, PT ;  /* 0x000000014e00780c */ /* 0x000fe20003f45270 */
[----:B------:R-:W-:Y:S01]  /*cb10*/  BSSY.RECONVERGENT B1, `(.L_x_8270) ;  /* 0x000005d000017945 */ /* 0x000fe20003800200 */
[----:B------:R-:W-:Y:S01]  /*cb20*/  I2FP.F32.U32 R11, R4 ;  /* 0x00000004000b7245 */ /* 0x000fe20000201000 */
[----:B------:R-:W-:Y:S02]  /*cb30*/  HADD2.F32 R4, -RZ, R81.H0_H0 ;  /* 0x20000051ff047230 */ /* 0x000fe40000004100 */
        /* <DEDUP_REMOVED lines=15> */
.L_x_8272:
        /* <DEDUP_REMOVED lines=13> */
.L_x_8274:
[----:B------:R-:W-:Y:S05]  /*cd00*/  BSYNC.RECONVERGENT B2 ;  /* 0x0000000000027941 */ /* 0x000fea0003800200 */
.L_x_8273:
        /* <DEDUP_REMOVED lines=61> */
.L_x_8271:
[----:B------:R-:W-:Y:S05]  /*d0e0*/  BSYNC.RECONVERGENT B1 ;  /* 0x0000000000017941 */ /* 0x000fea0003800200 */
.L_x_8270:
[----:B------:R-:W-:Y:S01]  /*d0f0*/  I2FP.F32.U32 R11, R11 ;  /* 0x0000000b000b7245 */ /* 0x000fe20000201000 */
[----:B------:R-:W-:Y:S01]  /*d100*/  HADD2.F32 R78, -RZ, R57.H0_H0 ;  /* 0x20000039ff4e7230 */ /* 0x000fe20000004100 */
[----:B------:R-:W-:Y:S01]  /*d110*/  BSSY.RECONVERGENT B1, `(.L_x_8275) ;  /* 0x0000060000017945 */ /* 0x000fe20003800200 */
[----:B------:R-:W-:Y:S02]  /*d120*/  IMAD.MOV.U32 R80, RZ, RZ, 0x2 ;  /* 0x00000002ff507424 */ /* 0x000fe400078e00ff */
[----:B------:R-:W-:Y:S01]  /*d130*/  FFMA.FTZ R11, R11, R120, 1.1641532182693481445e-10 ;  /* 0x2f0000000b0b7423 */ /* 0x000fe20000010078 */
[----:B------:R-:W-:-:S04]  /*d140*/  FMUL.FTZ R78, R78, R97 ;  /* 0x000000614e4e7220 */ /* 0x000fc80000410000 */
        /* <DEDUP_REMOVED lines=17> */
.L_x_8277:
        /* <DEDUP_REMOVED lines=13> */
.L_x_8279:
[----:B------:R-:W-:Y:S05]  /*d330*/  BSYNC.RECONVERGENT B2 ;  /* 0x0000000000027941 */ /* 0x000fea0003800200 */
.L_x_8278:
        /* <DEDUP_REMOVED lines=61> */
.L_x_8276:
[----:B------:R-:W-:Y:S05]  /*d710*/  BSYNC.RECONVERGENT B1 ;  /* 0x0000000000017941 */ /* 0x000fea0003800200 */
.L_x_8275:
[----:B------:R-:W-:Y:S01]  /*d720*/  ISETP.NE.AND P2, PT, R80, 0x1, PT ;  /* 0x000000015000780c */ /* 0x000fe20003f45270 */
[----:B------:R-:W-:Y:S01]  /*d730*/  BSSY.RECONVERGENT B1, `(.L_x_8280) ;  /* 0x000005d000017945 */ /* 0x000fe20003800200 */
[----:B------:R-:W-:Y:S01]  /*d740*/  I2FP.F32.U32 R11, R4 ;  /* 0x00000004000b7245 */ /* 0x000fe20000201000 */
[----:B------:R-:W-:Y:S02]  /*d750*/  HADD2.F32 R4, -RZ, R81.H1_H1 ;  /* 0x30000051ff047230 */ /* 0x000fe40000004100 */
        /* <DEDUP_REMOVED lines=15> */
.L_x_8282:
        /* <DEDUP_REMOVED lines=13> */
.L_x_8284:
[----:B------:R-:W-:Y:S05]  /*d920*/  BSYNC.RECONVERGENT B2 ;  /* 0x0000000000027941 */ /* 0x000fea0003800200 */
.L_x_8283:
        /* <DEDUP_REMOVED lines=61> */
.L_x_8281:
[----:B------:R-:W-:Y:S05]  /*dd00*/  BSYNC.RECONVERGENT B1 ;  /* 0x0000000000017941 */ /* 0x000fea0003800200 */
.L_x_8280:
[----:B------:R-:W-:Y:S01]  /*dd10*/  I2FP.F32.U32 R11, R79 ;  /* 0x0000004f000b7245 */ /* 0x000fe20000201000 */
[----:B------:R-:W-:Y:S01]  /*dd20*/  HADD2.F32 R80, -RZ, R57.H1_H1 ;  /* 0x30000039ff507230 */ /* 0x000fe20000004100 */
[----:B------:R-:W-:Y:S01]  /*dd30*/  FSEL R4, R4, RZ, P4 ;  /* 0x000000ff04047208 */ /* 0x000fe20002000000 */
[----:B------:R-:W-:Y:S02]  /*dd40*/  BSSY.RECONVERGENT B1, `(.L_x_8285) ;  /* 0x000005f000017945 */ /* 0x000fe40003800200 */
        /* <DEDUP_REMOVED lines=19> */
.L_x_8287:
        /* <DEDUP_REMOVED lines=13> */
.L_x_8289:
[----:B------:R-:W-:Y:S05]  /*df50*/  BSYNC.RECONVERGENT B2 ;  /* 0x0000000000027941 */ /* 0x000fea0003800200 */
.L_x_8288:
        /* <DEDUP_REMOVED lines=61> */
.L_x_8286:
[----:B------:R-:W-:Y:S05]  /*e330*/  BSYNC.RECONVERGENT B1 ;  /* 0x0000000000017941 */ /* 0x000fea0003800200 */
.L_x_8285:
[----:B------:R-:W-:Y:S01]  /*e340*/  ISETP.NE.AND P3, PT, R80, 0x1, PT ;  /* 0x000000015000780c */ /* 0x000fe20003f65270 */
[----:B------:R-:W-:Y:S01]  /*e350*/  BSSY.RECONVERGENT B1, `(.L_x_8290) ;  /* 0x000005c000017945 */ /* 0x000fe20003800200 */
[----:B------:R-:W-:Y:S01]  /*e360*/  I2FP.F32.U32 R11, R4 ;  /* 0x00000004000b7245 */ /* 0x000fe20000201000 */
[----:B------:R-:W-:Y:S02]  /*e370*/  HADD2.F32 R4, -RZ, R82.H0_H0 ;  /* 0x20000052ff047230 */ /* 0x000fe40000004100 */
[----:B------:R-:W-:Y:S02]  /*e380*/  IMAD.MOV.U32 R98, RZ, RZ, 0x2 ;  /* 0x00000002ff627424 */ /* 0x000fe400078e00ff */
[----:B------:R-:W-:Y:S01]  /*e390*/  FFMA.FTZ R11, R11, R120, 1.1641532182693481445e-10 ;  /* 0x2f0000000b0b7423 */ /* 0x000fe20000010078 */
[----:B------:R-:W-:Y:S02]  /*e3a0*/  IMAD.MOV.U32 R81, RZ, RZ, R0 ;  /* 0x000000ffff517224 */ /* 0x000fe400078e0000 */
[----:B------:R-:W-:-:S02]  /*e3b0*/  FMUL.FTZ R4, R4, R97 ;  /* 0x0000006104047220 */ /* 0x000fc40000410000 */
        /* <DEDUP_REMOVED lines=10> */
.L_x_8292:
        /* <DEDUP_REMOVED lines=13> */
.L_x_8294:
[----:B------:R-:W-:Y:S05]  /*e530*/  BSYNC.RECONVERGENT B2 ;  /* 0x0000000000027941 */ /* 0x000fea0003800200 */
.L_x_8293:
        /* <DEDUP_REMOVED lines=61> */
.L_x_8291:
[----:B------:R-:W-:Y:S05]  /*e910*/  BSYNC.RECONVERGENT B1 ;  /* 0x0000000000017941 */ /* 0x000fea0003800200 */
.L_x_8290:
[----:B------:R-:W-:Y:S01]  /*e920*/  I2FP.F32.U32 R11, R81 ;  /* 0x00000051000b7245 */ /* 0x000fe20000201000 */
[----:B------:R-:W-:Y:S01]  /*e930*/  HADD2.F32 R80, -RZ, R58.H0_H0 ;  /* 0x2000003aff507230 */ /* 0x000fe20000004100 */
[----:B------:R-:W-:Y:S01]  /*e940*/  BSSY.RECONVERGENT B1, `(.L_x_8295) ;  /* 0x0000060000017945 */ /* 0x000fe20003800200 */
[----:B------:R-:W-:Y:S02]  /*e950*/  HFMA2 R99, -RZ, RZ, 0, 1.1920928955078125e-07 ;  /* 0x00000002ff637431 */ /* 0x000fe400000001ff */
        /* <DEDUP_REMOVED lines=19> */
.L_x_8297:
        /* <DEDUP_REMOVED lines=13> */
.L_x_8299:
[----:B------:R-:W-:Y:S05]  /*eb60*/  BSYNC.RECONVERGENT B2 ;  /* 0x0000000000027941 */ /* 0x000fea0003800200 */
.L_x_8298:
        /* <DEDUP_REMOVED lines=61> */
.L_x_8296:
[----:B------:R-:W-:Y:S05]  /*ef40*/  BSYNC.RECONVERGENT B1 ;  /* 0x0000000000017941 */ /* 0x000fea0003800200 */
.L_x_8295:
[----:B------:R-:W-:Y:S01]  /*ef50*/  ISETP.NE.AND P4, PT, R99, 0x1, PT ;  /* 0x000000016300780c */ /* 0x000fe20003f85270 */
[----:B------:R-:W-:Y:S01]  /*ef60*/  BSSY.RECONVERGENT B1, `(.L_x_8300) ;  /* 0x000005c000017945 */ /* 0x000fe20003800200 */
[----:B------:R-:W-:Y:S01]  /*ef70*/  I2FP.F32.U32 R11, R4 ;  /* 0x00000004000b7245 */ /* 0x000fe20000201000 */
[----:B------:R-:W-:Y:S01]  /*ef80*/  HADD2.F32 R4, -RZ, R82.H1_H1 ;  /* 0x30000052ff047230 */ /* 0x000fe20000004100 */
        /* <DEDUP_REMOVED lines=14> */
.L_x_8302:
        /* <DEDUP_REMOVED lines=13> */
.L_x_8304:
[----:B------:R-:W-:Y:S05]  /*f140*/  BSYNC.RECONVERGENT B2 ;  /* 0x0000000000027941 */ /* 0x000fea0003800200 */
.L_x_8303:
        /* <DEDUP_REMOVED lines=61> */
.L_x_8301:
[----:B------:R-:W-:Y:S05]  /*f520*/  BSYNC.RECONVERGENT B1 ;  /* 0x0000000000017941 */ /* 0x000fea0003800200 */
.L_x_8300:
        /* <DEDUP_REMOVED lines=23> */
.L_x_8307:
        /* <DEDUP_REMOVED lines=13> */
.L_x_8309:
[----:B------:R-:W-:Y:S05]  /*f770*/  BSYNC.RECONVERGENT B2 ;  /* 0x0000000000027941 */ /* 0x000fea0003800200 */
.L_x_8308:
        /* <DEDUP_REMOVED lines=61> */
.L_x_8306:
[----:B------:R-:W-:Y:S05]  /*fb50*/  BSYNC.RECONVERGENT B1 ;  /* 0x0000000000017941 */ /* 0x000fea0003800200 */
.L_x_8305:
[----:B------:R-:W-:Y:S01]  /*fb60*/  ISETP.NE.AND P5, PT, R99, 0x1, PT ;  /* 0x000000016300780c */ /* 0x000fe20003fa5270 */
[----:B------:R-:W-:Y:S01]  /*fb70*/  BSSY.RECONVERGENT B1, `(.L_x_8310) ;  /* 0x000005c000017945 */ /* 0x000fe20003800200 */
[----:B------:R-:W-:Y:S01]  /*fb80*/  I2FP.F32.U32 R11, R4 ;  /* 0x00000004000b7245 */ /* 0x000fe20000201000 */
[----:B------:R-:W-:Y:S02]  /*fb90*/  HADD2.F32 R4, -RZ, R83.H0_H0 ;  /* 0x20000053ff047230 */ /* 0x000fe40000004100 */
[----:B------:R-:W-:Y:S02]  /*fba0*/  HFMA2 R98, -RZ, RZ, 0, 1.1920928955078125e-07 ;  /* 0x00000002ff627431 */ /* 0x000fe400000001ff */
        /* <DEDUP_REMOVED lines=13> */
.L_x_8312:
        /* <DEDUP_REMOVED lines=13> */
.L_x_8314:
[----:B------:R-:W-:Y:S05]  /*fd50*/  BSYNC.RECONVERGENT B2 ;  /* 0x0000000000027941 */ /* 0x000fea0003800200 */
.L_x_8313:
        /* <DEDUP_REMOVED lines=61> */
.L_x_8311:
[----:B------:R-:W-:Y:S05]  /*10130*/  BSYNC.RECONVERGENT B1 ;  /* 0x0000000000017941 */ /* 0x000fea0003800200 */
.L_x_8310:
[----:B------:R-:W-:Y:S01]  /*10140*/  I2FP.F32.U32 R11, R82 ;  /* 0x00000052000b7245 */ /* 0x000fe20000201000 */
[----:B------:R-:W-:Y:S01]  /*10150*/  HADD2.F32 R82, -RZ, R59.H0_H0 ;  /* 0x2000003bff527230 */ /* 0x000fe20000004100 */
        /* <DEDUP_REMOVED lines=21> */
.L_x_8317:
        /* <DEDUP_REMOVED lines=13> */
.L_x_8319:
[----:B------:R-:W-:Y:S05]  /*10380*/  BSYNC.RECONVERGENT B2 ;  /* 0x0000000000027941 */ /* 0x000fea0003800200 */
.L_x_8318:
        /* <DEDUP_REMOVED lines=61> */
.L_x_8316:
[----:B------:R-:W-:Y:S05]  /*10760*/  BSYNC.RECONVERGENT B1 ;  /* 0x0000000000017941 */ /* 0x000fea0003800200 */
.L_x_8315:
        /* <DEDUP_REMOVED lines=18> */
.L_x_8322:
        /* <DEDUP_REMOVED lines=15> */
.L_x_8324:
[----:B------:R-:W-:Y:S05]  /*10980*/  BSYNC.RECONVERGENT B2 ;  /* 0x0000000000027941 */ /* 0x000fea0003800200 */
.L_x_8323:
        /* <DEDUP_REMOVED lines=61> */
.L_x_8321:
[----:B------:R-:W-:Y:S05]  /*10d60*/  BSYNC.RECONVERGENT B1 ;  /* 0x0000000000017941 */ /* 0x000fea0003800200 */
.L_x_8320:
[----:B------:R-:W-:Y:S01]  /*10d70*/  I2FP.F32.U32 R83, R99 ;  /* 0x0000006300537245 */ /* 0x000fe20000201000 */
[----:B------:R-:W-:-:S04]  /*10d80*/  HADD2.F32 R98, -RZ, R59.H1_H1 ;  /* 0x3000003bff627230 */ /* 0x000fc80000004100 */
[----:B------:R-:W-:Y:S01]  /*10d90*/  FFMA.FTZ R83, R83, R120, 1.1641532182693481445e-10 ;  /* 0x2f00000053537423 */ /* 0x000fe20000010078 */
[----:B------:R-:W-:-:S04]  /*10da0*/  FMUL.FTZ R98, R98, R97 ;  /* 0x0000006162627220 */ /* 0x000fc80000410000 */
[----:B------:R-:W-:-:S04]  /*10db0*/  FSETP.GTU.FTZ.AND P6, PT, R83, R118, PT ;  /* 0x000000765300720b */ /* 0x000fc80003fdc000 */
[----:B------:R-:W-:Y:S02]  /*10dc0*/  FSEL R83, R98, RZ, !P6 ;  /* 0x000000ff62537208 */ /* 0x000fe40007000000 */
[----:B------:R-:W-:Y:S02]  /*10dd0*/  FSEL R98, R11, RZ, P5 ;  /* 0x000000ff0b627208 */ /* 0x000fe40002800000 */
[----:B------:R-:W-:-:S03]  /*10de0*/  SEL R97, RZ, 0x1, P6 ;  /* 0x00000001ff617807 */ /* 0x000fc60003000000 */
[----:B------:R-:W-:Y:S01]  /*10df0*/  FADD.FTZ R83, R83, R98 ;  /* 0x0000006253537221 */ /* 0x000fe20000010000 */
[----:B------:R-:W-:-:S03]  /*10e00*/  PRMT R11, R97, 0x7610, R11 ;  /* 0x00007610610b7816 */ /* 0x000fc6000000000b */
[----:B------:R-:W-:Y:S01]  /*10e10*/  @P1 FADD.FTZ R83, R67, R83 ;  /* 0x0000005343531221 */ /* 0x000fe20000010000 */
[----:B------:R-:W-:Y:S06]  /*10e20*/  BRA `(.L_x_8325) ;  /* 0x0000003000487947 */ /* 0x000fec0003800000 */
.L_x_8244:
        /* <DEDUP_REMOVED lines=16> */
.L_x_8328:
        /* <DEDUP_REMOVED lines=13> */
.L_x_8330:
[----:B------:R-:W-:Y:S05]  /*11000*/  BSYNC.RECONVERGENT B2 ;  /* 0x0000000000027941 */ /* 0x000fea0003800200 */
.L_x_8329:
[----:B01----:R-:W-:Y:S01]  /*11010*/  IMAD.WIDE.U32 R94, R9, -0x326172a9, RZ ;  /* 0xcd9e8d57095e7825 */ /* 0x003fe200078e00ff */
        /* <DEDUP_REMOVED lines=60> */
.L_x_8327:
[----:B------:R-:W-:Y:S05]  /*113e0*/  BSYNC.RECONVERGENT B1 ;  /* 0x0000000000017941 */ /* 0x000fea0003800200 */
.L_x_8326:
[----:B------:R-:W2:Y:S01]  /*113f0*/  LDC R114, c[0x0][0x404] ;  /* 0x00010100ff727b82 */ /* 0x000ea20000000800 */
[----:B------:R-:W-:Y:S01]  /*11400*/  ISETP.NE.AND P2, PT, R78, 0x1, PT ;  /* 0x000000014e00780c */ /* 0x000fe20003f45270 */
[----:B------:R-:W-:Y:S01]  /*11410*/  IMAD.MOV.U32 R111, RZ, RZ, 0x2f800000 ;  /* 0x2f800000ff6f7424 */ /* 0x000fe200078e00ff */
[----:B------:R-:W-:Y:S01]  /*11420*/  I2FP.F32.U32 R2, R76 ;  /* 0x0000004c00027245 */ /* 0x000fe20000201000 */
[----:B------:R-:W-:Y:S01]  /*11430*/  BSSY.RECONVERGENT B1, `(.L_x_8331) ;  /* 0x000005b000017945 */ /* 0x000fe20003800200 */
[----:B------:R-:W-:Y:S02]  /*11440*/  HFMA2 R76, -RZ, RZ, 0, 1.1920928955078125e-07 ;  /* 0x00000002ff4c7431 */ /* 0x000fe400000001ff */
[----:B-----5:R-:W-:Y:S02]  /*11450*/  HADD2.F32 R110, -RZ, R80.H0_H0 ;  /* 0x20000050ff6e7230 */ /* 0x020fe40000004100 */
[----:B------:R-:W-:Y:S01]  /*11460*/  FFMA.FTZ R77, R2, R111, 1.1641532182693481445e-10 ;  /* 0x2f000000024d7423 */ /* 0x000fe2000001006f */
[----:B------:R-:W-:-:S04]  /*11470*/  IMAD.MOV.U32 R4, RZ, RZ, R0 ;  /* 0x000000ffff047224 */ /* 0x000fc800078e0000 */
        /* <DEDUP_REMOVED lines=11> */
.L_x_8333:
        /* <DEDUP_REMOVED lines=13> */
.L_x_8335:
[----:B------:R-:W-:Y:S05]  /*11600*/  BSYNC.RECONVERGENT B2 ;  /* 0x0000000000027941 */ /* 0x000fea0003800200 */
.L_x_8334:
        /* <DEDUP_REMOVED lines=61> */
.L_x_8332:
[----:B------:R-:W-:Y:S05]  /*119e0*/  BSYNC.RECONVERGENT B1 ;  /* 0x0000000000017941 */ /* 0x000fea0003800200 */
.L_x_8331:
[----:B------:R-:W-:Y:S01]  /*119f0*/  ISETP.NE.AND P2, PT, R76, 0x1, PT ;  /* 0x000000014c00780c */ /* 0x000fe20003f45270 */
[----:B------:R-:W-:Y:S01]  /*11a00*/  BSSY.RECONVERGENT B1, `(.L_x_8336) ;  /* 0x000005c000017945 */ /* 0x000fe20003800200 */
[----:B------:R-:W-:Y:S01]  /*11a10*/  I2FP.F32.U32 R4, R4 ;  /* 0x0000000400047245 */ /* 0x000fe20000201000 */
[----:B------:R-:W-:Y:S02]  /*11a20*/  HADD2.F32 R109, -RZ, R80.H1_H1 ;  /* 0x30000050ff6d7230 */ /* 0x000fe40000004100 */
[----:B------:R-:W-:Y:S02]  /*11a30*/  IMAD.MOV.U32 R78, RZ, RZ, 0x2 ;  /* 0x00000002ff4e7424 */ /* 0x000fe400078e00ff */
[----:B------:R-:W-:Y:S01]  /*11a40*/  FFMA.FTZ R77, R4, R111, 1.1641532182693481445e-10 ;  /* 0x2f000000044d7423 */ /* 0x000fe2000001006f */
[----:B------:R-:W-:-:S04]  /*11a50*/  MOV R4, R0 ;  /* 0x0000000000047202 */ /* 0x000fc80000000f00 */
[----:B------:R-:W-:-:S04]  /*11a60*/  FSETP.LE.FTZ.AND P3, PT, R77, R114, PT ;  /* 0x000000724d00720b */ /* 0x000fc80003f73000 */
[----:B01----:R-:W-:Y:S01]  /*11a70*/  P2R R94, PR, RZ, 0x8 ;  /* 0x00000008ff5e7803 */ /* 0x003fe20000000000 */
        /* <DEDUP_REMOVED lines=9> */
.L_x_8338:
        /* <DEDUP_REMOVED lines=13> */
.L_x_8340:
[----:B------:R-:W-:Y:S05]  /*11be0*/  BSYNC.RECONVERGENT B2 ;  /* 0x0000000000027941 */ /* 0x000fea0003800200 */
.L_x_8339:
        /* <DEDUP_REMOVED lines=61> */
.L_x_8337:
[----:B------:R-:W-:Y:S05]  /*11fc0*/  BSYNC.RECONVERGENT B1 ;  /* 0x0000000000017941 */ /* 0x000fea0003800200 */
.L_x_8336:
[----:B------:R-:W-:Y:S01]  /*11fd0*/  ISETP.NE.AND P2, PT, R78, 0x1, PT ;  /* 0x000000014e00780c */ /* 0x000fe20003f45270 */
[----:B------:R-:W-:Y:S01]  /*11fe0*/  BSSY.RECONVERGENT B1, `(.L_x_8341) ;  /* 0x000005c000017945 */ /* 0x000fe20003800200 */
[----:B------:R-:W-:Y:S01]  /*11ff0*/  I2FP.F32.U32 R4, R4 ;  /* 0x0000000400047245 */ /* 0x000fe20000201000 */
[----:B------:R-:W-:Y:S02]  /*12000*/  HADD2.F32 R108, -RZ, R81.H0_H0 ;  /* 0x20000051ff6c7230 */ /* 0x000fe40000004100 */
        /* <DEDUP_REMOVED lines=14> */
.L_x_8343:
        /* <DEDUP_REMOVED lines=13> */
.L_x_8345:
[----:B------:R-:W-:Y:S05]  /*121c0*/  BSYNC.RECONVERGENT B2 ;  /* 0x0000000000027941 */ /* 0x000fea0003800200 */
.L_x_8344:
        /* <DEDUP_REMOVED lines=61> */
.L_x_8342:
[----:B------:R-:W-:Y:S05]  /*125a0*/  BSYNC.RECONVERGENT B1 ;  /* 0x0000000000017941 */ /* 0x000fea0003800200 */
.L_x_8341:
[----:B------:R-:W-:Y:S01]  /*125b0*/  ISETP.NE.AND P2, PT, R76, 0x1, PT ;  /* 0x000000014c00780c */ /* 0x000fe20003f45270 */
[----:B------:R-:W-:Y:S01]  /*125c0*/  BSSY.RECONVERGENT B1, `(.L_x_8346) ;  /* 0x000005c000017945 */ /* 0x000fe20003800200 */
[----:B------:R-:W-:Y:S01]  /*125d0*/  I2FP.F32.U32 R4, R4 ;  /* 0x0000000400047245 */ /* 0x000fe20000201000 */
[----:B------:R-:W-:Y:S02]  /*125e0*/  HFMA2 R78, -RZ, RZ, 0, 1.1920928955078125e-07 ;  /* 0x00000002ff4e7431 */ /* 0x000fe400000001ff */
[----:B------:R-:W-:Y:S02]  /*125f0*/  HADD2.F32 R97, -RZ, R81.H1_H1 ;  /* 0x30000051ff617230 */ /* 0x000fe40000004100 */
        /* <DEDUP_REMOVED lines=13> */
.L_x_8348:
        /* <DEDUP_REMOVED lines=13> */
.L_x_8350:
[----:B------:R-:W-:Y:S05]  /*127a0*/  BSYNC.RECONVERGENT B2 ;  /* 0x0000000000027941 */ /* 0x000fea0003800200 */
.L_x_8349:
        /* <DEDUP_REMOVED lines=61> */
.L_x_8347:
[----:B------:R-:W-:Y:S05]  /*12b80*/  BSYNC.RECONVERGENT B1 ;  /* 0x0000000000017941 */ /* 0x000fea0003800200 */
.L_x_8346:
[----:B------:R-:W-:Y:S01]  /*12b90*/  ISETP.NE.AND P3, PT, R78, 0x1, PT ;  /* 0x000000014e00780c */ /* 0x000fe20003f65270 */
[----:B------:R-:W-:Y:S01]  /*12ba0*/  BSSY.RECONVERGENT B1, `(.L_x_8351) ;  /* 0x000005b000017945 */ /* 0x000fe20003800200 */
[----:B------:R-:W-:Y:S01]  /*12bb0*/  I2FP.F32.U32 R4, R4 ;  /* 0x0000000400047245 */ /* 0x000fe20000201000 */
[----:B------:R-:W-:Y:S02]  /*12bc0*/  HADD2.F32 R76, -RZ, R82.H0_H0 ;  /* 0x20000052ff4c7230 */ /* 0x000fe40000004100 */
[----:B------:R-:W-:Y:S02]  /*12bd0*/  IMAD.MOV.U32 R79, RZ, RZ, 0x2 ;  /* 0x00000002ff4f7424 */ /* 0x000fe400078e00ff */
        /* <DEDUP_REMOVED lines=12> */
.L_x_8353:
        /* <DEDUP_REMOVED lines=13> */
.L_x_8355:
[----:B------:R-:W-:Y:S05]  /*12d70*/  BSYNC.RECONVERGENT B2 ;  /* 0x0000000000027941 */ /* 0x000fea0003800200 */
.L_x_8354:
        /* <DEDUP_REMOVED lines=61> */
.L_x_8352:
[----:B------:R-:W-:Y:S05]  /*13150*/  BSYNC.RECONVERGENT B1 ;  /* 0x0000000000017941 */ /* 0x000fea0003800200 */
.L_x_8351:
[----:B------:R-:W-:Y:S01]  /*13160*/  ISETP.NE.AND P4, PT, R79, 0x1, PT ;  /* 0x000000014f00780c */ /* 0x000fe20003f85270 */
[----:B------:R-:W-:Y:S01]  /*13170*/  BSSY.RECONVERGENT B1, `(.L_x_8356) ;  /* 0x000005b000017945 */ /* 0x000fe20003800200 */
[----:B------:R-:W-:Y:S01]  /*13180*/  I2FP.F32.U32 R4, R4 ;  /* 0x0000000400047245 */ /* 0x000fe20000201000 */
[----:B------:R-:W-:Y:S02]  /*13190*/  HADD2.F32 R82, -RZ, R82.H1_H1 ;  /* 0x30000052ff527230 */ /* 0x000fe40000004100 */
        /* <DEDUP_REMOVED lines=13> */
.L_x_8358:
        /* <DEDUP_REMOVED lines=13> */
.L_x_8360:
[----:B------:R-:W-:Y:S05]  /*13340*/  BSYNC.RECONVERGENT B2 ;  /* 0x0000000000027941 */ /* 0x000fea0003800200 */
.L_x_8359:
        /* <DEDUP_REMOVED lines=61> */
.L_x_8357:
[----:B------:R-:W-:Y:S05]  /*13720*/  BSYNC.RECONVERGENT B1 ;  /* 0x0000000000017941 */ /* 0x000fea0003800200 */
.L_x_8356:
[----:B------:R-:W-:Y:S01]  /*13730*/  ISETP.NE.AND P5, PT, R78, 0x1, PT ;  /* 0x000000014e00780c */ /* 0x000fe20003fa5270 */
[----:B------:R-:W-:Y:S01]  /*13740*/  BSSY.RECONVERGENT B1, `(.L_x_8361) ;  /* 0x000005b000017945 */ /* 0x000fe20003800200 */
[----:B------:R-:W-:Y:S01]  /*13750*/  I2FP.F32.U32 R4, R4 ;  /* 0x0000000400047245 */ /* 0x000fe20000201000 */
[----:B------:R-:W-:Y:S02]  /*13760*/  HADD2.F32 R77, -RZ, R83.H0_H0 ;  /* 0x20000053ff4d7230 */ /* 0x000fe40000004100 */
        /* <DEDUP_REMOVED lines=13> */
.L_x_8363:
        /* <DEDUP_REMOVED lines=13> */
.L_x_8365:
[----:B------:R-:W-:Y:S05]  /*13910*/  BSYNC.RECONVERGENT B2 ;  /* 0x0000000000027941 */ /* 0x000fea0003800200 */
.L_x_8364:
        /* <DEDUP_REMOVED lines=61> */
.L_x_8362:
[----:B------:R-:W-:Y:S05]  /*13cf0*/  BSYNC.RECONVERGENT B1 ;  /* 0x0000000000017941 */ /* 0x000fea0003800200 */
.L_x_8361:
[----:B------:R-:W-:Y:S01]  /*13d00*/  I2FP.F32.U32 R80, R80 ;  /* 0x0000005000507245 */ /* 0x000fe20000201000 */
[----:B------:R-:W-:Y:S01]  /*13d10*/  FMUL.FTZ R110, R110, UR17 ;  /* 0x000000116e6e7c20 */ /* 0x000fe20008410000 */
[----:B------:R-:W-:Y:S01]  /*13d20*/  P2R R79, PR, RZ, 0x2 ;  /* 0x00000002ff4f7803 */ /* 0x000fe20000000000 */
[----:B------:R-:W-:Y:S01]  /*13d30*/  HADD2.F32 R83, -RZ, R83.H1_H1 ;  /* 0x30000053ff537230 */ /* 0x000fe20000004100 */
[----:B------:R-:W-:Y:S01]  /*13d40*/  ISETP.NE.AND P1, PT, R2, RZ, PT ;  /* 0x000000ff0200720c */ /* 0x000fe20003f25270 */
[----:B------:R-:W-:Y:S01]  /*13d50*/  FFMA.FTZ R111, R80, R111, 1.1641532182693481445e-10 ;  /* 0x2f000000506f7423 */ /* 0x000fe2000001006f */
[----:B------:R-:W-:Y:S01]  /*13d60*/  FMUL.FTZ R80, R76, UR17 ;  /* 0x000000114c507c20 */ /* 0x000fe20008410000 */
        /* <DEDUP_REMOVED lines=25> */
[----:B------:R-:W-:Y:S01]  /*13f00*/  FSEL R83, R83, RZ, !P5 ;  /* 0x000000ff53537208 */ /* 0x000fe20006800000 */
[----:B------:R-:W-:Y:S01]  /*13f10*/  @P1 FADD.FTZ R78, R62, R78 ;  /* 0x0000004e3e4e1221 */ /* 0x000fe20000010000 */
[----:B------:R-:W-:Y:S01]  /*13f20*/  PLOP3.LUT P5, PT, P5, PT, PT, 0x8, 0x80 ;  /* 0x000000000080781c */ /* 0x000fe20002fae170 */
[----:B------:R-:W-:Y:S02]  /*13f30*/  @P1 FADD.FTZ R80, R64, R80 ;  /* 0x0000005040501221 */ /* 0x000fe40000010000 */
[----:B------:R-:W-:-:S10]  /*13f40*/  @P1 FADD.FTZ R83, R67, R83 ;  /* 0x0000005343531221 */ /* 0x000fd40000010000 */
.L_x_8325:
[----:B------:R-:W-:Y:S01]  /*13f50*/  SEL R97, RZ, 0x1000000, !P5 ;  /* 0x01000000ff617807 */ /* 0x000fe20006800000 */
[----:B------:R-:W0:Y:S01]  /*13f60*/  LDC.64 R98, c[0x0][0x3b0] ;  /* 0x0000ec00ff627b82 */ /* 0x000e220000000a00 */
[----:B------:R-:W-:Y:S02]  /*13f70*/  ISETP.NE.AND P6, PT, R94, RZ, PT ;  /* 0x000000ff5e00720c */ /* 0x000fe40003fc5270 */
        /* <DEDUP_REMOVED lines=13> */
[----:B------:R-:W-:-:S04]  /*14050*/  SEL R96, RZ, 0x1, !P2 ;  /* 0x00000001ff607807 */ /* 0x000fc80005000000 */
[----:B------:R-:W-:Y:S02]  /*14060*/  LOP3.LUT R97, R111, R96, RZ, 0xfc, !PT ;  /* 0x000000606f617212 */ /* 0x000fe400078efcff */
[----:B------:R-:W-:Y:S01]  /*14070*/  LOP3.LUT R96, R2, R109, RZ, 0xfc, !PT ;  /* 0x0000006d02607212 */ /* 0x000fe200078efcff */
[----:B-1----:R-:W-:-:S05]  /*14080*/  IMAD.WIDE.U32 R94, R92, 0x20, R94 ;  /* 0x000000205c5e7825 */ /* 0x002fca00078e005e */
[----:B------:R0:W-:Y:S04]  /*14090*/  STG.E.128 desc[UR6][R94.64], R76 ;  /* 0x0000004c5e007986 */ /* 0x0001e8000c101d06 */
        /* <DEDUP_REMOVED lines=23> */
.L_x_8366:
[----:B------:R-:W-:Y:S01]  /*14210*/  MOV R2, R93 ;  /* 0x0000005d00027202 */ /* 0x000fe20000000f00 */
[----:B------:R-:W-:-:S07]  /*14220*/  VIADD R92, R92, 0x80 ;  /* 0x000000805c5c7836 */ /* 0x000fce0000000000 */
.L_x_8243:
[----:B------:R-:W-:Y:S05]  /*14230*/  BSYNC.RECONVERGENT B0 ;  /* 0x0000000000007941 */ /* 0x000fea0003800200 */
.L_x_8242:
        /* <DEDUP_REMOVED lines=22> */
[----:B------:R-:W-:Y:S01]  /*143a0*/  IMAD.MOV.U32 R11, RZ, RZ, R0 ;  /* 0x000000ffff0b7224 */ /* 0x000fe200078e0000 */
[----:B------:R-:W-:-:S08]  /*143b0*/  MOV R93, R2 ;  /* 0x00000002005d7202 */ /* 0x000fd00000000f00 */
        /* <DEDUP_REMOVED lines=11> */
.L_x_8372:
        /* <DEDUP_REMOVED lines=13> */
.L_x_8374:
[----:B------:R-:W-:Y:S05]  /*14540*/  BSYNC.RECONVERGENT B2 ;  /* 0x0000000000027941 */ /* 0x000fea0003800200 */
.L_x_8373:
[----:B------:R-:W-:Y:S01]  /*14550*/  IMAD.WIDE.U32 R86, R9, -0x326172a9, RZ ;  /* 0xcd9e8d5709567825 */ /* 0x000fe200078e00ff */
[----:B------:R-:W-:Y:S01]  /*14560*/  LOP3.LUT R4, R3, UR9, R85, 0x96, !PT ;  /* 0x0000000903047c12 */ /* 0x000fe2000f8e9655 */
[----:B------:R-:W-:Y:S01]  /*14570*/  UIADD3 UR4, UPT, UPT, UR8, -0x61c88647, URZ ;  /* 0x9e3779b908047890 */ /* 0x000fe2000fffe0ff */
[----:B------:R-:W-:Y:S01]  /*14580*/  MOV R11, R2 ;  /* 0x00000002000b7202 */ /* 0x000fe20000000f00 */
        /* <DEDUP_REMOVED lines=57> */
.L_x_8371:
[----:B------:R-:W-:Y:S05]  /*14920*/  BSYNC.RECONVERGENT B1 ;  /* 0x0000000000017941 */ /* 0x000fea0003800200 */
.L_x_8370:
[----:B------:R-:W2:Y:S01]  /*14930*/  LDC R121, c[0x0][0x404] ;  /* 0x00010100ff797b82 */ /* 0x000ea20000000800 */
[----:B------:R-:W-:Y:S01]  /*14940*/  ISETP.NE.AND P2, PT, R84, 0x1, PT ;  /* 0x000000015400780c */ /* 0x000fe20003f45270 */
[----:B------:R-:W-:Y:S01]  /*14950*/  HFMA2 R122, -RZ, RZ, 0.1171875, 0 ;  /* 0x2f800000ff7a7431 */ /* 0x000fe200000001ff */
[----:B------:R-:W-:Y:S01]  /*14960*/  I2FP.F32.U32 R11, R11 ;  /* 0x0000000b000b7245 */ /* 0x000fe20000201000 */
[----:B------:R-:W-:Y:S01]  /*14970*/  BSSY.RECONVERGENT B1, `(.L_x_8375) ;  /* 0x000005d000017945 */ /* 0x000fe20003800200 */
[----:B------:R-:W-:Y:S01]  /*14980*/  IMAD.MOV.U32 R86, RZ, RZ, 0x2 ;  /* 0x00000002ff567424 */ /* 0x000fe200078e00ff */
[----:B------:R-:W-:Y:S02]  /*14990*/  MOV R4, R0 ;  /* 0x0000000000047202 */ /* 0x000fe40000000f00 */
[----:B------:R-:W3:Y:S01]  /*149a0*/  LDC R120, c[0x0][0x408] ;  /* 0x00010200ff787b82 */ /* 0x000ee20000000800 */
[----:B------:R-:W-:Y:S01]  /*149b0*/  FFMA.FTZ R2, R11, R122, 1.1641532182693481445e-10 ;  /* 0x2f0000000b027423 */ /* 0x000fe2000001007a */
[----:B-----5:R-:W-:-:S04]  /*149c0*/  HADD2.F32 R11, -RZ, R88.H0_H0 ;  /* 0x20000058ff0b7230 */ /* 0x020fc80000004100 */
[----:B--2---:R-:W-:-:S04]  /*149d0*/  FSETP.LE.FTZ.AND P4, PT, R2, R121, PT ;  /* 0x000000790200720b */ /* 0x004fc80003f93000 */
        /* <DEDUP_REMOVED lines=11> */
.L_x_8377:
        /* <DEDUP_REMOVED lines=13> */
.L_x_8379:
[----:B------:R-:W-:Y:S05]  /*14b60*/  BSYNC.RECONVERGENT B2 ;  /* 0x0000000000027941 */ /* 0x000fea0003800200 */
.L_x_8378:
        /* <DEDUP_REMOVED lines=59> */
[----:B------:R-:W-:Y:S01]  /*14f20*/  IMAD.MOV.U32 R4, RZ, RZ, R93 ;  /* 0x000000ffff047224 */ /* 0x000fe200078e005d */
[----:B------:R-:W-:-:S07]  /*14f30*/  MOV R93, R84 ;  /* 0x00000054005d7202 */ /* 0x000fce0000000f00 */
.L_x_8376:
[----:B------:R-:W-:Y:S05]  /*14f40*/  BSYNC.RECONVERGENT B1 ;  /* 0x0000000000017941 */ /* 0x000fea0003800200 */
.L_x_8375:
[----:B------:R-:W-:Y:S01]  /*14f50*/  I2FP.F32.U32 R85, R4 ;  /* 0x0000000400557245 */ /* 0x000fe20000201000 */
[----:B------:R-:W-:Y:S01]  /*14f60*/  HADD2.F32 R87, -RZ, R56.H0_H0 ;  /* 0x20000038ff577230 */ /* 0x000fe20000004100 */
[----:B------:R-:W-:Y:S01]  /*14f70*/  FSEL R11, R11, RZ, P4 ;  /* 0x000000ff0b0b7208 */ /* 0x000fe20002000000 */
[----:B------:R-:W-:Y:S02]  /*14f80*/  BSSY.RECONVERGENT B1, `(.L_x_8380) ;  /* 0x000005f000017945 */ /* 0x000fe40003800200 */
        /* <DEDUP_REMOVED lines=19> */
.L_x_8382:
        /* <DEDUP_REMOVED lines=13> */
.L_x_8384:
[----:B------:R-:W-:Y:S05]  /*15190*/  BSYNC.RECONVERGENT B2 ;  /* 0x0000000000027941 */ /* 0x000fea0003800200 */
.L_x_8383:
        /* <DEDUP_REMOVED lines=61> */
.L_x_8381:
[----:B------:R-:W-:Y:S05]  /*15570*/  BSYNC.RECONVERGENT B1 ;  /* 0x0000000000017941 */ /* 0x000fea0003800200 */
.L_x_8380:
[----:B------:R-:W-:Y:S01]  /*15580*/  ISETP.NE.AND P2, PT, R87, 0x1, PT ;  /* 0x000000015700780c */ /* 0x000fe20003f45270 */
[----:B------:R-:W-:Y:S01]  /*15590*/  BSSY.RECONVERGENT B1, `(.L_x_8385) ;  /* 0x000005d000017945 */ /* 0x000fe20003800200 */
[----:B------:R-:W-:Y:S02]  /*155a0*/  I2FP.F32.U32 R11, R4 ;  /* 0x00000004000b7245 */ /* 0x000fe40000201000 */
[----:B------:R-:W-:-:S03]  /*155b0*/  MOV R85, R0 ;  /* 0x0000000000557202 */ /* 0x000fc60000000f00 */
[----:B------:R-:W-:Y:S01]  /*155c0*/  FFMA.FTZ R4, R11, R122, 1.1641532182693481445e-10 ;  /* 0x2f0000000b047423 */ /* 0x000fe2000001007a */
[----:B------:R-:W-:Y:S02]  /*155d0*/  HADD2.F32 R11, -RZ, R88.H1_H1 ;  /* 0x30000058ff0b7230 */ /* 0x000fe40000004100 */
[----:B------:R-:W-:Y:S02]  /*155e0*/  IMAD.MOV.U32 R88, RZ, RZ, 0x2 ;  /* 0x00000002ff587424 */ /* 0x000fe400078e00ff */
[----:B------:R-:W-:Y:S01]  /*155f0*/  FSETP.LE.FTZ.AND P4, PT, R4, R121, PT ;  /* 0x000000790400720b */ /* 0x000fe20003f93000 */
[----:B------:R-:W-:-:S03]  /*15600*/  FMUL.FTZ R4, R11, R120 ;  /* 0x000000780b047220 */ /* 0x000fc60000410000 */
[----:B01----:R-:W-:Y:S01]  /*15610*/  P2R R94, PR, RZ, 0x10 ;  /* 0x00000010ff5e7803 */ /* 0x003fe20000000000 */
        /* <DEDUP_REMOVED lines=9> */
.L_x_8387:
        /* <DEDUP_REMOVED lines=13> */
.L_x_8389:
[----:B------:R-:W-:Y:S05]  /*15780*/  BSYNC.RECONVERGENT B2 ;  /* 0x0000000000027941 */ /* 0x000fea0003800200 */
.L_x_8388:
        /* <DEDUP_REMOVED lines=61> */
.L_x_8386:
[----:B------:R-:W-:Y:S05]  /*15b60*/  BSYNC.RECONVERGENT B1 ;  /* 0x0000000000017941 */ /* 0x000fea0003800200 */
.L_x_8385:
[----:B------:R-:W-:Y:S01]  /*15b70*/  I2FP.F32.U32 R11, R85 ;  /* 0x00000055000b7245 */ /* 0x000fe20000201000 */
[----:B------:R-:W-:Y:S01]  /*15b80*/  HADD2.F32 R85, -RZ, R56.H1_H1 ;  /* 0x30000038ff557230 */ /* 0x000fe20000004100 */
        /* <DEDUP_REMOVED lines=21> */
.L_x_8392:
        /* <DEDUP_REMOVED lines=13> */
.L_x_8394:
[----:B------:R-:W-:Y:S05]  /*15db0*/  BSYNC.RECONVERGENT B2 ;  /* 0x0000000000027941 */ /* 0x000fea0003800200 */
.L_x_8393:
        /* <DEDUP_REMOVED lines=56> */
[----:B------:R-:W-:Y:S01]  /*16140*/  IMAD.MOV.U32 R0, RZ, RZ, R96 ;  /* 0x000000ffff007224 */ /* 0x000fe200078e0060 */
[----:B------:R-:W-:Y:S01]  /*16150*/  LOP3.LUT R6, R4, UR5, R87, 0x96, !PT ;  /* 0x0000000504067c12 */ /* 0x000fe2000f8e9657 */
[----:B------:R-:W-:Y:S01]  /*16160*/  HFMA2 R96, -RZ, RZ, 0, 0 ;  /* 0x00000000ff607431 */ /* 0x000fe200000001ff */
[----:B------:R-:W-:Y:S01]  /*16170*/  MOV R4, R93 ;  /* 0x0000005d00047202 */ /* 0x000fe20000000f00 */
[----:B------:R-:W-:-:S07]  /*16180*/  IMAD.MOV.U32 R93, RZ, RZ, R86 ;  /* 0x000000ffff5d7224 */ /* 0x000fce00078e0056 */
.L_x_8391:
[----:B------:R-:W-:Y:S05]  /*16190*/  BSYNC.RECONVERGENT B1 ;  /* 0x0000000000017941 */ /* 0x000fea0003800200 */
.L_x_8390:
[----:B------:R-:W-:Y:S01]  /*161a0*/  ISETP.NE.AND P2, PT, R96, 0x1, PT ;  /* 0x000000016000780c */ /* 0x000fe20003f45270 */
[----:B------:R-:W-:Y:S01]  /*161b0*/  HADD2.F32 R87, -RZ, R89.H0_H0 ;  /* 0x20000059ff577230 */ /* 0x000fe20000004100 */
[----:B------:R-:W-:Y:S01]  /*161c0*/  I2FP.F32.U32 R11, R4 ;  /* 0x00000004000b7245 */ /* 0x000fe20000201000 */
[----:B------:R-:W-:Y:S01]  /*161d0*/  BSSY.RECONVERGENT B1, `(.L_x_8395) ;  /* 0x000005b000017945 */ /* 0x000fe20003800200 */
[----:B------:R-:W-:Y:S02]  /*161e0*/  IMAD.MOV.U32 R88, RZ, RZ, 0x2 ;  /* 0x00000002ff587424 */ /* 0x000fe400078e00ff */
[----:B------:R-:W-:Y:S01]  /*161f0*/  FMUL.FTZ R4, R87, R120 ;  /* 0x0000007857047220 */ /* 0x000fe20000410000 */
[----:B------:R-:W-:Y:S01]  /*16200*/  FFMA.FTZ R86, R11, R122, 1.1641532182693481445e-10 ;  /* 0x2f0000000b567423 */ /* 0x000fe2000001007a */
[----:B------:R-:W-:-:S04]  /*16210*/  MOV R11, R0 ;  /* 0x00000000000b7202 */ /* 0x000fc80000000f00 */
        /* <DEDUP_REMOVED lines=11> */
.L_x_8397:
        /* <DEDUP_REMOVED lines=13> */
.L_x_8399:
[----:B------:R-:W-:Y:S05]  /*163a0*/  BSYNC.RECONVERGENT B2 ;  /* 0x0000000000027941 */ /* 0x000fea0003800200 */
.L_x_8398:
        /* <DEDUP_REMOVED lines=61> */
.L_x_8396:
[----:B------:R-:W-:Y:S05]  /*16780*/  BSYNC.RECONVERGENT B1 ;  /* 0x0000000000017941 */ /* 0x000fea0003800200 */
.L_x_8395:
[----:B------:R-:W-:Y:S01]  /*16790*/  I2FP.F32.U32 R11, R11 ;  /* 0x0000000b000b7245 */ /* 0x000fe20000201000 */
[----:B------:R-:W-:Y:S01]  /*167a0*/  HADD2.F32 R87, -RZ, R57.H0_H0 ;  /* 0x20000039ff577230 */ /* 0x000fe20000004100 */
[----:B------:R-:W-:Y:S03]  /*167b0*/  BSSY.RECONVERGENT B1, `(.L_x_8400) ;  /* 0x0000060000017945 */ /* 0x000fe60003800200 */
[----:B------:R-:W-:Y:S01]  /*167c0*/  FFMA.FTZ R86, R11, R122, 1.1641532182693481445e-10 ;  /* 0x2f0000000b567423 */ /* 0x000fe2000001007a */
[----:B------:R-:W-:Y:S01]  /*167d0*/  FMUL.FTZ R87, R87, R120 ;  /* 0x0000007857577220 */ /* 0x000fe20000410000 */
[----:B------:R-:W-:Y:S01]  /*167e0*/  FSEL R11, R4, RZ, P4 ;  /* 0x000000ff040b7208 */ /* 0x000fe20002000000 */
[----:B------:R-:W-:Y:S02]  /*167f0*/  IMAD.MOV.U32 R4, RZ, RZ, R0 ;  /* 0x000000ffff047224 */ /* 0x000fe400078e0000 */
[----:B------:R-:W-:-:S04]  /*16800*/  FSETP.GTU.FTZ.AND P2, PT, R86, R121, PT ;  /* 0x000000795600720b */ /* 0x000fc80003f5c000 */
[----:B------:R-:W-:Y:S01]  /*16810*/  FSEL R86, R87, RZ, !P2 ;  /* 0x000000ff57567208 */ /* 0x000fe20005000000 */
[----:B------:R-:W-:Y:S01]  /*16820*/  HFMA2 R87, -RZ, RZ, 0, 1.1920928955078125e-07 ;  /* 0x00000002ff577431 */ /* 0x000fe200000001ff */
        /* <DEDUP_REMOVED lines=13> */
.L_x_8402:
        /* <DEDUP_REMOVED lines=13> */
.L_x_8404:
[----:B------:R-:W-:Y:S05]  /*169d0*/  BSYNC.RECONVERGENT B2 ;  /* 0x0000000000027941 */ /* 0x000fea0003800200 */
.L_x_8403:
        /* <DEDUP_REMOVED lines=61> */
.L_x_8401:
[----:B------:R-:W-:Y:S05]  /*16db0*/  BSYNC.RECONVERGENT B1 ;  /* 0x0000000000017941 */ /* 0x000fea0003800200 */
.L_x_8400:
        /* <DEDUP_REMOVED lines=19> */
.L_x_8407:
        /* <DEDUP_REMOVED lines=13> */
.L_x_8409:
[----:B------:R-:W-:Y:S05]  /*16fc0*/  BSYNC.RECONVERGENT B2 ;  /* 0x0000000000027941 */ /* 0x000fea0003800200 */
.L_x_8408:
        /* <DEDUP_REMOVED lines=61> */
.L_x_8406:
[----:B------:R-:W-:Y:S05]  /*173a0*/  BSYNC.RECONVERGENT B1 ;  /* 0x0000000000017941 */ /* 0x000fea0003800200 */
.L_x_8405:
        /* <DEDUP_REMOVED lines=23> */
.L_x_8412:
        /* <DEDUP_REMOVED lines=13> */
.L_x_8414:
[----:B------:R-:W-:Y:S05]  /*175f0*/  BSYNC.RECONVERGENT B2 ;  /* 0x0000000000027941 */ /* 0x000fea0003800200 */
.L_x_8413:
        /* <DEDUP_REMOVED lines=61> */
.L_x_8411:
[----:B------:R-:W-:Y:S05]  /*179d0*/  BSYNC.RECONVERGENT B1 ;  /* 0x0000000000017941 */ /* 0x000fea0003800200 */
.L_x_8410:
        /* <DEDUP_REMOVED lines=18> */
.L_x_8417:
        /* <DEDUP_REMOVED lines=13> */
.L_x_8419:
[----:B------:R-:W-:Y:S05]  /*17bd0*/  BSYNC.RECONVERGENT B2 ;  /* 0x0000000000027941 */ /* 0x000fea0003800200 */
.L_x_8418:
        /* <DEDUP_REMOVED lines=61> */
.L_x_8416:
[----:B------:R-:W-:Y:S05]  /*17fb0*/  BSYNC.RECONVERGENT B1 ;  /* 0x0000000000017941 */ /* 0x000fea0003800200 */
.L_x_8415:
[----:B------:R-:W-:Y:S01]  /*17fc0*/  I2FP.F32.U32 R11, R11 ;  /* 0x0000000b000b7245 */ /* 0x000fe20000201000 */
[----:B------:R-:W-:Y:S01]  /*17fd0*/  HADD2.F32 R89, -RZ, R58.H0_H0 ;  /* 0x2000003aff597230 */ /* 0x000fe20000004100 */
[----:B------:R-:W-:Y:S01]  /*17fe0*/  BSSY.RECONVERGENT B1, `(.L_x_8420) ;  /* 0x0000060000017945 */ /* 0x000fe20003800200 */
[----:B------:R-:W-:Y:S02]  /*17ff0*/  HFMA2 R98, -RZ, RZ, 0, 1.1920928955078125e-07 ;  /* 0x00000002ff627431 */ /* 0x000fe400000001ff */
[----:B------:R-:W-:Y:S01]  /*18000*/  FFMA.FTZ R88, R11, R122, 1.1641532182693481445e-10 ;  /* 0x2f0000000b587423 */ /* 0x000fe2000001007a */
[----:B------:R-:W-:Y:S01]  /*18010*/  FMUL.FTZ R89, R89, R120 ;  /* 0x0000007859597220 */ /* 0x000fe20000410000 */
[----:B------:R-:W-:Y:S01]  /*18020*/  FSEL R11, R4, RZ, P2 ;  /* 0x000000ff040b7208 */ /* 0x000fe20001000000 */
[----:B------:R-:W-:Y:S02]  /*18030*/  IMAD.MOV.U32 R4, RZ, RZ, R0 ;  /* 0x000000ffff047224 */ /* 0x000fe400078e0000 */
        /* <DEDUP_REMOVED lines=15> */
.L_x_8422:
        /* <DEDUP_REMOVED lines=13> */
.L_x_8424:
[----:B------:R-:W-:Y:S05]  /*18200*/  BSYNC.RECONVERGENT B2 ;  /* 0x0000000000027941 */ /* 0x000fea0003800200 */
.L_x_8423:
        /* <DEDUP_REMOVED lines=61> */
.L_x_8421:
[----:B------:R-:W-:Y:S05]  /*185e0*/  BSYNC.RECONVERGENT B1 ;  /* 0x0000000000017941 */ /* 0x000fea0003800200 */
.L_x_8420:
        /* <DEDUP_REMOVED lines=18> */
.L_x_8427:
        /* <DEDUP_REMOVED lines=13> */
.L_x_8429:
[----:B------:R-:W-:Y:S05]  /*187e0*/  BSYNC.RECONVERGENT B2 ;  /* 0x0000000000027941 */ /* 0x000fea0003800200 */
.L_x_8428:
        /* <DEDUP_REMOVED lines=61> */
.L_x_8426:
[----:B------:R-:W-:Y:S05]  /*18bc0*/  BSYNC.RECONVERGENT B1 ;  /* 0x0000000000017941 */ /* 0x000fea0003800200 */
.L_x_8425:
        /* <DEDUP_REMOVED lines=23> */
.L_x_8432:
        /* <DEDUP_REMOVED lines=13> */
.L_x_8434:
[----:B------:R-:W-:Y:S05]  /*18e10*/  BSYNC.RECONVERGENT B2 ;  /* 0x0000000000027941 */ /* 0x000fea0003800200 */
.L_x_8433:
        /* <DEDUP_REMOVED lines=61> */
.L_x_8431:
[----:B------:R-:W-:Y:S05]  /*191f0*/  BSYNC.RECONVERGENT B1 ;  /* 0x0000000000017941 */ /* 0x000fea0003800200 */
.L_x_8430:
        /* <DEDUP_REMOVED lines=18> */
.L_x_8437:
        /* <DEDUP_REMOVED lines=13> */
.L_x_8439:
[----:B------:R-:W-:Y:S05]  /*193f0*/  BSYNC.RECONVERGENT B2 ;  /* 0x0000000000027941 */ /* 0x000fea0003800200 */
.L_x_8438:
        /* <DEDUP_REMOVED lines=60> */
[----:B------:R-:W-:-:S07]  /*197c0*/  LOP3.LUT R6, R108, UR5, R99, 0x96, !PT ;  /* 0x000000056c067c12 */ /* 0x000fce000f8e9663 */
.L_x_8436:
[----:B------:R-:W-:Y:S05]  /*197d0*/  BSYNC.RECONVERGENT B1 ;  /* 0x0000000000017941 */ /* 0x000fea0003800200 */
.L_x_8435:
        /* <DEDUP_REMOVED lines=23> */
.L_x_8442:
        /* <DEDUP_REMOVED lines=13> */
.L_x_8444:
[----:B------:R-:W-:Y:S05]  /*19a20*/  BSYNC.RECONVERGENT B2 ;  /* 0x0000000000027941 */ /* 0x000fea0003800200 */
.L_x_8443:
        /* <DEDUP_REMOVED lines=61> */
.L_x_8441:
[----:B------:R-:W-:Y:S05]  /*19e00*/  BSYNC.RECONVERGENT B1 ;  /* 0x0000000000017941 */ /* 0x000fea0003800200 */
.L_x_8440:
[----:B------:R-:W-:Y:S01]  /*19e10*/  ISETP.NE.AND P6, PT, R99, 0x1, PT ;  /* 0x000000016300780c */ /* 0x000fe20003fc5270 */
[----:B------:R-:W-:Y:S01]  /*19e20*/  HADD2.F32 R91, -RZ, R91.H1_H1 ;  /* 0x3000005bff5b7230 */ /* 0x000fe20000004100 */
[----:B------:R-:W-:Y:S01]  /*19e30*/  I2FP.F32.U32 R11, R4 ;  /* 0x00000004000b7245 */ /* 0x000fe20000201000 */
[----:B------:R-:W-:Y:S01]  /*19e40*/  BSSY.RECONVERGENT B1, `(.L_x_8445) ;  /* 0x000005c000017945 */ /* 0x000fe20003800200 */
[----:B------:R-:W-:Y:S01]  /*19e50*/  IMAD.MOV.U32 R4, RZ, RZ, 0x2 ;  /* 0x00000002ff047424 */ /* 0x000fe200078e00ff */
[----:B------:R-:W-:Y:S02]  /*19e60*/  MOV R97, R0 ;  /* 0x0000000000617202 */ /* 0x000fe40000000f00 */
        /* <DEDUP_REMOVED lines=12> */
.L_x_8447:
        /* <DEDUP_REMOVED lines=15> */
.L_x_8449:
[----:B------:R-:W-:Y:S05]  /*1a020*/  BSYNC.RECONVERGENT B2 ;  /* 0x0000000000027941 */ /* 0x000fea0003800200 */
.L_x_8448:
        /* <DEDUP_REMOVED lines=61> */
.L_x_8446:
[----:B------:R-:W-:Y:S05]  /*1a400*/  BSYNC.RECONVERGENT B1 ;  /* 0x0000000000017941 */ /* 0x000fea0003800200 */
.L_x_8445:
        /* <DEDUP_REMOVED lines=10> */
[----:B------:R-:W-:Y:S01]  /*1a4b0*/  @P1 FADD.FTZ R91, R67, R91 ;  /* 0x0000005b435b1221 */ /* 0x000fe20000010000 */
[----:B------:R-:W-:Y:S06]  /*1a4c0*/  BRA `(.L_x_8450) ;  /* 0x0000003000487947 */ /* 0x000fec0003800000 */
.L_x_8369:
        /* <DEDUP_REMOVED lines=16> */
.L_x_8453:
        /* <DEDUP_REMOVED lines=13> */
.L_x_8455:
[----:B------:R-:W-:Y:S05]  /*1a6a0*/  BSYNC.RECONVERGENT B2 ;  /* 0x0000000000027941 */ /* 0x000fea0003800200 */
.L_x_8454:
        /* <DEDUP_REMOVED lines=57> */
[----:B------:R-:W-:Y:S01]  /*1aa40*/  IMAD.MOV.U32 R93, RZ, RZ, R84 ;  /* 0x000000ffff5d7224 */ /* 0x000fe200078e0054 */
[----:B------:R-:W-:Y:S01]  /*1aa50*/  LOP3.LUT R6, R4, UR5, R85, 0x96, !PT ;  /* 0x0000000504067c12 */ /* 0x000fe2000f8e9655 */
[----:B------:R-:W-:Y:S01]  /*1aa60*/  IMAD.MOV.U32 R86, RZ, RZ, RZ ;  /* 0x000000ffff567224 */ /* 0x000fe200078e00ff */
[----:B------:R-:W-:-:S07]  /*1aa70*/  MOV R84, R2 ;  /* 0x0000000200547202 */ /* 0x000fce0000000f00 */
.L_x_8452:
[----:B------:R-:W-:Y:S05]  /*1aa80*/  BSYNC.RECONVERGENT B1 ;  /* 0x0000000000017941 */ /* 0x000fea0003800200 */
.L_x_8451:
[----:B------:R-:W2:Y:S01]  /*1aa90*/  LDC R114, c[0x0][0x404] ;  /* 0x00010100ff727b82 */ /* 0x000ea20000000800 */
[----:B------:R-:W-:Y:S01]  /*1aaa0*/  ISETP.NE.AND P2, PT, R86, 0x1, PT ;  /* 0x000000015600780c */ /* 0x000fe20003f45270 */
[----:B------:R-:W-:Y:S01]  /*1aab0*/  HFMA2 R111, -RZ, RZ, 0.1171875, 0 ;  /* 0x2f800000ff6f7431 */ /* 0x000fe200000001ff */
[----:B------:R-:W-:Y:S01]  /*1aac0*/  I2FP.F32.U32 R2, R84 ;  /* 0x0000005400027245 */ /* 0x000fe20000201000 */
[----:B------:R-:W-:Y:S01]  /*1aad0*/  BSSY.RECONVERGENT B1, `(.L_x_8456) ;  /* 0x000005b000017945 */ /* 0x000fe20003800200 */
[----:B-----5:R-:W-:Y:S01]  /*1aae0*/  HADD2.F32 R110, -RZ, R88.H0_H0 ;  /* 0x20000058ff6e7230 */ /* 0x020fe20000004100 */
[----:B------:R-:W-:Y:S01]  /*1aaf0*/  MOV R4, R0 ;  /* 0x0000000000047202 */ /* 0x000fe20000000f00 */
[----:B------:R-:W-:Y:S02]  /*1ab00*/  IMAD.MOV.U32 R84, RZ, RZ, 0x2 ;  /* 0x00000002ff547424 */ /* 0x000fe400078e00ff */
[----:B------:R-:W-:-:S05]  /*1ab10*/  FFMA.FTZ R85, R2, R111, 1.1641532182693481445e-10 ;  /* 0x2f00000002557423 */ /* 0x000fca000001006f */
        /* <DEDUP_REMOVED lines=11> */
.L_x_8458:
        /* <DEDUP_REMOVED lines=13> */
.L_x_8460:
[----:B------:R-:W-:Y:S05]  /*1aca0*/  BSYNC.RECONVERGENT B2 ;  /* 0x0000000000027941 */ /* 0x000fea0003800200 */
.L_x_8459:
        /* <DEDUP_REMOVED lines=61> */
.L_x_8457:
[----:B------:R-:W-:Y:S05]  /*1b080*/  BSYNC.RECONVERGENT B1 ;  /* 0x0000000000017941 */ /* 0x000fea0003800200 */
.L_x_8456:
        /* <DEDUP_REMOVED lines=8> */
[----:B01----:R-:W-:Y:S01]  /*1b110*/  P2R R94, PR, RZ, 0x8 ;  /* 0x00000008ff5e7803 */ /* 0x003fe20000000000 */
        /* <DEDUP_REMOVED lines=9> */
.L_x_8463:
        /* <DEDUP_REMOVED lines=13> */
.L_x_8465:
[----:B------:R-:W-:Y:S05]  /*1b280*/  BSYNC.RECONVERGENT B2 ;  /* 0x0000000000027941 */ /* 0x000fea0003800200 */
.L_x_8464:
        /* <DEDUP_REMOVED lines=61> */
.L_x_8462:
[----:B------:R-:W-:Y:S05]  /*1b660*/  BSYNC.RECONVERGENT B1 ;  /* 0x0000000000017941 */ /* 0x000fea0003800200 */
.L_x_8461:
[----:B------:R-:W-:Y:S01]  /*1b670*/  ISETP.NE.AND P2, PT, R86, 0x1, PT ;  /* 0x000000015600780c */ /* 0x000fe20003f45270 */
[----:B------:R-:W-:Y:S01]  /*1b680*/  BSSY.RECONVERGENT B1, `(.L_x_8466) ;  /* 0x000005c000017945 */ /* 0x000fe20003800200 */
[----:B------:R-:W-:Y:S01]  /*1b690*/  I2FP.F32.U32 R4, R4 ;  /* 0x0000000400047245 */ /* 0x000fe20000201000 */
[----:B------:R-:W-:Y:S02]  /*1b6a0*/  HADD2.F32 R108, -RZ, R89.H0_H0 ;  /* 0x20000059ff6c7230 */ /* 0x000fe40000004100 */
[----:B------:R-:W-:Y:S02]  /*1b6b0*/  IMAD.MOV.U32 R84, RZ, RZ, 0x2 ;  /* 0x00000002ff547424 */ /* 0x000fe400078e00ff */
        /* <DEDUP_REMOVED lines=13> */
.L_x_8468:
        /* <DEDUP_REMOVED lines=13> */
.L_x_8470:
[----:B------:R-:W-:Y:S05]  /*1b860*/  BSYNC.RECONVERGENT B2 ;  /* 0x0000000000027941 */ /* 0x000fea0003800200 */
.L_x_8469:
        /* <DEDUP_REMOVED lines=61> */
.L_x_8467:
[----:B------:R-:W-:Y:S05]  /*1bc40*/  BSYNC.RECONVERGENT B1 ;  /* 0x0000000000017941 */ /* 0x000fea0003800200 */
.L_x_8466:
        /* <DEDUP_REMOVED lines=18> */
.L_x_8473:
        /* <DEDUP_REMOVED lines=13> */
.L_x_8475:
[----:B------:R-:W-:Y:S05]  /*1be40*/  BSYNC.RECONVERGENT B2 ;  /* 0x0000000000027941 */ /* 0x000fea0003800200 */
.L_x_8474:
        /* <DEDUP_REMOVED lines=61> */
.L_x_8472:
[----:B------:R-:W-:Y:S05]  /*1c220*/  BSYNC.RECONVERGENT B1 ;  /* 0x0000000000017941 */ /* 0x000fea0003800200 */
.L_x_8471:
        /* <DEDUP_REMOVED lines=17> */
.L_x_8478:
        /* <DEDUP_REMOVED lines=13> */
.L_x_8480:
[----:B------:R-:W-:Y:S05]  /*1c410*/  BSYNC.RECONVERGENT B2 ;  /* 0x0000000000027941 */ /* 0x000fea0003800200 */
.L_x_8479:
        /* <DEDUP_REMOVED lines=61> */
.L_x_8477:
[----:B------:R-:W-:Y:S05]  /*1c7f0*/  BSYNC.RECONVERGENT B1 ;  /* 0x0000000000017941 */ /* 0x000fea0003800200 */
.L_x_8476:
        /* <DEDUP_REMOVED lines=17> */
.L_x_8483:
        /* <DEDUP_REMOVED lines=13> */
.L_x_8485:
[----:B------:R-:W-:Y:S05]  /*1c9e0*/  BSYNC.RECONVERGENT B2 ;  /* 0x0000000000027941 */ /* 0x000fea0003800200 */
.L_x_8484:
        /* <DEDUP_REMOVED lines=61> */
.L_x_8482:
[----:B------:R-:W-:Y:S05]  /*1cdc0*/  BSYNC.RECONVERGENT B1 ;  /* 0x0000000000017941 */ /* 0x000fea0003800200 */
.L_x_8481:
[----:B------:R-:W-:Y:S01]  /*1cdd0*/  ISETP.NE.AND P5, PT, R86, 0x1, PT ;  /* 0x000000015600780c */ /* 0x000fe20003fa5270 */
[----:B------:R-:W-:Y:S01]  /*1cde0*/  BSSY.RECONVERGENT B1, `(.L_x_8486) ;  /* 0x000005b000017945 */ /* 0x000fe20003800200 */
[----:B------:R-:W-:Y:S01]  /*1cdf0*/  I2FP.F32.U32 R4, R4 ;  /* 0x0000000400047245 */ /* 0x000fe20000201000 */
[----:B------:R-:W-:Y:S01]  /*1ce00*/  HADD2.F32 R85, -RZ, R91.H0_H0 ;  /* 0x2000005bff557230 */ /* 0x000fe20000004100 */
[----:B------:R-:W-:-:S03]  /*1ce10*/  MOV R88, R0 ;  /* 0x0000000000587202 */ /* 0x000fc60000000f00 */
[----:B------:R-:W-:Y:S01]  /*1ce20*/  FFMA.FTZ R87, R4, R111, 1.1641532182693481445e-10 ;  /* 0x2f00000004577423 */ /* 0x000fe2000001006f */
[----:B------:R-:W-:-:S04]  /*1ce30*/  IMAD.MOV.U32 R4, RZ, RZ, 0x2 ;  /* 0x00000002ff047424 */ /* 0x000fc800078e00ff */
        /* <DEDUP_REMOVED lines=10> */
.L_x_8488:
        /* <DEDUP_REMOVED lines=13> */
.L_x_8490:
[----:B------:R-:W-:Y:S05]  /*1cfb0*/  BSYNC.RECONVERGENT B2 ;  /* 0x0000000000027941 */ /* 0x000fea0003800200 */
.L_x_8489:
        /* <DEDUP_REMOVED lines=55> */
[----:B------:R-:W-:Y:S02]  /*1d330*/  MOV R0, R88 ;  /* 0x0000005800007202 */ /* 0x000fe40000000f00 */
[----:B------:R-:W-:Y:S01]  /*1d340*/  LOP3.LUT R5, R98, UR4, R89, 0x96, !PT ;  /* 0x0000000462057c12 */ /* 0x000fe2000f8e9659 */
[----:B------:R-:W-:Y:S01]  /*1d350*/  IMAD.MOV.U32 R88, RZ, RZ, R93 ;  /* 0x000000ffff587224 */ /* 0x000fe200078e005d */
[----:B------:R-:W-:Y:S01]  /*1d360*/  LOP3.LUT R6, R4, UR5, R87, 0x96, !PT ;  /* 0x0000000504067c12 */ /* 0x000fe2000f8e9657 */
[----:B------:R-:W-:Y:S01]  /*1d370*/  IMAD.MOV.U32 R4, RZ, RZ, RZ ;  /* 0x000000ffff047224 */ /* 0x000fe200078e00ff */
[----:B------:R-:W-:-:S07]  /*1d380*/  MOV R93, R86 ;  /* 0x00000056005d7202 */ /* 0x000fce0000000f00 */
.L_x_8487:
[----:B------:R-:W-:Y:S05]  /*1d390*/  BSYNC.RECONVERGENT B1 ;  /* 0x0000000000017941 */ /* 0x000fea0003800200 */
.L_x_8486:
        /* <DEDUP_REMOVED lines=37> */
.L_x_8450:
        /* <DEDUP_REMOVED lines=19> */
[----:B-1----:R-:W-:Y:S01]  /*1d720*/  IMAD.WIDE.U32 R94, R92, 0x20, R94 ;  /* 0x000000205c5e7825 */ /* 0x002fe200078e005e */
[----:B------:R-:W-:-:S04]  /*1d730*/  MOV R2, R93 ;  /* 0x0000005d00027202 */ /* 0x000fc80000000f00 */
[----:B------:R2:W-:Y:S04]  /*1d740*/  STG.E.128 desc[UR6][R94.64], R84 ;  /* 0x000000545e007986 */ /* 0x0005e8000c101d06 */
[----:B------:R2:W-:Y:S04]  /*1d750*/  STG.E.128 desc[UR6][R94.64+0x10], R88 ;  /* 0x000010585e007986 */ /* 0x0005e8000c101d06 */
[----:B------:R2:W-:Y:S01]  /*1d760*/  STG.E.64 desc[UR6][R98.64], R96 ;  /* 0x0000006062007986 */ /* 0x0005e2000c101b06 */
[----:B------:R-:W-:Y:S05]  /*1d770*/  @!P0 BRA `(.L_x_8368) ;  /* 0x0000000000508947 */ /* 0x000fea0003800000 */
[----:B--2---:R-:W-:Y:S01]  /*1d780*/  IMAD.U32 R94, R104, 0x10000, RZ ;  /* 0x00010000685e7824 */ /* 0x004fe200078e00ff */
[----:B------:R-:W-:Y:S01]  /*1d790*/  LOP3.LUT R93, R11, 0xffff, RZ, 0xc0, !PT ;  /* 0x0000ffff0b5d7812 */ /* 0x000fe200078ec0ff */
[----:B------:R-:W0:Y:S01]  /*1d7a0*/  LDC.64 R108, c[0x0][0x3b8] ;  /* 0x0000ee00ff6c7b82 */ /* 0x000e220000000a00 */
[----:B------:R-:W-:Y:S02]  /*1d7b0*/  PRMT R96, R105, 0x7104, RZ ;  /* 0x0000710469607816 */ /* 0x000fe400000000ff */
[----:B------:R-:W-:Y:S02]  /*1d7c0*/  LOP3.LUT R94, R94, 0xff0000, RZ, 0xc0, !PT ;  /* 0x00ff00005e5e7812 */ /* 0x000fe400078ec0ff */
[----:B------:R-:W-:Y:S02]  /*1d7d0*/  LOP3.LUT R98, R112, 0xff, RZ, 0xc0, !PT ;  /* 0x000000ff70627812 */ /* 0x000fe400078ec0ff */
[----:B------:R-:W-:Y:S02]  /*1d7e0*/  PRMT R93, R94, 0x4210, R93 ;  /* 0x000042105e5d7816 */ /* 0x000fe4000000005d */
[----:B------:R-:W-:Y:S01]  /*1d7f0*/  LOP3.LUT R94, R106, 0xff, RZ, 0xc0, !PT ;  /* 0x000000ff6a5e7812 */ /* 0x000fe200078ec0ff */
[----:B------:R-:W-:Y:S01]  /*1d800*/  IMAD.WIDE.U32 R98, R98, 0x100, RZ ;  /* 0x0000010062627825 */ /* 0x000fe200078e00ff */
[----:B------:R-:W-:-:S02]  /*1d810*/  LOP3.LUT R93, R93, 0xff00, R96, 0xf8, !PT ;  /* 0x0000ff005d5d7812 */ /* 0x000fc400078ef860 */
[----:B------:R-:W-:Y:S01]  /*1d820*/  LOP3.LUT R96, R107, 0xff, RZ, 0xc0, !PT ;  /* 0x000000ff6b607812 */ /* 0x000fe200078ec0ff */
[----:B------:R-:W-:Y:S01]  /*1d830*/  IMAD.WIDE.U32 R94, R94, 0x1000000, RZ ;  /* 0x010000005e5e7825 */ /* 0x000fe200078e00ff */
[----:B------:R-:W-:-:S03]  /*1d840*/  LOP3.LUT R93, R93, 0xff, R116, 0xf8, !PT ;  /* 0x000000ff5d5d7812 */ /* 0x000fc600078ef874 */
[----:B------:R-:W-:-:S05]  /*1d850*/  IMAD.WIDE.U32 R96, R96, 0x10000, RZ ;  /* 0x0001000060607825 */ /* 0x000fca00078e00ff */
[----:B------:R-:W-:Y:S02]  /*1d860*/  LOP3.LUT R93, R97, R93, R95, 0xfe, !PT ;  /* 0x0000005d615d7212 */ /* 0x000fe400078efe5f */
[----:B------:R-:W-:Y:S02]  /*1d870*/  LOP3.LUT R94, R98, R94, R96, 0xfe, !PT ;  /* 0x0000005e625e7212 */ /* 0x000fe400078efe60 */
[----:B------:R-:W-:Y:S01]  /*1d880*/  LOP3.LUT R95, R93, R99, RZ, 0xfc, !PT ;  /* 0x000000635d5f7212 */ /* 0x000fe200078efcff */
[----:B0-----:R-:W-:Y:S01]  /*1d890*/  IMAD.WIDE.U32 R92, R92, 0x8, R108 ;  /* 0x000000085c5c7825 */ /* 0x001fe200078e006c */
[----:B------:R-:W-:-:S05]  /*1d8a0*/  LOP3.LUT R94, R94, 0xff, R117, 0xf8, !PT ;  /* 0x000000ff5e5e7812 */ /* 0x000fca00078ef875 */
[----:B------:R3:W-:Y:S02]  /*1d8b0*/  STG.E.64 desc[UR6][R92.64], R94 ;  /* 0x0000005e5c007986 */ /* 0x0007e4000c101b06 */
.L_x_8368:
[----:B------:R-:W-:Y:S05]  /*1d8c0*/  BSYNC.RECONVERGENT B0 ;  /* 0x0000000000007941 */ /* 0x000fea0003800200 */
.L_x_8367:
[----:B0-2---:R-:W2:Y:S01]  /*1d8d0*/  LDL R98, [R1] ;  /* 0x0000000001627983 */ /* 0x005ea20000100800 */
[----:B---3--:R-:W-:Y:S01]  /*1d8e0*/  FADD.FTZ R92, RZ, R68 ;  /* 0x00000044ff5c7221 */ /* 0x008fe20000010000 */
[C---:B------:R-:W-:Y:S01]  /*1d8f0*/  ISETP.GE.U32.AND P0, PT, R113.reuse, 0x80, PT ;  /* 0x000000807100780c */ /* 0x040fe20003f06070 */
[----:B------:R-:W-:Y:S01]  /*1d900*/  BSSY.RECONVERGENT B0, `(.L_x_8491) ;  /* 0x000006e000007945 */ /* 0x000fe20003800200 */
[----:B------:R-:W-:Y:S01]  /*1d910*/  ISETP.GT.U32.AND P2, PT, R113, 0xff, PT ;  /* 0x000000ff7100780c */ /* 0x000fe20003f44070 */
[----:B------:R-:W-:Y:S01]  /*1d920*/  FADD.FTZ R93, R69, R92 ;  /* 0x0000005c455d7221 */ /* 0x000fe20000010000 */
[----:B------:R-:W-:Y:S01]  /*1d930*/  ISETP.GT.U32.AND P1, PT, R113, 0x17f, PT ;  /* 0x0000017f7100780c */ /* 0x000fe20003f24070 */
[----:B------:R-:W0:Y:S01]  /*1d940*/  S2R R110, SR_TID.X ;  /* 0x00000000006e7919 */ /* 0x000e220000002100 */
[----:B------:R-:W-:Y:S02]  /*1d950*/  HFMA2 R108, -RZ, RZ, 0, 0 ;  /* 0x00000000ff6c7431 */ /* 0x000fe400000001ff */
[----:B------:R-:W-:-:S04]  /*1d960*/  FADD.FTZ R92, R70, R93 ;  /* 0x0000005d465c7221 */ /* 0x000fc80000010000 */
[----:B------:R-:W-:-:S04]  /*1d970*/  FADD.FTZ R93, R71, R92 ;  /* 0x0000005c475d7221 */ /* 0x000fc80000010000 */
[----:B------:R-:W-:-:S04]  /*1d980*/  FADD.FTZ R92, R72, R93 ;  /* 0x0000005d485c7221 */ /* 0x000fc80000010000 */
[----:B------:R-:W-:-:S04]  /*1d990*/  FADD.FTZ R93, R73, R92 ;  /* 0x0000005c495d7221 */ /* 0x000fc80000010000 */
[----:B------:R-:W-:-:S04]  /*1d9a0*/  FADD.FTZ R92, R74, R93 ;  /* 0x0000005d4a5c7221 */ /* 0x000fc80000010000 */
[----:B------:R-:W-:-:S05]  /*1d9b0*/  FADD.FTZ R92, R75, R92 ;  /* 0x0000005c4b5c7221 */ /* 0x000fca0000010000 */
[----:B------:R-:W-:-:S05]  /*1d9c0*/  FSEL R93, R92, RZ, P0 ;  /* 0x000000ff5c5d7208 */ /* 0x000fca0000000000 */
[----:B------:R-:W-:Y:S01]  /*1d9d0*/  FADD.FTZ R92, R76, R93 ;  /* 0x0000005d4c5c7221 */ /* 0x000fe20000010000 */
[----:B0-----:R-:W-:-:S03]  /*1d9e0*/  LOP3.LUT R99, R110, 0x1f, RZ, 0xc0, !PT ;  /* 0x0000001f6e637812 */ /* 0x001fc600078ec0ff */
[----:B-1----:R-:W-:-:S04]  /*1d9f0*/  FADD.FTZ R95, R77, R92 ;  /* 0x0000005c4d5f7221 */ /* 0x002fc80000010000 */
        /* <DEDUP_REMOVED lines=24> */
[----:B--2---:R-:W-:-:S04]  /*1db80*/  FMUL.FTZ R92, R98, R92 ;  /* 0x0000005c625c7220 */ /* 0x004fc80000410000 */
        /* <DEDUP_REMOVED lines=69> */
.L_x_8492:
[----:B------:R-:W-:Y:S05]  /*1dfe0*/  BSYNC.RECONVERGENT B0 ;  /* 0x0000000000007941 */ /* 0x000fea0003800200 */
.L_x_8491:
        /* <DEDUP_REMOVED lines=12> */
.L_x_8494:
[----:B------:R-:W-:Y:S05]  /*1e0b0*/  BSYNC.RECONVERGENT B0 ;  /* 0x0000000000007941 */ /* 0x000fea0003800200 */
.L_x_8493:
        /* <DEDUP_REMOVED lines=22> */
[----:B------:R-:W0:Y:S03]  /*1e220*/  SHFL.DOWN PT, R108, R109, 0x1, 0x1f ;  /* 0x08201f006d6c7f89 */ /* 0x000e2600000e0000 */
[----:B------:R-:W-:Y:S01]  /*1e230*/  I2FP.F32.S32 R92, R95 ;  /* 0x0000005f005c7245 */ /* 0x000fe20000201400 */
[----:B------:R-:W1:Y:S01]  /*1e240*/  SHFL.DOWN PT, R98, R97, 0x1, 0x1f ;  /* 0x08201f0061627f89 */ /* 0x000e6200000e0000 */
[----:B------:R-:W-:-:S04]  /*1e250*/  I2FP.F32.S32 R95, R96 ;  /* 0x00000060005f7245 */ /* 0x000fc80000201400 */
[----:B------:R-:W2:Y:S01]  /*1e260*/  MUFU.RCP R92, R92 ;  /* 0x0000005c005c7308 */ /* 0x000ea20000001000 */
[----:B0-----:R-:W-:Y:S01]  /*1e270*/  FADD.FTZ R93, R109, -R108 ;  /* 0x8000006c6d5d7221 */ /* 0x001fe20000010000 */
[----:B------:R-:W-:Y:S02]  /*1e280*/  FMUL.FTZ R99, R108, R95 ;  /* 0x0000005f6c637220 */ /* 0x000fe40000410000 */
[----:B------:R-:W0:Y:S01]  /*1e290*/  LDC R108, c[0x0][0x448] ;  /* 0x00011200ff6c7b82 */ /* 0x000e220000000800 */
[----:B------:R-:W-:Y:S01]  /*1e2a0*/  FMUL.FTZ R93, R93, R93 ;  /* 0x0000005d5d5d7220 */ /* 0x000fe20000410000 */
[----:B------:R-:W-:-:S03]  /*1e2b0*/  FFMA.FTZ R99, R94, R109, R99 ;  /* 0x0000006d5e637223 */ /* 0x000fc60000010063 */
[----:B------:R-:W-:Y:S01]  /*1e2c0*/  FMUL.FTZ R94, R94, R93 ;  /* 0x0000005d5e5e7220 */ /* 0x000fe20000410000 */
[----:B--2---:R-:W-:Y:S01]  /*1e2d0*/  FMUL.FTZ R99, R92, R99 ;  /* 0x000000635c637220 */ /* 0x004fe20000410000 */
[----:B-1----:R-:W-:Y:S02]  /*1e2e0*/  FADD.FTZ R93, R97, R98 ;  /* 0x00000062615d7221 */ /* 0x002fe40000010000 */
[----:B------:R-:W-:Y:S02]  /*1e2f0*/  FMUL.FTZ R94, R94, R95 ;  /* 0x0000005f5e5e7220 */ /* 0x000fe40000410000 */
[----:B------:R1:W2:Y:S02]  /*1e300*/  SHFL.IDX PT, R97, R99, RZ, 0x1f ;  /* 0x00001fff63617589 */ /* 0x0002a400000e0000 */
[----:B------:R-:W-:Y:S02]  /*1e310*/  FFMA.FTZ R96, R92, R94, R93 ;  /* 0x0000005e5c607223 */ /* 0x000fe4000001005d */
[----:B------:R-:W3:Y:S03]  /*1e320*/  @!P1 LDC.64 R94, c[0x0][0x3c0] ;  /* 0x0000f000ff5e9b82 */ /* 0x000ee60000000a00 */
[----:B------:R-:W0:Y:S01]  /*1e330*/  SHFL.IDX PT, R111, R96, RZ, 0x1f ;  /* 0x00001fff606f7589 */ /* 0x000e2200000e0000 */
[----:B-1----:R-:W-:-:S04]  /*1e340*/  IMAD.U32 R99, RZ, RZ, UR16 ;  /* 0x00000010ff637e24 */ /* 0x002fc8000f8e00ff */
[----:B------:R-:W1:Y:S01]  /*1e350*/  @!P1 LDC.64 R92, c[0x0][0x3c8] ;  /* 0x0000f200ff5c9b82 */ /* 0x000e620000000a00 */
[----:B--2---:R-:W-:Y:S01]  /*1e360*/  FMUL.FTZ R98, R97, R97 ;  /* 0x0000006161627220 */ /* 0x004fe20000410000 */
[----:B---3--:R-:W-:-:S04]  /*1e370*/  @!P1 IMAD.WIDE R94, R99, 0x4, R94 ;  /* 0x00000004635e9825 */ /* 0x008fc800078e025e */
[----:B------:R-:W-:Y:S01]  /*1e380*/  FSEL R109, R98, RZ, P2 ;  /* 0x000000ff626d7208 */ /* 0x000fe20001000000 */
[----:B0-----:R-:W-:Y:S01]  /*1e390*/  FFMA.FTZ R98, R111, UR20, R108 ;  /* 0x000000146f627c23 */ /* 0x001fe2000801006c */
[----:B------:R0:W-:Y:S03]  /*1e3a0*/  @!P1 STG.E desc[UR6][R94.64], R97 ;  /* 0x000000615e009986 */ /* 0x0001e6000c101906 */
[----:B------:R-:W-:Y:S01]  /*1e3b0*/  FADD.FTZ R98, R98, R109 ;  /* 0x0000006d62627221 */ /* 0x000fe20000010000 */
[----:B------:R-:W-:-:S03]  /*1e3c0*/  MOV R109, UR16 ;  /* 0x00000010006d7c02 */ /* 0x000fc60008000f00 */
[----:B------:R-:W2:Y:S02]  /*1e3d0*/  MUFU.RSQ R108, R98 ;  /* 0x00000062006c7308 */ /* 0x000ea40000001400 */
[----:B-1----:R-:W-:Y:S01]  /*1e3e0*/  @!P1 IMAD.WIDE R92, R109, 0x4, R92 ;  /* 0x000000046d5c9825 */ /* 0x002fe200078e025c */
[----:B------:R-:W-:-:S04]  /*1e3f0*/  FSEL R109, R97, RZ, !P2 ;  /* 0x000000ff616d7208 */ /* 0x000fc80005000000 */
[----:B--2---:R0:W-:Y:S01]  /*1e400*/  @!P1 STG.E desc[UR6][R92.64], R108 ;  /* 0x0000006c5c009986 */ /* 0x0041e2000c101906 */
[----:B------:R-:W-:Y:S05]  /*1e410*/  @!P0 BRA `(.L_x_8496) ;  /* 0x00000004003c8947 */ /* 0x000fea0003800000 */
[--C-:B0-----:R-:W-:Y:S01]  /*1e420*/  FADD.FTZ R93, R74, -R109.reuse ;  /* 0x8000006d4a5d7221 */ /* 0x101fe20000010000 */
[----:B-----5:R-:W-:Y:S02]  /*1e430*/  HADD2.F32 R92, -RZ, R103.H0_H0 ;  /* 0x20000067ff5c7230 */ /* 0x020fe40000004100 */
[----:B------:R-:W-:Y:S01]  /*1e440*/  FADD.FTZ R95, R75, -R109 ;  /* 0x8000006d4b5f7221 */ /* 0x000fe20000010000 */
[----:B------:R-:W-:Y:S02]  /*1e450*/  HADD2.F32 R94, -RZ, R31.H0_H0 ;  /* 0x2000001fff5e7230 */ /* 0x000fe40000004100 */
[C---:B------:R-:W-:Y:S01]  /*1e460*/  FMUL.FTZ R93, R108.reuse, R93 ;  /* 0x0000005d6c5d7220 */ /* 0x040fe20000410000 */
[----:B------:R-:W-:Y:S02]  /*1e470*/  HADD2.F32 R122, -RZ, R15.H0_H0 ;  /* 0x2000000fff7a7230 */ /* 0x000fe40000004100 */
[----:B------:R-:W-:Y:S01]  /*1e480*/  FMUL.FTZ R99, R108, R95 ;  /* 0x0000005f6c637220 */ /* 0x000fe20000410000 */
[----:B------:R-:W-:-:S02]  /*1e490*/  HADD2.F32 R96, -RZ, R103.H1_H1 ;  /* 0x30000067ff607230 */ /* 0x000fc40000004100 */
[C---:B------:R-:W-:Y:S01]  /*1e4a0*/  FFMA.FTZ R92, R93.reuse, R92, R94 ;  /* 0x0000005c5d5c7223 */ /* 0x040fe2000001005e */
[----:B------:R-:W-:Y:S02]  /*1e4b0*/  HADD2.F32 R94, -RZ, R39.H0_H0 ;  /* 0x20000027ff5e7230 */ /* 0x000fe40000004100 */
[----:B------:R-:W-:Y:S02]  /*1e4c0*/  HADD2.F32 R98, -RZ, R31.H1_H1 ;  /* 0x3000001fff627230 */ /* 0x000fe40000004100 */
[----:B------:R-:W-:Y:S02]  /*1e4d0*/  HADD2.F32 R114, -RZ, R102.H0_H0 ;  /* 0x20000066ff727230 */ /* 0x000fe40000004100 */
[----:B------:R-:W-:Y:S01]  /*1e4e0*/  FFMA.FTZ R122, R93, R122, R94 ;  /* 0x0000007a5d7a7223 */ /* 0x000fe2000001005e */
[----:B------:R-:W-:Y:S02]  /*1e4f0*/  HADD2.F32 R94, -RZ, R15.H1_H1 ;  /* 0x3000000fff5e7230 */ /* 0x000fe40000004100 */
[----:B------:R-:W-:Y:S01]  /*1e500*/  FFMA.FTZ R95, R99, R96, R98 ;  /* 0x00000060635f7223 */ /* 0x000fe20000010062 */
[----:B------:R-:W-:-:S02]  /*1e510*/  HADD2.F32 R96, -RZ, R39.H1_H1 ;  /* 0x30000027ff607230 */ /* 0x000fc40000004100 */
[----:B------:R-:W-:Y:S01]  /*1e520*/  FADD.FTZ R93, R72, -R109 ;  /* 0x8000006d485d7221 */ /* 0x000fe20000010000 */
[----:B------:R-:W-:Y:S02]  /*1e530*/  HADD2.F32 R98, -RZ, R14.H0_H0 ;  /* 0x2000000eff627230 */ /* 0x000fe40000004100 */
[----:B------:R-:W-:Y:S02]  /*1e540*/  HADD2.F32 R97, -RZ, R38.H0_H0 ;  /* 0x20000026ff617230 */ /* 0x000fe40000004100 */
[----:B------:R-:W-:Y:S01]  /*1e550*/  FFMA.FTZ R99, R99, R94, R96 ;  /* 0x0000005e63637223 */ /* 0x000fe20000010060 */
[--C-:B------:R-:W-:Y:S02]  /*1e560*/  HADD2.F32 R94, -RZ, R30.reuse.H0_H0 ;  /* 0x2000001eff5e7230 */ /* 0x100fe40000004100 */
[----:B------:R-:W-:Y:S01]  /*1e570*/  FMUL.FTZ R93, R108, R93 ;  /* 0x0000005d6c5d7220 */ /* 0x000fe20000410000 */
[----:B------:R-:W-:Y:S01]  /*1e580*/  HADD2.F32 R96, -RZ, R30.H1_H1 ;  /* 0x3000001eff607230 */ /* 0x000fe20000004100 */
[----:B------:R-:W-:Y:S01]  /*1e590*/  F2FP.F16.F32.PACK_AB R95, R95, R92 ;  /* 0x0000005c5f5f723e */ /* 0x000fe200000000ff */
[----:B------:R-:W-:-:S02]  /*1e5a0*/  HADD2.F32 R120, -RZ, R14.H1_H1 ;  /* 0x3000000eff787230 */ /* 0x000fc40000004100 */
[C---:B------:R-:W-:Y:S01]  /*1e5b0*/  FFMA.FTZ R114, R93.reuse, R114, R94 ;  /* 0x000000725d727223 */ /* 0x040fe2000001005e */
[----:B------:R-:W-:Y:S01]  /*1e5c0*/  FFMA.FTZ R98, R93, R98, R97 ;  /* 0x000000625d627223 */ /* 0x000fe20000010061 */
[----:B------:R-:W-:Y:S01]  /*1e5d0*/  FADD.FTZ R93, R73, -R109 ;  /* 0x8000006d495d7221 */ /* 0x000fe20000010000 */
[----:B------:R-:W-:Y:S01]  /*1e5e0*/  HADD2.F32 R94, -RZ, R102.H1_H1 ;  /* 0x30000066ff5e7230 */ /* 0x000fe20000004100 */
[----:B------:R-:W-:Y:S01]  /*1e5f0*/  F2FP.F16.F32.PACK_AB R99, R99, R122 ;  /* 0x0000007a6363723e */ /* 0x000fe200000000ff */
[----:B------:R-:W-:Y:S02]  /*1e600*/  HADD2.F32 R121, -RZ, R38.H1_H1 ;  /* 0x30000026ff797230 */ /* 0x000fe40000004100 */
[----:B------:R-:W-:Y:S01]  /*1e610*/  FMUL.FTZ R93, R108, R93 ;  /* 0x0000005d6c5d7220 */ /* 0x000fe20000410000 */
[----:B------:R-:W-:Y:S02]  /*1e620*/  HADD2.F32 R97, -RZ, R13.H0_H0 ;  /* 0x2000000dff617230 */ /* 0x000fe40000004100 */
[----:B------:R-:W-:-:S02]  /*1e630*/  HADD2.F32 R111, -RZ, R37.H0_H0 ;  /* 0x20000025ff6f7230 */ /* 0x000fc40000004100 */
[C---:B------:R-:W-:Y:S01]  /*1e640*/  FFMA.FTZ R94, R93.reuse, R94, R96 ;  /* 0x0000005e5d5e7223 */ /* 0x040fe20000010060 */
[----:B------:R-:W-:Y:S01]  /*1e650*/  FFMA.FTZ R121, R93, R120, R121 ;  /* 0x000000785d797223 */ /* 0x000fe20000010079 */
[----:B------:R-:W-:Y:S01]  /*1e660*/  FADD.FTZ R93, R70, -R109 ;  /* 0x8000006d465d7221 */ /* 0x000fe20000010000 */
[----:B------:R-:W-:Y:S02]  /*1e670*/  HADD2.F32 R96, -RZ, R101.H0_H0 ;  /* 0x20000065ff607230 */ /* 0x000fe40000004100 */
[----:B------:R-:W-:Y:S02]  /*1e680*/  HADD2.F32 R120, -RZ, R29.H0_H0 ;  /* 0x2000001dff787230 */ /* 0x000fe40000004100 */
[----:B------:R-:W-:Y:S01]  /*1e690*/  FMUL.FTZ R115, R108, R93 ;  /* 0x0000005d6c737220 */ /* 0x000fe20000410000 */
[----:B------:R-:W-:Y:S01]  /*1e6a0*/  HADD2.F32 R92, -RZ, R28.H0_H0 ;  /* 0x2000001cff5c7230 */ /* 0x000fe20000004100 */
[----:B------:R-:W-:Y:S01]  /*1e6b0*/  F2FP.F16.F32.PACK_AB R94, R94, R114 ;  /* 0x000000725e5e723e */ /* 0x000fe200000000ff */
[----:B------:R-:W-:-:S02]  /*1e6c0*/  HADD2.F32 R125, -RZ, R36.H0_H0 ;  /* 0x20000024ff7d7230 */ /* 0x000fc40000004100 */
[C---:B------:R-:W-:Y:S01]  /*1e6d0*/  FFMA.FTZ R93, R115.reuse, R96, R120 ;  /* 0x00000060735d7223 */ /* 0x040fe20000010078 */
[----:B------:R-:W-:Y:S01]  /*1e6e0*/  FFMA.FTZ R115, R115, R97, R111 ;  /* 0x0000006173737223 */ /* 0x000fe2000001006f */
[----:B------:R-:W-:Y:S01]  /*1e6f0*/  FADD.FTZ R97, R71, -R109 ;  /* 0x8000006d47617221 */ /* 0x000fe20000010000 */
[----:B------:R-:W-:Y:S01]  /*1e700*/  HADD2.F32 R111, -RZ, R29.H1_H1 ;  /* 0x3000001dff6f7230 */ /* 0x000fe20000004100 */
[----:B------:R-:W-:Y:S01]  /*1e710*/  F2FP.F16.F32.PACK_AB R98, R121, R98 ;  /* 0x000000627962723e */ /* 0x000fe200000000ff */
[----:B------:R-:W-:Y:S02]  /*1e720*/  HADD2.F32 R96, -RZ, R37.H1_H1 ;  /* 0x30000025ff607230 */ /* 0x000fe40000004100 */
[----:B------:R-:W-:Y:S01]  /*1e730*/  FMUL.FTZ R120, R108, R97 ;  /* 0x000000616c787220 */ /* 0x000fe20000410000 */
[----:B------:R-:W-:-:S05]  /*1e740*/  HADD2.F32 R97, -RZ, R101.H1_H1 ;  /* 0x30000065ff617230 */ /* 0x000fca0000004100 */
[----:B------:R-:W-:Y:S01]  /*1e750*/  FFMA.FTZ R97, R120, R97, R111 ;  /* 0x0000006178617223 */ /* 0x000fe2000001006f */
[----:B------:R-:W-:-:S04]  /*1e760*/  HADD2.F32 R111, -RZ, R13.H1_H1 ;  /* 0x3000000dff6f7230 */ /* 0x000fc80000004100 */
[----:B------:R-:W-:Y:S01]  /*1e770*/  F2FP.F16.F32.PACK_AB R93, R97, R93 ;  /* 0x0000005d615d723e */ /* 0x000fe200000000ff */
[----:B------:R-:W-:Y:S01]  /*1e780*/  FFMA.FTZ R120, R120, R111, R96 ;  /* 0x0000006f78787223 */ /* 0x000fe20000010060 */
[--C-:B------:R-:W-:Y:S01]  /*1e790*/  FADD.FTZ R111, R68, -R109.reuse ;  /* 0x8000006d446f7221 */ /* 0x100fe20000010000 */
[----:B------:R-:W-:Y:S02]  /*1e7a0*/  HADD2.F32 R96, -RZ, R100.H0_H0 ;  /* 0x20000064ff607230 */ /* 0x000fe40000004100 */
[----:B------:R-:W-:Y:S01]  /*1e7b0*/  FADD.FTZ R97, R69, -R109 ;  /* 0x8000006d45617221 */ /* 0x000fe20000010000 */
[----:B------:R-:W-:-:S03]  /*1e7c0*/  FMUL.FTZ R111, R108, R111 ;  /* 0x0000006f6c6f7220 */ /* 0x000fc60000410000 */
[----:B------:R-:W-:Y:S01]  /*1e7d0*/  FMUL.FTZ R114, R108, R97 ;  /* 0x000000616c727220 */ /* 0x000fe20000410000 */
[----:B------:R-:W-:Y:S02]  /*1e7e0*/  HADD2.F32 R97, -RZ, R100.H1_H1 ;  /* 0x30000064ff617230 */ /* 0x000fe40000004100 */
[----:B------:R-:W-:Y:S01]  /*1e7f0*/  FFMA.FTZ R96, R111, R96, R92 ;  /* 0x000000606f607223 */ /* 0x000fe2000001005c */
[----:B------:R-:W-:-:S05]  /*1e800*/  HADD2.F32 R92, -RZ, R12.H0_H0 ;  /* 0x2000000cff5c7230 */ /* 0x000fca0000004100 */
[----:B------:R-:W-:Y:S01]  /*1e810*/  FFMA.FTZ R111, R111, R92, R125 ;  /* 0x0000005c6f6f7223 */ /* 0x000fe2000001007d */
[----:B------:R-:W-:Y:S02]  /*1e820*/  HADD2.F32 R125, -RZ, R28.H1_H1 ;  /* 0x3000001cff7d7230 */ /* 0x000fe40000004100 */
[----:B------:R-:W-:-:S03]  /*1e830*/  HADD2.F32 R92, -RZ, R12.H1_H1 ;  /* 0x3000000cff5c7230 */ /* 0x000fc60000004100 */
[----:B------:R-:W-:Y:S01]  /*1e840*/  FFMA.FTZ R97, R114, R97, R125 ;  /* 0x0000006172617223 */ /* 0x000fe2000001007d */
[----:B------:R-:W-:-:S05]  /*1e850*/  HADD2.F32 R125, -RZ, R36.H1_H1 ;  /* 0x30000024ff7d7230 */ /* 0x000fca0000004100 */
[----:B------:R-:W-:Y:S01]  /*1e860*/  FFMA.FTZ R114, R114, R92, R125 ;  /* 0x0000005c72727223 */ /* 0x000fe2000001007d */
[----:B------:R-:W-:Y:S02]  /*1e870*/  F2FP.F16.F32.PACK_AB R92, R97, R96 ;  /* 0x00000060615c723e */ /* 0x000fe400000000ff */
[----:B------:R-:W0:Y:S02]  /*1e880*/  LDC.64 R96, c[0x0][0x428] ;  /* 0x00010a00ff607b82 */ /* 0x000e240000000a00 */
[----:B0-----:R-:W-:-:S05]  /*1e890*/  IMAD.WIDE.U32 R96, R10, 0x10, R96 ;  /* 0x000000100a607825 */ /* 0x001fca00078e0060 */
[----:B------:R0:W-:Y:S02]  /*1e8a0*/  STG.E.128 desc[UR6][R96.64], R92 ;  /* 0x0000005c60007986 */ /* 0x0001e4000c101d06 */
[----:B0-----:R-:W0:Y:S01]  /*1e8b0*/  LDC.64 R92, c[0x0][0x430] ;  /* 0x00010c00ff5c7b82 */ /* 0x001e220000000a00 */
[----:B------:R-:W-:Y:S02]  /*1e8c0*/  F2FP.F16.F32.PACK_AB R97, R120, R115 ;  /* 0x000000737861723e */ /* 0x000fe400000000ff */
[----:B------:R-:W-:Y:S01]  /*1e8d0*/  F2FP.F16.F32.PACK_AB R96, R114, R111 ;  /* 0x0000006f7260723e */ /* 0x000fe200000000ff */
[----:B0-----:R-:W-:-:S04]  /*1e8e0*/  IMAD.WIDE.U32 R92, R10, 0x10, R92 ;  /* 0x000000100a5c7825 */ /* 0x001fc800078e005c */
[----:B------:R-:W-:Y:S01]  /*1e8f0*/  VIADD R10, R10, 0x80 ;  /* 0x000000800a0a7836 */ /* 0x000fe20000000000 */
[----:B------:R1:W-:Y:S06]  /*1e900*/  STG.E.128 desc[UR6][R92.64], R96 ;  /* 0x000000605c007986 */ /* 0x0003ec000c101d06 */
.L_x_8496:
[----:B------:R-:W-:Y:S05]  /*1e910*/  BSYNC.RECONVERGENT B0 ;  /* 0x0000000000007941 */ /* 0x000fea0003800200 */
.L_x_8495:
[----:B------:R-:W-:Y:S01]  /*1e920*/  ISETP.NE.AND P0, PT, R119, RZ, PT ;  /* 0x000000ff7700720c */ /* 0x000fe20003f05270 */
[----:B------:R-:W-:-:S12]  /*1e930*/  BSSY.RECONVERGENT B0, `(.L_x_8497) ;  /* 0x0000051000007945 */ /* 0x000fd80003800200 */
[----:B------:R-:W-:Y:S05]  /*1e940*/  @!P0 BRA `(.L_x_8498) ;  /* 0x00000004003c8947 */ /* 0x000fea0003800000 */
[--C-:B01----:R-:W-:Y:S01]  /*1e950*/  FADD.FTZ R93, R82, -R109.reuse ;  /* 0x8000006d525d7221 */ /* 0x103fe20000010000 */
[----:B-----5:R-:W-:Y:S02]  /*1e960*/  HADD2.F32 R92, -RZ, R19.H0_H0 ;  /* 0x20000013ff5c7230 */ /* 0x020fe40000004100 */
[----:B------:R-:W-:Y:S01]  /*1e970*/  FADD.FTZ R95, R83, -R109 ;  /* 0x8000006d535f7221 */ /* 0x000fe20000010000 */
[----:B------:R-:W-:Y:S02]  /*1e980*/  HADD2.F32 R94, -RZ, R27.H0_H0 ;  /* 0x2000001bff5e7230 */ /* 0x000fe40000004100 */
[C---:B------:R-:W-:Y:S01]  /*1e990*/  FMUL.FTZ R93, R108.reuse, R93 ;  /* 0x0000005d6c5d7220 */ /* 0x040fe20000410000 */
[----:B------:R-:W-:Y:S02]  /*1e9a0*/  HADD2.F32 R96, -RZ, R23.H0_H0 ;  /* 0x20000017ff607230 */ /* 0x000fe40000004100 */
[----:B------:R-:W-:Y:S01]  /*1e9b0*/  FMUL.FTZ R99, R108, R95 ;  /* 0x0000005f6c637220 */ /* 0x000fe20000410000 */
[----:B------:R-:W-:-:S02]  /*1e9c0*/  HADD2.F32 R98, -RZ, R19.H1_H1 ;  /* 0x30000013ff627230 */ /* 0x000fc40000004100 */
[----:B------:R-:W-:Y:S01]  /*1e9d0*/  FFMA.FTZ R92, R93, R92, R94 ;  /* 0x0000005c5d5c7223 */ /* 0x000fe2000001005e */
[----:B------:R-:W-:Y:S02]  /*1e9e0*/  HADD2.F32 R94, -RZ, R35.H0_H0 ;  /* 0x20000023ff5e7230 */ /* 0x000fe40000004100 */
[--C-:B------:R-:W-:Y:S01]  /*1e9f0*/  FADD.FTZ R119, R79, -R109.reuse ;  /* 0x8000006d4f777221 */ /* 0x100fe20000010000 */
[----:B------:R-:W-:Y:S02]  /*1ea00*/  HADD2.F32 R114, -RZ, R27.H1_H1 ;  /* 0x3000001bff727230 */ /* 0x000fe40000004100 */
[----:B------:R-:W-:Y:S02]  /*1ea10*/  HADD2.F32 R120, -RZ, R22.H0_H0 ;  /* 0x20000016ff787230 */ /* 0x000fe40000004100 */
[----:B------:R-:W-:Y:S01]  /*1ea20*/  FFMA.FTZ R121, R93, R96, R94 ;  /* 0x000000605d797223 */ /* 0x000fe2000001005e */
[----:B------:R-:W-:Y:S02]  /*1ea30*/  HADD2.F32 R94, -RZ, R23.H1_H1 ;  /* 0x30000017ff5e7230 */ /* 0x000fe40000004100 */
[----:B------:R-:W-:Y:S01]  /*1ea40*/  FADD.FTZ R93, R80, -R109 ;  /* 0x8000006d505d7221 */ /* 0x000fe20000010000 */
[----:B------:R-:W-:-:S02]  /*1ea50*/  HADD2.F32 R96, -RZ, R35.H1_H1 ;  /* 0x30000023ff607230 */ /* 0x000fc40000004100 */
[C---:B------:R-:W-:Y:S01]  /*1ea60*/  FFMA.FTZ R95, R99.reuse, R98, R114 ;  /* 0x00000062635f7223 */ /* 0x040fe20000010072 */
[----:B------:R-:W-:Y:S02]  /*1ea70*/  HADD2.F32 R97, -RZ, R34.H0_H0 ;  /* 0x20000022ff617230 */ /* 0x000fe40000004100 */
[----:B------:R-:W-:Y:S01]  /*1ea80*/  FMUL.FTZ R93, R108, R93 ;  /* 0x0000005d6c5d7220 */ /* 0x000fe20000410000 */
[----:B------:R-:W-:Y:S02]  /*1ea90*/  HADD2.F32 R98, -RZ, R26.H1_H1 ;  /* 0x3000001aff627230 */ /* 0x000fe40000004100 */
[----:B------:R-:W-:Y:S01]  /*1eaa0*/  FFMA.FTZ R99, R99, R94, R96 ;  /* 0x0000005e63637223 */ /* 0x000fe20000010060 */
[----:B------:R-:W-:Y:S02]  /*1eab0*/  HADD2.F32 R94, -RZ, R18.H0_H0 ;  /* 0x20000012ff5e7230 */ /* 0x000fe40000004100 */
[----:B------:R-:W-:Y:S01]  /*1eac0*/  FFMA.FTZ R120, R93, R120, R97 ;  /* 0x000000785d787223 */ /* 0x000fe20000010061 */
[----:B------:R-:W-:-:S02]  /*1ead0*/  HADD2.F32 R96, -RZ, R26.H0_H0 ;  /* 0x2000001aff607230 */ /* 0x000fc40000004100 */
[C---:B------:R-:W-:Y:S01]  /*1eae0*/  FMUL.FTZ R119, R108.reuse, R119 ;  /* 0x000000776c777220 */ /* 0x040fe20000410000 */
[----:B------:R-:W-:Y:S01]  /*1eaf0*/  HADD2.F32 R114, -RZ, R22.H1_H1 ;  /* 0x30000016ff727230 */ /* 0x000fe20000004100 */
[----:B------:R-:W-:Y:S01]  /*1eb00*/  F2FP.F16.F32.PACK_AB R95, R95, R92 ;  /* 0x0000005c5f5f723e */ /* 0x000fe200000000ff */
[----:B------:R-:W-:Y:S02]  /*1eb10*/  HADD2.F32 R111, -RZ, R34.H1_H1 ;  /* 0x30000022ff6f7230 */ /* 0x000fe40000004100 */
[----:B------:R-:W-:Y:S01]  /*1eb20*/  FFMA.FTZ R94, R93, R94, R96 ;  /* 0x0000005e5d5e7223 */ /* 0x000fe20000010060 */
[----:B------:R-:W-:Y:S01]  /*1eb30*/  FADD.FTZ R93, R81, -R109 ;  /* 0x8000006d515d7221 */ /* 0x000fe20000010000 */
[----:B------:R-:W-:Y:S01]  /*1eb40*/  HADD2.F32 R96, -RZ, R18.H1_H1 ;  /* 0x30000012ff607230 */ /* 0x000fe20000004100 */
[----:B------:R-:W-:Y:S01]  /*1eb50*/  F2FP.F16.F32.PACK_AB R99, R99, R121 ;  /* 0x000000796363723e */ /* 0x000fe200000000ff */
[----:B------:R-:W-:Y:S02]  /*1eb60*/  HADD2.F32 R122, -RZ, R21.H0_H0 ;  /* 0x20000015ff7a7230 */ /* 0x000fe40000004100 */
[----:B------:R-:W-:Y:S01]  /*1eb70*/  FMUL.FTZ R93, R108, R93 ;  /* 0x0000005d6c5d7220 */ /* 0x000fe20000410000 */
[----:B------:R-:W-:-:S02]  /*1eb80*/  HADD2.F32 R92, -RZ, R16.H0_H0 ;  /* 0x20000010ff5c7230 */ /* 0x000fc40000004100 */
[----:B------:R-:W-:Y:S02]  /*1eb90*/  HADD2.F32 R125, -RZ, R32.H0_H0 ;  /* 0x20000020ff7d7230 */ /* 0x000fe40000004100 */
[C---:B------:R-:W-:Y:S01]  /*1eba0*/  FFMA.FTZ R97, R93.reuse, R96, R98 ;  /* 0x000000605d617223 */ /* 0x040fe20000010062 */
[----:B------:R-:W-:Y:S01]  /*1ebb0*/  FFMA.FTZ R98, R93, R114, R111 ;  /* 0x000000725d627223 */ /* 0x000fe2000001006f */
[--C-:B------:R-:W-:Y:S01]  /*1ebc0*/  FADD.FTZ R93, R78, -R109.reuse ;  /* 0x8000006d4e5d7221 */ /* 0x100fe20000010000 */
[----:B------:R-:W-:Y:S02]  /*1ebd0*/  HADD2.F32 R96, -RZ, R17.H0_H0 ;  /* 0x20000011ff607230 */ /* 0x000fe40000004100 */
[----:B------:R-:W-:Y:S02]  /*1ebe0*/  HADD2.F32 R114, -RZ, R25.H0_H0 ;  /* 0x20000019ff727230 */ /* 0x000fe40000004100 */
[----:B------:R-:W-:Y:S01]  /*1ebf0*/  FMUL.FTZ R115, R108, R93 ;  /* 0x0000005d6c737220 */ /* 0x000fe20000410000 */
[----:B------:R-:W-:Y:S01]  /*1ec00*/  HADD2.F32 R111, -RZ, R33.H0_H0 ;  /* 0x20000021ff6f7230 */ /* 0x000fe20000004100 */
[----:B------:R-:W-:Y:S01]  /*1ec10*/  F2FP.F16.F32.PACK_AB R94, R97, R94 ;  /* 0x0000005e615e723e */ /* 0x000fe200000000ff */
[----:B------:R-:W-:Y:S01]  /*1ec20*/  FADD.FTZ R97, R77, -R109 ;  /* 0x8000006d4d617221 */ /* 0x000fe20000010000 */
[----:B------:R-:W-:Y:S01]  /*1ec30*/  FFMA.FTZ R93, R115, R96, R114 ;  /* 0x00000060735d7223 */ /* 0x000fe20000010072 */
[----:B------:R-:W-:-:S02]  /*1ec40*/  HADD2.F32 R96, -RZ, R17.H1_H1 ;  /* 0x30000011ff607230 */ /* 0x000fc40000004100 */
[----:B------:R-:W-:Y:S01]  /*1ec50*/  FFMA.FTZ R115, R115, R122, R111 ;  /* 0x0000007a73737223 */ /* 0x000fe2000001006f */
[----:B------:R-:W-:Y:S01]  /*1ec60*/  HADD2.F32 R114, -RZ, R25.H1_H1 ;  /* 0x30000019ff727230 */ /* 0x000fe20000004100 */
[----:B------:R-:W-:Y:S01]  /*1ec70*/  F2FP.F16.F32.PACK_AB R98, R98, R120 ;  /* 0x000000786262723e */ /* 0x000fe200000000ff */
[----:B------:R-:W-:-:S03]  /*1ec80*/  HADD2.F32 R111, -RZ, R33.H1_H1 ;  /* 0x30000021ff6f7230 */ /* 0x000fc60000004100 */
[----:B------:R-:W-:Y:S01]  /*1ec90*/  FFMA.FTZ R96, R119, R96, R114 ;  /* 0x0000006077607223 */ /* 0x000fe20000010072 */
[----:B------:R-:W-:-:S04]  /*1eca0*/  HADD2.F32 R114, -RZ, R21.H1_H1 ;  /* 0x30000015ff727230 */ /* 0x000fc80000004100 */
[----:B------:R-:W-:Y:S01]  /*1ecb0*/  F2FP.F16.F32.PACK_AB R93, R96, R93 ;  /* 0x0000005d605d723e */ /* 0x000fe200000000ff */
[----:B------:R-:W-:Y:S01]  /*1ecc0*/  FFMA.FTZ R119, R119, R114, R111 ;  /* 0x0000007277777223 */ /* 0x000fe2000001006f */
[----:B------:R-:W-:Y:S01]  /*1ecd0*/  FADD.FTZ R111, R76, -R109 ;  /* 0x8000006d4c6f7221 */ /* 0x000fe20000010000 */
[----:B------:R-:W-:Y:S02]  /*1ece0*/  HADD2.F32 R114, -RZ, R24.H0_H0 ;  /* 0x20000018ff727230 */ /* 0x000fe40000004100 */
[----:B------:R-:W-:Y:S02]  /*1ecf0*/  HADD2.F32 R96, -RZ, R32.H1_H1 ;  /* 0x30000020ff607230 */ /* 0x000fe40000004100 */
[----:B------:R-:W-:-:S04]  /*1ed00*/  FMUL.FTZ R111, R108, R111 ;  /* 0x0000006f6c6f7220 */ /* 0x000fc80000410000 */
[----:B------:R-:W-:Y:S01]  /*1ed10*/  FFMA.FTZ R92, R111, R92, R114 ;  /* 0x0000005c6f5c7223 */ /* 0x000fe20000010072 */
[----:B------:R-:W-:-:S05]  /*1ed20*/  HADD2.F32 R114, -RZ, R20.H0_H0 ;  /* 0x20000014ff727230 */ /* 0x000fca0000004100 */
[----:B------:R-:W-:Y:S01]  /*1ed30*/  FFMA.FTZ R111, R111, R114, R125 ;  /* 0x000000726f6f7223 */ /* 0x000fe2000001007d */
[----:B------:R-:W-:Y:S01]  /*1ed40*/  FMUL.FTZ R114, R108, R97 ;  /* 0x000000616c727220 */ /* 0x000fe20000410000 */
[----:B------:R-:W-:Y:S02]  /*1ed50*/  HADD2.F32 R97, -RZ, R16.H1_H1 ;  /* 0x30000010ff617230 */ /* 0x000fe40000004100 */
[----:B------:R-:W-:-:S05]  /*1ed60*/  HADD2.F32 R125, -RZ, R24.H1_H1 ;  /* 0x30000018ff7d7230 */ /* 0x000fca0000004100 */
[----:B------:R-:W-:Y:S01]  /*1ed70*/  FFMA.FTZ R97, R114, R97, R125 ;  /* 0x0000006172617223 */ /* 0x000fe2000001007d */
[----:B------:R-:W-:-:S04]  /*1ed80*/  HADD2.F32 R125, -RZ, R20.H1_H1 ;  /* 0x30000014ff7d7230 */ /* 0x000fc80000004100 */
[----:B------:R-:W-:Y:S01]  /*1ed90*/  F2FP.F16.F32.PACK_AB R92, R97, R92 ;  /* 0x0000005c615c723e */ /* 0x000fe200000000ff */
[----:B------:R-:W-:Y:S02]  /*1eda0*/  FFMA.FTZ R114, R114, R125, R96 ;  /* 0x0000007d72727223 */ /* 0x000fe40000010060 */
[----:B------:R-:W0:Y:S02]  /*1edb0*/  LDC.64 R96, c[0x0][0x428] ;  /* 0x00010a00ff607b82 */ /* 0x000e240000000a00 */
[----:B0-----:R-:W-:-:S05]  /*1edc0*/  IMAD.WIDE.U32 R96, R10, 0x10, R96 ;  /* 0x000000100a607825 */ /* 0x001fca00078e0060 */
[----:B------:R0:W-:Y:S02]  /*1edd0*/  STG.E.128 desc[UR6][R96.64], R92 ;  /* 0x0000005c60007986 */ /* 0x0001e4000c101d06 */
[----:B0-----:R-:W0:Y:S01]  /*1ede0*/  LDC.64 R92, c[0x0][0x430] ;  /* 0x00010c00ff5c7b82 */ /* 0x001e220000000a00 */
[----:B------:R-:W-:Y:S02]  /*1edf0*/  F2FP.F16.F32.PACK_AB R97, R119, R115 ;  /* 0x000000737761723e */ /* 0x000fe400000000ff */
[----:B------:R-:W-:Y:S01]  /*1ee00*/  F2FP.F16.F32.PACK_AB R96, R114, R111 ;  /* 0x0000006f7260723e */ /* 0x000fe200000000ff */
[C---:B0-----:R-:W-:Y:S01]  /*1ee10*/  IMAD.WIDE.U32 R92, R10.reuse, 0x10, R92 ;  /* 0x000000100a5c7825 */ /* 0x041fe200078e005c */
[----:B------:R-:W-:-:S04]  /*1ee20*/  IADD3 R10, PT, PT, R10, 0x80, RZ ;  /* 0x000000800a0a7810 */ /* 0x000fc80007ffe0ff */
[----:B------:R2:W-:Y:S03]  /*1ee30*/  STG.E.128 desc[UR6][R92.64], R96 ;  /* 0x000000605c007986 */ /* 0x0005e6000c101d06 */
.L_x_8498:
[----:B------:R-:W-:Y:S05]  /*1ee40*/  BSYNC.RECONVERGENT B0 ;  /* 0x0000000000007941 */ /* 0x000fea0003800200 */
.L_x_8497:
[----:B------:R-:W-:Y:S01]  /*1ee50*/  ISETP.NE.AND P0, PT, R118, RZ, PT ;  /* 0x000000ff7600720c */ /* 0x000fe20003f05270 */
[----:B------:R-:W-:-:S12]  /*1ee60*/  BSSY.RECONVERGENT B0, `(.L_x_8499) ;  /* 0x0000050000007945 */ /* 0x000fd80003800200 */
        /* <DEDUP_REMOVED lines=18> */
[--C-:B------:R-:W-:Y:S02]  /*1ef90*/  HADD2.F32 R98, -RZ, R45.reuse.H0_H0 ;  /* 0x2000002dff627230 */ /* 0x100fe40000004100 */
[----:B------:R-:W-:Y:S02]  /*1efa0*/  HADD2.F32 R99, -RZ, R45.H1_H1 ;  /* 0x3000002dff637230 */ /* 0x000fe40000004100 */
[----:B------:R-:W-:Y:S01]  /*1efb0*/  FFMA.FTZ R111, R95, R94, R96 ;  /* 0x0000005e5f6f7223 */ /* 0x000fe20000010060 */
[----:B------:R-:W-:Y:S02]  /*1efc0*/  HADD2.F32 R96, -RZ, R41.H0_H0 ;  /* 0x20000029ff607230 */ /* 0x000fe40000004100 */
[----:B------:R-:W-:Y:S01]  /*1efd0*/  FMUL.FTZ R93, R108, R93 ;  /* 0x0000005d6c5d7220 */ /* 0x000fe20000410000 */
[--C-:B------:R-:W-:Y:S01]  /*1efe0*/  HADD2.F32 R94, -RZ, R49.reuse.H0_H0 ;  /* 0x20000031ff5e7230 */ /* 0x100fe20000004100 */
[----:B------:R-:W-:Y:S01]  /*1eff0*/  F2FP.F16.F32.PACK_AB R92, R97, R92 ;  /* 0x0000005c615c723e */ /* 0x000fe200000000ff */
[----:B------:R-:W-:-:S02]  /*1f000*/  HADD2.F32 R95, -RZ, R49.H1_H1 ;  /* 0x30000031ff5f7230 */ /* 0x000fc40000004100 */
[C---:B------:R-:W-:Y:S01]  /*1f010*/  FFMA.FTZ R115, R93.reuse, R98, R115 ;  /* 0x000000625d737223 */ /* 0x040fe20000010073 */
[----:B------:R-:W-:Y:S02]  /*1f020*/  HADD2.F32 R98, -RZ, R50.H0_H0 ;  /* 0x20000032ff627230 */ /* 0x000fe40000004100 */
[----:B------:R-:W-:Y:S01]  /*1f030*/  FFMA.FTZ R96, R93, R96, R94 ;  /* 0x000000605d607223 */ /* 0x000fe2000001005e */
[----:B------:R-:W-:Y:S01]  /*1f040*/  FADD.FTZ R93, R87, -R109 ;  /* 0x8000006d575d7221 */ /* 0x000fe20000010000 */
[----:B------:R-:W-:Y:S02]  /*1f050*/  HADD2.F32 R94, -RZ, R53.H1_H1 ;  /* 0x30000035ff5e7230 */ /* 0x000fe40000004100 */
[----:B------:R-:W-:Y:S02]  /*1f060*/  HADD2.F32 R120, -RZ, R46.H0_H0 ;  /* 0x2000002eff787230 */ /* 0x000fe40000004100 */
[----:B------:R-:W-:Y:S01]  /*1f070*/  FMUL.FTZ R118, R108, R93 ;  /* 0x0000005d6c767220 */ /* 0x000fe20000410000 */
[----:B------:R-:W-:-:S02]  /*1f080*/  HADD2.F32 R93, -RZ, R41.H1_H1 ;  /* 0x30000029ff5d7230 */ /* 0x000fc40000004100 */
[----:B------:R-:W-:Y:S02]  /*1f090*/  HADD2.F32 R119, -RZ, R54.H0_H0 ;  /* 0x20000036ff777230 */ /* 0x000fe40000004100 */
[----:B------:R-:W-:Y:S02]  /*1f0a0*/  HADD2.F32 R122, -RZ, R51.H0_H0 ;  /* 0x20000033ff7a7230 */ /* 0x000fe40000004100 */
[----:B------:R-:W-:Y:S01]  /*1f0b0*/  FFMA.FTZ R93, R118, R93, R95 ;  /* 0x0000005d765d7223 */ /* 0x000fe2000001005f */
[----:B------:R-:W-:Y:S01]  /*1f0c0*/  FADD.FTZ R95, R88, -R109 ;  /* 0x8000006d585f7221 */ /* 0x000fe20000010000 */
[----:B------:R-:W-:Y:S01]  /*1f0d0*/  FFMA.FTZ R118, R118, R99, R94 ;  /* 0x0000006376767223 */ /* 0x000fe2000001005e */
[----:B------:R-:W-:Y:S02]  /*1f0e0*/  HADD2.F32 R94, -RZ, R42.H0_H0 ;  /* 0x2000002aff5e7230 */ /* 0x000fe40000004100 */
[----:B------:R-:W-:Y:S01]  /*1f0f0*/  FMUL.FTZ R95, R108, R95 ;  /* 0x0000005f6c5f7220 */ /* 0x000fe20000410000 */
[----:B------:R-:W-:Y:S01]  /*1f100*/  HADD2.F32 R99, -RZ, R54.H1_H1 ;  /* 0x30000036ff637230 */ /* 0x000fe20000004100 */
[----:B------:R-:W-:Y:S01]  /*1f110*/  F2FP.F16.F32.PACK_AB R93, R93, R96 ;  /* 0x000000605d5d723e */ /* 0x000fe200000000ff */
[----:B------:R-:W-:-:S02]  /*1f120*/  HADD2.F32 R125, -RZ, R55.H0_H0 ;  /* 0x20000037ff7d7230 */ /* 0x000fc40000004100 */
[C---:B------:R-:W-:Y:S01]  /*1f130*/  FFMA.FTZ R94, R95.reuse, R94, R98 ;  /* 0x0000005e5f5e7223 */ /* 0x040fe20000010062 */
[----:B------:R-:W-:Y:S01]  /*1f140*/  FFMA.FTZ R119, R95, R120, R119 ;  /* 0x000000785f777223 */ /* 0x000fe20000010077 */
[----:B------:R-:W-:Y:S01]  /*1f150*/  FADD.FTZ R95, R89, -R109 ;  /* 0x8000006d595f7221 */ /* 0x000fe20000010000 */
[----:B------:R-:W-:Y:S01]  /*1f160*/  HADD2.F32 R98, -RZ, R42.H1_H1 ;  /* 0x3000002aff627230 */ /* 0x000fe20000004100 */
[----:B------:R-:W0:Y:S01]  /*1f170*/  LDC.64 R96, c[0x0][0x428] ;  /* 0x00010a00ff607b82 */ /* 0x000e220000000a00 */
[----:B------:R-:W-:Y:S02]  /*1f180*/  HADD2.F32 R120, -RZ, R50.H1_H1 ;  /* 0x30000032ff787230 */ /* 0x000fe40000004100 */
[----:B------:R-:W-:-:S04]  /*1f190*/  FMUL.FTZ R95, R108, R95 ;  /* 0x0000005f6c5f7220 */ /* 0x000fc80000410000 */
[----:B------:R-:W-:Y:S01]  /*1f1a0*/  FFMA.FTZ R121, R95, R98, R120 ;  /* 0x000000625f797223 */ /* 0x000fe20000010078 */
[----:B------:R-:W-:Y:S02]  /*1f1b0*/  HADD2.F32 R98, -RZ, R46.H1_H1 ;  /* 0x3000002eff627230 */ /* 0x000fe40000004100 */
[----:B------:R-:W-:Y:S02]  /*1f1c0*/  HADD2.F32 R120, -RZ, R43.H0_H0 ;  /* 0x2000002bff787230 */ /* 0x000fe40000004100 */
[----:B------:R-:W-:Y:S01]  /*1f1d0*/  F2FP.F16.F32.PACK_AB R94, R121, R94 ;  /* 0x0000005e795e723e */ /* 0x000fe200000000ff */
[----:B------:R-:W-:Y:S01]  /*1f1e0*/  FFMA.FTZ R98, R95, R98, R99 ;  /* 0x000000625f627223 */ /* 0x000fe20000010063 */
[--C-:B------:R-:W-:Y:S01]  /*1f1f0*/  FADD.FTZ R99, R90, -R109.reuse ;  /* 0x8000006d5a637221 */ /* 0x100fe20000010000 */
[----:B------:R-:W-:Y:S01]  /*1f200*/  FADD.FTZ R109, R91, -R109 ;  /* 0x8000006d5b6d7221 */ /* 0x000fe20000010000 */
[----:B------:R-:W-:Y:S02]  /*1f210*/  HADD2.F32 R121, -RZ, R51.H1_H1 ;  /* 0x30000033ff797230 */ /* 0x000fe40000004100 */
[C---:B------:R-:W-:Y:S01]  /*1f220*/  FMUL.FTZ R99, R108.reuse, R99 ;  /* 0x000000636c637220 */ /* 0x040fe20000410000 */
[----:B------:R-:W-:Y:S01]  /*1f230*/  FMUL.FTZ R108, R108, R109 ;  /* 0x0000006d6c6c7220 */ /* 0x000fe20000410000 */
[----:B------:R-:W-:Y:S01]  /*1f240*/  HADD2.F32 R109, -RZ, R43.H1_H1 ;  /* 0x3000002bff6d7230 */ /* 0x000fe20000004100 */
[----:B------:R-:W-:Y:S01]  /*1f250*/  F2FP.F16.F32.PACK_AB R98, R98, R119 ;  /* 0x000000776262723e */ /* 0x000fe200000000ff */
[----:B------:R-:W-:Y:S01]  /*1f260*/  FFMA.FTZ R95, R99, R120, R122 ;  /* 0x00000078635f7223 */ /* 0x000fe2000001007a */
[----:B------:R-:W-:-:S02]  /*1f270*/  HADD2.F32 R120, -RZ, R47.H0_H0 ;  /* 0x2000002fff787230 */ /* 0x000fc40000004100 */
[----:B0-----:R-:W-:-:S04]  /*1f280*/  IMAD.WIDE.U32 R96, R10, 0x10, R96 ;  /* 0x000000100a607825 */ /* 0x001fc800078e0060 */
[----:B------:R-:W-:Y:S01]  /*1f290*/  FFMA.FTZ R99, R99, R120, R125 ;  /* 0x0000007863637223 */ /* 0x000fe2000001007d */
[----:B------:R-:W-:Y:S01]  /*1f2a0*/  FFMA.FTZ R120, R108, R109, R121 ;  /* 0x0000006d6c787223 */ /* 0x000fe20000010079 */
[----:B------:R-:W-:Y:S02]  /*1f2b0*/  HADD2.F32 R109, -RZ, R47.H1_H1 ;  /* 0x3000002fff6d7230 */ /* 0x000fe40000004100 */
[----:B------:R-:W-:Y:S02]  /*1f2c0*/  HADD2.F32 R122, -RZ, R55.H1_H1 ;  /* 0x30000037ff7a7230 */ /* 0x000fe40000004100 */
[----:B------:R-:W-:-:S03]  /*1f2d0*/  F2FP.F16.F32.PACK_AB R95, R120, R95 ;  /* 0x0000005f785f723e */ /* 0x000fc600000000ff */
[----:B------:R-:W-:Y:S02]  /*1f2e0*/  FFMA.FTZ R108, R108, R109, R122 ;  /* 0x0000006d6c6c7223 */ /* 0x000fe4000001007a */
[----:B------:R0:W-:Y:S03]  /*1f2f0*/  STG.E.128 desc[UR6][R96.64], R92 ;  /* 0x0000005c60007986 */ /* 0x0001e6000c101d06 */
[----:B------:R-:W-:Y:S01]  /*1f300*/  F2FP.F16.F32.PACK_AB R99, R108, R99 ;  /* 0x000000636c63723e */ /* 0x000fe200000000ff */
[----:B0-----:R-:W0:Y:S01]  /*1f310*/  LDC.64 R92, c[0x0][0x430] ;  /* 0x00010c00ff5c7b82 */ /* 0x001e220000000a00 */
[----:B------:R-:W-:Y:S02]  /*1f320*/  F2FP.F16.F32.PACK_AB R97, R118, R115 ;  /* 0x000000737661723e */ /* 0x000fe400000000ff */
[----:B------:R-:W-:Y:S01]  /*1f330*/  F2FP.F16.F32.PACK_AB R96, R111, R114 ;  /* 0x000000726f60723e */ /* 0x000fe200000000ff */
[----:B0-----:R-:W-:-:S05]  /*1f340*/  IMAD.WIDE.U32 R92, R10, 0x10, R92 ;  /* 0x000000100a5c7825 */ /* 0x001fca00078e005c */
[----:B------:R3:W-:Y:S02]  /*1f350*/  STG.E.128 desc[UR6][R92.64], R96 ;  /* 0x000000605c007986 */ /* 0x0007e4000c101d06 */
.L_x_8500:
[----:B------:R-:W-:Y:S05]  /*1f360*/  BSYNC.RECONVERGENT B0 ;  /* 0x0000000000007941 */ /* 0x000fea0003800200 */
.L_x_8499:
[----:B------:R-:W-:Y:S02]  /*1f370*/  UIADD3 UR16, UPT, UPT, UR16, UR14, URZ ;  /* 0x0000000e10107290 */ /* 0x000fe4000fffe0ff */
[----:B------:R-:W-:Y:S02]  /*1f380*/  UPLOP3.LUT UP1, UPT, UPT, UPT, UP1, 0x40, 0x4 ;  /* 0x000000000004789c */ /* 0x000fe40003f2e810 */
[----:B------:R-:W-:-:S09]  /*1f390*/  UISETP.GE.AND UP0, UPT, UR16, UR15, UPT ;  /* 0x0000000f1000728c */ /* 0x000fd2000bf06270 */
[----:B------:R-:W-:Y:S05]  /*1f3a0*/  BRA.U !UP0, `(.L_x_8501) ;  /* 0xfffffe2108407547 */ /* 0x000fea000b83ffff */
[----:B------:R-:W-:Y:S05]  /*1f3b0*/  EXIT ;  /* 0x000000000000794d */ /* 0x000fea0003800000 */
.L_x_8502:
        /* <DEDUP_REMOVED lines=12> */
.L_x_13616:


//--------------------- .text._ZN10layer_norm31ln_parallel_residual_fwd_kernelINS_13Kernel_traitsI6__halfS2_fS2_fjLj3072ELj1ELj1ELj4ELj16ENS_18Kernel_traits_baseILj3072ES2_S2_fS2_fjLj128EEEEELb1ELb0ELb1EEEvNS_9FwdParamsE --------------------------
	.section	.text._ZN10layer_norm31ln_parallel_residual_fwd_kernelINS_13Kernel_traitsI6__halfS2_fS2_fjLj3072ELj1ELj1ELj4ELj16ENS_18Kernel_traits_baseILj3072ES2_S2_fS2_fjLj128EEEEELb1ELb0ELb1EEEvNS_9FwdParamsE,"ax",@progbits
	.align	128
        .global         _ZN10layer_norm31ln_parallel_residual_fwd_kernelINS_13Kernel_traitsI6__halfS2_fS2_fjLj3072ELj1ELj1ELj4ELj16ENS_18Kernel_traits_baseILj3072ES2_S2_fS2_fjLj128EEEEELb1ELb0ELb1EEEvNS_9FwdParamsE
        .type           _ZN10layer_norm31ln_parallel_residual_fwd_kernelINS_13Kernel_traitsI6__halfS2_fS2_fjLj3072ELj1ELj1ELj4ELj16ENS_18Kernel_traits_baseILj3072ES2_S2_fS2_fjLj128EEEEELb1ELb0ELb1EEEvNS_9FwdParamsE,@function
        .size           _ZN10layer_norm31ln_parallel_residual_fwd_kernelINS_13Kernel_traitsI6__halfS2_fS2_fjLj3072ELj1ELj1ELj4ELj16ENS_18Kernel_traits_baseILj3072ES2_S2_fS2_fjLj128EEEEELb1ELb0ELb1EEEvNS_9FwdParamsE,(.L_x_13617 - _ZN10layer_norm31ln_parallel_residual_fwd_kernelINS_13Kernel_traitsI6__halfS2_fS2_fjLj3072ELj1ELj1ELj4ELj16ENS_18Kernel_traits_baseILj3072ES2_S2_fS2_fjLj128EEEEELb1ELb0ELb1EEEvNS_9FwdParamsE)
        .other          _ZN10layer_norm31ln_parallel_residual_fwd_kernelINS_13Kernel_traitsI6__halfS2_fS2_fjLj3072ELj1ELj1ELj4ELj16ENS_18Kernel_traits_baseILj3072ES2_S2_fS2_fjLj128EEEEELb1ELb0ELb1EEEvNS_9FwdParamsE,@"STO_CUDA_ENTRY STV_DEFAULT"
_ZN10layer_norm31ln_parallel_residual_fwd_kernelINS_13Kernel_traitsI6__halfS2_fS2_fjLj3072ELj1ELj1ELj4ELj16ENS_18Kernel_traits_baseILj3072ES2_S2_fS2_fjLj128EEEEELb1ELb0ELb1EEEvNS_9FwdParamsE:
.text._ZN10layer_norm31ln_parallel_residual_fwd_kernelINS_13Kernel_traitsI6__halfS2_fS2_fjLj3072ELj1ELj1ELj4ELj16ENS_18Kernel_traits_baseILj3072ES2_S2_fS2_fjLj128EEEEELb1ELb0ELb1EEEvNS_9FwdParamsE:
        /* <DEDUP_REMOVED lines=50> */
[----:B------:R-:W-:Y:S01]  /*0320*/  CS2R R90, SRZ ;  /* 0x00000000005a7805 */ /* 0x000fe2000001ff00 */
[----:B------:R-:W-:Y:S01]  /*0330*/  IMAD.MOV.U32 R0, RZ, RZ, RZ ;  /* 0x000000ffff007224 */ /* 0x000fe200078e00ff */
[----:B------:R-:W-:Y:S02]  /*0340*/  CS2R R58, SRZ ;  /* 0x00000000003a7805 */ /* 0x000fe4000001ff00 */
[----:B------:R-:W-:Y:S02]  /*0350*/  CS2R R56, SRZ ;  /* 0x0000000000387805 */ /* 0x000fe4000001ff00 */
[----:B------:R-:W-:Y:S02]  /*0360*/  CS2R R54, SRZ ;  /* 0x0000000000367805 */ /* 0x000fe4000001ff00 */
[----:B------:R-:W-:-:S02]  /*0370*/  CS2R R52, SRZ ;  /* 0x0000000000347805 */ /* 0x000fc4000001ff00 */
        /* <DEDUP_REMOVED lines=13> */
.L_x_8504:
        /* <DEDUP_REMOVED lines=15> */
[----:B------:R-:W-:-:S03]  /*0540*/  IMAD.MOV.U32 R0, RZ, RZ, RZ ;  /* 0x000000ffff007224 */ /* 0x000fc600078e00ff */
[----:B------:R0:W5:Y:S04]  /*0550*/  LDG.E.128 R72, desc[UR10][R2.64+0x1000] ;  /* 0x0010000a02487981 */ /* 0x000168000c1e1d00 */
[----:B------:R-:W5:Y:S04]  /*0560*/  LDG.E.128 R48, desc[UR10][R4.64] ;  /* 0x0000000a04307981 */ /* 0x000f68000c1e1d00 */
[----:B------:R-:W5:Y:S01]  /*0570*/  LDG.E.128 R52, desc[UR10][R4.64+0x800] ;  /* 0x0008000a04347981 */ /* 0x000f62000c1e1d00 */
[----:B0-----:R-:W-:-:S03]  /*0580*/  CS2R R2, SRZ ;  /* 0x0000000000027805 */ /* 0x001fc6000001ff00 */
[----:B------:R0:W5:Y:S02]  /*0590*/  LDG.E.128 R56, desc[UR10][R4.64+0x1000] ;  /* 0x0010000a04387981 */ /* 0x000164000c1e1d00 */
[----:B0-----:R-:W-:Y:S01]  /*05a0*/  CS2R R4, SRZ ;  /* 0x0000000000047805 */ /* 0x001fe2000001ff00 */
[----:B------:R-:W-:Y:S06]  /*05b0*/  BRA `(.L_x_8505) ;  /* 0x0000000000d47947 */ /* 0x000fec0003800000 */
.L_x_8503:
        /* <DEDUP_REMOVED lines=13> */
[----:B------:R-:W5:Y:S04]  /*0690*/  LDG.E.128 R68, desc[UR10][R6.64] ;  /* 0x0000000a06447981 */ /* 0x000f68000c1e1d00 */
[----:B------:R-:W5:Y:S01]  /*06a0*/  LDG.E.128 R64, desc[UR10][R6.64+0x800] ;  /* 0x0008000a06407981 */ /* 0x000f62000c1e1d00 */
[----:B0-----:R-:W-:-:S03]  /*06b0*/  @P0 IMAD.WIDE.U32 R14, R104, 0x10, R14 ;  /* 0x00000010680e0825 */ /* 0x001fc600078e000e */
[----:B------:R-:W5:Y:S04]  /*06c0*/  LDG.E.128 R60, desc[UR10][R6.64+0x1000] ;  /* 0x0010000a063c7981 */ /* 0x000f68000c1e1d00 */
[----:B------:R-:W5:Y:S04]  /*06d0*/  @P0 LDG.E.128 R48, desc[UR10][R14.64] ;  /* 0x0000000a0e300981 */ /* 0x000f68000c1e1d00 */
[----:B------:R-:W5:Y:S04]  /*06e0*/  @P0 LDG.E.128 R52, desc[UR10][R14.64+0x800] ;  /* 0x0008000a0e340981 */ /* 0x000f68000c1e1d00 */
[----:B------:R-:W5:Y:S04]  /*06f0*/  @P0 LDG.E.128 R56, desc[UR10][R14.64+0x1000] ;  /* 0x0010000a0e380981 */ /* 0x000f68000c1e1d00 */
[----:B------:R-:W5:Y:S04]  /*0700*/  LDG.E.128 R80, desc[UR10][R4.64] ;  /* 0x0000000a04507981 */ /* 0x000f68000c1e1d00 */
[----:B------:R-:W5:Y:S04]  /*0710*/  LDG.E.128 R76, desc[UR10][R4.64+0x800] ;  /* 0x0008000a044c7981 */ /* 0x000f68000c1e1d00 */
[----:B------:R2:W5:Y:S02]  /*0720*/  LDG.E.128 R72, desc[UR10][R4.64+0x1000] ;  /* 0x0010000a04487981 */ /* 0x000564000c1e1d00 */
[----:B--2---:R-:W-:Y:S01]  /*0730*/  @P0 IMAD.MOV.U32 R5, RZ, RZ, R20 ;  /* 0x000000ffff050224 */ /* 0x004fe200078e0014 */
[----:B------:R-:W-:Y:S01]  /*0740*/  @P0 MOV R4, R21 ;  /* 0x0000001500040202 */ /* 0x000fe20000000f00 */
[----:B------:R-:W-:Y:S01]  /*0750*/  @P0 IMAD.MOV.U32 R3, RZ, RZ, R22 ;  /* 0x000000ffff030224 */ /* 0x000fe200078e0016 */
[----:B------:R-:W-:Y:S01]  /*0760*/  @!P0 MOV R5, R20 ;  /* 0x0000001400058202 */ /* 0x000fe20000000f00 */
[----:B------:R-:W-:Y:S01]  /*0770*/  @P0 IMAD.MOV.U32 R2, RZ, RZ, R23 ;  /* 0x000000ffff020224 */ /* 0x000fe200078e0017 */
[----:B---3--:R-:W-:Y:S01]  /*0780*/  @P0 MOV R91, R18 ;  /* 0x00000012005b0202 */ /* 0x008fe20000000f00 */
[----:B------:R-:W-:Y:S01]  /*0790*/  @P0 IMAD.MOV.U32 R0, RZ, RZ, R16 ;  /* 0x000000ffff000224 */ /* 0x000fe200078e0010 */
[----:B------:R-:W-:Y:S01]  /*07a0*/  @!P0 MOV R2, R23 ;  /* 0x0000001700028202 */ /* 0x000fe20000000f00 */
[----:B------:R-:W-:Y:S01]  /*07b0*/  @P0 IMAD.MOV.U32 R90, RZ, RZ, R17 ;  /* 0x000000ffff5a0224 */ /* 0x000fe200078e0011 */
[----:B----4-:R-:W-:Y:S01]  /*07c0*/  @P0 MOV R93, R8 ;  /* 0x00000008005d0202 */ /* 0x010fe20000000f00 */
        /* <DEDUP_REMOVED lines=10> */
[----:B------:R-:W-:Y:S01]  /*0870*/  @!P0 IMAD.MOV.U32 R92, RZ, RZ, R19 ;  /* 0x000000ffff5c8224 */ /* 0x000fe200078e0013 */
[----:B------:R-:W-:Y:S01]  /*0880*/  @!P0 CS2R R50, SRZ ;  /* 0x0000000000328805 */ /* 0x000fe2000001ff00 */
[----:B------:R-:W-:Y:S01]  /*0890*/  @!P0 IMAD.MOV.U32 R93, RZ, RZ, R8 ;  /* 0x000000ffff5d8224 */ /* 0x000fe200078e0008 */
[----:B------:R-:W-:Y:S01]  /*08a0*/  @!P0 CS2R R48, SRZ ;  /* 0x0000000000308805 */ /* 0x000fe2000001ff00 */
[----:B------:R-:W-:Y:S01]  /*08b0*/  @!P0 IMAD.MOV.U32 R94, RZ, RZ, R9 ;  /* 0x000000ffff5e8224 */ /* 0x000fe200078e0009 */
[----:B------:R-:W-:Y:S01]  /*08c0*/  @!P0 CS2R R54, SRZ ;  /* 0x0000000000368805 */ /* 0x000fe2000001ff00 */
[----:B------:R-:W-:Y:S01]  /*08d0*/  @!P0 IMAD.MOV.U32 R96, RZ, RZ, R11 ;  /* 0x000000ffff608224 */ /* 0x000fe200078e000b */
[----:B------:R-:W-:-:S02]  /*08e0*/  @!P0 CS2R R52, SRZ ;  /* 0x0000000000348805 */ /* 0x000fc4000001ff00 */
[----:B------:R-:W-:Y:S02]  /*08f0*/  @!P0 CS2R R58, SRZ ;  /* 0x00000000003a8805 */ /* 0x000fe4000001ff00 */
[----:B------:R-:W-:-:S07]  /*0900*/  @!P0 CS2R R56, SRZ ;  /* 0x0000000000388805 */ /* 0x000fce000001ff00 */
.L_x_8505:
[----:B------:R-:W0:Y:S02]  /*0910*/  LDCU UR4, c[0x0][0x384] ;  /* 0x00007080ff0477ac */ /* 0x000e240008000800 */
[----:B0-----:R-:W-:-:S06]  /*0920*/  UISETP.GE.AND UP0, UPT, UR18, UR4, UPT ;  /* 0x000000041200728c */ /* 0x001fcc000bf06270 */
[----:B------:R-:W-:-:S13]  /*0930*/  PLOP3.LUT P0, PT, PT, PT, UP0, 0x80, 0x8 ;  /* 0x000000000008781c */ /* 0x000fda0003f0f008 */
[----:B------:R-:W-:Y:S05]  /*0940*/  @P0 EXIT ;  /* 0x000000000000094d */ /* 0x000fea0003800000 */
[----:B------:R-:W-:Y:S01]  /*0950*/  IMAD.HI.U32 R6, R101, -0x326172a9, RZ ;  /* 0xcd9e8d5765067827 */ /* 0x000fe200078e00ff */
[----:B------:R-:W-:Y:S01]  /*0960*/  UIADD3 UR5, UPT, UPT, UR8, 0x78dde6e4, URZ ;  /* 0x78dde6e408057890 */ /* 0x000fe2000fffe0ff */
[----:B------:R-:W-:Y:S01]  /*0970*/  LOP3.LUT R103, R12, 0x3, RZ, 0xc0, !PT ;  /* 0x000000030c677812 */ /* 0x000fe200078ec0ff */
[----:B------:R-:W0:Y:S01]  /*0980*/  LDCU UR4, c[0x0][0x404] ;  /* 0x00008080ff0477ac */ /* 0x000e220008000800 */
[C---:B------:R-:W-:Y:S01]  /*0990*/  IMAD.HI.U32 R7, R100.reuse, -0x2daee0ad, RZ ;  /* 0xd2511f5364077827 */ /* 0x040fe200078e00ff */
[----:B------:R-:W-:Y:S01]  /*09a0*/  LOP3.LUT R6, R97, UR8, R6, 0x96, !PT ;  /* 0x0000000861067c12 */ /* 0x000fe2000f8e9606 */
[----:B------:R-:W1:Y:S02]  /*09b0*/  LDCU UR19, c[0x0][0x388] ;  /* 0x00007100ff1377ac */ /* 0x000e640008000800 */
[----:B------:R-:W-:Y:S01]  /*09c0*/  IMAD R11, R100, -0x2daee0ad, RZ ;  /* 0xd2511f53640b7824 */ /* 0x000fe200078e02ff */
[----:B------:R-:W-:Y:S01]  /*09d0*/  LOP3.LUT R7, R7, UR9, RZ, 0x3c, !PT ;  /* 0x0000000907077c12 */ /* 0x000fe2000f8e3cff */
[----:B------:R-:W-:Y:S01]  /*09e0*/  IMAD.HI.U32 R10, R6, -0x2daee0ad, RZ ;  /* 0xd2511f53060a7827 */ /* 0x000fe200078e00ff */
[----:B------:R-:W2:Y:S03]  /*09f0*/  LDCU.U8 UR20, c[0x0][0x410] ;  /* 0x00008200ff1477ac */ /* 0x000ea60008000000 */
[----:B------:R-:W-:Y:S01]  /*0a00*/  IMAD R9, R101, -0x326172a9, RZ ;  /* 0xcd9e8d5765097824 */ /* 0x000fe200078e02ff */
[----:B------:R-:W-:Y:S01]  /*0a10*/  LOP3.LUT R10, R11, UR7, R10, 0x96, !PT ;  /* 0x000000070b0a7c12 */ /* 0x000fe2000f8e960a */
[C---:B------:R-:W-:Y:S01]  /*0a20*/  IMAD.HI.U32 R8, R7.reuse, -0x326172a9, RZ ;  /* 0xcd9e8d5707087827 */ /* 0x040fe200078e00ff */
[----:B------:R-:W-:Y:S01]  /*0a30*/  UIADD3 UR7, UPT, UPT, UR9, -0x56f99767, URZ ;  /* 0xa906689909077890 */ /* 0x000fe2000fffe0ff */
[----:B------:R-:W3:Y:S02]  /*0a40*/  LDCU UR21, c[0x0][0x400] ;  /* 0x00008000ff1577ac */ /* 0x000ee40008000800 */
[----:B------:R-:W-:Y:S01]  /*0a50*/  IMAD R14, R7, -0x326172a9, RZ ;  /* 0xcd9e8d57070e7824 */ /* 0x000fe200078e02ff */
[----:B------:R-:W-:Y:S01]  /*0a60*/  LOP3.LUT R8, R9, UR6, R8, 0x96, !PT ;  /* 0x0000000609087c12 */ /* 0x000fe2000f8e9608 */
[----:B------:R-:W-:Y:S01]  /*0a70*/  IMAD.HI.U32 R7, R10, -0x326172a9, RZ ;  /* 0xcd9e8d570a077827 */ /* 0x000fe200078e00ff */
[----:B------:R-:W-:-:S02]  /*0a80*/  UIADD3 UR6, UPT, UPT, UR8, 0x1715609d, URZ ;  /* 0x1715609d08067890 */ /* 0x000fc4000fffe0ff */
[----:B------:R-:W-:Y:S01]  /*0a90*/  UPLOP3.LUT UP1, UPT, UPT, UPT, UPT, 0x40, 0x4 ;  /* 0x000000000004789c */ /* 0x000fe20003f2e870 */
[----:B------:R-:W-:Y:S01]  /*0aa0*/  IMAD R9, R6, -0x2daee0ad, RZ ;  /* 0xd2511f5306097824 */ /* 0x000fe200078e02ff */
[----:B------:R-:W-:Y:S01]  /*0ab0*/  LOP3.LUT R7, R14, UR12, R7, 0x96, !PT ;  /* 0x0000000c0e077c12 */ /* 0x000fe2000f8e9607 */
[----:B------:R-:W-:-:S04]  /*0ac0*/  IMAD.HI.U32 R6, R8, -0x2daee0ad, RZ ;  /* 0xd2511f5308067827 */ /* 0x000fc800078e00ff */
[----:B------:R-:W-:Y:S01]  /*0ad0*/  IMAD R14, R8, -0x2daee0ad, RZ ;  /* 0xd2511f53080e7824 */ /* 0x000fe200078e02ff */
[----:B------:R-:W-:Y:S01]  /*0ae0*/  LOP3.LUT R6, R9, UR13, R6, 0x96, !PT ;  /* 0x0000000d09067c12 */ /* 0x000fe2000f8e9606 */
[----:B------:R-:W-:Y:S01]  /*0af0*/  IMAD.HI.U32 R11, R7, -0x2daee0ad, RZ ;  /* 0xd2511f53070b7827 */ /* 0x000fe200078e00ff */
[----:B------:R-:W4:Y:S03]  /*0b00*/  LDCU.64 UR12, c[0x0][0x398] ;  /* 0x00007300ff0c77ac */ /* 0x000f260008000a00 */
        /* <DEDUP_REMOVED lines=9> */
[----:B------:R-:W-:Y:S01]  /*0ba0*/  LOP3.LUT R6, R9, UR5, R6, 0x96, !PT ;  /* 0x0000000509067c12 */ /* 0x000fe2000f8e9606 */
[----:B------:R-:W0:Y:S02]  /*0bb0*/  LDCU UR5, c[0x0][0x408] ;  /* 0x00008100ff0577ac */ /* 0x000e240008000800 */
        /* <DEDUP_REMOVED lines=8> */
[----:B------:R-:W-:Y:S01]  /*0c40*/  IMAD.HI.U32 R7, R9, -0x326172a9, RZ ;  /* 0xcd9e8d5709077827 */ /* 0x000fe200078e00ff */
[----:B------:R-:W1:Y:S03]  /*0c50*/  LDCU.64 UR6, c[0x0][0x398] ;  /* 0x00007300ff0677ac */ /* 0x000e660008000a00 */
[----:B------:R-:W-:Y:S01]  /*0c60*/  IMAD R11, R6, -0x2daee0ad, RZ ;  /* 0xd2511f53060b7824 */ /* 0x000fe200078e02ff */
[----:B------:R-:W-:Y:S01]  /*0c70*/  LOP3.LUT R7, R10, UR17, R7, 0x96, !PT ;  /* 0x000000110a077c12 */ /* 0x000fe2000f8e9607 */
[----:B------:R-:W-:Y:S01]  /*0c80*/  IMAD.HI.U32 R6, R8, -0x2daee0ad, RZ ;  /* 0xd2511f5308067827 */ /* 0x000fe200078e00ff */
[----:B------:R-:W0:Y:S03]  /*0c90*/  LDCU.64 UR16, c[0x0][0x380] ;  /* 0x00007000ff1077ac */ /* 0x000e260008000a00 */
[----:B------:R-:W-:Y:S01]  /*0ca0*/  IMAD.HI.U32 R10, R7, -0x2daee0ad, RZ ;  /* 0xd2511f53070a7827 */ /* 0x000fe200078e00ff */
[----:B------:R-:W-:-:S03]  /*0cb0*/  LOP3.LUT R6, R11, UR22, R6, 0x96, !PT ;  /* 0x000000160b067c12 */ /* 0x000fc6000f8e9606 */
[----:B------:R-:W-:Y:S02]  /*0cc0*/  IMAD R11, R8, -0x2daee0ad, RZ ;  /* 0xd2511f53080b7824 */ /* 0x000fe400078e02ff */
[----:B------:R-:W-:Y:S02]  /*0cd0*/  IMAD R9, R9, -0x326172a9, RZ ;  /* 0xcd9e8d5709097824 */ /* 0x000fe400078e02ff */
[C---:B------:R-:W-:Y:S01]  /*0ce0*/  IMAD.HI.U32 R8, R6.reuse, -0x326172a9, RZ ;  /* 0xcd9e8d5706087827 */ /* 0x040fe200078e00ff */
[----:B------:R-:W-:Y:S01]  /*0cf0*/  LOP3.LUT R10, R11, UR24, R10, 0x96, !PT ;  /* 0x000000180b0a7c12 */ /* 0x000fe2000f8e960a */
[----:B-1----:R-:W-:Y:S02]  /*0d00*/  UISETP.NE.U32.AND UP0, UPT, UR6, URZ, UPT ;  /* 0x000000ff0600728c */ /* 0x002fe4000bf05070 */
[----:B------:R-:W-:Y:S01]  /*0d10*/  IMAD R14, R7, -0x2daee0ad, RZ ;  /* 0xd2511f53070e7824 */ /* 0x000fe200078e02ff */
[----:B------:R-:W-:Y:S01]  /*0d20*/  LOP3.LUT R8, R9, UR23, R8, 0x96, !PT ;  /* 0x0000001709087c12 */ /* 0x000fe2000f8e9608 */
[----:B------:R-:W-:Y:S01]  /*0d30*/  IMAD R9, R6, -0x326172a9, RZ ;  /* 0xcd9e8d5706097824 */ /* 0x000fe200078e02ff */
[----:B------:R-:W-:Y:S01]  /*0d40*/  UISETP.NE.AND.EX UP0, UPT, UR7, URZ, UPT, UP0 ;  /* 0x000000ff0700728c */ /* 0x000fe2000bf05300 */
        /* <DEDUP_REMOVED lines=12> */
[----:B0-234-:R-:W-:-:S07]  /*0e10*/  IMAD R10, R14, -0x326172a9, RZ ;  /* 0xcd9e8d570e0a7824 */ /* 0x01dfce00078e02ff */
.L_x_8735:
[----:B------:R-:W-:Y:S01]  /*0e20*/  ISETP.NE.U32.AND P0, PT, RZ, UR14, PT ;  /* 0x0000000eff007c0c */ /* 0x000fe2000bf05070 */
[----:B0-----:R-:W0:Y:S01]  /*0e30*/  LDC.64 R84, c[0x0][0x390] ;  /* 0x0000e400ff547b82 */ /* 0x001e220000000a00 */
[----:B------:R-:W-:Y:S01]  /*0e40*/  UIMAD UR6, UR18, UR19, URZ ;  /* 0x00000013120672a4 */ /* 0x000fe2000f8e02ff */
[----:B------:R-:W-:Y:S01]  /*0e50*/  PLOP3.LUT P1, PT, PT, PT, UP0, 0x80, 0x8 ;  /* 0x000000000008781c */ /* 0x000fe20003f2f008 */
[----:B------:R-:W1:Y:S01]  /*0e60*/  @UP0 LDCU.64 UR22, c[0x0][0x398] ;  /* 0x00007300ff1607ac */ /* 0x000e620008000a00 */
[----:B------:R-:W-:Y:S02]  /*0e70*/  ISETP.NE.AND.EX P0, PT, RZ, UR15, PT, P0 ;  /* 0x0000000fff007c0c */ /* 0x000fe4000bf05300 */
[----:B------:R-:W-:Y:S01]  /*0e80*/  PLOP3.LUT P2, PT, PT, PT, UP0, 0x80, 0x8 ;  /* 0x000000000008781c */ /* 0x000fe20003f4f008 */
[----:B------:R-:W-:-:S04]  /*0e90*/  USHF.R.S32.HI UR7, URZ, 0x1f, UR6 ;  /* 0x0000001fff077899 */ /* 0x000fc80008011406 */
[----:B------:R-:W-:-:S06]  /*0ea0*/  ULEA.HI UR7, UR7, UR6, URZ, 0x3 ;  /* 0x0000000607077291 */ /* 0x000fcc000f8f18ff */
[----:B------:R-:W2:Y:S01]  /*0eb0*/  @P0 LDC.64 R22, c[0x0][0x3a0] ;  /* 0x0000e800ff160b82 */ /* 0x000ea20000000a00 */
[----:B------:R-:W-:Y:S01]  /*0ec0*/  MOV R105, UR7 ;  /* 0x0000000700697c02 */ /* 0x000fe20008000f00 */
[----:B-1----:R-:W-:-:S03]  /*0ed0*/  IMAD.U32 R20, RZ, RZ, UR22 ;  /* 0x00000016ff147e24 */ /* 0x002fc6000f8e00ff */
[----:B------:R-:W-:Y:S01]  /*0ee0*/  LEA.HI.SX32 R105, R105, R104, 0x1d ;  /* 0x0000006869697211 */ /* 0x000fe200078feaff */
[----:B------:R-:W-:-:S04]  /*0ef0*/  IMAD.U32 R21, RZ, RZ, UR23 ;  /* 0x00000017ff157e24 */ /* 0x000fc8000f8e00ff */
[----:B0-----:R-:W-:-:S04]  /*0f00*/  IMAD.WIDE.U32 R16, R105, 0x10, R84 ;  /* 0x0000001069107825 */ /* 0x001fc800078e0054 */
[C---:B------:R-:W-:Y:S02]  /*0f10*/  @P1 IMAD.WIDE.U32 R20, R105.reuse, 0x10, R20 ;  /* 0x0000001069141825 */ /* 0x040fe400078e0014 */
[----:B-----5:R-:W5:Y:S04]  /*0f20*/  LDG.E.128 R16, desc[UR10][R16.64] ;  /* 0x0000000a10107981 */ /* 0x020f68000c1e1d00 */
[----:B------:R0:W5:Y:S01]  /*0f30*/  @P2 LDG.E.128 R44, desc[UR10][R20.64] ;  /* 0x0000000a142c2981 */ /* 0x000162000c1e1d00 */
[----:B--2---:R-:W-:-:S05]  /*0f40*/  @P0 IMAD.WIDE.U32 R22, R105, 0x20, R22 ;  /* 0x0000002069160825 */ /* 0x004fca00078e0016 */
[----:B------:R0:W5:Y:S04]  /*0f50*/  @P0 LDG.E.128 R40, desc[UR10][R22.64] ;  /* 0x0000000a16280981 */ /* 0x000168000c1e1d00 */
[----:B------:R0:W5:Y:S01]  /*0f60*/  @P0 LDG.E.128 R36, desc[UR10][R22.64+0x10] ;  /* 0x0000100a16240981 */ /* 0x000162000c1e1d00 */
[----:B------:R-:W-:-:S04]  /*0f70*/  UISETP.NE.U32.AND UP0, UPT, UR12, URZ, UPT ;  /* 0x000000ff0c00728c */ /* 0x000fc8000bf05070 */
[----:B------:R-:W-:Y:S01]  /*0f80*/  UISETP.NE.AND.EX UP0, UPT, UR13, URZ, UPT, UP0 ;  /* 0x000000ff0d00728c */ /* 0x000fe2000bf05300 */
[----:B------:R-:W-:Y:S01]  /*0f90*/  HFMA2 R104, -RZ, RZ, 0.1171875, 0 ;  /* 0x2f800000ff687431 */ /* 0x000fe200000001ff */
        /* <DEDUP_REMOVED lines=27> */
.L_x_8508:
        /* <DEDUP_REMOVED lines=12> */
.L_x_8509:
        /* <DEDUP_REMOVED lines=49> */
.L_x_8507:
[----:B------:R-:W-:Y:S01]  /*1520*/  ISETP.NE.AND P1, PT, R23, 0x1, PT ;  /* 0x000000011700780c */ /* 0x000fe20003f25270 */
[----:B-----5:R-:W-:Y:S01]  /*1530*/  HADD2.F32 R22, -RZ, R16.H0_H0 ;  /* 0x20000010ff167230 */ /* 0x020fe20000004100 */
        /* <DEDUP_REMOVED lines=15> */
.L_x_8511:
        /* <DEDUP_REMOVED lines=12> */
.L_x_8512:
        /* <DEDUP_REMOVED lines=50> */
.L_x_8510:
[----:B------:R-:W-:Y:S01]  /*1a10*/  ISETP.NE.AND P1, PT, R24, 0x1, PT ;  /* 0x000000011800780c */ /* 0x000fe20003f25270 */
[----:B------:R-:W-:Y:S01]  /*1a20*/  HADD2.F32 R30, -RZ, R16.H1_H1 ;  /* 0x30000010ff1e7230 */ /* 0x000fe20000004100 */
        /* <DEDUP_REMOVED lines=15> */
.L_x_8514:
        /* <DEDUP_REMOVED lines=12> */
.L_x_8515:
        /* <DEDUP_REMOVED lines=50> */
.L_x_8513:
[----:B------:R-:W-:Y:S01]  /*1f00*/  ISETP.NE.AND P1, PT, R26, 0x1, PT ;  /* 0x000000011a00780c */ /* 0x000fe20003f25270 */
[----:B------:R-:W-:Y:S01]  /*1f10*/  HFMA2 R24, -RZ, RZ, 0, 1.1920928955078125e-07 ;  /* 0x00000002ff187431 */ /* 0x000fe200000001ff */
[----:B------:R-:W-:Y:S01]  /*1f20*/  I2FP.F32.U32 R23, R16 ;  /* 0x0000001000177245 */ /* 0x000fe20000201000 */
[----:B------:R-:W-:-:S04]  /*1f30*/  IMAD.MOV.U32 R25, RZ, RZ, R10 ;  /* 0x000000ffff197224 */ /* 0x000fc800078e000a */
[----:B------:R-:W-:-:S05]  /*1f40*/  FFMA.FTZ R23, R23, R104, 1.1641532182693481445e-10 ;  /* 0x2f00000017177423 */ /* 0x000fca0000010068 */
[----:B------:R-:W-:Y:S01]  /*1f50*/  FSETP.LE.FTZ.AND P2, PT, R23, UR4, PT ;  /* 0x0000000417007c0b */ /* 0x000fe2000bf53000 */
[----:B------:R-:W-:-:S03]  /*1f60*/  HADD2.F32 R23, -RZ, R17.H0_H0 ;  /* 0x20000011ff177230 */ /* 0x000fc60000004100 */
        /* <DEDUP_REMOVED lines=10> */
.L_x_8517:
        /* <DEDUP_REMOVED lines=12> */
.L_x_8518:
        /* <DEDUP_REMOVED lines=50> */
.L_x_8516:
[----:B------:R-:W-:Y:S01]  /*23f0*/  ISETP.NE.AND P2, PT, R24, 0x1, PT ;  /* 0x000000011800780c */ /* 0x000fe20003f45270 */
[----:B------:R-:W-:Y:S01]  /*2400*/  HADD2.F32 R17, -RZ, R17.H1_H1 ;  /* 0x30000011ff117230 */ /* 0x000fe20000004100 */
        /* <DEDUP_REMOVED lines=14> */
.L_x_8520:
        /* <DEDUP_REMOVED lines=12> */
.L_x_8521:
        /* <DEDUP_REMOVED lines=50> */
.L_x_8519:
[----:B------:R-:W-:Y:S01]  /*28d0*/  ISETP.NE.AND P3, PT, R26, 0x1, PT ;  /* 0x000000011a00780c */ /* 0x000fe20003f65270 */
[----:B------:R-:W-:Y:S01]  /*28e0*/  HADD2.F32 R31, -RZ, R18.H0_H0 ;  /* 0x20000012ff1f7230 */ /* 0x000fe20000004100 */
[----:B------:R-:W-:Y:S01]  /*28f0*/  I2FP.F32.U32 R25, R25 ;  /* 0x0000001900197245 */ /* 0x000fe20000201000 */
[----:B------:R-:W-:-:S04]  /*2900*/  IMAD.MOV.U32 R24, RZ, RZ, 0x2 ;  /* 0x00000002ff187424 */ /* 0x000fc800078e00ff */
        /* <DEDUP_REMOVED lines=12> */
.L_x_8523:
        /* <DEDUP_REMOVED lines=12> */
.L_x_8524:
        /* <DEDUP_REMOVED lines=50> */
.L_x_8522:
[----:B------:R-:W-:Y:S01]  /*2db0*/  ISETP.NE.AND P4, PT, R24, 0x1, PT ;  /* 0x000000011800780c */ /* 0x000fe20003f85270 */
[----:B------:R-:W-:Y:S01]  /*2dc0*/  HFMA2 R27, -RZ, RZ, 0, 1.1920928955078125e-07 ;  /* 0x00000002ff1b7431 */ /* 0x000fe200000001ff */
[----:B------:R-:W-:Y:S01]  /*2dd0*/  I2FP.F32.U32 R25, R25 ;  /* 0x0000001900197245 */ /* 0x000fe20000201000 */
[----:B------:R-:W-:-:S04]  /*2de0*/  HADD2.F32 R18, -RZ, R18.H1_H1 ;  /* 0x30000012ff127230 */ /* 0x000fc80000004100 */
        /* <DEDUP_REMOVED lines=12> */
.L_x_8526:
        /* <DEDUP_REMOVED lines=12> */
.L_x_8527:
        /* <DEDUP_REMOVED lines=50> */
.L_x_8525:
[----:B------:R-:W-:Y:S01]  /*3290*/  ISETP.NE.AND P5, PT, R27, 0x1, PT ;  /* 0x000000011b00780c */ /* 0x000fe20003fa5270 */
[----:B------:R-:W-:Y:S01]  /*32a0*/  HADD2.F32 R32, -RZ, R19.H0_H0 ;  /* 0x20000013ff207230 */ /* 0x000fe20000004100 */
        /* <DEDUP_REMOVED lines=14> */
.L_x_8529:
        /* <DEDUP_REMOVED lines=12> */
.L_x_8530:
        /* <DEDUP_REMOVED lines=50> */
.L_x_8528:
[----:B------:R-:W-:Y:S01]  /*3770*/  HADD2.F32 R24, -RZ, R19.H1_H1 ;  /* 0x30000013ff187230 */ /* 0x000fe20000004100 */
[----:B------:R-:W-:Y:S01]  /*3780*/  P2R R25, PR, RZ, 0x1 ;  /* 0x00000001ff197803 */ /* 0x000fe20000000000 */
[----:B------:R-:W-:Y:S01]  /*3790*/  FMUL.FTZ R23, R23, UR5 ;  /* 0x0000000517177c20 */ /* 0x000fe20008410000 */
[----:B------:R-:W-:Y:S01]  /*37a0*/  I2FP.F32.U32 R19, R26 ;  /* 0x0000001a00137245 */ /* 0x000fe20000201000 */
[----:B------:R-:W-:Y:S01]  /*37b0*/  FMUL.FTZ R29, R30, UR5 ;  /* 0x000000051e1d7c20 */ /* 0x000fe20008410000 */
        /* <DEDUP_REMOVED lines=30> */
.L_x_8506:
[----:B------:R-:W-:Y:S01]  /*39a0*/  ISETP.NE.AND P1, PT, R103, 0x1, PT ;  /* 0x000000016700780c */ /* 0x000fe20003f25270 */
[----:B------:R-:W-:Y:S01]  /*39b0*/  UIADD3 UR31, UPT, UPT, UR9, -0x24c28bd8, URZ ;  /* 0xdb3d7428091f7890 */ /* 0x000fe2000fffe0ff */
[----:B------:R-:W-:Y:S01]  /*39c0*/  IMAD.MOV.U32 R12, RZ, RZ, 0x2 ;  /* 0x00000002ff0c7424 */ /* 0x000fe200078e00ff */
[----:B------:R-:W-:Y:S01]  /*39d0*/  UIADD3 UR32, UPT, UPT, UR9, 0x1fd5c5a3, URZ ;  /* 0x1fd5c5a309207890 */ /* 0x000fe2000fffe0ff */
[----:B------:R-:W-:Y:S01]  /*39e0*/  IMAD.MOV.U32 R9, RZ, RZ, R10 ;  /* 0x000000ffff097224 */ /* 0x000fe200078e000a */
[----:B------:R-:W-:Y:S01]  /*39f0*/  UIADD3 UR33, UPT, UPT, UR9, -0x4498517b, URZ ;  /* 0xbb67ae8509217890 */ /* 0x000fe2000fffe0ff */
[----:B------:R-:W-:Y:S01]  /*3a00*/  MOV R110, R102 ;  /* 0x00000066006e7202 */ /* 0x000fe20000000f00 */
        /* <DEDUP_REMOVED lines=15> */
.L_x_8533:
        /* <DEDUP_REMOVED lines=12> */
.L_x_8534:
        /* <DEDUP_REMOVED lines=41> */
.L_x_8532:
[----:B------:R-:W-:Y:S01]  /*3e50*/  I2FP.F32.U32 R9, R9 ;  /* 0x0000000900097245 */ /* 0x000fe20000201000 */
[----:B------:R-:W-:Y:S01]  /*3e60*/  IMAD.MOV.U32 R13, RZ, RZ, 0x2 ;  /* 0x00000002ff0d7424 */ /* 0x000fe200078e00ff */
[----:B------:R-:W-:Y:S01]  /*3e70*/  ISETP.NE.AND P1, PT, R12, 0x1, PT ;  /* 0x000000010c00780c */ /* 0x000fe20003f25270 */
[----:B------:R-:W-:Y:S02]  /*3e80*/  IMAD.MOV.U32 R11, RZ, RZ, R10 ;  /* 0x000000ffff0b7224 */ /* 0x000fe400078e000a */
[----:B------:R-:W-:-:S05]  /*3e90*/  FFMA.FTZ R9, R9, R104, 1.1641532182693481445e-10 ;  /* 0x2f00000009097423 */ /* 0x000fca0000010068 */
[----:B------:R-:W-:Y:S01]  /*3ea0*/  FSETP.LE.FTZ.AND P3, PT, R9, UR4, PT ;  /* 0x0000000409007c0b */ /* 0x000fe2000bf73000 */
[----:B-----5:R-:W-:-:S03]  /*3eb0*/  HADD2.F32 R9, -RZ, R16.H0_H0 ;  /* 0x20000010ff097230 */ /* 0x020fc60000004100 */
[----:B------:R-:W-:Y:S02]  /*3ec0*/  P2R R20, PR, RZ, 0x8 ;  /* 0x00000008ff147803 */ /* 0x000fe40000000000 */
[----:B------:R-:W-:Y:S01]  /*3ed0*/  FMUL.FTZ R9, R9, UR5 ;  /* 0x0000000509097c20 */ /* 0x000fe20008410000 */
        /* <DEDUP_REMOVED lines=9> */
.L_x_8536:
        /* <DEDUP_REMOVED lines=12> */
.L_x_8537:
        /* <DEDUP_REMOVED lines=43> */
.L_x_8535:
[----:B------:R-:W-:Y:S01]  /*42e0*/  I2FP.F32.U32 R11, R11 ;  /* 0x0000000b000b7245 */ /* 0x000fe20000201000 */
[----:B------:R-:W-:Y:S01]  /*42f0*/  HADD2.F32 R12, -RZ, R44.H0_H0 ;  /* 0x2000002cff0c7230 */ /* 0x000fe20000004100 */
        /* <DEDUP_REMOVED lines=20> */
.L_x_8539:
        /* <DEDUP_REMOVED lines=12> */
.L_x_8540:
        /* <DEDUP_REMOVED lines=43> */
.L_x_8538:
[----:B------:R-:W-:Y:S01]  /*47b0*/  I2FP.F32.U32 R11, R11 ;  /* 0x0000000b000b7245 */ /* 0x000fe20000201000 */
[----:B------:R-:W-:Y:S01]  /*47c0*/  IMAD.MOV.U32 R15, RZ, RZ, 0x2 ;  /* 0x00000002ff0f7424 */ /* 0x000fe200078e00ff */
[----:B------:R-:W-:Y:S02]  /*47d0*/  ISETP.NE.AND P1, PT, R14, 0x1, PT ;  /* 0x000000010e00780c */ /* 0x000fe40003f25270 */
[----:B------:R-:W-:Y:S01]  /*47e0*/  MOV R12, R10 ;  /* 0x0000000a000c7202 */ /* 0x000fe20000000f00 */
[----:B------:R-:W-:-:S05]  /*47f0*/  FFMA.FTZ R11, R11, R104, 1.1641532182693481445e-10 ;  /* 0x2f0000000b0b7423 */ /* 0x000fca0000010068 */
[----:B------:R-:W-:Y:S01]  /*4800*/  FSETP.LE.FTZ.AND P3, PT, R11, UR4, PT ;  /* 0x000000040b007c0b */ /* 0x000fe2000bf73000 */
[----:B------:R-:W-:-:S03]  /*4810*/  HADD2.F32 R11, -RZ, R16.H1_H1 ;  /* 0x30000010ff0b7230 */ /* 0x000fc60000004100 */
[----:B------:R-:W-:Y:S02]  /*4820*/  P2R R21, PR, RZ, 0x8 ;  /* 0x00000008ff157803 */ /* 0x000fe40000000000 */
[----:B------:R-:W-:Y:S01]  /*4830*/  FMUL.FTZ R11, R11, UR5 ;  /* 0x000000050b0b7c20 */ /* 0x000fe20008410000 */
        /* <DEDUP_REMOVED lines=9> */
.L_x_8542:
        /* <DEDUP_REMOVED lines=12> */
.L_x_8543:
        /* <DEDUP_REMOVED lines=43> */
.L_x_8541:
[----:B------:R-:W-:Y:S01]  /*4c40*/  I2FP.F32.U32 R13, R12 ;  /* 0x0000000c000d7245 */ /* 0x000fe20000201000 */
[----:B------:R-:W-:Y:S01]  /*4c50*/  HADD2.F32 R12, -RZ, R44.H1_H1 ;  /* 0x3000002cff0c7230 */ /* 0x000fe20000004100 */
        /* <DEDUP_REMOVED lines=20> */
.L_x_8545:
        /* <DEDUP_REMOVED lines=12> */
.L_x_8546:
        /* <DEDUP_REMOVED lines=43> */
.L_x_8544:
[----:B------:R-:W-:Y:S01]  /*5110*/  ISETP.NE.AND P1, PT, R14, 0x1, PT ;  /* 0x000000010e00780c */ /* 0x000fe20003f25270 */
[----:B------:R-:W-:Y:S01]  /*5120*/  HFMA2 R15, -RZ, RZ, 0, 1.1920928955078125e-07 ;  /* 0x00000002ff0f7431 */ /* 0x000fe200000001ff */
[----:B------:R-:W-:Y:S01]  /*5130*/  I2FP.F32.U32 R13, R12 ;  /* 0x0000000c000d7245 */ /* 0x000fe20000201000 */
[----:B------:R-:W-:-:S04]  /*5140*/  HADD2.F32 R12, -RZ, R17.H0_H0 ;  /* 0x20000011ff0c7230 */ /* 0x000fc80000004100 */
[----:B------:R-:W-:Y:S01]  /*5150*/  FFMA.FTZ R13, R13, R104, 1.1641532182693481445e-10 ;  /* 0x2f0000000d0d7423 */ /* 0x000fe20000010068 */
[----:B------:R-:W-:-:S04]  /*5160*/  FMUL.FTZ R12, R12, UR5 ;  /* 0x000000050c0c7c20 */ /* 0x000fc80008410000 */
        /* <DEDUP_REMOVED lines=12> */
.L_x_8548:
        /* <DEDUP_REMOVED lines=12> */
.L_x_8549:
        /* <DEDUP_REMOVED lines=43> */
.L_x_8547:
[----:B------:R-:W-:Y:S01]  /*55a0*/  I2FP.F32.U32 R13, R13 ;  /* 0x0000000d000d7245 */ /* 0x000fe20000201000 */
[----:B------:R-:W-:Y:S01]  /*55b0*/  HADD2.F32 R14, -RZ, R45.H0_H0 ;  /* 0x2000002dff0e7230 */ /* 0x000fe20000004100 */
[----:B------:R-:W-:Y:S01]  /*55c0*/  ISETP.NE.AND P2, PT, R15, 0x1, PT ;  /* 0x000000010f00780c */ /* 0x000fe20003f45270 */
[----:B------:R-:W-:Y:S02]  /*55d0*/  IMAD.MOV.U32 R22, RZ, RZ, 0x2 ;  /* 0x00000002ff167424 */ /* 0x000fe400078e00ff */
[----:B------:R-:W-:Y:S01]  /*55e0*/  FFMA.FTZ R13, R13, R104, 1.1641532182693481445e-10 ;  /* 0x2f0000000d0d7423 */ /* 0x000fe20000010068 */
[----:B------:R-:W-:-:S04]  /*55f0*/  FMUL.FTZ R14, R14, UR5 ;  /* 0x000000050e0e7c20 */ /* 0x000fc80008410000 */
[----:B------:R-:W-:Y:S02]  /*5600*/  FSETP.GTU.FTZ.AND P1, PT, R13, UR4, PT ;  /* 0x000000040d007c0b */ /* 0x000fe4000bf3c000 */
        /* <DEDUP_REMOVED lines=15> */
.L_x_8551:
        /* <DEDUP_REMOVED lines=12> */
.L_x_8552:
        /* <DEDUP_REMOVED lines=42> */
[----:B------:R-:W-:-:S07]  /*5a60*/  LOP3.LUT R6, R14, UR25, R25, 0x96, !PT ;  /* 0x000000190e067c12 */ /* 0x000fce000f8e9619 */
.L_x_8550:
[----:B------:R-:W-:Y:S01]  /*5a70*/  I2FP.F32.U32 R13, R13 ;  /* 0x0000000d000d7245 */ /* 0x000fe20000201000 */
[----:B------:R-:W-:Y:S01]  /*5a80*/  IMAD.MOV.U32 R14, RZ, RZ, R10 ;  /* 0x000000ffff0e7224 */ /* 0x000fe200078e000a */
[----:B------:R-:W-:-:S03]  /*5a90*/  ISETP.NE.AND P2, PT, R22, 0x1, PT ;  /* 0x000000011600780c */ /* 0x000fc60003f45270 */
[----:B------:R-:W-:-:S05]  /*5aa0*/  FFMA.FTZ R13, R13, R104, 1.1641532182693481445e-10 ;  /* 0x2f0000000d0d7423 */ /* 0x000fca0000010068 */
[----:B------:R-:W-:Y:S01]  /*5ab0*/  FSETP.LE.FTZ.AND P1, PT, R13, UR4, PT ;  /* 0x000000040d007c0b */ /* 0x000fe2000bf33000 */
[----:B------:R-:W-:Y:S02]  /*5ac0*/  HADD2.F32 R13, -RZ, R17.H1_H1 ;  /* 0x30000011ff0d7230 */ /* 0x000fe40000004100 */
[----:B------:R-:W-:-:S03]  /*5ad0*/  IMAD.MOV.U32 R17, RZ, RZ, 0x2 ;  /* 0x00000002ff117424 */ /* 0x000fc600078e00ff */
        /* <DEDUP_REMOVED lines=10> */
.L_x_8554:
        /* <DEDUP_REMOVED lines=12> */
.L_x_8555:
        /* <DEDUP_REMOVED lines=43> */
.L_x_8553:
[----:B------:R-:W-:Y:S01]  /*5ef0*/  I2FP.F32.U32 R15, R14 ;  /* 0x0000000e000f7245 */ /* 0x000fe20000201000 */
[----:B------:R-:W-:Y:S01]  /*5f00*/  HADD2.F32 R14, -RZ, R45.H1_H1 ;  /* 0x3000002dff0e7230 */ /* 0x000fe20000004100 */
[----:B------:R-:W-:Y:S01]  /*5f10*/  ISETP.NE.AND P3, PT, R17, 0x1, PT ;  /* 0x000000011100780c */ /* 0x000fe20003f65270 */
[----:B------:R-:W-:Y:S01]  /*5f20*/  HFMA2 R22, -RZ, RZ, 0, 1.1920928955078125e-07 ;  /* 0x00000002ff167431 */ /* 0x000fe200000001ff */
        /* <DEDUP_REMOVED lines=18> */
.L_x_8557:
        /* <DEDUP_REMOVED lines=12> */
.L_x_8558:
        /* <DEDUP_REMOVED lines=43> */
.L_x_8556:
[----:B------:R-:W-:Y:S01]  /*63c0*/  ISETP.NE.AND P3, PT, R22, 0x1, PT ;  /* 0x000000011600780c */ /* 0x000fe20003f65270 */
[----:B------:R-:W-:Y:S01]  /*63d0*/  IMAD.MOV.U32 R23, RZ, RZ, 0x2 ;  /* 0x00000002ff177424 */ /* 0x000fe200078e00ff */
[----:B------:R-:W-:Y:S01]  /*63e0*/  I2FP.F32.U32 R15, R14 ;  /* 0x0000000e000f7245 */ /* 0x000fe20000201000 */
[----:B------:R-:W-:-:S04]  /*63f0*/  HADD2.F32 R14, -RZ, R18.H0_H0 ;  /* 0x20000012ff0e7230 */ /* 0x000fc80000004100 */
        /* <DEDUP_REMOVED lines=13> */
.L_x_8560:
        /* <DEDUP_REMOVED lines=12> */
.L_x_8561:
        /* <DEDUP_REMOVED lines=43> */
.L_x_8559:
[----:B------:R-:W-:Y:S01]  /*6840*/  I2FP.F32.U32 R15, R15 ;  /* 0x0000000f000f7245 */ /* 0x000fe20000201000 */
[----:B------:R-:W-:Y:S01]  /*6850*/  HADD2.F32 R17, -RZ, R46.H0_H0 ;  /* 0x2000002eff117230 */ /* 0x000fe20000004100 */
[----:B------:R-:W-:Y:S01]  /*6860*/  FSEL R32, R14, RZ, P2 ;  /* 0x000000ff0e207208 */ /* 0x000fe20001000000 */
[----:B------:R-:W-:Y:S02]  /*6870*/  IMAD.MOV.U32 R22, RZ, RZ, 0x2 ;  /* 0x00000002ff167424 */ /* 0x000fe400078e00ff */
[----:B------:R-:W-:Y:S01]  /*6880*/  FFMA.FTZ R15, R15, R104, 1.1641532182693481445e-10 ;  /* 0x2f0000000f0f7423 */ /* 0x000fe20000010068 */
[----:B------:R-:W-:-:S04]  /*6890*/  FMUL.FTZ R17, R17, UR5 ;  /* 0x0000000511117c20 */ /* 0x000fc80008410000 */
        /* <DEDUP_REMOVED lines=16> */
.L_x_8563:
        /* <DEDUP_REMOVED lines=12> */
.L_x_8564:
        /* <DEDUP_REMOVED lines=43> */
.L_x_8562:
[----:B------:R-:W-:Y:S01]  /*6d10*/  ISETP.NE.AND P4, PT, R22, 0x1, PT ;  /* 0x000000011600780c */ /* 0x000fe20003f85270 */
[----:B------:R-:W-:Y:S01]  /*6d20*/  HADD2.F32 R18, -RZ, R18.H1_H1 ;  /* 0x30000012ff127230 */ /* 0x000fe20000004100 */
[----:B------:R-:W-:Y:S01]  /*6d30*/  I2FP.F32.U32 R15, R15 ;  /* 0x0000000f000f7245 */ /* 0x000fe20000201000 */
[----:B------:R-:W-:Y:S02]  /*6d40*/  HFMA2 R23, -RZ, RZ, 0, 1.1920928955078125e-07 ;  /* 0x00000002ff177431 */ /* 0x000fe400000001ff */
        /* <DEDUP_REMOVED lines=13> */
.L_x_8566:
        /* <DEDUP_REMOVED lines=12> */
.L_x_8567:
        /* <DEDUP_REMOVED lines=43> */
.L_x_8565:
[----:B------:R-:W-:Y:S01]  /*7190*/  I2FP.F32.U32 R17, R17 ;  /* 0x0000001100117245 */ /* 0x000fe20000201000 */
[----:B------:R-:W-:Y:S01]  /*71a0*/  HADD2.F32 R18, -RZ, R46.H1_H1 ;  /* 0x3000002eff127230 */ /* 0x000fe20000004100 */
        /* <DEDUP_REMOVED lines=9> */
[----:B------:R-:W-:Y:S02]  /*7240*/  MOV R18, R10 ;  /* 0x0000000a00127202 */ /* 0x000fe40000000f00 */
[----:B------:R-:W-:Y:S01]  /*7250*/  PRMT R15, R17, 0x7610, R15 ;  /* 0x00007610110f7816 */ /* 0x000fe2000000000f */
        /* <DEDUP_REMOVED lines=10> */
.L_x_8569:
        /* <DEDUP_REMOVED lines=12> */
.L_x_8570:
        /* <DEDUP_REMOVED lines=43> */
.L_x_8568:
[----:B------:R-:W-:Y:S01]  /*7670*/  ISETP.NE.AND P5, PT, R24, 0x1, PT ;  /* 0x000000011800780c */ /* 0x000fe20003fa5270 */
[----:B------:R-:W-:Y:S01]  /*7680*/  HADD2.F32 R22, -RZ, R19.H0_H0 ;  /* 0x20000013ff167230 */ /* 0x000fe20000004100 */
[----:B------:R-:W-:Y:S01]  /*7690*/  I2FP.F32.U32 R17, R18 ;  /* 0x0000001200117245 */ /* 0x000fe20000201000 */
[----:B------:R-:W-:Y:S02]  /*76a0*/  IMAD.MOV.U32 R25, RZ, RZ, 0x2 ;  /* 0x00000002ff197424 */ /* 0x000fe400078e00ff */
[----:B------:R-:W-:Y:S02]  /*76b0*/  IMAD.MOV.U32 R23, RZ, RZ, R10 ;  /* 0x000000ffff177224 */ /* 0x000fe400078e000a */
[----:B------:R-:W-:Y:S01]  /*76c0*/  FFMA.FTZ R18, R17, R104, 1.1641532182693481445e-10 ;  /* 0x2f00000011127423 */ /* 0x000fe20000010068 */
[----:B------:R-:W-:-:S04]  /*76d0*/  FMUL.FTZ R17, R22, UR5 ;  /* 0x0000000516117c20 */ /* 0x000fc80008410000 */
        /* <DEDUP_REMOVED lines=10> */
.L_x_8572:
        /* <DEDUP_REMOVED lines=12> */
.L_x_8573:
        /* <DEDUP_REMOVED lines=43> */
.L_x_8571:
[----:B------:R-:W-:Y:S01]  /*7af0*/  I2FP.F32.U32 R23, R23 ;  /* 0x0000001700177245 */ /* 0x000fe20000201000 */
[----:B------:R-:W-:Y:S01]  /*7b00*/  HADD2.F32 R18, -RZ, R47.H0_H0 ;  /* 0x2000002fff127230 */ /* 0x000fe20000004100 */
[----:B------:R-:W-:-:S03]  /*7b10*/  FSEL R17, R17, RZ, P4 ;  /* 0x000000ff11117208 */ /* 0x000fc60002000000 */
[----:B------:R-:W-:Y:S01]  /*7b20*/  FFMA.FTZ R23, R23, R104, 1.1641532182693481445e-10 ;  /* 0x2f00000017177423 */ /* 0x000fe20000010068 */
[----:B------:R-:W-:-:S04]  /*7b30*/  FMUL.FTZ R18, R18, UR5 ;  /* 0x0000000512127c20 */ /* 0x000fc80008410000 */
[----:B------:R-:W-:Y:S01]  /*7b40*/  FSETP.GTU.FTZ.AND P5, PT, R23, UR4, PT ;  /* 0x0000000417007c0b */ /* 0x000fe2000bfbc000 */
[----:B------:R-:W-:-:S03]  /*7b50*/  HFMA2 R23, -RZ, RZ, 0, 1.1920928955078125e-07 ;  /* 0x00000002ff177431 */ /* 0x000fc600000001ff */
        /* <DEDUP_REMOVED lines=15> */
.L_x_8575:
        /* <DEDUP_REMOVED lines=12> */
.L_x_8576:
        /* <DEDUP_REMOVED lines=43> */
.L_x_8574:
[----:B------:R-:W-:Y:S01]  /*7fc0*/  ISETP.NE.AND P6, PT, R23, 0x1, PT ;  /* 0x000000011700780c */ /* 0x000fe20003fc5270 */
[----:B------:R-:W-:Y:S01]  /*7fd0*/  HADD2.F32 R22, -RZ, R19.H1_H1 ;  /* 0x30000013ff167230 */ /* 0x000fe20000004100 */
[----:B------:R-:W-:Y:S01]  /*7fe0*/  I2FP.F32.U32 R17, R17 ;  /* 0x0000001100117245 */ /* 0x000fe20000201000 */
[----:B------:R-:W-:Y:S01]  /*7ff0*/  IMAD.MOV.U32 R102, RZ, RZ, 0x2 ;  /* 0x00000002ff667424 */ /* 0x000fe200078e00ff */
        /* <DEDUP_REMOVED lines=13> */
.L_x_8578:
        /* <DEDUP_REMOVED lines=14> */
.L_x_8579:
        /* <DEDUP_REMOVED lines=43> */
.L_x_8577:
[----:B------:R-:W-:Y:S01]  /*8460*/  I2FP.F32.U32 R19, R19 ;  /* 0x0000001300137245 */ /* 0x000fe20000201000 */
[----:B------:R-:W-:Y:S01]  /*8470*/  HADD2.F32 R18, -RZ, R47.H1_H1 ;  /* 0x3000002fff127230 */ /* 0x000fe20000004100 */
[----:B------:R-:W-:-:S03]  /*8480*/  FSEL R17, R17, RZ, P5 ;  /* 0x000000ff11117208 */ /* 0x000fc60002800000 */
[----:B------:R-:W-:Y:S01]  /*8490*/  FFMA.FTZ R19, R19, R104, 1.1641532182693481445e-10 ;  /* 0x2f00000013137423 */ /* 0x000fe20000010068 */
[----:B------:R-:W-:-:S04]  /*84a0*/  FMUL.FTZ R18, R18, UR5 ;  /* 0x0000000512127c20 */ /* 0x000fc80008410000 */
[----:B------:R-:W-:-:S04]  /*84b0*/  FSETP.GTU.FTZ.AND P6, PT, R19, UR4, PT ;  /* 0x0000000413007c0b */ /* 0x000fc8000bfdc000 */
[----:B------:R-:W-:Y:S02]  /*84c0*/  FSEL R18, R18, RZ, !P6 ;  /* 0x000000ff12127208 */ /* 0x000fe40007000000 */
[----:B------:R-:W-:-:S03]  /*84d0*/  SEL R89, RZ, 0x1, P6 ;  /* 0x00000001ff597807 */ /* 0x000fc60003000000 */
[----:B------:R-:W-:-:S04]  /*84e0*/  FADD.FTZ R35, R18, R17 ;  /* 0x0000001112237221 */ /* 0x000fc80000010000 */
[----:B------:R-:W-:-:S07]  /*84f0*/  @P0 FADD.FTZ R35, R39, R35 ;  /* 0x0000002327230221 */ /* 0x000fce0000010000 */
.L_x_8531:
[----:B------:R-:W0:Y:S01]  /*8500*/  LDC.64 R108, c[0x0][0x3a8] ;  /* 0x0000ea00ff6c7b82 */ /* 0x000e220000000a00 */
[----:B------:R-:W-:Y:S01]  /*8510*/  SEL R23, RZ, 0x1000000, !P5 ;  /* 0x01000000ff177807 */ /* 0x000fe20006800000 */
[----:B------:R-:W-:Y:S01]  /*8520*/  UISETP.NE.U32.AND UP0, UPT, UR12, URZ, UPT ;  /* 0x000000ff0c00728c */ /* 0x000fe2000bf05070 */
[----:B------:R-:W-:Y:S01]  /*8530*/  ISETP.NE.AND P5, PT, R21, RZ, PT ;  /* 0x000000ff1500720c */ /* 0x000fe20003fa5270 */
[----:B------:R-:W-:Y:S01]  /*8540*/  VIADD R106, R105, 0x80 ;  /* 0x00000080696a7836 */ /* 0x000fe20000000000 */
[----:B------:R-:W-:Y:S01]  /*8550*/  SEL R21, RZ, 0x10000, !P4 ;  /* 0x00010000ff157807 */ /* 0x000fe20006000000 */
[----:B------:R-:W-:Y:S01]  /*8560*/  UISETP.NE.AND.EX UP0, UPT, UR13, URZ, UPT, UP0 ;  /* 0x000000ff0d00728c */ /* 0x000fe2000bf05300 */
[----:B------:R-:W-:Y:S01]  /*8570*/  ISETP.NE.AND P4, PT, R16, RZ, PT ;  /* 0x000000ff1000720c */ /* 0x000fe20003f85270 */
[----:B------:R-:W1:Y:S01]  /*8580*/  LDC.64 R98, c[0x0][0x3b0] ;  /* 0x0000ec00ff627b82 */ /* 0x000e620000000a00 */
[----:B------:R-:W-:Y:S01]  /*8590*/  ISETP.NE.AND P6, PT, R20, RZ, PT ;  /* 0x000000ff1400720c */ /* 0x000fe20003fc5270 */
[----:B------:R-:W-:Y:S01]  /*85a0*/  IMAD.MOV.U32 R27, RZ, RZ, 0x10 ;  /* 0x00000010ff1b7424 */ /* 0x000fe200078e00ff */
[----:B------:R-:W-:-:S02]  /*85b0*/  SEL R22, RZ, 0x100, !P3 ;  /* 0x00000100ff167807 */ /* 0x000fc40005800000 */
[----:B------:R-:W-:Y:S02]  /*85c0*/  SEL R20, RZ, 0x1000000, !P1 ;  /* 0x01000000ff147807 */ /* 0x000fe40004800000 */
[----:B------:R-:W-:Y:S01]  /*85d0*/  SEL R17, RZ, 0x10000, !P4 ;  /* 0x00010000ff117807 */ /* 0x000fe20006000000 */
[----:B------:R-:W2:Y:S01]  /*85e0*/  @P0 LDC.64 R18, c[0x0][0x3a0] ;  /* 0x0000e800ff120b82 */ /* 0x000ea20000000a00 */
[----:B------:R-:W-:Y:S01]  /*85f0*/  SEL R16, RZ, 0x100, !P5 ;  /* 0x00000100ff107807 */ /* 0x000fe20006800000 */
        /* <DEDUP_REMOVED lines=10> */
[----:B-1----:R-:W-:Y:S01]  /*86a0*/  IMAD.WIDE.U32 R24, R105, 0x8, R98 ;  /* 0x0000000869187825 */ /* 0x002fe200078e0062 */
[----:B------:R-:W-:Y:S01]  /*86b0*/  PLOP3.LUT P2, PT, PT, PT, UP0, 0x80, 0x8 ;  /* 0x000000000008781c */ /* 0x000fe20003f4f008 */
[----:B------:R3:W-:Y:S02]  /*86c0*/  STG.E.128 desc[UR10][R20.64+0x10], R32 ;  /* 0x0000102014007986 */ /* 0x0007e4000c101d0a */
[C---:B------:R-:W-:Y:S02]  /*86d0*/  IMAD.WIDE.U32 R22, R106.reuse, 0x10, R84 ;  /* 0x000000106a167825 */ /* 0x040fe400078e0054 */
[----:B------:R0:W-:Y:S02]  /*86e0*/  STG.E.64 desc[UR10][R24.64], R16 ;  /* 0x0000001018007986 */ /* 0x0001e4000c101b0a */
[----:B--2---:R-:W-:-:S04]  /*86f0*/  @P0 IMAD.WIDE.U32 R18, R106, 0x20, R18 ;  /* 0x000000206a120825 */ /* 0x004fc800078e0012 */
[----:B---3--:R-:W-:Y:S01]  /*8700*/  @P1 IMAD.WIDE.U32 R20, R106, R27, UR32 ;  /* 0x000000206a141e25 */ /* 0x008fe2000f8e001b */
[----:B0-----:R-:W-:Y:S06]  /*8710*/  BRA.U !UP0, `(.L_x_8580) ;  /* 0x0000000108507547 */ /* 0x001fec000b800000 */
[----:B------:R-:W-:Y:S01]  /*8720*/  SHF.L.U32 R25, R88, 0x10, RZ ;  /* 0x0000001058197819 */ /* 0x000fe200000006ff */
        /* <DEDUP_REMOVED lines=19> */
.L_x_8580:
[----:B------:R1:W5:Y:S04]  /*8860*/  @P0 LDG.E.128 R40, desc[UR10][R18.64] ;  /* 0x0000000a12280981 */ /* 0x000368000c1e1d00 */
        /* <DEDUP_REMOVED lines=19> */
.L_x_8583:
        /* <DEDUP_REMOVED lines=12> */
.L_x_8584:
        /* <DEDUP_REMOVED lines=9> */
[----:B-1----:R-:W-:Y:S01]  /*8af0*/  LOP3.LUT R20, R10, UR31, R15, 0x96, !PT ;  /* 0x0000001f0a147c12 */ /* 0x002fe2000f8e960f */
        /* <DEDUP_REMOVED lines=39> */
.L_x_8582:
[----:B------:R-:W-:Y:S01]  /*8d70*/  I2FP.F32.U32 R9, R9 ;  /* 0x0000000900097245 */ /* 0x000fe20000201000 */
[----:B------:R-:W-:Y:S01]  /*8d80*/  IMAD.MOV.U32 R13, RZ, RZ, 0x2 ;  /* 0x00000002ff0d7424 */ /* 0x000fe200078e00ff */
[----:B------:R-:W-:Y:S02]  /*8d90*/  ISETP.NE.AND P1, PT, R12, 0x1, PT ;  /* 0x000000010c00780c */ /* 0x000fe40003f25270 */
[----:B------:R-:W-:Y:S01]  /*8da0*/  MOV R11, R10 ;  /* 0x0000000a000b7202 */ /* 0x000fe20000000f00 */
        /* <DEDUP_REMOVED lines=14> */
.L_x_8586:
        /* <DEDUP_REMOVED lines=12> */
.L_x_8587:
        /* <DEDUP_REMOVED lines=49> */
.L_x_8585:
[----:B------:R-:W-:Y:S01]  /*9260*/  I2FP.F32.U32 R11, R11 ;  /* 0x0000000b000b7245 */ /* 0x000fe20000201000 */
[----:B------:R-:W-:Y:S01]  /*9270*/  HADD2.F32 R12, -RZ, R44.H0_H0 ;  /* 0x2000002cff0c7230 */ /* 0x000fe20000004100 */
[----:B------:R-:W-:-:S03]  /*9280*/  ISETP.NE.AND P2, PT, R13, 0x1, PT ;  /* 0x000000010d00780c */ /* 0x000fc60003f45270 */
[----:B------:R-:W-:Y:S01]  /*9290*/  FFMA.FTZ R11, R11, R104, 1.1641532182693481445e-10 ;  /* 0x2f0000000b0b7423 */ /* 0x000fe20000010068 */
[----:B------:R-:W-:-:S04]  /*92a0*/  FMUL.FTZ R12, R12, UR5 ;  /* 0x000000050c0c7c20 */ /* 0x000fc80008410000 */
[----:B------:R-:W-:Y:S02]  /*92b0*/  FSETP.GTU.FTZ.AND P1, PT, R11, UR4, PT ;  /* 0x000000040b007c0b */ /* 0x000fe4000bf3c000 */
[----:B------:R-:W-:Y:S02]  /*92c0*/  FSEL R11, R9, RZ, P3 ;  /* 0x000000ff090b7208 */ /* 0x000fe40001800000 */
[----:B------:R-:W-:Y:S01]  /*92d0*/  FSEL R24, R12, RZ, !P1 ;  /* 0x000000ff0c187208 */ /* 0x000fe20004800000 */
[----:B------:R-:W-:Y:S01]  /*92e0*/  HFMA2 R12, -RZ, RZ, 0, 1.1920928955078125e-07 ;  /* 0x00000002ff0c7431 */ /* 0x000fe200000001ff */
        /* <DEDUP_REMOVED lines=13> */
.L_x_8589:
        /* <DEDUP_REMOVED lines=12> */
.L_x_8590:
        /* <DEDUP_REMOVED lines=49> */
.L_x_8588:
[----:B------:R-:W-:Y:S01]  /*9790*/  ISETP.NE.AND P1, PT, R12, 0x1, PT ;  /* 0x000000010c00780c */ /* 0x000fe20003f25270 */
[----:B------:R-:W-:Y:S01]  /*97a0*/  HADD2.F32 R16, -RZ, R16.H1_H1 ;  /* 0x30000010ff107230 */ /* 0x000fe20000004100 */
[----:B------:R-:W-:Y:S01]  /*97b0*/  I2FP.F32.U32 R11, R11 ;  /* 0x0000000b000b7245 */ /* 0x000fe20000201000 */
[----:B------:R-:W-:-:S03]  /*97c0*/  IMAD.MOV.U32 R14, RZ, RZ, 0x2 ;  /* 0x00000002ff0e7424 */ /* 0x000fc600078e00ff */
[----:B------:R-:W-:Y:S01]  /*97d0*/  FMUL.FTZ R16, R16, UR5 ;  /* 0x0000000510107c20 */ /* 0x000fe20008410000 */
        /* <DEDUP_REMOVED lines=13> */
.L_x_8592:
        /* <DEDUP_REMOVED lines=12> */
.L_x_8593:
        /* <DEDUP_REMOVED lines=50> */
.L_x_8591:
[----:B------:R-:W-:Y:S01]  /*9c90*/  I2FP.F32.U32 R11, R11 ;  /* 0x0000000b000b7245 */ /* 0x000fe20000201000 */
[----:B------:R-:W-:Y:S01]  /*9ca0*/  HADD2.F32 R12, -RZ, R44.H1_H1 ;  /* 0x3000002cff0c7230 */ /* 0x000fe20000004100 */
[----:B------:R-:W-:Y:S01]  /*9cb0*/  ISETP.NE.AND P2, PT, R14, 0x1, PT ;  /* 0x000000010e00780c */ /* 0x000fe20003f45270 */
[----:B------:R-:W-:Y:S01]  /*9cc0*/  IMAD.MOV.U32 R13, RZ, RZ, R10 ;  /* 0x000000ffff0d7224 */ /* 0x000fe200078e000a */
[----:B------:R-:W-:Y:S01]  /*9cd0*/  FSEL R16, R16, RZ, P3 ;  /* 0x000000ff10107208 */ /* 0x000fe20001800000 */
[----:B------:R-:W-:Y:S01]  /*9ce0*/  FFMA.FTZ R11, R11, R104, 1.1641532182693481445e-10 ;  /* 0x2f0000000b0b7423 */ /* 0x000fe20000010068 */
[----:B------:R-:W-:-:S04]  /*9cf0*/  FMUL.FTZ R12, R12, UR5 ;  /* 0x000000050c0c7c20 */ /* 0x000fc80008410000 */
[----:B------:R-:W-:-:S04]  /*9d00*/  FSETP.GTU.FTZ.AND P1, PT, R11, UR4, PT ;  /* 0x000000040b007c0b */ /* 0x000fc8000bf3c000 */
[----:B------:R-:W-:Y:S01]  /*9d10*/  FSEL R25, R12, RZ, !P1 ;  /* 0x000000ff0c197208 */ /* 0x000fe20004800000 */
[----:B------:R-:W-:Y:S01]  /*9d20*/  HFMA2 R12, -RZ, RZ, 0, 1.1920928955078125e-07 ;  /* 0x00000002ff0c7431 */ /* 0x000fe200000001ff */
        /* <DEDUP_REMOVED lines=12> */
.L_x_8595:
        /* <DEDUP_REMOVED lines=12> */
.L_x_8596:
[----:B-1----:R-:W-:Y:S01]  /*9eb0*/  IMAD.WIDE.U32 R20, R101, -0x326172a9, RZ ;  /* 0xcd9e8d5765147825 */ /* 0x002fe200078e00ff */
        /* <DEDUP_REMOVED lines=49> */
.L_x_8594:
[----:B------:R-:W-:Y:S01]  /*a1d0*/  ISETP.NE.AND P1, PT, R12, 0x1, PT ;  /* 0x000000010c00780c */ /* 0x000fe20003f25270 */
[----:B------:R-:W-:Y:S01]  /*a1e0*/  HADD2.F32 R16, -RZ, R17.H0_H0 ;  /* 0x20000011ff107230 */ /* 0x000fe20000004100 */
[----:B------:R-:W-:Y:S01]  /*a1f0*/  I2FP.F32.U32 R13, R13 ;  /* 0x0000000d000d7245 */ /* 0x000fe20000201000 */
[----:B------:R-:W-:-:S03]  /*a200*/  IMAD.MOV.U32 R14, RZ, RZ, 0x2 ;  /* 0x00000002ff0e7424 */ /* 0x000fc600078e00ff */
[----:B------:R-:W-:Y:S01]  /*a210*/  FMUL.FTZ R16, R16, UR5 ;  /* 0x0000000510107c20 */ /* 0x000fe20008410000 */
        /* <DEDUP_REMOVED lines=13> */
.L_x_8598:
        /* <DEDUP_REMOVED lines=12> */
.L_x_8599:
        /* <DEDUP_REMOVED lines=50> */
.L_x_8597:
[----:B------:R-:W-:Y:S01]  /*a6d0*/  I2FP.F32.U32 R13, R13 ;  /* 0x0000000d000d7245 */ /* 0x000fe20000201000 */
[----:B------:R-:W-:Y:S01]  /*a6e0*/  HADD2.F32 R12, -RZ, R45.H0_H0 ;  /* 0x2000002dff0c7230 */ /* 0x000fe20000004100 */
[----:B------:R-:W-:-:S03]  /*a6f0*/  ISETP.NE.AND P2, PT, R14, 0x1, PT ;  /* 0x000000010e00780c */ /* 0x000fc60003f45270 */
[----:B------:R-:W-:Y:S01]  /*a700*/  FFMA.FTZ R13, R13, R104, 1.1641532182693481445e-10 ;  /* 0x2f0000000d0d7423 */ /* 0x000fe20000010068 */
[----:B------:R-:W-:-:S04]  /*a710*/  FMUL.FTZ R12, R12, UR5 ;  /* 0x000000050c0c7c20 */ /* 0x000fc80008410000 */
[----:B------:R-:W-:Y:S02]  /*a720*/  FSETP.GTU.FTZ.AND P1, PT, R13, UR4, PT ;  /* 0x000000040d007c0b */ /* 0x000fe4000bf3c000 */
[----:B------:R-:W-:Y:S01]  /*a730*/  FSEL R13, R16, RZ, P3 ;  /* 0x000000ff100d7208 */ /* 0x000fe20001800000 */
[----:B------:R-:W-:Y:S01]  /*a740*/  IMAD.MOV.U32 R16, RZ, RZ, 0x2 ;  /* 0x00000002ff107424 */ /* 0x000fe200078e00ff */
        /* <DEDUP_REMOVED lines=14> */
.L_x_8601:
[----:B------:R-:W-:-:S04]  /*a830*/  VIADD R100, R100, 0x1 ;  /* 0x0000000164647836 */ /* 0x000fc80000000000 */
[C---:B-1----:R-:W-:Y:S01]  /*a840*/  IMAD.WIDE.U32 R22, R100.reuse, -0x2daee0ad, RZ ;  /* 0xd2511f5364167825 */ /* 0x042fe200078e00ff */
        /* <DEDUP_REMOVED lines=10> */
.L_x_8602:
        /* <DEDUP_REMOVED lines=50> */
.L_x_8600:
[----:B------:R-:W-:Y:S01]  /*ac10*/  I2FP.F32.U32 R13, R13 ;  /* 0x0000000d000d7245 */ /* 0x000fe20000201000 */
[----:B------:R-:W-:Y:S01]  /*ac20*/  IMAD.MOV.U32 R15, RZ, RZ, R10 ;  /* 0x000000ffff0f7224 */ /* 0x000fe200078e000a */
[----:B------:R-:W-:-:S03]  /*ac30*/  ISETP.NE.AND P2, PT, R16, 0x1, PT ;  /* 0x000000011000780c */ /* 0x000fc60003f45270 */
[----:B------:R-:W-:-:S05]  /*ac40*/  FFMA.FTZ R13, R13, R104, 1.1641532182693481445e-10 ;  /* 0x2f0000000d0d7423 */ /* 0x000fca0000010068 */
[----:B------:R-:W-:Y:S01]  /*ac50*/  FSETP.LE.FTZ.AND P1, PT, R13, UR4, PT ;  /* 0x000000040d007c0b */ /* 0x000fe2000bf33000 */
[----:B------:R-:W-:Y:S02]  /*ac60*/  HADD2.F32 R13, -RZ, R17.H1_H1 ;  /* 0x30000011ff0d7230 */ /* 0x000fe40000004100 */
[----:B------:R-:W-:-:S03]  /*ac70*/  HFMA2 R17, -RZ, RZ, 0, 1.1920928955078125e-07 ;  /* 0x00000002ff117431 */ /* 0x000fc600000001ff */
[----:B------:R-:W-:Y:S01]  /*ac80*/  FMUL.FTZ R13, R13, UR5 ;  /* 0x000000050d0d7c20 */ /* 0x000fe20008410000 */
        /* <DEDUP_REMOVED lines=9> */
.L_x_8604:
        /* <DEDUP_REMOVED lines=12> */
.L_x_8605:
        /* <DEDUP_REMOVED lines=50> */
.L_x_8603:
[----:B------:R-:W-:Y:S01]  /*b100*/  I2FP.F32.U32 R15, R15 ;  /* 0x0000000f000f7245 */ /* 0x000fe20000201000 */
[----:B------:R-:W-:Y:S01]  /*b110*/  HADD2.F32 R14, -RZ, R45.H1_H1 ;  /* 0x3000002dff0e7230 */ /* 0x000fe20000004100 */
[----:B------:R-:W-:-:S03]  /*b120*/  ISETP.NE.AND P3, PT, R17, 0x1, PT ;  /* 0x000000011100780c */ /* 0x000fc60003f65270 */
[----:B------:R-:W-:Y:S01]  /*b130*/  FFMA.FTZ R15, R15, R104, 1.1641532182693481445e-10 ;  /* 0x2f0000000f0f7423 */ /* 0x000fe20000010068 */
[----:B------:R-:W-:Y:S01]  /*b140*/  FMUL.FTZ R27, R14, UR5 ;  /* 0x000000050e1b7c20 */ /* 0x000fe20008410000 */
[----:B------:R-:W-:-:S03]  /*b150*/  FSEL R14, R13, RZ, P1 ;  /* 0x000000ff0d0e7208 */ /* 0x000fc60000800000 */
[----:B------:R-:W-:Y:S02]  /*b160*/  FSETP.GTU.FTZ.AND P2, PT, R15, UR4, PT ;  /* 0x000000040f007c0b */ /* 0x000fe4000bf5c000 */
[----:B------:R-:W-:Y:S02]  /*b170*/  MOV R15, R10 ;  /* 0x0000000a000f7202 */ /* 0x000fe40000000f00 */
        /* <DEDUP_REMOVED lines=14> */
.L_x_8607:
        /* <DEDUP_REMOVED lines=12> */
.L_x_8608:
        /* <DEDUP_REMOVED lines=50> */
.L_x_8606:
[----:B------:R-:W-:Y:S01]  /*b640*/  ISETP.NE.AND P3, PT, R14, 0x1, PT ;  /* 0x000000010e00780c */ /* 0x000fe20003f65270 */
[----:B-1----:R-:W-:Y:S01]  /*b650*/  HADD2.F32 R22, -RZ, R18.H0_H0 ;  /* 0x20000012ff167230 */ /* 0x002fe20000004100 */
[----:B------:R-:W-:Y:S01]  /*b660*/  I2FP.F32.U32 R15, R15 ;  /* 0x0000000f000f7245 */ /* 0x000fe20000201000 */
[----:B------:R-:W-:-:S03]  /*b670*/  IMAD.MOV.U32 R16, RZ, RZ, 0x2 ;  /* 0x00000002ff107424 */ /* 0x000fc600078e00ff */
[----:B------:R-:W-:Y:S01]  /*b680*/  FMUL.FTZ R22, R22, UR5 ;  /* 0x0000000516167c20 */ /* 0x000fe20008410000 */
        /* <DEDUP_REMOVED lines=12> */
.L_x_8610:
        /* <DEDUP_REMOVED lines=12> */
.L_x_8611:
        /* <DEDUP_REMOVED lines=50> */
.L_x_8609:
[----:B------:R-:W-:Y:S01]  /*bb30*/  I2FP.F32.U32 R15, R15 ;  /* 0x0000000f000f7245 */ /* 0x000fe20000201000 */
[----:B------:R-:W-:Y:S02]  /*bb40*/  HADD2.F32 R14, -RZ, R46.H0_H0 ;  /* 0x2000002eff0e7230 */ /* 0x000fe40000004100 */
[----:B------:R-:W-:Y:S02]  /*bb50*/  HFMA2 R21, -RZ, RZ, 0, 1.1920928955078125e-07 ;  /* 0x00000002ff157431 */ /* 0x000fe400000001ff */
        /* <DEDUP_REMOVED lines=19> */
.L_x_8613:
        /* <DEDUP_REMOVED lines=12> */
.L_x_8614:
        /* <DEDUP_REMOVED lines=50> */
.L_x_8612:
[----:B------:R-:W-:Y:S01]  /*c070*/  ISETP.NE.AND P4, PT, R21, 0x1, PT ;  /* 0x000000011500780c */ /* 0x000fe20003f85270 */
[----:B------:R-:W-:Y:S01]  /*c080*/  HADD2.F32 R18, -RZ, R18.H1_H1 ;  /* 0x30000012ff127230 */ /* 0x000fe20000004100 */
[----:B------:R-:W-:Y:S01]  /*c090*/  I2FP.F32.U32 R15, R15 ;  /* 0x0000000f000f7245 */ /* 0x000fe20000201000 */
[----:B------:R-:W-:Y:S01]  /*c0a0*/  IMAD.MOV.U32 R22, RZ, RZ, 0x2 ;  /* 0x00000002ff167424 */ /* 0x000fe200078e00ff */
[----:B------:R-:W-:-:S03]  /*c0b0*/  MOV R17, R10 ;  /* 0x0000000a00117202 */ /* 0x000fc60000000f00 */
        /* <DEDUP_REMOVED lines=12> */
.L_x_8616:
        /* <DEDUP_REMOVED lines=12> */
.L_x_8617:
        /* <DEDUP_REMOVED lines=50> */
.L_x_8615:
[----:B------:R-:W-:Y:S01]  /*c560*/  I2FP.F32.U32 R17, R17 ;  /* 0x0000001100117245 */ /* 0x000fe20000201000 */
[----:B------:R-:W-:Y:S01]  /*c570*/  HADD2.F32 R16, -RZ, R46.H1_H1 ;  /* 0x3000002eff107230 */ /* 0x000fe20000004100 */
        /* <DEDUP_REMOVED lines=21> */
.L_x_8619:
        /* <DEDUP_REMOVED lines=12> */
.L_x_8620:
        /* <DEDUP_REMOVED lines=50> */
.L_x_8618:
[----:B------:R-:W-:Y:S01]  /*cab0*/  ISETP.NE.AND P5, PT, R23, 0x1, PT ;  /* 0x000000011700780c */ /* 0x000fe20003fa5270 */
[----:B------:R-:W-:Y:S01]  /*cac0*/  HADD2.F32 R18, -RZ, R19.H0_H0 ;  /* 0x20000013ff127230 */ /* 0x000fe20000004100 */
        /* <DEDUP_REMOVED lines=15> */
.L_x_8622:
        /* <DEDUP_REMOVED lines=12> */
.L_x_8623:
        /* <DEDUP_REMOVED lines=50> */
.L_x_8621:
[----:B------:R-:W-:Y:S01]  /*cfa0*/  I2FP.F32.U32 R17, R22 ;  /* 0x0000001600117245 */ /* 0x000fe20000201000 */
[----:B------:R-:W-:-:S04]  /*cfb0*/  HADD2.F32 R16, -RZ, R47.H0_H0 ;  /* 0x2000002fff107230 */ /* 0x000fc80000004100 */
        /* <DEDUP_REMOVED lines=20> */
.L_x_8625:
        /* <DEDUP_REMOVED lines=12> */
.L_x_8626:
        /* <DEDUP_REMOVED lines=50> */
.L_x_8624:
[----:B------:R-:W-:Y:S01]  /*d4e0*/  ISETP.NE.AND P6, PT, R16, 0x1, PT ;  /* 0x000000011000780c */ /* 0x000fe20003fc5270 */
[----:B------:R-:W-:Y:S01]  /*d4f0*/  HADD2.F32 R23, -RZ, R19.H1_H1 ;  /* 0x30000013ff177230 */ /* 0x000fe20000004100 */
        /* <DEDUP_REMOVED lines=15> */
.L_x_8628:
[----:B------:R-:W-:-:S04]  /*d5f0*/  IADD3 R100, PT, PT, R100, 0x1, RZ ;  /* 0x0000000164647810 */ /* 0x000fc80007ffe0ff */
        /* <DEDUP_REMOVED lines=13> */
.L_x_8629:
        /* <DEDUP_REMOVED lines=47> */
[----:B------:R-:W-:Y:S01]  /*d9c0*/  MOV R18, R103 ;  /* 0x0000006700127202 */ /* 0x000fe20000000f00 */
[----:B------:R-:W-:Y:S01]  /*d9d0*/  IMAD.MOV.U32 R103, RZ, RZ, R16 ;  /* 0x000000ffff677224 */ /* 0x000fe200078e0010 */
[----:B------:R-:W-:-:S07]  /*d9e0*/  LOP3.LUT R6, R6, UR25, R17, 0x96, !PT ;  /* 0x0000001906067c12 */ /* 0x000fce000f8e9611 */
.L_x_8627:
        /* <DEDUP_REMOVED lines=11> */
.L_x_8581:
        /* <DEDUP_REMOVED lines=15> */
.L_x_8632:
        /* <DEDUP_REMOVED lines=12> */
.L_x_8633:
        /* <DEDUP_REMOVED lines=47> */
[----:B------:R-:W-:Y:S01]  /*df40*/  MOV R103, R20 ;  /* 0x0000001400677202 */ /* 0x000fe20000000f00 */
[----:B------:R-:W-:Y:S01]  /*df50*/  IMAD.MOV.U32 R20, RZ, RZ, R110 ;  /* 0x000000ffff147224 */ /* 0x000fe200078e006e */
[----:B------:R-:W-:-:S07]  /*df60*/  LOP3.LUT R6, R6, UR25, R21, 0x96, !PT ;  /* 0x0000001906067c12 */ /* 0x000fce000f8e9615 */
.L_x_8631:
        /* <DEDUP_REMOVED lines=17> */
.L_x_8635:
        /* <DEDUP_REMOVED lines=12> */
.L_x_8636:
        /* <DEDUP_REMOVED lines=50> */
.L_x_8634:
[----:B------:R-:W-:Y:S01]  /*e460*/  ISETP.NE.AND P1, PT, R20, 0x1, PT ;  /* 0x000000011400780c */ /* 0x000fe20003f25270 */
[----:B------:R-:W-:Y:S01]  /*e470*/  HFMA2 R22, -RZ, RZ, 0, 1.1920928955078125e-07 ;  /* 0x00000002ff167431 */ /* 0x000fe200000001ff */
[----:B------:R-:W-:Y:S01]  /*e480*/  I2FP.F32.U32 R21, R21 ;  /* 0x0000001500157245 */ /* 0x000fe20000201000 */
[----:B------:R-:W-:Y:S02]  /*e490*/  HADD2.F32 R26, -RZ, R16.H1_H1 ;  /* 0x30000010ff1a7230 */ /* 0x000fe40000004100 */
        /* <DEDUP_REMOVED lines=13> */
.L_x_8638:
        /* <DEDUP_REMOVED lines=12> */
.L_x_8639:
        /* <DEDUP_REMOVED lines=50> */
.L_x_8637:
[----:B------:R-:W-:Y:S01]  /*e950*/  ISETP.NE.AND P1, PT, R22, 0x1, PT ;  /* 0x000000011600780c */ /* 0x000fe20003f25270 */
[----:B------:R-:W-:Y:S01]  /*e960*/  HADD2.F32 R25, -RZ, R17.H0_H0 ;  /* 0x20000011ff197230 */ /* 0x000fe20000004100 */
        /* <DEDUP_REMOVED lines=15> */
.L_x_8641:
        /* <DEDUP_REMOVED lines=12> */
.L_x_8642:
        /* <DEDUP_REMOVED lines=50> */
.L_x_8640:
[----:B------:R-:W-:Y:S01]  /*ee40*/  ISETP.NE.AND P2, PT, R20, 0x1, PT ;  /* 0x000000011400780c */ /* 0x000fe20003f45270 */
[----:B------:R-:W-:Y:S01]  /*ee50*/  HADD2.F32 R27, -RZ, R17.H1_H1 ;  /* 0x30000011ff1b7230 */ /* 0x000fe20000004100 */
[----:B------:R-:W-:Y:S01]  /*ee60*/  I2FP.F32.U32 R21, R16 ;  /* 0x0000001000157245 */ /* 0x000fe20000201000 */
[----:B------:R-:W-:Y:S02]  /*ee70*/  HFMA2 R16, -RZ, RZ, 0, 1.1920928955078125e-07 ;  /* 0x00000002ff107431 */ /* 0x000fe400000001ff */
[----:B------:R-:W-:Y:S02]  /*ee80*/  IMAD.MOV.U32 R17, RZ, RZ, R10 ;  /* 0x000000ffff117224 */ /* 0x000fe400078e000a */
        /* <DEDUP_REMOVED lines=11> */
.L_x_8644:
        /* <DEDUP_REMOVED lines=12> */
.L_x_8645:
        /* <DEDUP_REMOVED lines=50> */
.L_x_8643:
[----:B------:R-:W-:Y:S01]  /*f320*/  ISETP.NE.AND P3, PT, R16, 0x1, PT ;  /* 0x000000011000780c */ /* 0x000fe20003f65270 */
[----:B------:R-:W-:Y:S01]  /*f330*/  HADD2.F32 R107, -RZ, R18.H0_H0 ;  /* 0x20000012ff6b7230 */ /* 0x000fe20000004100 */
        /* <DEDUP_REMOVED lines=14> */
.L_x_8647:
        /* <DEDUP_REMOVED lines=12> */
.L_x_8648:
        /* <DEDUP_REMOVED lines=50> */
.L_x_8646:
        /* <DEDUP_REMOVED lines=16> */
.L_x_8650:
        /* <DEDUP_REMOVED lines=12> */
.L_x_8651:
        /* <DEDUP_REMOVED lines=50> */
.L_x_8649:
        /* <DEDUP_REMOVED lines=16> */
.L_x_8653:
        /* <DEDUP_REMOVED lines=12> */
.L_x_8654:
        /* <DEDUP_REMOVED lines=50> */
.L_x_8652:
[----:B------:R-:W-:Y:S01]  /*101c0*/  P2R R23, PR, RZ, 0x1 ;  /* 0x00000001ff177803 */ /* 0x000fe20000000000 */
[----:B------:R-:W-:Y:S01]  /*101d0*/  FMUL.FTZ R24, R24, UR5 ;  /* 0x0000000518187c20 */ /* 0x000fe20008410000 */
[----:B------:R-:W-:Y:S01]  /*101e0*/  I2FP.F32.U32 R17, R20 ;  /* 0x0000001400117245 */ /* 0x000fe20000201000 */
[----:B------:R-:W-:Y:S01]  /*101f0*/  FMUL.FTZ R26, R26, UR5 ;  /* 0x000000051a1a7c20 */ /* 0x000fe20008410000 */
[----:B------:R-:W-:Y:S01]  /*10200*/  ISETP.NE.AND P0, PT, R86, RZ, PT ;  /* 0x000000ff5600720c */ /* 0x000fe20003f05270 */
[----:B------:R-:W-:Y:S01]  /*10210*/  HADD2.F32 R19, -RZ, R19.H1_H1 ;  /* 0x30000013ff137230 */ /* 0x000fe20000004100 */
        /* <DEDUP_REMOVED lines=10> */
[----:B------:R-:W-:Y:S01]  /*102c0*/  FMUL.FTZ R27, R27, UR5 ;  /* 0x000000051b1b7c20 */ /* 0x000fe20008410000 */
[----:B------:R-:W-:Y:S01]  /*102d0*/  FMUL.FTZ R19, R19, UR5 ;  /* 0x0000000513137c20 */ /* 0x000fe20008410000 */
[----:B------:R-:W-:-:S02]  /*102e0*/  FSEL R26, R16, RZ, P5 ;  /* 0x000000ff101a7208 */ /* 0x000fc40002800000 */
        /* <DEDUP_REMOVED lines=15> */
.L_x_8630:
[----:B------:R-:W-:Y:S01]  /*103e0*/  SEL R16, RZ, 0x1000000, !P5 ;  /* 0x01000000ff107807 */ /* 0x000fe20006800000 */
[----:B------:R-:W0:Y:S01]  /*103f0*/  @P0 LDC.64 R112, c[0x0][0x3a0] ;  /* 0x0000e800ff700b82 */ /* 0x000e220000000a00 */
[----:B------:R-:W-:Y:S01]  /*10400*/  SEL R17, RZ, 0x10000, !P4 ;  /* 0x00010000ff117807 */ /* 0x000fe20006000000 */
[----:B------:R-:W1:Y:S01]  /*10410*/  @UP0 LDCU.64 UR32, c[0x0][0x398] ;  /* 0x00007300ff2007ac */ /* 0x000e620008000a00 */
[----:B------:R-:W-:Y:S01]  /*10420*/  ISETP.NE.AND P5, PT, R87, RZ, PT ;  /* 0x000000ff5700720c */ /* 0x000fe20003fa5270 */
[----:B------:R-:W-:Y:S01]  /*10430*/  IMAD.MOV.U32 R114, RZ, RZ, 0x10 ;  /* 0x00000010ff727424 */ /* 0x000fe200078e00ff */
[----:B------:R-:W-:Y:S02]  /*10440*/  ISETP.NE.AND P4, PT, R102, RZ, PT ;  /* 0x000000ff6600720c */ /* 0x000fe40003f85270 */
[----:B------:R-:W-:Y:S02]  /*10450*/  SEL R102, RZ, 0x100, !P3 ;  /* 0x00000100ff667807 */ /* 0x000fe40005800000 */
[----:B------:R-:W-:-:S02]  /*10460*/  ISETP.NE.AND P6, PT, R86, RZ, PT ;  /* 0x000000ff5600720c */ /* 0x000fc40003fc5270 */
[----:B------:R-:W-:Y:S02]  /*10470*/  SEL R86, RZ, 0x1000000, !P1 ;  /* 0x01000000ff567807 */ /* 0x000fe40004800000 */
[----:B------:R-:W-:Y:S02]  /*10480*/  SEL R19, RZ, 0x10000, !P4 ;  /* 0x00010000ff137807 */ /* 0x000fe40006000000 */
[----:B------:R-:W-:Y:S02]  /*10490*/  SEL R18, RZ, 0x100, !P5 ;  /* 0x00000100ff127807 */ /* 0x000fe40006800000 */
[----:B------:R-:W-:Y:S01]  /*104a0*/  LOP3.LUT R102, R102, R16, R17, 0xfe, !PT ;  /* 0x0000001066667212 */ /* 0x000fe200078efe11 */
[----:B------:R-:W-:Y:S01]  /*104b0*/  IMAD.WIDE.U32 R16, R106, 0x20, R108 ;  /* 0x000000206a107825 */ /* 0x000fe200078e006c */
[----:B------:R-:W-:Y:S02]  /*104c0*/  LOP3.LUT R18, R18, R86, R19, 0xfe, !PT ;  /* 0x0000005612127212 */ /* 0x000fe400078efe13 */
[----:B------:R-:W-:-:S02]  /*104d0*/  SEL R19, RZ, 0x1, !P6 ;  /* 0x00000001ff137807 */ /* 0x000fc40007000000 */
[----:B------:R-:W-:Y:S01]  /*104e0*/  SEL R87, RZ, 0x1, !P2 ;  /* 0x00000001ff577807 */ /* 0x000fe20005000000 */
[----:B------:R-:W-:Y:S01]  /*104f0*/  STG.E.128 desc[UR10][R16.64], R24 ;  /* 0x0000001810007986 */ /* 0x000fe2000c101d0a */
[----:B------:R-:W-:Y:S02]  /*10500*/  PLOP3.LUT P3, PT, PT, PT, UP0, 0x80, 0x8 ;  /* 0x000000000008781c */ /* 0x000fe40003f6f008 */
[----:B------:R-:W-:Y:S01]  /*10510*/  IADD3 R107, PT, PT, R105, 0x100, RZ ;  /* 0x00000100696b7810 */ /* 0x000fe20007ffe0ff */
[----:B------:R2:W-:Y:S01]  /*10520*/  STG.E.128 desc[UR10][R16.64+0x10], R20 ;  /* 0x0000101410007986 */ /* 0x0005e2000c101d0a */
[----:B------:R-:W-:-:S03]  /*10530*/  PLOP3.LUT P1, PT, PT, PT, UP0, 0x80, 0x8 ;  /* 0x000000000008781c */ /* 0x000fc60003f2f008 */
[----:B------:R-:W-:-:S04]  /*10540*/  IMAD.WIDE.U32 R116, R107, 0x10, R84 ;  /* 0x000000106b747825 */ /* 0x000fc800078e0054 */
[----:B0-----:R-:W-:-:S04]  /*10550*/  @P0 IMAD.WIDE.U32 R112, R107, 0x20, R112 ;  /* 0x000000206b700825 */ /* 0x001fc800078e0070 */
[----:B-1----:R-:W-:Y:S01]  /*10560*/  @P3 IMAD.WIDE.U32 R114, R107, R114, UR32 ;  /* 0x000000206b723e25 */ /* 0x002fe2000f8e0072 */
[----:B--2---:R-:W-:-:S03]  /*10570*/  LOP3.LUT R16, R18, R19, RZ, 0xfc, !PT ;  /* 0x0000001312107212 */ /* 0x004fc600078efcff */
[----:B------:R-:W-:Y:S01]  /*10580*/  IMAD.WIDE.U32 R18, R106, 0x8, R98 ;  /* 0x000000086a127825 */ /* 0x000fe200078e0062 */
[----:B------:R-:W-:-:S05]  /*10590*/  LOP3.LUT R17, R102, R87, RZ, 0xfc, !PT ;  /* 0x0000005766117212 */ /* 0x000fca00078efcff */
[----:B------:R0:W-:Y:S01]  /*105a0*/  STG.E.64 desc[UR10][R18.64], R16 ;  /* 0x0000001012007986 */ /* 0x0001e2000c101b0a */
[----:B------:R-:W-:Y:S05]  /*105b0*/  BRA.U !UP0, `(.L_x_8655) ;  /* 0x0000000108507547 */ /* 0x000fea000b800000 */
[----:B0-----:R-:W-:Y:S02]  /*105c0*/  SHF.L.U32 R16, R88, 0x10, RZ ;  /* 0x0000001058107819 */ /* 0x001fe400000006ff */
[----:B------:R-:W-:Y:S02]  /*105d0*/  LOP3.LUT R18, R89, 0xffff, RZ, 0xc0, !PT ;  /* 0x0000ffff59127812 */ /* 0x000fe400078ec0ff */
[----:B------:R-:W-:Y:S02]  /*105e0*/  LOP3.LUT R19, R16, 0xff0000, RZ, 0xc0, !PT ;  /* 0x00ff000010137812 */ /* 0x000fe400078ec0ff */
[----:B------:R-:W0:Y:S01]  /*105f0*/  LDC.64 R16, c[0x0][0x3b8] ;  /* 0x0000ee00ff107b82 */ /* 0x000e220000000a00 */
        /* <DEDUP_REMOVED lines=16> */
.L_x_8655:
[----:B------:R2:W5:Y:S04]  /*10700*/  @P1 LDG.E.128 R44, desc[UR10][R114.64] ;  /* 0x0000000a722c1981 */ /* 0x000568000c1e1d00 */
[----:B------:R2:W5:Y:S04]  /*10710*/  @P0 LDG.E.128 R40, desc[UR10][R112.64] ;  /* 0x0000000a70280981 */ /* 0x000568000c1e1d00 */
[----:B------:R2:W5:Y:S04]  /*10720*/  @P0 LDG.E.128 R36, desc[UR10][R112.64+0x10] ;  /* 0x0000100a70240981 */ /* 0x000568000c1e1d00 */
[----:B------:R2:W5:Y:S01]  /*10730*/  LDG.E.128 R84, desc[UR10][R116.64] ;  /* 0x0000000a74547981 */ /* 0x000562000c1e1d00 */
        /* <DEDUP_REMOVED lines=16> */
.L_x_8658:
        /* <DEDUP_REMOVED lines=12> */
.L_x_8659:
        /* <DEDUP_REMOVED lines=33> */
[----:B01----:R-:W-:Y:S01]  /*10b10*/  LOP3.LUT R16, R6, UR27, R15, 0x96, !PT ;  /* 0x0000001b06107c12 */ /* 0x003fe2000f8e960f */
        /* <DEDUP_REMOVED lines=15> */
.L_x_8657:
[----:B------:R-:W-:Y:S01]  /*10c10*/  I2FP.F32.U32 R9, R9 ;  /* 0x0000000900097245 */ /* 0x000fe20000201000 */
[----:B------:R-:W-:Y:S01]  /*10c20*/  HFMA2 R13, -RZ, RZ, 0, 1.1920928955078125e-07 ;  /* 0x00000002ff0d7431 */ /* 0x000fe200000001ff */
        /* <DEDUP_REMOVED lines=16> */
.L_x_8661:
        /* <DEDUP_REMOVED lines=12> */
.L_x_8662:
        /* <DEDUP_REMOVED lines=49> */
.L_x_8660:
[----:B------:R-:W-:Y:S01]  /*11100*/  I2FP.F32.U32 R11, R11 ;  /* 0x0000000b000b7245 */ /* 0x000fe20000201000 */
[----:B------:R-:W-:Y:S01]  /*11110*/  HADD2.F32 R12, -RZ, R44.H0_H0 ;  /* 0x2000002cff0c7230 */ /* 0x000fe20000004100 */
[----:B------:R-:W-:-:S03]  /*11120*/  ISETP.NE.AND P2, PT, R13, 0x1, PT ;  /* 0x000000010d00780c */ /* 0x000fc60003f45270 */
[----:B------:R-:W-:Y:S01]  /*11130*/  FFMA.FTZ R11, R11, R104, 1.1641532182693481445e-10 ;  /* 0x2f0000000b0b7423 */ /* 0x000fe20000010068 */
[----:B------:R-:W-:-:S04]  /*11140*/  FMUL.FTZ R12, R12, UR5 ;  /* 0x000000050c0c7c20 */ /* 0x000fc80008410000 */
[----:B------:R-:W-:Y:S02]  /*11150*/  FSETP.GTU.FTZ.AND P1, PT, R11, UR4, PT ;  /* 0x000000040b007c0b */ /* 0x000fe4000bf3c000 */
[----:B------:R-:W-:Y:S02]  /*11160*/  FSEL R11, R9, RZ, P3 ;  /* 0x000000ff090b7208 */ /* 0x000fe40001800000 */
[----:B01----:R-:W-:Y:S02]  /*11170*/  FSEL R16, R12, RZ, !P1 ;  /* 0x000000ff0c107208 */ /* 0x003fe40004800000 */
[----:B------:R-:W-:Y:S02]  /*11180*/  SEL R9, RZ, 0x1, P1 ;  /* 0x00000001ff097807 */ /* 0x000fe40000800000 */
[----:B------:R-:W-:Y:S01]  /*11190*/  MOV R12, 0x2 ;  /* 0x00000002000c7802 */ /* 0x000fe20000000f00 */
        /* <DEDUP_REMOVED lines=12> */
.L_x_8664:
        /* <DEDUP_REMOVED lines=12> */
.L_x_8665:
        /* <DEDUP_REMOVED lines=49> */
.L_x_8663:
[----:B------:R-:W-:Y:S01]  /*11630*/  ISETP.NE.AND P1, PT, R12, 0x1, PT ;  /* 0x000000010c00780c */ /* 0x000fe20003f25270 */
[----:B------:R-:W-:Y:S01]  /*11640*/  HADD2.F32 R17, -RZ, R84.H1_H1 ;  /* 0x30000054ff117230 */ /* 0x000fe20000004100 */
[----:B------:R-:W-:Y:S01]  /*11650*/  I2FP.F32.U32 R11, R11 ;  /* 0x0000000b000b7245 */ /* 0x000fe20000201000 */
[----:B------:R-:W-:-:S03]  /*11660*/  HFMA2 R14, -RZ, RZ, 0, 1.1920928955078125e-07 ;  /* 0x00000002ff0e7431 */ /* 0x000fc600000001ff */
[----:B------:R-:W-:Y:S01]  /*11670*/  FMUL.FTZ R17, R17, UR5 ;  /* 0x0000000511117c20 */ /* 0x000fe20008410000 */
[----:B------:R-:W-:-:S05]  /*11680*/  FFMA.FTZ R11, R11, R104, 1.1641532182693481445e-10 ;  /* 0x2f0000000b0b7423 */ /* 0x000fca0000010068 */
        /* <DEDUP_REMOVED lines=12> */
.L_x_8667:
        /* <DEDUP_REMOVED lines=12> */
.L_x_8668:
        /* <DEDUP_REMOVED lines=49> */
.L_x_8666:
[----:B------:R-:W-:Y:S01]  /*11b20*/  I2FP.F32.U32 R11, R11 ;  /* 0x0000000b000b7245 */ /* 0x000fe20000201000 */
[----:B------:R-:W-:Y:S01]  /*11b30*/  HADD2.F32 R12, -RZ, R44.H1_H1 ;  /* 0x3000002cff0c7230 */ /* 0x000fe20000004100 */
[----:B------:R-:W-:-:S03]  /*11b40*/  ISETP.NE.AND P2, PT, R14, 0x1, PT ;  /* 0x000000010e00780c */ /* 0x000fc60003f45270 */
[----:B------:R-:W-:Y:S01]  /*11b50*/  FFMA.FTZ R11, R11, R104, 1.1641532182693481445e-10 ;  /* 0x2f0000000b0b7423 */ /* 0x000fe20000010068 */
[----:B------:R-:W-:Y:S01]  /*11b60*/  FMUL.FTZ R13, R12, UR5 ;  /* 0x000000050c0d7c20 */ /* 0x000fe20008410000 */
[----:B------:R-:W-:-:S03]  /*11b70*/  FSEL R12, R17, RZ, P3 ;  /* 0x000000ff110c7208 */ /* 0x000fc60001800000 */
[----:B------:R-:W-:-:S04]  /*11b80*/  FSETP.GTU.FTZ.AND P1, PT, R11, UR4, PT ;  /* 0x000000040b007c0b */ /* 0x000fc8000bf3c000 */
[----:B------:R-:W-:Y:S01]  /*11b90*/  FSEL R17, R13, RZ, !P1 ;  /* 0x000000ff0d117208 */ /* 0x000fe20004800000 */
[----:B------:R-:W-:Y:S01]  /*11ba0*/  IMAD.MOV.U32 R13, RZ, RZ, R10 ;  /* 0x000000ffff0d7224 */ /* 0x000fe200078e000a */
[----:B------:R-:W-:-:S03]  /*11bb0*/  SEL R11, RZ, 0x1, P1 ;  /* 0x00000001ff0b7807 */ /* 0x000fc60000800000 */
[----:B------:R-:W-:Y:S01]  /*11bc0*/  FADD.FTZ R17, R17, R12 ;  /* 0x0000000c11117221 */ /* 0x000fe20000010000 */
[----:B------:R-:W-:-:S03]  /*11bd0*/  MOV R12, 0x2 ;  /* 0x00000002000c7802 */ /* 0x000fc60000000f00 */
        /* <DEDUP_REMOVED lines=10> */
.L_x_8670:
        /* <DEDUP_REMOVED lines=12> */
.L_x_8671:
        /* <DEDUP_REMOVED lines=50> */
.L_x_8669:
        /* <DEDUP_REMOVED lines=18> */
.L_x_8673:
        /* <DEDUP_REMOVED lines=12> */
.L_x_8674:
        /* <DEDUP_REMOVED lines=50> */
.L_x_8672:
        /* <DEDUP_REMOVED lines=22> */
.L_x_8676:
        /* <DEDUP_REMOVED lines=12> */
.L_x_8677:
        /* <DEDUP_REMOVED lines=50> */
.L_x_8675:
[----:B------:R-:W-:Y:S01]  /*12aa0*/  I2FP.F32.U32 R13, R13 ;  /* 0x0000000d000d7245 */ /* 0x000fe20000201000 */
[----:B------:R-:W-:Y:S01]  /*12ab0*/  IMAD.MOV.U32 R84, RZ, RZ, 0x2 ;  /* 0x00000002ff547424 */ /* 0x000fe200078e00ff */
[----:B------:R-:W-:Y:S02]  /*12ac0*/  ISETP.NE.AND P2, PT, R19, 0x1, PT ;  /* 0x000000011300780c */ /* 0x000fe40003f45270 */
[----:B------:R-:W-:Y:S01]  /*12ad0*/  MOV R15, R10 ;  /* 0x0000000a000f7202 */ /* 0x000fe20000000f00 */
[----:B------:R-:W-:-:S05]  /*12ae0*/  FFMA.FTZ R13, R13, R104, 1.1641532182693481445e-10 ;  /* 0x2f0000000d0d7423 */ /* 0x000fca0000010068 */
[----:B------:R-:W-:Y:S01]  /*12af0*/  FSETP.LE.FTZ.AND P1, PT, R13, UR4, PT ;  /* 0x000000040d007c0b */ /* 0x000fe2000bf33000 */
[----:B------:R-:W-:-:S05]  /*12b00*/  HADD2.F32 R13, -RZ, R85.H1_H1 ;  /* 0x30000055ff0d7230 */ /* 0x000fca0000004100 */
[----:B------:R-:W-:Y:S01]  /*12b10*/  FMUL.FTZ R13, R13, UR5 ;  /* 0x000000050d0d7c20 */ /* 0x000fe20008410000 */
        /* <DEDUP_REMOVED lines=9> */
.L_x_8679:
        /* <DEDUP_REMOVED lines=12> */
.L_x_8680:
        /* <DEDUP_REMOVED lines=50> */
.L_x_8678:
[----:B------:R-:W-:Y:S01]  /*12f90*/  I2FP.F32.U32 R15, R15 ;  /* 0x0000000f000f7245 */ /* 0x000fe20000201000 */
[----:B------:R-:W-:Y:S01]  /*12fa0*/  HADD2.F32 R14, -RZ, R45.H1_H1 ;  /* 0x3000002dff0e7230 */ /* 0x000fe20000004100 */
[----:B------:R-:W-:-:S03]  /*12fb0*/  ISETP.NE.AND P3, PT, R84, 0x1, PT ;  /* 0x000000015400780c */ /* 0x000fc60003f65270 */
[----:B------:R-:W-:Y:S01]  /*12fc0*/  FFMA.FTZ R15, R15, R104, 1.1641532182693481445e-10 ;  /* 0x2f0000000f0f7423 */ /* 0x000fe20000010068 */
[----:B------:R-:W-:Y:S01]  /*12fd0*/  FMUL.FTZ R19, R14, UR5 ;  /* 0x000000050e137c20 */ /* 0x000fe20008410000 */
[----:B------:R-:W-:-:S03]  /*12fe0*/  FSEL R14, R13, RZ, P1 ;  /* 0x000000ff0d0e7208 */ /* 0x000fc60000800000 */
[----:B------:R-:W-:Y:S01]  /*12ff0*/  FSETP.GTU.FTZ.AND P2, PT, R15, UR4, PT ;  /* 0x000000040f007c0b */ /* 0x000fe2000bf5c000 */
[----:B------:R-:W-:-:S03]  /*13000*/  IMAD.MOV.U32 R15, RZ, RZ, R10 ;  /* 0x000000ffff0f7224 */ /* 0x000fc600078e000a */
[----:B------:R-:W-:Y:S02]  /*13010*/  FSEL R19, R19, RZ, !P2 ;  /* 0x000000ff13137208 */ /* 0x000fe40005000000 */
[----:B------:R-:W-:-:S03]  /*13020*/  SEL R13, RZ, 0x1, P2 ;  /* 0x00000001ff0d7807 */ /* 0x000fc60001000000 */
[----:B------:R-:W-:Y:S01]  /*13030*/  FADD.FTZ R19, R19, R14 ;  /* 0x0000000e13137221 */ /* 0x000fe20000010000 */
[----:B------:R-:W-:-:S03]  /*13040*/  HFMA2 R14, -RZ, RZ, 0, 1.1920928955078125e-07 ;  /* 0x00000002ff0e7431 */ /* 0x000fc600000001ff */
        /* <DEDUP_REMOVED lines=10> */
.L_x_8682:
        /* <DEDUP_REMOVED lines=12> */
.L_x_8683:
        /* <DEDUP_REMOVED lines=50> */
.L_x_8681:
[----:B------:R-:W-:Y:S01]  /*134d0*/  ISETP.NE.AND P3, PT, R14, 0x1, PT ;  /* 0x000000010e00780c */ /* 0x000fe20003f65270 */
[----:B------:R-:W-:Y:S01]  /*134e0*/  HADD2.F32 R103, -RZ, R86.H0_H0 ;  /* 0x20000056ff677230 */ /* 0x000fe20000004100 */
[----:B------:R-:W-:Y:S01]  /*134f0*/  I2FP.F32.U32 R15, R15 ;  /* 0x0000000f000f7245 */ /* 0x000fe20000201000 */
[----:B------:R-:W-:-:S03]  /*13500*/  IMAD.MOV.U32 R85, RZ, RZ, 0x2 ;  /* 0x00000002ff557424 */ /* 0x000fc600078e00ff */
[----:B------:R-:W-:Y:S01]  /*13510*/  FMUL.FTZ R103, R103, UR5 ;  /* 0x0000000567677c20 */ /* 0x000fe20008410000 */
        /* <DEDUP_REMOVED lines=12> */
.L_x_8685:
        /* <DEDUP_REMOVED lines=12> */
.L_x_8686:
        /* <DEDUP_REMOVED lines=48> */
[----:B------:R-:W-:Y:S01]  /*139a0*/  IMAD.MOV.U32 R15, RZ, RZ, R102 ;  /* 0x000000ffff0f7224 */ /* 0x000fe200078e0066 */
[----:B------:R-:W-:-:S07]  /*139b0*/  MOV R102, R14 ;  /* 0x0000000e00667202 */ /* 0x000fce0000000f00 */
.L_x_8684:
[----:B------:R-:W-:Y:S01]  /*139c0*/  I2FP.F32.U32 R15, R15 ;  /* 0x0000000f000f7245 */ /* 0x000fe20000201000 */
[----:B------:R-:W-:Y:S01]  /*139d0*/  HADD2.F32 R14, -RZ, R46.H0_H0 ;  /* 0x2000002eff0e7230 */ /* 0x000fe20000004100 */
[----:B------:R-:W-:Y:S01]  /*139e0*/  FSEL R103, R103, RZ, P2 ;  /* 0x000000ff67677208 */ /* 0x000fe20001000000 */
[----:B------:R-:W-:Y:S02]  /*139f0*/  HFMA2 R88, -RZ, RZ, 0, 1.1920928955078125e-07 ;  /* 0x00000002ff587431 */ /* 0x000fe400000001ff */
        /* <DEDUP_REMOVED lines=18> */
.L_x_8688:
        /* <DEDUP_REMOVED lines=12> */
.L_x_8689:
        /* <DEDUP_REMOVED lines=50> */
.L_x_8687:
        /* <DEDUP_REMOVED lines=17> */
.L_x_8691:
        /* <DEDUP_REMOVED lines=12> */
.L_x_8692:
        /* <DEDUP_REMOVED lines=50> */
.L_x_8690:
[----:B------:R-:W-:Y:S01]  /*143f0*/  I2FP.F32.U32 R85, R85 ;  /* 0x0000005500557245 */ /* 0x000fe20000201000 */
[----:B------:R-:W-:Y:S01]  /*14400*/  HADD2.F32 R86, -RZ, R46.H1_H1 ;  /* 0x3000002eff567230 */ /* 0x000fe20000004100 */
[----:B------:R-:W-:Y:S01]  /*14410*/  FSEL R88, R15, RZ, P3 ;  /* 0x000000ff0f587208 */ /* 0x000fe20001800000 */
[----:B------:R-:W-:Y:S02]  /*14420*/  IMAD.MOV.U32 R89, RZ, RZ, R10 ;  /* 0x000000ffff597224 */ /* 0x000fe400078e000a */
[----:B------:R-:W-:Y:S01]  /*14430*/  FFMA.FTZ R85, R85, R104, 1.1641532182693481445e-10 ;  /* 0x2f00000055557423 */ /* 0x000fe20000010068 */
[----:B------:R-:W-:-:S04]  /*14440*/  FMUL.FTZ R86, R86, UR5 ;  /* 0x0000000556567c20 */ /* 0x000fc80008410000 */
[----:B------:R-:W-:-:S04]  /*14450*/  FSETP.GTU.FTZ.AND P4, PT, R85, UR4, PT ;  /* 0x0000000455007c0b */ /* 0x000fc8000bf9c000 */
[----:B------:R-:W-:Y:S02]  /*14460*/  FSEL R85, R86, RZ, !P4 ;  /* 0x000000ff56557208 */ /* 0x000fe40006000000 */
[----:B------:R-:W-:Y:S02]  /*14470*/  SEL R86, RZ, 0x1, P4 ;  /* 0x00000001ff567807 */ /* 0x000fe40002000000 */
[----:B------:R-:W-:Y:S01]  /*14480*/  ISETP.NE.AND P4, PT, R103, 0x1, PT ;  /* 0x000000016700780c */ /* 0x000fe20003f85270 */
[----:B------:R-:W-:Y:S01]  /*14490*/  FADD.FTZ R85, R85, R88 ;  /* 0x0000005855557221 */ /* 0x000fe20000010000 */
[----:B------:R-:W-:Y:S01]  /*144a0*/  HFMA2 R88, -RZ, RZ, 0, 1.1920928955078125e-07 ;  /* 0x00000002ff587431 */ /* 0x000fe200000001ff */
[----:B------:R-:W-:Y:S02]  /*144b0*/  PRMT R15, R86, 0x7610, R15 ;  /* 0x00007610560f7816 */ /* 0x000fe4000000000f */
        /* <DEDUP_REMOVED lines=10> */
.L_x_8694:
        /* <DEDUP_REMOVED lines=12> */
.L_x_8695:
        /* <DEDUP_REMOVED lines=50> */
.L_x_8693:
[----:B------:R-:W-:Y:S01]  /*14940*/  ISETP.NE.AND P5, PT, R88, 0x1, PT ;  /* 0x000000015800780c */ /* 0x000fe20003fa5270 */
[----:B------:R-:W-:Y:S01]  /*14950*/  HADD2.F32 R86, -RZ, R87.H0_H0 ;  /* 0x20000057ff567230 */ /* 0x000fe20000004100 */
[----:B------:R-:W-:Y:S01]  /*14960*/  I2FP.F32.U32 R89, R89 ;  /* 0x0000005900597245 */ /* 0x000fe20000201000 */
[----:B------:R-:W-:Y:S01]  /*14970*/  IMAD.MOV.U32 R113, RZ, RZ, 0x2 ;  /* 0x00000002ff717424 */ /* 0x000fe200078e00ff */
[----:B------:R-:W-:Y:S02]  /*14980*/  MOV R103, R10 ;  /* 0x0000000a00677202 */ /* 0x000fe40000000f00 */
        /* <DEDUP_REMOVED lines=12> */
.L_x_8697:
        /* <DEDUP_REMOVED lines=12> */
.L_x_8698:
        /* <DEDUP_REMOVED lines=50> */
.L_x_8696:
[----:B------:R-:W-:Y:S01]  /*14e30*/  I2FP.F32.U32 R89, R103 ;  /* 0x0000006700597245 */ /* 0x000fe20000201000 */
[----:B------:R-:W-:Y:S01]  /*14e40*/  HADD2.F32 R88, -RZ, R47.H0_H0 ;  /* 0x2000002fff587230 */ /* 0x000fe20000004100 */
[----:B------:R-:W-:Y:S01]  /*14e50*/  FSEL R86, R86, RZ, P4 ;  /* 0x000000ff56567208 */ /* 0x000fe20002000000 */
[----:B------:R-:W-:Y:S02]  /*14e60*/  HFMA2 R114, -RZ, RZ, 0, 1.1920928955078125e-07 ;  /* 0x00000002ff727431 */ /* 0x000fe400000001ff */
        /* <DEDUP_REMOVED lines=18> */
.L_x_8700:
        /* <DEDUP_REMOVED lines=12> */
.L_x_8701:
        /* <DEDUP_REMOVED lines=50> */
.L_x_8699:
[----:B------:R-:W-:Y:S01]  /*15370*/  ISETP.NE.AND P6, PT, R114, 0x1, PT ;  /* 0x000000017200780c */ /* 0x000fe20003fc5270 */
[----:B------:R-:W-:Y:S01]  /*15380*/  HADD2.F32 R87, -RZ, R87.H1_H1 ;  /* 0x30000057ff577230 */ /* 0x000fe20000004100 */
        /* <DEDUP_REMOVED lines=15> */
.L_x_8703:
        /* <DEDUP_REMOVED lines=14> */
.L_x_8704:
[----:B------:R-:W-:Y:S01]  /*15560*/  IMAD.WIDE.U32 R6, R101, -0x326172a9, RZ ;  /* 0xcd9e8d5765067825 */ /* 0x000fe200078e00ff */
[----:B------:R-:W-:Y:S01]  /*15570*/  LOP3.LUT R114, R8, UR9, R119, 0x96, !PT ;  /* 0x0000000908727c12 */ /* 0x000fe2000f8e9677 */
[----:B------:R-:W-:Y:S02]  /*15580*/  UIADD3 UR31, UPT, UPT, UR9, -0x4498517b, URZ ;  /* 0xbb67ae85091f7890 */ /* 0x000fe4000fffe0ff */
[----:B------:R-:W-:Y:S01]  /*15590*/  IMAD.MOV.U32 R113, RZ, RZ, R102 ;  /* 0x000000ffff717224 */ /* 0x000fe200078e0066 */
[----:B------:R-:W-:Y:S01]  /*155a0*/  LOP3.LUT R116, R97, UR8, R7, 0x96, !PT ;  /* 0x0000000861747c12 */ /* 0x000fe2000f8e9607 */
[----:B------:R-:W-:-:S04]  /*155b0*/  IMAD.WIDE.U32 R114, R114, -0x326172a9, RZ ;  /* 0xcd9e8d5772727825 */ /* 0x000fc800078e00ff */
        /* <DEDUP_REMOVED lines=44> */
.L_x_8702:
        /* <DEDUP_REMOVED lines=11> */
.L_x_8656:
[----:B------:R-:W-:Y:S01]  /*15930*/  ISETP.NE.AND P1, PT, R111, 0x1, PT ;  /* 0x000000016f00780c */ /* 0x000fe20003f25270 */
[----:B01----:R-:W-:Y:S02]  /*15940*/  HFMA2 R18, -RZ, RZ, 0, 1.1920928955078125e-07 ;  /* 0x00000002ff127431 */ /* 0x003fe400000001ff */
        /* <DEDUP_REMOVED lines=13> */
.L_x_8707:
        /* <DEDUP_REMOVED lines=12> */
.L_x_8708:
        /* <DEDUP_REMOVED lines=50> */
.L_x_8706:
[----:B------:R-:W-:Y:S01]  /*15e00*/  ISETP.NE.AND P1, PT, R18, 0x1, PT ;  /* 0x000000011200780c */ /* 0x000fe20003f25270 */
[----:B--2--5:R-:W-:Y:S01]  /*15e10*/  HADD2.F32 R113, -RZ, R84.H0_H0 ;  /* 0x20000054ff717230 */ /* 0x024fe20000004100 */
[----:B------:R-:W-:Y:S02]  /*15e20*/  I2FP.F32.U32 R17, R16 ;  /* 0x0000001000117245 */ /* 0x000fe40000201000 */
[----:B------:R-:W-:-:S03]  /*15e30*/  MOV R16, 0x2 ;  /* 0x0000000200107802 */ /* 0x000fc60000000f00 */
        /* <DEDUP_REMOVED lines=13> */
.L_x_8710:
        /* <DEDUP_REMOVED lines=12> */
.L_x_8711:
        /* <DEDUP_REMOVED lines=50> */
.L_x_8709:
[----:B------:R-:W-:Y:S01]  /*162f0*/  ISETP.NE.AND P1, PT, R16, 0x1, PT ;  /* 0x000000011000780c */ /* 0x000fe20003f25270 */
[----:B------:R-:W-:Y:S01]  /*16300*/  HADD2.F32 R115, -RZ, R84.H1_H1 ;  /* 0x30000054ff737230 */ /* 0x000fe20000004100 */
        /* <DEDUP_REMOVED lines=15> */
.L_x_8713:
        /* <DEDUP_REMOVED lines=12> */
.L_x_8714:
        /* <DEDUP_REMOVED lines=50> */
.L_x_8712:
[----:B------:R-:W-:Y:S01]  /*167e0*/  ISETP.NE.AND P1, PT, R18, 0x1, PT ;  /* 0x000000011200780c */ /* 0x000fe20003f25270 */
[----:B------:R-:W-:Y:S01]  /*167f0*/  HFMA2 R16, -RZ, RZ, 0, 1.1920928955078125e-07 ;  /* 0x00000002ff107431 */ /* 0x000fe200000001ff */
[----:B------:R-:W-:Y:S01]  /*16800*/  I2FP.F32.U32 R17, R17 ;  /* 0x0000001100117245 */ /* 0x000fe20000201000 */
[----:B------:R-:W-:-:S04]  /*16810*/  HADD2.F32 R114, -RZ, R85.H0_H0 ;  /* 0x20000055ff727230 */ /* 0x000fc80000004100 */
        /* <DEDUP_REMOVED lines=13> */
.L_x_8716:
        /* <DEDUP_REMOVED lines=12> */
.L_x_8717:
        /* <DEDUP_REMOVED lines=50> */
.L_x_8715:
        /* <DEDUP_REMOVED lines=16> */
.L_x_8719:
        /* <DEDUP_REMOVED lines=12> */
.L_x_8720:
        /* <DEDUP_REMOVED lines=50> */
.L_x_8718:
[----:B------:R-:W-:Y:S01]  /*171b0*/  ISETP.NE.AND P3, PT, R18, 0x1, PT ;  /* 0x000000011200780c */ /* 0x000fe20003f65270 */
[----:B------:R-:W-:Y:S01]  /*171c0*/  HFMA2 R16, -RZ, RZ, 0, 1.1920928955078125e-07 ;  /* 0x00000002ff107431 */ /* 0x000fe200000001ff */
[----:B------:R-:W-:Y:S01]  /*171d0*/  I2FP.F32.U32 R17, R17 ;  /* 0x0000001100117245 */ /* 0x000fe20000201000 */
[----:B------:R-:W-:-:S04]  /*171e0*/  HADD2.F32 R117, -RZ, R86.H0_H0 ;  /* 0x20000056ff757230 */ /* 0x000fc80000004100 */
        /* <DEDUP_REMOVED lines=12> */
.L_x_8722:
        /* <DEDUP_REMOVED lines=12> */
.L_x_8723:
        /* <DEDUP_REMOVED lines=50> */
.L_x_8721:
        /* <DEDUP_REMOVED lines=16> */
.L_x_8725:
        /* <DEDUP_REMOVED lines=12> */
.L_x_8726:
        /* <DEDUP_REMOVED lines=50> */
.L_x_8724:
[----:B------:R-:W-:Y:S01]  /*17b70*/  ISETP.NE.AND P5, PT, R19, 0x1, PT ;  /* 0x000000011300780c */ /* 0x000fe20003fa5270 */
[----:B------:R-:W-:Y:S01]  /*17b80*/  HFMA2 R103, -RZ, RZ, 0, 1.1920928955078125e-07 ;  /* 0x00000002ff677431 */ /* 0x000fe200000001ff */
[----:B------:R-:W-:Y:S01]  /*17b90*/  I2FP.F32.U32 R17, R17 ;  /* 0x0000001100117245 */ /* 0x000fe20000201000 */
[----:B------:R-:W-:Y:S02]  /*17ba0*/  HADD2.F32 R118, -RZ, R87.H0_H0 ;  /* 0x20000057ff767230 */ /* 0x000fe40000004100 */
        /* <DEDUP_REMOVED lines=12> */
.L_x_8728:
        /* <DEDUP_REMOVED lines=12> */
.L_x_8729:
        /* <DEDUP_REMOVED lines=50> */
.L_x_8727:
[----:B------:R-:W-:Y:S01]  /*18050*/  P2R R17, PR, RZ, 0x1 ;  /* 0x00000001ff117803 */ /* 0x000fe20000000000 */
[----:B------:R-:W-:Y:S01]  /*18060*/  FMUL.FTZ R113, R113, UR5 ;  /* 0x0000000571717c20 */ /* 0x000fe20008410000 */
[----:B------:R-:W-:Y:S01]  /*18070*/  I2FP.F32.U32 R19, R18 ;  /* 0x0000001200137245 */ /* 0x000fe20000201000 */
        /* <DEDUP_REMOVED lines=31> */
.L_x_8705:
[----:B------:R-:W-:Y:S01]  /*18270*/  ISETP.NE.AND P0, PT, R110, RZ, PT ;  /* 0x000000ff6e00720c */ /* 0x000fe20003f05270 */
[----:B------:R-:W-:Y:S01]  /*18280*/  FADD.FTZ R110, RZ, R28 ;  /* 0x0000001cff6e7221 */ /* 0x000fe20000010000 */
[----:B------:R-:W-:Y:S01]  /*18290*/  SEL R104, RZ, 0x1000000, !P5 ;  /* 0x01000000ff687807 */ /* 0x000fe20006800000 */
[----:B------:R-:W-:Y:S01]  /*182a0*/  IMAD.WIDE.U32 R98, R107, 0x8, R98 ;  /* 0x000000086b627825 */ /* 0x000fe200078e0062 */
[----:B------:R-:W-:-:S03]  /*182b0*/  ISETP.NE.AND P5, PT, R111, RZ, PT ;  /* 0x000000ff6f00720c */ /* 0x000fc60003fa5270 */
[----:B------:R-:W-:Y:S01]  /*182c0*/  FADD.FTZ R111, R110, R29 ;  /* 0x0000001d6e6f7221 */ /* 0x000fe20000010000 */
[----:B------:R-:W-:Y:S02]  /*182d0*/  ISETP.NE.AND P6, PT, R112, RZ, PT ;  /* 0x000000ff7000720c */ /* 0x000fe40003fc5270 */
        /* <DEDUP_REMOVED lines=8> */
[----:B------:R-:W-:-:S02]  /*18360*/  SEL R112, RZ, 0x100, !P6 ;  /* 0x00000100ff707807 */ /* 0x000fc40007000000 */
[----:B------:R-:W-:Y:S01]  /*18370*/  SEL R115, RZ, 0x1, !P0 ;  /* 0x00000001ff737807 */ /* 0x000fe20004000000 */
[----:B------:R-:W-:Y:S01]  /*18380*/  FADD.FTZ R111, R110, R33 ;  /* 0x000000216e6f7221 */ /* 0x000fe20000010000 */
[----:B------:R-:W-:Y:S02]  /*18390*/  LOP3.LUT R112, R112, R114, R113, 0xfe, !PT ;  /* 0x0000007270707212 */ /* 0x000fe400078efe71 */
        /* <DEDUP_REMOVED lines=46> */
.L_x_8730:
        /* <DEDUP_REMOVED lines=80> */
.L_x_8732:
[----:B------:R-:W-:Y:S05]  /*18b80*/  BSYNC.RECONVERGENT B0 ;  /* 0x0000000000007941 */ /* 0x000fea0003800200 */
.L_x_8731:
        /* <DEDUP_REMOVED lines=14> */
.L_x_8734:
[----:B------:R-:W-:Y:S05]  /*18c70*/  BSYNC.RECONVERGENT B0 ;  /* 0x0000000000007941 */ /* 0x000fea0003800200 */
.L_x_8733:
[----:B------:R-:W1:Y:S01]  /*18c80*/  SHFL.DOWN PT, R112, R111, 0x2, 0x1f ;  /* 0x08401f006f707f89 */ /* 0x000e6200000e0000 */
[----:B------:R-:W-:Y:S01]  /*18c90*/  I2FP.F32.U32 R115, R111 ;  /* 0x0000006f00737245 */ /* 0x000fe20000201000 */
[----:B------:R-:W-:Y:S01]  /*18ca0*/  HADD2.F32 R121, -RZ, R5.H0_H0 ;  /* 0x20000005ff797230 */ /* 0x000fe20000004100 */
[----:B------:R-:W-:Y:S01]  /*18cb0*/  ISETP.NE.AND P0, PT, R104, RZ, PT ;  /* 0x000000ff6800720c */ /* 0x000fe20003f05270 */
[----:B0-----:R-:W0:Y:S01]  /*18cc0*/  SHFL.DOWN PT, R113, R98, 0x2, 0x1f ;  /* 0x08401f0062717f89 */ /* 0x001e2200000e0000 */
[----:B------:R-:W-:Y:S01]  /*18cd0*/  ISETP.NE.AND P1, PT, RZ, UR20, PT ;  /* 0x00000014ff007c0c */ /* 0x000fe2000bf25270 */
[----:B------:R-:W2:Y:S01]  /*18ce0*/  LDC.64 R126, c[0x0][0x428] ;  /* 0x00010a00ff7e7b82 */ /* 0x000ea20000000a00 */
[----:B------:R-:W-:Y:S01]  /*18cf0*/  HADD2.F32 R122, -RZ, R78.H0_H0 ;  /* 0x2000004eff7a7230 */ /* 0x000fe20000004100 */
[----:B------:R-:W3:Y:S01]  /*18d00*/  SHFL.DOWN PT, R114, R99, 0x2, 0x1f ;  /* 0x08401f0063727f89 */ /* 0x000ee200000e0000 */
[----:B------:R-:W-:Y:S01]  /*18d10*/  HADD2.F32 R125, -RZ, R96.H0_H0 ;  /* 0x20000060ff7d7230 */ /* 0x000fe20000004100 */
[----:B------:R-:W-:Y:S01]  /*18d20*/  UPLOP3.LUT UP1, UPT, UPT, UPT, UP1, 0x40, 0x4 ;  /* 0x000000000004789c */ /* 0x000fe20003f2e810 */
        /* <DEDUP_REMOVED lines=24> */
[----:B-1----:R-:W-:Y:S01]  /*18eb0*/  FADD.FTZ R110, R99, R110 ;  /* 0x0000006e636e7221 */ /* 0x002fe20000010000 */
[----:B------:R-:W-:Y:S02]  /*18ec0*/  HADD2.F32 R115, -RZ, R80.H0_H0 ;  /* 0x20000050ff737230 */ /* 0x000fe40000004100 */
[----:B------:R-:W-:Y:S01]  /*18ed0*/  FMUL.FTZ R113, R108, R113 ;  /* 0x000000716c717220 */ /* 0x000fe20000410000 */
[----:B---3--:R-:W-:-:S03]  /*18ee0*/  FMUL.FTZ R98, R109, R98 ;  /* 0x000000626d627220 */ /* 0x008fc60000410000 */
[----:B------:R-:W-:Y:S02]  /*18ef0*/  FMUL.FTZ R113, R113, R114 ;  /* 0x0000007271717220 */ /* 0x000fe40000410000 */
[----:B------:R-:W0:Y:S01]  /*18f00*/  SHFL.IDX PT, R123, R98, RZ, 0x1f ;  /* 0x00001fff627b7589 */ /* 0x000e2200000e0000 */
[----:B------:R-:W1:Y:S01]  /*18f10*/  LDC R114, c[0x0][0x448] ;  /* 0x00011200ff727b82 */ /* 0x000e620000000800 */
[----:B------:R-:W-:-:S06]  /*18f20*/  FFMA.FTZ R113, R109, R113, R110 ;  /* 0x000000716d717223 */ /* 0x000fcc000001006e */
[----:B------:R-:W1:Y:S01]  /*18f30*/  SHFL.IDX PT, R113, R113, RZ, 0x1f ;  /* 0x00001fff71717589 */ /* 0x000e6200000e0000 */
[----:B------:R-:W3:Y:S08]  /*18f40*/  @!P0 LDC.64 R110, c[0x0][0x3c0] ;  /* 0x0000f000ff6e8b82 */ /* 0x000ef00000000a00 */
[----:B------:R-:W4:Y:S01]  /*18f50*/  @!P0 LDC.64 R108, c[0x0][0x3c8] ;  /* 0x0000f200ff6c8b82 */ /* 0x000f220000000a00 */
[----:B0-----:R-:W-:-:S05]  /*18f60*/  FMUL.FTZ R99, R123, R123 ;  /* 0x0000007b7b637220 */ /* 0x001fca0000410000 */
[----:B------:R-:W-:Y:S01]  /*18f70*/  FSEL R112, R99, RZ, P1 ;  /* 0x000000ff63707208 */ /* 0x000fe20000800000 */
[----:B-1----:R-:W-:Y:S01]  /*18f80*/  FFMA.FTZ R99, R113, UR21, R114 ;  /* 0x0000001571637c23 */ /* 0x002fe20008010072 */
[----:B------:R-:W-:Y:S01]  /*18f90*/  MOV R113, UR18 ;  /* 0x0000001200717c02 */ /* 0x000fe20008000f00 */
[----:B------:R-:W-:Y:S02]  /*18fa0*/  HADD2.F32 R114, -RZ, R81.H0_H0 ;  /* 0x20000051ff727230 */ /* 0x000fe40000004100 */
[----:B------:R-:W-:Y:S01]  /*18fb0*/  FADD.FTZ R98, R99, R112 ;  /* 0x0000007063627221 */ /* 0x000fe20000010000 */
[----:B------:R-:W-:Y:S01]  /*18fc0*/  IMAD.U32 R99, RZ, RZ, UR18 ;  /* 0x00000012ff637e24 */ /* 0x000fe2000f8e00ff */
[----:B------:R-:W-:-:S03]  /*18fd0*/  UIADD3 UR18, UPT, UPT, UR18, UR16, URZ ;  /* 0x0000001012127290 */ /* 0x000fc6000fffe0ff */
[----:B---3--:R-:W-:Y:S01]  /*18fe0*/  @!P0 IMAD.WIDE R110, R99, 0x4, R110 ;  /* 0x00000004636e8825 */ /* 0x008fe200078e026e */
[----:B------:R-:W0:Y:S01]  /*18ff0*/  MUFU.RSQ R98, R98 ;  /* 0x0000006200627308 */ /* 0x000e220000001400 */
[----:B------:R-:W-:Y:S01]  /*19000*/  FSEL R99, R123, RZ, !P1 ;  /* 0x000000ff7b637208 */ /* 0x000fe20004800000 */
[----:B------:R-:W-:Y:S01]  /*19010*/  UISETP.GE.AND UP2, UPT, UR18, UR17, UPT ;  /* 0x000000111200728c */ /* 0x000fe2000bf46270 */
[----:B----4-:R-:W-:Y:S01]  /*19020*/  @!P0 IMAD.WIDE R108, R113, 0x4, R108 ;  /* 0x00000004716c8825 */ /* 0x010fe200078e026c */
[----:B------:R1:W-:Y:S03]  /*19030*/  @!P0 STG.E desc[UR10][R110.64], R123 ;  /* 0x0000007b6e008986 */ /* 0x0003e6000c10190a */
[C---:B------:R-:W-:Y:S01]  /*19040*/  FADD.FTZ R113, -R99.reuse, R28 ;  /* 0x0000001c63717221 */ /* 0x040fe20000010100 */
[C---:B------:R-:W-:Y:S01]  /*19050*/  FADD.FTZ R33, -R99.reuse, R33 ;  /* 0x0000002163217221 */ /* 0x040fe20000010100 */
[C---:B------:R-:W-:Y:S01]  /*19060*/  FADD.FTZ R29, -R99.reuse, R29 ;  /* 0x0000001d631d7221 */ /* 0x040fe20000010100 */
[C---:B------:R-:W-:Y:S01]  /*19070*/  FADD.FTZ R31, -R99.reuse, R31 ;  /* 0x0000001f631f7221 */ /* 0x040fe20000010100 */
[C---:B------:R-:W-:Y:S01]  /*19080*/  FADD.FTZ R117, -R99.reuse, R30 ;  /* 0x0000001e63757221 */ /* 0x040fe20000010100 */
[----:B------:R-:W-:Y:S01]  /*19090*/  FADD.FTZ R119, -R99, R32 ;  /* 0x0000002063777221 */ /* 0x000fe20000010100 */
[----:B------:R-:W-:-:S02]  /*190a0*/  HADD2.F32 R32, -RZ, R4.H0_H0 ;  /* 0x20000004ff207230 */ /* 0x000fc40000004100 */
[C---:B------:R-:W-:Y:S01]  /*190b0*/  FADD.FTZ R27, -R99.reuse, R27 ;  /* 0x0000001b631b7221 */ /* 0x040fe20000010100 */
[----:B------:R-:W-:Y:S02]  /*190c0*/  HADD2.F32 R30, -RZ, R82.H0_H0 ;  /* 0x20000052ff1e7230 */ /* 0x000fe40000004100 */
[C---:B------:R-:W-:Y:S01]  /*190d0*/  FADD.FTZ R21, -R99.reuse, R21 ;  /* 0x0000001563157221 */ /* 0x040fe20000010100 */
[----:B-1----:R-:W-:Y:S02]  /*190e0*/  HADD2.F32 R123, -RZ, R2.H0_H0 ;  /* 0x20000002ff7b7230 */ /* 0x002fe40000004100 */
[C---:B------:R-:W-:Y:S01]  /*190f0*/  FADD.FTZ R23, -R99.reuse, R23 ;  /* 0x0000001763177221 */ /* 0x040fe20000010100 */
[C---:B0-----:R-:W-:Y:S01]  /*19100*/  FMUL.FTZ R112, R98.reuse, R113 ;  /* 0x0000007162707220 */ /* 0x041fe20000410000 */
[----:B------:R0:W-:Y:S01]  /*19110*/  @!P0 STG.E desc[UR10][R108.64], R98 ;  /* 0x000000626c008986 */ /* 0x0001e2000c10190a */
[----:B------:R-:W-:Y:S02]  /*19120*/  HADD2.F32 R111, -RZ, R82.H1_H1 ;  /* 0x30000052ff6f7230 */ /* 0x000fe40000004100 */
[----:B------:R-:W-:Y:S01]  /*19130*/  FMUL.FTZ R118, R98, R33 ;  /* 0x0000002162767220 */ /* 0x000fe20000410000 */
[----:B------:R-:W-:Y:S01]  /*19140*/  FFMA.FTZ R28, R112, R115, R121 ;  /* 0x00000073701c7223 */ /* 0x000fe20000010079 */
[----:B------:R-:W-:Y:S01]  /*19150*/  FADD.FTZ R115, -R99, R34 ;  /* 0x0000002263737221 */ /* 0x000fe20000010100 */
[----:B------:R-:W-:-:S02]  /*19160*/  HADD2.F32 R121, -RZ, R83.H0_H0 ;  /* 0x20000053ff797230 */ /* 0x000fc40000004100 */
[C---:B------:R-:W-:Y:S01]  /*19170*/  FMUL.FTZ R116, R98.reuse, R31 ;  /* 0x0000001f62747220 */ /* 0x040fe20000410000 */
[----:B------:R-:W-:Y:S02]  /*19180*/  HADD2.F32 R113, -RZ, R3.H1_H1 ;  /* 0x30000003ff717230 */ /* 0x000fe40000004100 */
[C---:B------:R-:W-:Y:S01]  /*19190*/  FMUL.FTZ R120, R98.reuse, R115 ;  /* 0x0000007362787220 */ /* 0x040fe20000410000 */
[----:B------:R-:W-:Y:S01]  /*191a0*/  FADD.FTZ R115, -R99, R35 ;  /* 0x0000002363737221 */ /* 0x000fe20000010100 */
[----:B------:R-:W-:Y:S02]  /*191b0*/  HADD2.F32 R34, -RZ, R83.H1_H1 ;  /* 0x30000053ff227230 */ /* 0x000fe40000004100 */
[----:B------:R-:W-:Y:S01]  /*191c0*/  FMUL.FTZ R117, R98, R117 ;  /* 0x0000007562757220 */ /* 0x000fe20000410000 */
[----:B------:R-:W-:Y:S01]  /*191d0*/  FFMA.FTZ R35, R120, R121, R123 ;  /* 0x0000007978237223 */ /* 0x000fe2000001007b */
[----:B0-----:R-:W-:Y:S02]  /*191e0*/  HADD2.F32 R108, -RZ, R2.H1_H1 ;  /* 0x30000002ff6c7230 */ /* 0x001fe40000004100 */
[----:B------:R-:W-:Y:S01]  /*191f0*/  FMUL.FTZ R123, R98, R115 ;  /* 0x00000073627b7220 */ /* 0x000fe20000410000 */
[----:B------:R-:W-:Y:S01]  /*19200*/  FFMA.FTZ R33, R118, R111, R113 ;  /* 0x0000006f76217223 */ /* 0x000fe20000010071 */
[----:B------:R-:W-:-:S02]  /*19210*/  HADD2.F32 R109, -RZ, R81.H1_H1 ;  /* 0x30000051ff6d7230 */ /* 0x000fc40000004100 */
[C---:B------:R-:W-:Y:S01]  /*19220*/  FMUL.FTZ R119, R98.reuse, R119 ;  /* 0x0000007762777220 */ /* 0x040fe20000410000 */
[----:B------:R-:W-:Y:S01]  /*19230*/  FFMA.FTZ R108, R123, R34, R108 ;  /* 0x000000227b6c7223 */ /* 0x000fe2000001006c */
[C---:B------:R-:W-:Y:S01]  /*19240*/  FMUL.FTZ R34, R98.reuse, R29 ;  /* 0x0000001d62227220 */ /* 0x040fe20000410000 */
[----:B------:R-:W-:Y:S02]  /*19250*/  HADD2.F32 R111, -RZ, R4.H1_H1 ;  /* 0x30000004ff6f7230 */ /* 0x000fe40000004100 */
[----:B------:R-:W-:Y:S01]  /*19260*/  FFMA.FTZ R32, R117, R114, R32 ;  /* 0x0000007275207223 */ /* 0x000fe20000010020 */
[----:B------:R-:W-:Y:S02]  /*19270*/  HADD2.F32 R29, -RZ, R80.H1_H1 ;  /* 0x30000050ff1d7230 */ /* 0x000fe40000004100 */
[----:B------:R-:W-:Y:S01]  /*19280*/  FMUL.FTZ R27, R98, R27 ;  /* 0x0000001b621b7220 */ /* 0x000fe20000410000 */
[----:B------:R-:W-:Y:S02]  /*19290*/  HADD2.F32 R31, -RZ, R5.H1_H1 ;  /* 0x30000005ff1f7230 */ /* 0x000fe40000004100 */
[----:B------:R-:W-:Y:S01]  /*192a0*/  FFMA.FTZ R111, R116, R109, R111 ;  /* 0x0000006d746f7223 */ /* 0x000fe2000001006f */
[----:B------:R-:W-:-:S02]  /*192b0*/  HADD2.F32 R110, -RZ, R3.H0_H0 ;  /* 0x20000003ff6e7230 */ /* 0x000fc40000004100 */
[----:B------:R-:W-:Y:S01]  /*192c0*/  FMUL.FTZ R121, R98, R23 ;  /* 0x0000001762797220 */ /* 0x000fe20000410000 */
[----:B------:R-:W-:Y:S02]  /*192d0*/  HADD2.F32 R114, -RZ, R49.H0_H0 ;  /* 0x20000031ff727230 */ /* 0x000fe40000004100 */
[----:B------:R-:W-:Y:S01]  /*192e0*/  FFMA.FTZ R109, R34, R29, R31 ;  /* 0x0000001d226d7223 */ /* 0x000fe2000001001f */
[----:B------:R-:W-:Y:S01]  /*192f0*/  F2FP.F16.F32.PACK_AB R31, R108, R35 ;  /* 0x000000236c1f723e */ /* 0x000fe200000000ff */
[----:B------:R-:W-:Y:S01]  /*19300*/  FFMA.FTZ R30, R119, R30, R110 ;  /* 0x0000001e771e7223 */ /* 0x000fe2000001006e */
[--C-:B------:R-:W-:Y:S01]  /*19310*/  HADD2.F32 R35, -RZ, R68.reuse.H0_H0 ;  /* 0x20000044ff237230 */ /* 0x100fe20000004100 */
[----:B------:R-:W-:Y:S01]  /*19320*/  F2FP.F16.F32.PACK_AB R29, R111, R32 ;  /* 0x000000206f1d723e */ /* 0x000fe200000000ff */
[----:B------:R-:W-:Y:S01]  /*19330*/  HADD2.F32 R111, -RZ, R68.H1_H1 ;  /* 0x30000044ff6f7230 */ /* 0x000fe20000004100 */
[----:B------:R-:W-:Y:S01]  /*19340*/  F2FP.F16.F32.PACK_AB R28, R109, R28 ;  /* 0x0000001c6d1c723e */ /* 0x000fe200000000ff */
[----:B------:R-:W-:Y:S01]  /*19350*/  HADD2.F32 R109, -RZ, R48.H0_H0 ;  /* 0x20000030ff6d7230 */ /* 0x000fe20000004100 */
[----:B------:R-:W-:Y:S01]  /*19360*/  F2FP.F16.F32.PACK_AB R30, R33, R30 ;  /* 0x0000001e211e723e */ /* 0x000fe200000000ff */
[----:B--2---:R-:W-:-:S04]  /*19370*/  IMAD.WIDE.U32 R32, R105, 0x10, R126 ;  /* 0x0000001069207825 */ /* 0x004fc800078e007e */
[C---:B------:R-:W-:Y:S01]  /*19380*/  FADD.FTZ R17, -R99.reuse, R17 ;  /* 0x0000001163117221 */ /* 0x040fe20000010100 */
[----:B------:R-:W-:Y:S01]  /*19390*/  FADD.FTZ R19, -R99, R19 ;  /* 0x0000001363137221 */ /* 0x000fe20000010100 */
[----:B------:R-:W-:Y:S01]  /*193a0*/  FFMA.FTZ R110, R112, R35, R109 ;  /* 0x00000023706e7223 */ /* 0x000fe2000001006d */
[----:B------:R-:W-:Y:S01]  /*193b0*/  HADD2.F32 R35, -RZ, R48.H1_H1 ;  /* 0x30000030ff237230 */ /* 0x000fe20000004100 */
[----:B------:R0:W-:Y:S01]  /*193c0*/  STG.E.128 desc[UR10][R32.64], R28 ;  /* 0x0000001c20007986 */ /* 0x0001e2000c101d0a */
[--C-:B------:R-:W-:Y:S02]  /*193d0*/  HADD2.F32 R108, -RZ, R69.reuse.H0_H0 ;  /* 0x20000045ff6c7230 */ /* 0x100fe40000004100 */
[C---:B------:R-:W-:Y:S01]  /*193e0*/  FMUL.FTZ R17, R98.reuse, R17 ;  /* 0x0000001162117220 */ /* 0x040fe20000410000 */
[----:B------:R-:W-:Y:S01]  /*193f0*/  FMUL.FTZ R19, R98, R19 ;  /* 0x0000001362137220 */ /* 0x000fe20000410000 */
[----:B------:R-:W-:Y:S01]  /*19400*/  FFMA.FTZ R112, R34, R111, R35 ;  /* 0x0000006f22707223 */ /* 0x000fe20000010023 */
[----:B------:R-:W-:-:S02]  /*19410*/  HADD2.F32 R35, -RZ, R69.H1_H1 ;  /* 0x30000045ff237230 */ /* 0x000fc40000004100 */
[----:B------:R-:W-:Y:S01]  /*19420*/  FFMA.FTZ R117, R117, R108, R114 ;  /* 0x0000006c75757223 */ /* 0x000fe20000010072 */
[----:B------:R-:W-:Y:S02]  /*19430*/  HADD2.F32 R34, -RZ, R90.H0_H0 ;  /* 0x2000005aff227230 */ /* 0x000fe40000004100 */
[----:B------:R-:W-:Y:S01]  /*19440*/  FMUL.FTZ R111, R98, R21 ;  /* 0x00000015626f7220 */ /* 0x000fe20000410000 */
[----:B------:R-:W-:Y:S02]  /*19450*/  HADD2.F32 R108, -RZ, R66.H1_H1 ;  /* 0x30000042ff6c7230 */ /* 0x000fe40000004100 */
[C---:B------:R-:W-:Y:S01]  /*19460*/  FADD.FTZ R85, -R99.reuse, R85 ;  /* 0x0000005563557221 */ /* 0x040fe20000010100 */
[----:B------:R-:W-:Y:S02]  /*19470*/  HADD2.F32 R114, -RZ, R73.H0_H0 ;  /* 0x20000049ff727230 */ /* 0x000fe40000004100 */
[----:B------:R-:W-:Y:S01]  /*19480*/  FADD.FTZ R87, -R99, R87 ;  /* 0x0000005763577221 */ /* 0x000fe20000010100 */
[----:B------:R-:W-:-:S02]  /*19490*/  HADD2.F32 R109, -RZ, R57.H1_H1 ;  /* 0x30000039ff6d7230 */ /* 0x000fc40000004100 */
[C---:B------:R-:W-:Y:S01]  /*194a0*/  FMUL.FTZ R85, R98.reuse, R85 ;  /* 0x0000005562557220 */ /* 0x040fe20000410000 */
[----:B------:R-:W-:Y:S01]  /*194b0*/  FMUL.FTZ R87, R98, R87 ;  /* 0x0000005762577220 */ /* 0x000fe20000410000 */
[----:B0-----:R-:W-:Y:S02]  /*194c0*/  HADD2.F32 R29, -RZ, R49.H1_H1 ;  /* 0x30000031ff1d7230 */ /* 0x001fe40000004100 */
[----:B------:R-:W-:Y:S02]  /*194d0*/  HADD2.F32 R31, -RZ, R50.H1_H1 ;  /* 0x30000032ff1f7230 */ /* 0x000fe40000004100 */
[----:B------:R-:W-:Y:S02]  /*194e0*/  HADD2.F32 R33, -RZ, R71.H0_H0 ;  /* 0x20000047ff217230 */ /* 0x000fe40000004100 */
[----:B------:R-:W-:Y:S01]  /*194f0*/  FFMA.FTZ R116, R116, R35, R29 ;  /* 0x0000002374747223 */ /* 0x000fe2000001001d */
[----:B------:R-:W-:Y:S02]  /*19500*/  HADD2.F32 R29, -RZ, R70.H1_H1 ;  /* 0x30000046ff1d7230 */ /* 0x000fe40000004100 */
[----:B------:R-:W-:-:S02]  /*19510*/  HADD2.F32 R35, -RZ, R51.H0_H0 ;  /* 0x20000033ff237230 */ /* 0x000fc40000004100 */
[----:B------:R-:W-:Y:S02]  /*19520*/  HADD2.F32 R28, -RZ, R70.H0_H0 ;  /* 0x20000046ff1c7230 */ /* 0x000fe40000004100 */
[----:B------:R-:W-:Y:S01]  /*19530*/  FFMA.FTZ R118, R118, R29, R31 ;  /* 0x0000001d76767223 */ /* 0x000fe2000001001f */
[----:B------:R-:W-:Y:S02]  /*19540*/  HADD2.F32 R30, -RZ, R50.H0_H0 ;  /* 0x20000032ff1e7230 */ /* 0x000fe40000004100 */
[----:B------:R-:W-:Y:S01]  /*19550*/  FADD.FTZ R29, -R99, R24 ;  /* 0x00000018631d7221 */ /* 0x000fe20000010100 */
[----:B------:R-:W-:Y:S01]  /*19560*/  FFMA.FTZ R120, R120, R33, R35 ;  /* 0x0000002178787223 */ /* 0x000fe20000010023 */
[----:B------:R-:W-:Y:S02]  /*19570*/  HADD2.F32 R31, -RZ, R76.H0_H0 ;  /* 0x2000004cff1f7230 */ /* 0x000fe40000004100 */
[----:B------:R-:W-:Y:S01]  /*19580*/  FFMA.FTZ R119, R119, R28, R30 ;  /* 0x0000001c77777223 */ /* 0x000fe2000001001e */
[----:B------:R-:W-:-:S02]  /*19590*/  HADD2.F32 R33, -RZ, R0.H0_H0 ;  /* 0x20000000ff217230 */ /* 0x000fc40000004100 */
[----:B------:R-:W-:Y:S01]  /*195a0*/  FMUL.FTZ R30, R98, R29 ;  /* 0x0000001d621e7220 */ /* 0x000fe20000410000 */
[----:B------:R-:W-:Y:S02]  /*195b0*/  HADD2.F32 R28, -RZ, R71.H1_H1 ;  /* 0x30000047ff1c7230 */ /* 0x000fe40000004100 */
[----:B------:R-:W-:Y:S02]  /*195c0*/  HADD2.F32 R24, -RZ, R51.H1_H1 ;  /* 0x30000033ff187230 */ /* 0x000fe40000004100 */
[----:B------:R-:W-:Y:S01]  /*195d0*/  FFMA.FTZ R29, R30, R31, R33 ;  /* 0x0000001f1e1d7223 */ /* 0x000fe20000010021 */
[----:B------:R-:W-:Y:S01]  /*195e0*/  FADD.FTZ R33, -R99, R25 ;  /* 0x0000001963217221 */ /* 0x000fe20000010100 */
[----:B------:R-:W-:Y:S02]  /*195f0*/  HADD2.F32 R31, -RZ, R64.H0_H0 ;  /* 0x20000040ff1f7230 */ /* 0x000fe40000004100 */
[----:B------:R-:W-:Y:S02]  /*19600*/  HADD2.F32 R25, -RZ, R52.H0_H0 ;  /* 0x20000034ff197230 */ /* 0x000fe40000004100 */
[----:B------:R-:W-:Y:S01]  /*19610*/  FFMA.FTZ R123, R123, R28, R24 ;  /* 0x0000001c7b7b7223 */ /* 0x000fe20000010018 */
[----:B------:R-:W-:-:S02]  /*19620*/  HADD2.F32 R28, -RZ, R76.H1_H1 ;  /* 0x3000004cff1c7230 */ /* 0x000fc40000004100 */
[----:B------:R-:W-:Y:S01]  /*19630*/  FMUL.FTZ R33, R98, R33 ;  /* 0x0000002162217220 */ /* 0x000fe20000410000 */
[----:B------:R-:W-:Y:S02]  /*19640*/  HADD2.F32 R32, -RZ, R0.H1_H1 ;  /* 0x30000000ff207230 */ /* 0x000fe40000004100 */
[----:B------:R-:W-:Y:S01]  /*19650*/  FFMA.FTZ R24, R30, R31, R25 ;  /* 0x0000001f1e187223 */ /* 0x000fe20000010019 */
[----:B------:R-:W-:Y:S01]  /*19660*/  FADD.FTZ R25, -R99, R26 ;  /* 0x0000001a63197221 */ /* 0x000fe20000010100 */
[----:B------:R-:W-:Y:S02]  /*19670*/  HADD2.F32 R30, -RZ, R52.H1_H1 ;  /* 0x30000034ff1e7230 */ /* 0x000fe40000004100 */
[----:B------:R-:W-:Y:S01]  /*19680*/  FFMA.FTZ R26, R33, R28, R32 ;  /* 0x0000001c211a7223 */ /* 0x000fe20000010020 */
[----:B------:R-:W-:Y:S02]  /*19690*/  HADD2.F32 R28, -RZ, R64.H1_H1 ;  /* 0x30000040ff1c7230 */ /* 0x000fe40000004100 */
[----:B------:R-:W-:Y:S01]  /*196a0*/  FMUL.FTZ R25, R98, R25 ;  /* 0x0000001962197220 */ /* 0x000fe20000410000 */
[----:B------:R-:W-:-:S02]  /*196b0*/  HADD2.F32 R32, -RZ, R77.H0_H0 ;  /* 0x2000004dff207230 */ /* 0x000fc40000004100 */
[----:B------:R-:W-:Y:S02]  /*196c0*/  HADD2.F32 R31, -RZ, R53.H1_H1 ;  /* 0x30000035ff1f7230 */ /* 0x000fe40000004100 */
[----:B------:R-:W-:Y:S01]  /*196d0*/  FFMA.FTZ R28, R33, R28, R30 ;  /* 0x0000001c211c7223 */ /* 0x000fe2000001001e */
[----:B------:R-:W-:Y:S02]  /*196e0*/  HADD2.F32 R30, -RZ, R65.H0_H0 ;  /* 0x20000041ff1e7230 */ /* 0x000fe40000004100 */
[----:B------:R-:W-:Y:S01]  /*196f0*/  FFMA.FTZ R113, R25, R32, R34 ;  /* 0x0000002019717223 */ /* 0x000fe20000010022 */
[----:B------:R-:W-:Y:S02]  /*19700*/  HADD2.F32 R32, -RZ, R53.H0_H0 ;  /* 0x20000035ff207230 */ /* 0x000fe40000004100 */
[----:B------:R-:W-:Y:S01]  /*19710*/  FADD.FTZ R33, -R99, R20 ;  /* 0x0000001463217221 */ /* 0x000fe20000010100 */
[----:B------:R-:W-:Y:S01]  /*19720*/  HADD2.F32 R34, -RZ, R65.H1_H1 ;  /* 0x30000041ff227230 */ /* 0x000fe20000004100 */
[----:B------:R-:W-:Y:S01]  /*19730*/  F2FP.F16.F32.PACK_AB R24, R28, R24 ;  /* 0x000000181c18723e */ /* 0x000fe200000000ff */
[----:B------:R-:W-:-:S02]  /*19740*/  HADD2.F32 R35, -RZ, R56.H0_H0 ;  /* 0x20000038ff237230 */ /* 0x000fc40000004100 */
[----:B------:R-:W-:Y:S01]  /*19750*/  FFMA.FTZ R25, R25, R30, R32 ;  /* 0x0000001e19197223 */ /* 0x000fe20000010020 */
[----:B------:R-:W-:Y:S02]  /*19760*/  HADD2.F32 R30, -RZ, R77.H1_H1 ;  /* 0x3000004dff1e7230 */ /* 0x000fe40000004100 */
[----:B------:R-:W-:Y:S01]  /*19770*/  FMUL.FTZ R33, R98, R33 ;  /* 0x0000002162217220 */ /* 0x000fe20000410000 */
[----:B------:R-:W-:-:S05]  /*19780*/  HADD2.F32 R32, -RZ, R90.H1_H1 ;  /* 0x3000005aff207230 */ /* 0x000fca0000004100 */
[C---:B------:R-:W-:Y:S01]  /*19790*/  FFMA.FTZ R20, R27.reuse, R30, R32 ;  /* 0x0000001e1b147223 */ /* 0x040fe20000010020 */
[----:B------:R-:W-:Y:S01]  /*197a0*/  FFMA.FTZ R30, R27, R34, R31 ;  /* 0x000000221b1e7223 */ /* 0x000fe2000001001f */
[----:B------:R-:W-:Y:S02]  /*197b0*/  HADD2.F32 R32, -RZ, R91.H0_H0 ;  /* 0x2000005bff207230 */ /* 0x000fe40000004100 */
[----:B------:R-:W-:Y:S02]  /*197c0*/  HADD2.F32 R34, -RZ, R66.H0_H0 ;  /* 0x20000042ff227230 */ /* 0x000fe40000004100 */
[----:B------:R-:W-:Y:S02]  /*197d0*/  HADD2.F32 R31, -RZ, R54.H0_H0 ;  /* 0x20000036ff1f7230 */ /* 0x000fe40000004100 */
[----:B------:R-:W-:Y:S01]  /*197e0*/  FFMA.FTZ R122, R33, R122, R32 ;  /* 0x0000007a217a7223 */ /* 0x000fe20000010020 */
[----:B------:R-:W-:Y:S01]  /*197f0*/  HADD2.F32 R32, -RZ, R78.H1_H1 ;  /* 0x3000004eff207230 */ /* 0x000fe20000004100 */
[----:B------:R-:W-:Y:S01]  /*19800*/  F2FP.F16.F32.PACK_AB R25, R30, R25 ;  /* 0x000000191e19723e */ /* 0x000fe200000000ff */
[----:B------:R-:W-:-:S02]  /*19810*/  HADD2.F32 R27, -RZ, R54.H1_H1 ;  /* 0x30000036ff1b7230 */ /* 0x000fc40000004100 */
[----:B------:R-:W-:Y:S01]  /*19820*/  FFMA.FTZ R31, R33, R34, R31 ;  /* 0x00000022211f7223 */ /* 0x000fe2000001001f */
[----:B------:R-:W-:Y:S02]  /*19830*/  HADD2.F32 R34, -RZ, R91.H1_H1 ;  /* 0x3000005bff227230 */ /* 0x000fe40000004100 */
[----:B------:R-:W-:-:S03]  /*19840*/  HADD2.F32 R33, -RZ, R55.H0_H0 ;  /* 0x20000037ff217230 */ /* 0x000fc60000004100 */
[C---:B------:R-:W-:Y:S01]  /*19850*/  FFMA.FTZ R21, R111.reuse, R32, R34 ;  /* 0x000000206f157223 */ /* 0x040fe20000010022 */
[----:B------:R-:W-:Y:S01]  /*19860*/  FFMA.FTZ R111, R111, R108, R27 ;  /* 0x0000006c6f6f7223 */ /* 0x000fe2000001001b */
[----:B------:R-:W-:Y:S01]  /*19870*/  FADD.FTZ R27, -R99, R22 ;  /* 0x00000016631b7221 */ /* 0x000fe20000010100 */
[----:B------:R-:W-:Y:S02]  /*19880*/  HADD2.F32 R22, -RZ, R79.H0_H0 ;  /* 0x2000004fff167230 */ /* 0x000fe40000004100 */
[----:B------:R-:W-:Y:S02]  /*19890*/  HADD2.F32 R32, -RZ, R92.H0_H0 ;  /* 0x2000005cff207230 */ /* 0x000fe40000004100 */
[----:B------:R-:W-:Y:S01]  /*198a0*/  FMUL.FTZ R27, R98, R27 ;  /* 0x0000001b621b7220 */ /* 0x000fe20000410000 */
[--C-:B------:R-:W-:Y:S02]  /*198b0*/  HADD2.F32 R34, -RZ, R67.reuse.H0_H0 ;  /* 0x20000043ff227230 */ /* 0x100fe40000004100 */
[----:B------:R-:W-:-:S02]  /*198c0*/  HADD2.F32 R108, -RZ, R67.H1_H1 ;  /* 0x30000043ff6c7230 */ /* 0x000fc40000004100 */
[C---:B------:R-:W-:Y:S01]  /*198d0*/  FFMA.FTZ R22, R27.reuse, R22, R32 ;  /* 0x000000161b167223 */ /* 0x040fe20000010020 */
[----:B------:R-:W-:Y:S02]  /*198e0*/  HADD2.F32 R32, -RZ, R79.H1_H1 ;  /* 0x3000004fff207230 */ /* 0x000fe40000004100 */
[----:B------:R-:W-:Y:S01]  /*198f0*/  FFMA.FTZ R27, R27, R34, R33 ;  /* 0x000000221b1b7223 */ /* 0x000fe20000010021 */
[----:B------:R-:W-:Y:S02]  /*19900*/  HADD2.F32 R34, -RZ, R92.H1_H1 ;  /* 0x3000005cff227230 */ /* 0x000fe40000004100 */
[----:B------:R-:W-:-:S03]  /*19910*/  HADD2.F32 R33, -RZ, R55.H1_H1 ;  /* 0x30000037ff217230 */ /* 0x000fc60000004100 */
[C---:B------:R-:W-:Y:S01]  /*19920*/  FFMA.FTZ R23, R121.reuse, R32, R34 ;  /* 0x0000002079177223 */ /* 0x040fe20000010022 */
[----:B------:R-:W-:Y:S02]  /*19930*/  HADD2.F32 R34, -RZ, R72.H0_H0 ;  /* 0x20000048ff227230 */ /* 0x000fe40000004100 */
[----:B------:R-:W-:Y:S01]  /*19940*/  FFMA.FTZ R121, R121, R108, R33 ;  /* 0x0000006c79797223 */ /* 0x000fe20000010021 */
[----:B------:R-:W-:Y:S01]  /*19950*/  FADD.FTZ R33, -R99, R16 ;  /* 0x0000001063217221 */ /* 0x000fe20000010100 */
[--C-:B------:R-:W-:Y:S01]  /*19960*/  HADD2.F32 R16, -RZ, R93.reuse.H0_H0 ;  /* 0x2000005dff107230 */ /* 0x100fe20000004100 */
[----:B------:R-:W-:Y:S01]  /*19970*/  F2FP.F16.F32.PACK_AB R23, R23, R22 ;  /* 0x000000161717723e */ /* 0x000fe200000000ff */
[----:B------:R-:W-:Y:S02]  /*19980*/  HADD2.F32 R32, -RZ, R60.H0_H0 ;  /* 0x2000003cff207230 */ /* 0x000fe40000004100 */
[----:B------:R-:W-:Y:S01]  /*19990*/  FMUL.FTZ R33, R98, R33 ;  /* 0x0000002162217220 */ /* 0x000fe20000410000 */
[----:B------:R-:W-:Y:S01]  /*199a0*/  HADD2.F32 R108, -RZ, R93.H1_H1 ;  /* 0x3000005dff6c7230 */ /* 0x000fe20000004100 */
[----:B------:R-:W-:-:S02]  /*199b0*/  F2FP.F16.F32.PACK_AB R22, R21, R122 ;  /* 0x0000007a1516723e */ /* 0x000fc400000000ff */
[C---:B------:R-:W-:Y:S01]  /*199c0*/  FFMA.FTZ R34, R33.reuse, R34, R16 ;  /* 0x0000002221227223 */ /* 0x040fe20000010010 */
[----:B------:R-:W-:Y:S02]  /*199d0*/  HADD2.F32 R16, -RZ, R72.H1_H1 ;  /* 0x30000048ff107230 */ /* 0x000fe40000004100 */
[----:B------:R-:W-:Y:S01]  /*199e0*/  FFMA.FTZ R32, R33, R32, R35 ;  /* 0x0000002021207223 */ /* 0x000fe20000010023 */
[----:B------:R-:W-:Y:S01]  /*199f0*/  HADD2.F32 R33, -RZ, R56.H1_H1 ;  /* 0x30000038ff217230 */ /* 0x000fe20000004100 */
[----:B------:R-:W-:Y:S01]  /*19a00*/  F2FP.F16.F32.PACK_AB R21, R20, R113 ;  /* 0x000000711415723e */ /* 0x000fe200000000ff */
[----:B------:R-:W-:Y:S01]  /*19a10*/  FFMA.FTZ R35, R17, R16, R108 ;  /* 0x0000001011237223 */ /* 0x000fe2000001006c */
[----:B------:R-:W-:Y:S01]  /*19a20*/  HADD2.F32 R108, -RZ, R60.H1_H1 ;  /* 0x3000003cff6c7230 */ /* 0x000fe20000004100 */
[----:B------:R-:W-:Y:S01]  /*19a30*/  F2FP.F16.F32.PACK_AB R20, R26, R29 ;  /* 0x0000001d1a14723e */ /* 0x000fe200000000ff */
[----:B------:R-:W-:Y:S01]  /*19a40*/  HADD2.F32 R16, -RZ, R94.H0_H0 ;  /* 0x2000005eff107230 */ /* 0x000fe20000004100 */
[----:B------:R-:W-:-:S02]  /*19a50*/  F2FP.F16.F32.PACK_AB R27, R121, R27 ;  /* 0x0000001b791b723e */ /* 0x000fc400000000ff */
[----:B------:R-:W-:Y:S01]  /*19a60*/  FFMA.FTZ R108, R17, R108, R33 ;  /* 0x0000006c116c7223 */ /* 0x000fe20000010021 */
[----:B------:R-:W-:Y:S01]  /*19a70*/  FADD.FTZ R17, -R99, R18 ;  /* 0x0000001263117221 */ /* 0x000fe20000010100 */
[----:B------:R-:W-:Y:S01]  /*19a80*/  HADD2.F32 R33, -RZ, R57.H0_H0 ;  /* 0x20000039ff217230 */ /* 0x000fe20000004100 */
[----:B------:R-:W-:Y:S01]  /*19a90*/  F2FP.F16.F32.PACK_AB R26, R111, R31 ;  /* 0x0000001f6f1a723e */ /* 0x000fe200000000ff */
[----:B------:R-:W-:Y:S02]  /*19aa0*/  HADD2.F32 R18, -RZ, R94.H1_H1 ;  /* 0x3000005eff127230 */ /* 0x000fe40000004100 */
[----:B------:R-:W-:Y:S01]  /*19ab0*/  FMUL.FTZ R17, R98, R17 ;  /* 0x0000001162117220 */ /* 0x000fe20000410000 */
[----:B------:R-:W-:Y:S02]  /*19ac0*/  F2FP.F16.F32.PACK_AB R28, R35, R34 ;  /* 0x00000022231c723e */ /* 0x000fe400000000ff */
[----:B------:R-:W-:Y:S01]  /*19ad0*/  F2FP.F16.F32.PACK_AB R32, R108, R32 ;  /* 0x000000206c20723e */ /* 0x000fe200000000ff */
[----:B------:R-:W-:Y:S01]  /*19ae0*/  FFMA.FTZ R114, R17, R114, R16 ;  /* 0x0000007211727223 */ /* 0x000fe20000010010 */
[----:B------:R-:W-:-:S05]  /*19af0*/  HADD2.F32 R16, -RZ, R61.H0_H0 ;  /* 0x2000003dff107230 */ /* 0x000fca0000004100 */
[----:B------:R-:W-:Y:S01]  /*19b00*/  FFMA.FTZ R33, R17, R16, R33 ;  /* 0x0000001011217223 */ /* 0x000fe20000010021 */
[----:B------:R-:W-:Y:S02]  /*19b10*/  HADD2.F32 R16, -RZ, R73.H1_H1 ;  /* 0x30000049ff107230 */ /* 0x000fe40000004100 */
[----:B------:R-:W-:Y:S01]  /*19b20*/  FADD.FTZ R17, -R99, R84 ;  /* 0x0000005463117221 */ /* 0x000fe20000010100 */
[----:B------:R-:W-:Y:S02]  /*19b30*/  HADD2.F32 R84, -RZ, R62.H0_H0 ;  /* 0x2000003eff547230 */ /* 0x000fe40000004100 */
[----:B------:R-:W-:Y:S01]  /*19b40*/  FFMA.FTZ R115, R19, R16, R18 ;  /* 0x0000001013737223 */ /* 0x000fe20000010012 */
[----:B------:R-:W-:Y:S02]  /*19b50*/  HADD2.F32 R16, -RZ, R61.H1_H1 ;  /* 0x3000003dff107230 */ /* 0x000fe40000004100 */
[----:B------:R-:W-:Y:S01]  /*19b60*/  FMUL.FTZ R17, R98, R17 ;  /* 0x0000001162117220 */ /* 0x000fe20000410000 */
[----:B------:R-:W-:Y:S01]  /*19b70*/  HADD2.F32 R18, -RZ, R95.H1_H1 ;  /* 0x3000005fff127230 */ /* 0x000fe20000004100 */
[----:B------:R-:W-:Y:S01]  /*19b80*/  F2FP.F16.F32.PACK_AB R29, R115, R114 ;  /* 0x00000072731d723e */ /* 0x000fe200000000ff */
[----:B------:R-:W-:Y:S01]  /*19b90*/  FFMA.FTZ R109, R19, R16, R109 ;  /* 0x00000010136d7223 */ /* 0x000fe2000001006d */
[----:B------:R-:W-:Y:S01]  /*19ba0*/  F2FP.F16.F32.PACK_AB R19, R123, R120 ;  /* 0x000000787b13723e */ /* 0x000fe200000000ff */
[----:B------:R-:W-:-:S02]  /*19bb0*/  HADD2.F32 R120, -RZ, R74.H0_H0 ;  /* 0x2000004aff787230 */ /* 0x000fc40000004100 */
[----:B------:R-:W-:Y:S01]  /*19bc0*/  HADD2.F32 R16, -RZ, R95.H0_H0 ;  /* 0x2000005fff107230 */ /* 0x000fe20000004100 */
[----:B------:R-:W-:Y:S01]  /*19bd0*/  F2FP.F16.F32.PACK_AB R33, R109, R33 ;  /* 0x000000216d21723e */ /* 0x000fe200000000ff */
[----:B------:R-:W-:-:S03]  /*19be0*/  HADD2.F32 R123, -RZ, R58.H0_H0 ;  /* 0x2000003aff7b7230 */ /* 0x000fc60000004100 */
[C---:B------:R-:W-:Y:S01]  /*19bf0*/  FFMA.FTZ R120, R17.reuse, R120, R16 ;  /* 0x0000007811787223 */ /* 0x040fe20000010010 */
[----:B------:R-:W-:Y:S02]  /*19c00*/  HADD2.F32 R16, -RZ, R74.H1_H1 ;  /* 0x3000004aff107230 */ /* 0x000fe40000004100 */
[----:B------:R-:W-:Y:S01]  /*19c10*/  FFMA.FTZ R84, R17, R84, R123 ;  /* 0x0000005411547223 */ /* 0x000fe2000001007b */
[----:B------:R-:W-:Y:S02]  /*19c20*/  HADD2.F32 R17, -RZ, R58.H1_H1 ;  /* 0x3000003aff117230 */ /* 0x000fe40000004100 */
[----:B------:R-:W-:Y:S01]  /*19c30*/  FFMA.FTZ R123, R85, R16, R18 ;  /* 0x00000010557b7223 */ /* 0x000fe20000010012 */
[----:B------:R-:W-:Y:S01]  /*19c40*/  HADD2.F32 R16, -RZ, R62.H1_H1 ;  /* 0x3000003eff107230 */ /* 0x000fe20000004100 */
[----:B------:R-:W-:-:S03]  /*19c50*/  F2FP.F16.F32.PACK_AB R18, R118, R119 ;  /* 0x000000777612723e */ /* 0x000fc600000000ff */
[----:B------:R-:W-:Y:S01]  /*19c60*/  F2FP.F16.F32.PACK_AB R30, R123, R120 ;  /* 0x000000787b1e723e */ /* 0x000fe200000000ff */
[----:B------:R-:W-:Y:S01]  /*19c70*/  FFMA.FTZ R85, R85, R16, R17 ;  /* 0x0000001055557223 */ /* 0x000fe20000010011 */
[----:B------:R-:W-:Y:S01]  /*19c80*/  FADD.FTZ R17, -R99, R86 ;  /* 0x0000005663117221 */ /* 0x000fe20000010100 */
[--C-:B------:R-:W-:Y:S02]  /*19c90*/  HADD2.F32 R16, -RZ, R59.reuse.H0_H0 ;  /* 0x2000003bff107230 */ /* 0x100fe40000004100 */
[----:B------:R-:W-:Y:S02]  /*19ca0*/  HADD2.F32 R99, -RZ, R59.H1_H1 ;  /* 0x3000003bff637230 */ /* 0x000fe40000004100 */
[----:B------:R-:W-:Y:S01]  /*19cb0*/  FMUL.FTZ R86, R98, R17 ;  /* 0x0000001162567220 */ /* 0x000fe20000410000 */
[--C-:B------:R-:W-:Y:S01]  /*19cc0*/  HADD2.F32 R17, -RZ, R75.reuse.H0_H0 ;  /* 0x2000004bff117230 */ /* 0x100fe20000004100 */
[----:B------:R-:W-:Y:S01]  /*19cd0*/  F2FP.F16.F32.PACK_AB R34, R85, R84 ;  /* 0x000000545522723e */ /* 0x000fe200000000ff */
[----:B------:R-:W-:-:S03]  /*19ce0*/  HADD2.F32 R98, -RZ, R75.H1_H1 ;  /* 0x3000004bff627230 */ /* 0x000fc60000004100 */
[----:B------:R-:W-:Y:S01]  /*19cf0*/  FFMA.FTZ R124, R86, R17, R125 ;  /* 0x00000011567c7223 */ /* 0x000fe2000001007d */
[----:B------:R-:W-:-:S05]  /*19d00*/  HADD2.F32 R17, -RZ, R63.H0_H0 ;  /* 0x2000003fff117230 */ /* 0x000fca0000004100 */
[----:B------:R-:W-:Y:S01]  /*19d10*/  FFMA.FTZ R86, R86, R17, R16 ;  /* 0x0000001156567223 */ /* 0x000fe20000010010 */
[----:B------:R-:W-:Y:S02]  /*19d20*/  F2FP.F16.F32.PACK_AB R17, R116, R117 ;  /* 0x000000757411723e */ /* 0x000fe400000000ff */
[----:B------:R-:W0:Y:S01]  /*19d30*/  LDC.64 R116, c[0x0][0x430] ;  /* 0x00010c00ff747b82 */ /* 0x000e220000000a00 */
[----:B------:R-:W-:Y:S01]  /*19d40*/  F2FP.F16.F32.PACK_AB R16, R112, R110 ;  /* 0x0000006e7010723e */ /* 0x000fe200000000ff */
[----:B------:R-:W-:Y:S02]  /*19d50*/  HADD2.F32 R110, -RZ, R96.H1_H1 ;  /* 0x30000060ff6e7230 */ /* 0x000fe40000004100 */
[----:B------:R-:W-:-:S04]  /*19d60*/  IMAD.WIDE.U32 R112, R106, 0x10, R126 ;  /* 0x000000106a707825 */ /* 0x000fc800078e007e */
[----:B------:R-:W-:Y:S01]  /*19d70*/  FFMA.FTZ R98, R87, R98, R110 ;  /* 0x0000006257627223 */ /* 0x000fe2000001006e */
[----:B------:R-:W-:Y:S02]  /*19d80*/  HADD2.F32 R110, -RZ, R63.H1_H1 ;  /* 0x3000003fff6e7230 */ /* 0x000fe40000004100 */
[----:B------:R-:W-:Y:S02]  /*19d90*/  IMAD.WIDE.U32 R126, R107, 0x10, R126 ;  /* 0x000000106b7e7825 */ /* 0x000fe400078e007e */
[----:B------:R-:W-:Y:S02]  /*19da0*/  F2FP.F16.F32.PACK_AB R31, R98, R124 ;  /* 0x0000007c621f723e */ /* 0x000fe400000000ff */
[----:B------:R-:W-:-:S05]  /*19db0*/  FFMA.FTZ R87, R87, R110, R99 ;  /* 0x0000006e57577223 */ /* 0x000fca0000010063 */
[----:B------:R-:W-:Y:S01]  /*19dc0*/  F2FP.F16.F32.PACK_AB R35, R87, R86 ;  /* 0x000000565723723e */ /* 0x000fe200000000ff */
[----:B0-----:R-:W-:-:S04]  /*19dd0*/  IMAD.WIDE.U32 R118, R105, 0x10, R116 ;  /* 0x0000001069767825 */ /* 0x001fc800078e0074 */
[--C-:B------:R-:W-:Y:S01]  /*19de0*/  IMAD.WIDE.U32 R128, R106, 0x10, R116.reuse ;  /* 0x000000106a807825 */ /* 0x100fe200078e0074 */
[----:B------:R0:W-:Y:S03]  /*19df0*/  STG.E.128 desc[UR10][R118.64], R16 ;  /* 0x0000001076007986 */ /* 0x0001e6000c101d0a */
[----:B------:R-:W-:Y:S01]  /*19e00*/  IMAD.WIDE.U32 R116, R107, 0x10, R116 ;  /* 0x000000106b747825 */ /* 0x000fe200078e0074 */
[----:B------:R0:W-:Y:S04]  /*19e10*/  STG.E.128 desc[UR10][R112.64], R20 ;  /* 0x0000001470007986 */ /* 0x0001e8000c101d0a */
[----:B------:R0:W-:Y:S04]  /*19e20*/  STG.E.128 desc[UR10][R128.64], R24 ;  /* 0x0000001880007986 */ /* 0x0001e8000c101d0a */
[----:B------:R0:W-:Y:S04]  /*19e30*/  STG.E.128 desc[UR10][R126.64], R28 ;  /* 0x0000001c7e007986 */ /* 0x0001e8000c101d0a */
[----:B------:R0:W-:Y:S01]  /*19e40*/  STG.E.128 desc[UR10][R116.64], R32 ;  /* 0x0000002074007986 */ /* 0x0001e2000c101d0a */
[----:B------:R-:W-:Y:S05]  /*19e50*/  BRA.U !UP2, `(.L_x_8735) ;  /* 0xfffffe6d0af07547 */ /* 0x000fea000b83ffff */
[----:B------:R-:W-:Y:S05]  /*19e60*/  EXIT ;  /* 0x000000000000794d */ /* 0x000fea0003800000 */
.L_x_8736:
        /* <DEDUP_REMOVED lines=9> */
.L_x_13617:


//--------------------- .text._ZN10layer_norm31ln_parallel_residual_fwd_kernelINS_13Kernel_traitsI6__halfS2_fS2_fjLj3072ELj1ELj1ELj4ELj16ENS_18Kernel_traits_baseILj3072ES2_S2_fS2_fjLj128EEEEELb1ELb1ELb0EEEvNS_9FwdParamsE --------------------------
	.section	.text._ZN10layer_norm31ln_parallel_residual_fwd_kernelINS_13Kernel_traitsI6__halfS2_fS2_fjLj3072ELj1ELj1ELj4ELj16ENS_18Kernel_traits_baseILj3072ES2_S2_fS2_fjLj128EEEEELb1ELb1ELb0EEEvNS_9FwdParamsE,"ax",@progbits
	.align	128
        .global         _ZN10layer_norm31ln_parallel_residual_fwd_kernelINS_13Kernel_traitsI6__halfS2_fS2_fjLj3072ELj1ELj1ELj4ELj16ENS_18Kernel_traits_baseILj3072ES2_S2_fS2_fjLj128EEEEELb1ELb1ELb0EEEvNS_9FwdParamsE
        .type           _ZN10layer_norm31ln_parallel_residual_fwd_kernelINS_13Kernel_traitsI6__halfS2_fS2_fjLj3072ELj1ELj1ELj4ELj16ENS_18Kernel_traits_baseILj3072ES2_S2_fS2_fjLj128EEEEELb1ELb1ELb0EEEvNS_9FwdParamsE,@function
        .size           _ZN10layer_norm31ln_parallel_residual_fwd_kernelINS_13Kernel_traitsI6__halfS2_fS2_fjLj3072ELj1ELj1ELj4ELj16ENS_18Kernel_traits_baseILj3072ES2_S2_fS2_fjLj128EEEEELb1ELb1ELb0EEEvNS_9FwdParamsE,(.L_x_13618 - _ZN10layer_norm31ln_parallel_residual_fwd_kernelINS_13Kernel_traitsI6__halfS2_fS2_fjLj3072ELj1ELj1ELj4ELj16ENS_18Kernel_traits_baseILj3072ES2_S2_fS2_fjLj128EEEEELb1ELb1ELb0EEEvNS_9FwdParamsE)
        .other          _ZN10layer_norm31ln_parallel_residual_fwd_kernelINS_13Kernel_traitsI6__halfS2_fS2_fjLj3072ELj1ELj1ELj4ELj16ENS_18Kernel_traits_baseILj3072ES2_S2_fS2_fjLj128EEEEELb1ELb1ELb0EEEvNS_9FwdParamsE,@"STO_CUDA_ENTRY STV_DEFAULT"
_ZN10layer_norm31ln_parallel_residual_fwd_kernelINS_13Kernel_traitsI6__halfS2_fS2_fjLj3072ELj1ELj1ELj4ELj16ENS_18Kernel_traits_baseILj3072ES2_S2_fS2_fjLj128EEEEELb1ELb1ELb0EEEvNS_9FwdParamsE:
.text._ZN10layer_norm31ln_parallel_residual_fwd_kernelINS_13Kernel_traitsI6__halfS2_fS2_fjLj3072ELj1ELj1ELj4ELj16ENS_18Kernel_traits_baseILj3072ES2_S2_fS2_fjLj128EEEEELb1ELb1ELb0EEEvNS_9FwdParamsE:
        /* <DEDUP_REMOVED lines=19> */
[C---:B----4-:R-:W-:Y:S02]  /*0130*/  LOP3.LUT R9, R0.reuse, 0x60, RZ, 0xc0, !PT ;  /* 0x0000006000097812 */ /* 0x050fe400078ec0ff */
[----:B------:R-:W-:-:S04]  /*0140*/  LOP3.LUT R8, R0, 0x1f, RZ, 0xc0, !PT ;  /* 0x0000001f00087812 */ /* 0x000fc800078ec0ff */
[----:B------:R-:W0:Y:S01]  /*0150*/  LDC R13, c[0x0][0x360] ;  /* 0x0000d800ff0d7b82 */ /* 0x000e220000000800 */
[----:B--2---:R-:W-:Y:S02]  /*0160*/  @P0 R2UR UR9, R3 ;  /* 0x00000000030902ca */ /* 0x004fe400000e0000 */
[----:B-----5:R-:W-:Y:S02]  /*0170*/  SHF.R.S32.HI R3, RZ, 0x1f, R6 ;  /* 0x0000001fff037819 */ /* 0x020fe40000011406 */
[----:B------:R-:W-:Y:S02]  /*0180*/  @P0 R2UR UR8, R2 ;  /* 0x00000000020802ca */ /* 0x000fe400000e0000 */
[----:B------:R-:W-:Y:S02]  /*0190*/  LOP3.LUT R2, R9, 0x1f, R0, 0xf8, !PT ;  /* 0x0000001f09027812 */ /* 0x000fe400078ef800 */
[----:B------:R-:W-:Y:S02]  /*01a0*/  LEA.HI R3, R3, R6, RZ, 0x3 ;  /* 0x0000000603037211 */ /* 0x000fe400078f18ff */
[----:B---3--:R-:W-:-:S02]  /*01b0*/  @P0 IADD3 R10, P1, PT, R4, R7, RZ ;  /* 0x00000007040a0210 */ /* 0x008fc40007f3e0ff */
[----:B------:R-:W-:Y:S01]  /*01c0*/  LOP3.LUT R4, R2, 0x7f, RZ, 0x3c, !PT ;  /* 0x0000007f02047812 */ /* 0x000fe200078e3cff */
[----:B------:R-:W-:Y:S01]  /*01d0*/  UIADD3 UR20, UPT, UPT, UR9, -0x4498517b, URZ ;  /* 0xbb67ae8509147890 */ /* 0x000fe2000fffe0ff */
[----:B------:R-:W-:Y:S01]  /*01e0*/  SHF.R.S32.HI R7, RZ, 0x3, R3 ;  /* 0x00000003ff077819 */ /* 0x000fe20000011403 */
[----:B0-----:R-:W-:Y:S01]  /*01f0*/  IMAD R3, R13, UR6, R0 ;  /* 0x000000060d037c24 */ /* 0x001fe2000f8e0200 */
[----:B------:R-:W-:Y:S01]  /*0200*/  @P0 IADD3.X R11, PT, PT, RZ, R5, RZ, P1, !PT ;  /* 0x00000005ff0b0210 */ /* 0x000fe20000ffe4ff */
[----:B------:R-:W-:Y:S02]  /*0210*/  UIADD3 UR17, UPT, UPT, UR8, -0x61c88647, URZ ;  /* 0x9e3779b908117890 */ /* 0x000fe4000fffe0ff */
[----:B------:R-:W-:Y:S01]  /*0220*/  IMAD.IADD R4, R7, 0x1, R4 ;  /* 0x0000000107047824 */ /* 0x000fe200078e0204 */
        /* <DEDUP_REMOVED lines=45> */
.L_x_8738:
        /* <DEDUP_REMOVED lines=23> */
.L_x_8739:
[----:B------:R-:W-:Y:S05]  /*0670*/  BSYNC.RECONVERGENT B0 ;  /* 0x0000000000007941 */ /* 0x000fea0003800200 */
.L_x_8737:
        /* <DEDUP_REMOVED lines=17> */
[----:B------:R-:W3:Y:S03]  /*0790*/  LDCU UR16, c[0x0][0x400] ;  /* 0x00008000ff1077ac */ /* 0x000ee60008000800 */
        /* <DEDUP_REMOVED lines=42> */
[----:B------:R-:W-:Y:S01]  /*0a40*/  IMAD R12, R12, -0x2daee0ad, RZ ;  /* 0xd2511f530c0c7824 */ /* 0x000fe200078e02ff */
[----:B------:R-:W-:Y:S01]  /*0a50*/  LOP3.LUT R13, R14, UR31, R13, 0x96, !PT ;  /* 0x0000001f0e0d7c12 */ /* 0x000fe2000f8e960d */
[----:B------:R-:W-:Y:S01]  /*0a60*/  IMAD.SHL.U32 R7, R7, 0x2, RZ ;  /* 0x0000000207077824 */ /* 0x000fe200078e00ff */
[----:B------:R-:W-:Y:S01]  /*0a70*/  VIADDMNMX R41, R40, -R9, RZ, !PT ;  /* 0x8000000928297246 */ /* 0x000fe200078001ff */
[----:B------:R-:W-:-:S02]  /*0a80*/  IMAD R8, R8, -0x20, R40 ;  /* 0xffffffe008087824 */ /* 0x000fc400078e0228 */
[----:B------:R-:W-:Y:S01]  /*0a90*/  IMAD.HI.U32 R9, R13, -0x2daee0ad, RZ ;  /* 0xd2511f530d097827 */ /* 0x000fe200078e00ff */
[----:B------:R-:W-:-:S03]  /*0aa0*/  VIMNMX R41, PT, PT, R41, 0x20, PT ;  /* 0x0000002029297848 */ /* 0x000fc60003fe0100 */
[----:B------:R-:W-:Y:S01]  /*0ab0*/  IMAD R14, R11, -0x326172a9, RZ ;  /* 0xcd9e8d570b0e7824 */ /* 0x000fe200078e02ff */
[----:B------:R-:W-:Y:S01]  /*0ac0*/  LOP3.LUT R12, R12, UR34, R9, 0x96, !PT ;  /* 0x000000220c0c7c12 */ /* 0x000fe2000f8e9609 */
[----:B------:R-:W-:Y:S01]  /*0ad0*/  IMAD.HI.U32 R11, R15, -0x326172a9, RZ ;  /* 0xcd9e8d570f0b7827 */ /* 0x000fe200078e00ff */
[----:B------:R-:W-:Y:S02]  /*0ae0*/  VIMNMX R9, PT, PT, RZ, R8, !PT ;  /* 0x00000008ff097248 */ /* 0x000fe40007fe0100 */
[----:B------:R-:W-:Y:S01]  /*0af0*/  LOP3.LUT R8, R7, 0xffffff00, RZ, 0xc0, !PT ;  /* 0xffffff0007087812 */ /* 0x000fe200078ec0ff */
[----:B------:R-:W-:Y:S01]  /*0b00*/  IMAD R15, R15, -0x326172a9, RZ ;  /* 0xcd9e8d570f0f7824 */ /* 0x000fe200078e02ff */
[----:B------:R-:W-:Y:S01]  /*0b10*/  VIMNMX R7, PT, PT, R9, 0x20, PT ;  /* 0x0000002009077848 */ /* 0x000fe20003fe0100 */
[----:B------:R-:W-:Y:S01]  /*0b20*/  IMAD R13, R13, -0x2daee0ad, RZ ;  /* 0xd2511f530d0d7824 */ /* 0x000fe200078e02ff */
[----:B------:R-:W-:Y:S01]  /*0b30*/  LOP3.LUT R11, R14, UR33, R11, 0x96, !PT ;  /* 0x000000210e0b7c12 */ /* 0x000fe2000f8e960b */
[----:B------:R-:W-:Y:S01]  /*0b40*/  IMAD R41, R41, 0x8, R8 ;  /* 0x0000000829297824 */ /* 0x000fe200078e0208 */
[----:B------:R-:W-:Y:S01]  /*0b50*/  LEA R7, R7, R8, 0x3 ;  /* 0x0000000807077211 */ /* 0x000fe200078e18ff */
[----:B------:R-:W-:-:S03]  /*0b60*/  IMAD.HI.U32 R92, R12, -0x326172a9, RZ ;  /* 0xcd9e8d570c5c7827 */ /* 0x000fc600078e00ff */
[----:B------:R-:W-:Y:S01]  /*0b70*/  I2FP.F32.U32 R8, R41 ;  /* 0x0000002900087245 */ /* 0x000fe20000201000 */
[----:B------:R-:W-:Y:S01]  /*0b80*/  IMAD.HI.U32 R90, R11, -0x2daee0ad, RZ ;  /* 0xd2511f530b5a7827 */ /* 0x000fe200078e00ff */
[----:B------:R-:W-:-:S03]  /*0b90*/  LOP3.LUT R92, R15, UR35, R92, 0x96, !PT ;  /* 0x000000230f5c7c12 */ /* 0x000fc6000f8e965c */
[----:B------:R-:W-:Y:S01]  /*0ba0*/  IMAD.MOV.U32 R9, RZ, RZ, RZ ;  /* 0x000000ffff097224 */ /* 0x000fe200078e00ff */
[----:B------:R-:W0:Y:S01]  /*0bb0*/  MUFU.RCP R8, R8 ;  /* 0x0000000800087308 */ /* 0x000e220000001000 */
[----:B------:R-:W-:Y:S01]  /*0bc0*/  LOP3.LUT R90, R13, UR36, R90, 0x96, !PT ;  /* 0x000000240d5a7c12 */ /* 0x000fe2000f8e965a */
[----:B------:R-:W-:Y:S02]  /*0bd0*/  IMAD R83, R11, -0x2daee0ad, RZ ;  /* 0xd2511f530b537824 */ /* 0x000fe400078e02ff */
[----:B-1234-:R-:W-:-:S07]  /*0be0*/  IMAD R86, R12, -0x326172a9, RZ ;  /* 0xcd9e8d570c567824 */ /* 0x01efce00078e02ff */
.L_x_9120:
[----:B------:R-:W-:Y:S01]  /*0bf0*/  UIMAD UR4, UR6, UR37, URZ ;  /* 0x00000025060472a4 */ /* 0x000fe2000f8e02ff */
[----:B------:R-:W-:Y:S03]  /*0c00*/  BSSY.RECONVERGENT B0, `(.L_x_8740) ;  /* 0x00007a5000007945 */ /* 0x000fe60003800200 */
[----:B------:R-:W-:-:S04]  /*0c10*/  USHF.R.S32.HI UR5, URZ, 0x1f, UR4 ;  /* 0x0000001fff057899 */ /* 0x000fc80008011404 */
[----:B------:R-:W-:-:S06]  /*0c20*/  ULEA.HI UR5, UR5, UR4, URZ, 0x3 ;  /* 0x0000000405057291 */ /* 0x000fcc000f8f18ff */
[----:B0123--:R-:W-:-:S05]  /*0c30*/  IMAD.U32 R77, RZ, RZ, UR5 ;  /* 0x00000005ff4d7e24 */ /* 0x00ffca000f8e00ff */
[----:B------:R-:W-:-:S04]  /*0c40*/  LEA.HI.SX32 R82, R77, R2, 0x1d ;  /* 0x000000024d527211 */ /* 0x000fc800078feaff */
[----:B------:R-:W-:Y:S01]  /*0c50*/  MOV R76, R82 ;  /* 0x00000052004c7202 */ /* 0x000fe20000000f00 */
        /* <DEDUP_REMOVED lines=34> */
.L_x_8745:
        /* <DEDUP_REMOVED lines=13> */
.L_x_8747:
[----:B------:R-:W-:Y:S05]  /*0f50*/  BSYNC.RECONVERGENT B2 ;  /* 0x0000000000027941 */ /* 0x000fea0003800200 */
.L_x_8746:
        /* <DEDUP_REMOVED lines=40> */
[----:B------:R-:W-:-:S07]  /*11e0*/  LOP3.LUT R90, R90, UR36, R77, 0x96, !PT ;  /* 0x000000245a5a7c12 */ /* 0x000fce000f8e964d */
.L_x_8744:
[----:B------:R-:W-:Y:S05]  /*11f0*/  BSYNC.RECONVERGENT B1 ;  /* 0x0000000000017941 */ /* 0x000fea0003800200 */
.L_x_8743:
[----:B------:R-:W1:Y:S01]  /*1200*/  LDC R78, c[0x0][0x404] ;  /* 0x00010100ff4e7b82 */ /* 0x000e620000000800 */
[----:B------:R-:W-:Y:S01]  /*1210*/  ISETP.NE.AND P2, PT, R54, 0x1, PT ;  /* 0x000000013600780c */ /* 0x000fe20003f45270 */
[----:B------:R-:W-:Y:S01]  /*1220*/  IMAD.MOV.U32 R85, RZ, RZ, 0x2f800000 ;  /* 0x2f800000ff557424 */ /* 0x000fe200078e00ff */
[----:B------:R-:W-:Y:S01]  /*1230*/  I2FP.F32.U32 R52, R52 ;  /* 0x0000003400347245 */ /* 0x000fe20000201000 */
[----:B------:R-:W-:Y:S01]  /*1240*/  BSSY.RECONVERGENT B1, `(.L_x_8748) ;  /* 0x0000048000017945 */ /* 0x000fe20003800200 */
[----:B-----5:R-:W-:Y:S02]  /*1250*/  HADD2.F32 R88, -RZ, R56.H0_H0 ;  /* 0x20000038ff587230 */ /* 0x020fe40000004100 */
[----:B------:R-:W-:Y:S02]  /*1260*/  IMAD.MOV.U32 R55, RZ, RZ, 0x2 ;  /* 0x00000002ff377424 */ /* 0x000fe400078e00ff */
[----:B------:R-:W-:Y:S01]  /*1270*/  FFMA.FTZ R53, R52, R85, 1.1641532182693481445e-10 ;  /* 0x2f00000034357423 */ /* 0x000fe20000010055 */
[----:B------:R-:W-:-:S04]  /*1280*/  MOV R52, R86 ;  /* 0x0000005600347202 */ /* 0x000fc80000000f00 */
[----:B-1----:R-:W-:-:S04]  /*1290*/  FSETP.LE.FTZ.AND P3, PT, R53, R78, PT ;  /* 0x0000004e3500720b */ /* 0x002fc80003f73000 */
        /* <DEDUP_REMOVED lines=10> */
.L_x_8750:
        /* <DEDUP_REMOVED lines=13> */
.L_x_8752:
[----:B------:R-:W-:Y:S05]  /*1410*/  BSYNC.RECONVERGENT B2 ;  /* 0x0000000000027941 */ /* 0x000fea0003800200 */
.L_x_8751:
        /* <DEDUP_REMOVED lines=42> */
.L_x_8749:
[----:B------:R-:W-:Y:S05]  /*16c0*/  BSYNC.RECONVERGENT B1 ;  /* 0x0000000000017941 */ /* 0x000fea0003800200 */
.L_x_8748:
[----:B------:R-:W-:Y:S01]  /*16d0*/  ISETP.NE.AND P2, PT, R55, 0x1, PT ;  /* 0x000000013700780c */ /* 0x000fe20003f45270 */
[----:B------:R-:W-:Y:S01]  /*16e0*/  BSSY.RECONVERGENT B1, `(.L_x_8753) ;  /* 0x0000049000017945 */ /* 0x000fe20003800200 */
[----:B------:R-:W-:Y:S01]  /*16f0*/  I2FP.F32.U32 R52, R52 ;  /* 0x0000003400347245 */ /* 0x000fe20000201000 */
[----:B------:R-:W-:Y:S02]  /*1700*/  HFMA2 R54, -RZ, RZ, 0, 1.1920928955078125e-07 ;  /* 0x00000002ff367431 */ /* 0x000fe400000001ff */
[----:B------:R-:W-:Y:S02]  /*1710*/  HADD2.F32 R94, -RZ, R56.H1_H1 ;  /* 0x30000038ff5e7230 */ /* 0x000fe40000004100 */
        /* <DEDUP_REMOVED lines=13> */
.L_x_8755:
        /* <DEDUP_REMOVED lines=13> */
.L_x_8757:
[----:B------:R-:W-:Y:S05]  /*18c0*/  BSYNC.RECONVERGENT B2 ;  /* 0x0000000000027941 */ /* 0x000fea0003800200 */
.L_x_8756:
        /* <DEDUP_REMOVED lines=42> */
.L_x_8754:
[----:B------:R-:W-:Y:S05]  /*1b70*/  BSYNC.RECONVERGENT B1 ;  /* 0x0000000000017941 */ /* 0x000fea0003800200 */
.L_x_8753:
[----:B------:R-:W-:Y:S01]  /*1b80*/  ISETP.NE.AND P2, PT, R54, 0x1, PT ;  /* 0x000000013600780c */ /* 0x000fe20003f45270 */
[----:B------:R-:W-:Y:S01]  /*1b90*/  BSSY.RECONVERGENT B1, `(.L_x_8758) ;  /* 0x0000049000017945 */ /* 0x000fe20003800200 */
[----:B------:R-:W-:Y:S01]  /*1ba0*/  I2FP.F32.U32 R52, R53 ;  /* 0x0000003500347245 */ /* 0x000fe20000201000 */
[----:B------:R-:W-:Y:S02]  /*1bb0*/  HADD2.F32 R89, -RZ, R57.H0_H0 ;  /* 0x20000039ff597230 */ /* 0x000fe40000004100 */
        /* <DEDUP_REMOVED lines=14> */
.L_x_8760:
        /* <DEDUP_REMOVED lines=13> */
.L_x_8762:
[----:B------:R-:W-:Y:S05]  /*1d70*/  BSYNC.RECONVERGENT B2 ;  /* 0x0000000000027941 */ /* 0x000fea0003800200 */
.L_x_8761:
        /* <DEDUP_REMOVED lines=42> */
.L_x_8759:
[----:B------:R-:W-:Y:S05]  /*2020*/  BSYNC.RECONVERGENT B1 ;  /* 0x0000000000017941 */ /* 0x000fea0003800200 */
.L_x_8758:
        /* <DEDUP_REMOVED lines=18> */
.L_x_8765:
        /* <DEDUP_REMOVED lines=13> */
.L_x_8767:
[----:B------:R-:W-:Y:S05]  /*2220*/  BSYNC.RECONVERGENT B2 ;  /* 0x0000000000027941 */ /* 0x000fea0003800200 */
.L_x_8766:
        /* <DEDUP_REMOVED lines=42> */
.L_x_8764:
[----:B------:R-:W-:Y:S05]  /*24d0*/  BSYNC.RECONVERGENT B1 ;  /* 0x0000000000017941 */ /* 0x000fea0003800200 */
.L_x_8763:
[----:B------:R-:W-:Y:S01]  /*24e0*/  ISETP.NE.AND P3, PT, R54, 0x1, PT ;  /* 0x000000013600780c */ /* 0x000fe20003f65270 */
[----:B------:R-:W-:Y:S01]  /*24f0*/  BSSY.RECONVERGENT B1, `(.L_x_8768) ;  /* 0x0000048000017945 */ /* 0x000fe20003800200 */
[----:B------:R-:W-:Y:S01]  /*2500*/  I2FP.F32.U32 R52, R53 ;  /* 0x0000003500347245 */ /* 0x000fe20000201000 */
[----:B------:R-:W-:Y:S02]  /*2510*/  HFMA2 R55, -RZ, RZ, 0, 1.1920928955078125e-07 ;  /* 0x00000002ff377431 */ /* 0x000fe400000001ff */
[----:B------:R-:W-:Y:S02]  /*2520*/  HADD2.F32 R95, -RZ, R58.H0_H0 ;  /* 0x2000003aff5f7230 */ /* 0x000fe40000004100 */
        /* <DEDUP_REMOVED lines=12> */
.L_x_8770:
        /* <DEDUP_REMOVED lines=13> */
.L_x_8772:
[----:B------:R-:W-:Y:S05]  /*26c0*/  BSYNC.RECONVERGENT B2 ;  /* 0x0000000000027941 */ /* 0x000fea0003800200 */
.L_x_8771:
        /* <DEDUP_REMOVED lines=42> */
.L_x_8769:
[----:B------:R-:W-:Y:S05]  /*2970*/  BSYNC.RECONVERGENT B1 ;  /* 0x0000000000017941 */ /* 0x000fea0003800200 */
.L_x_8768:
[----:B------:R-:W-:Y:S01]  /*2980*/  ISETP.NE.AND P4, PT, R55, 0x1, PT ;  /* 0x000000013700780c */ /* 0x000fe20003f85270 */
[----:B------:R-:W-:Y:S01]  /*2990*/  BSSY.RECONVERGENT B1, `(.L_x_8773) ;  /* 0x0000048000017945 */ /* 0x000fe20003800200 */
[----:B------:R-:W-:Y:S01]  /*29a0*/  I2FP.F32.U32 R52, R53 ;  /* 0x0000003500347245 */ /* 0x000fe20000201000 */
[----:B------:R-:W-:Y:S02]  /*29b0*/  HADD2.F32 R58, -RZ, R58.H1_H1 ;  /* 0x3000003aff3a7230 */ /* 0x000fe40000004100 */
        /* <DEDUP_REMOVED lines=13> */
.L_x_8775:
        /* <DEDUP_REMOVED lines=13> */
.L_x_8777:
[----:B------:R-:W-:Y:S05]  /*2b60*/  BSYNC.RECONVERGENT B2 ;  /* 0x0000000000027941 */ /* 0x000fea0003800200 */
.L_x_8776:
        /* <DEDUP_REMOVED lines=40> */
[----:B------:R-:W-:Y:S02]  /*2df0*/  LOP3.LUT R90, R90, UR36, R53, 0x96, !PT ;  /* 0x000000245a5a7c12 */ /* 0x000fe4000f8e9635 */
[----:B------:R-:W-:-:S07]  /*2e00*/  MOV R76, R52 ;  /* 0x00000034004c7202 */ /* 0x000fce0000000f00 */
.L_x_8774:
[----:B------:R-:W-:Y:S05]  /*2e10*/  BSYNC.RECONVERGENT B1 ;  /* 0x0000000000017941 */ /* 0x000fea0003800200 */
.L_x_8773:
[----:B------:R-:W-:Y:S01]  /*2e20*/  ISETP.NE.AND P5, PT, R56, 0x1, PT ;  /* 0x000000013800780c */ /* 0x000fe20003fa5270 */
[----:B------:R-:W-:Y:S01]  /*2e30*/  BSSY.RECONVERGENT B1, `(.L_x_8778) ;  /* 0x0000048000017945 */ /* 0x000fe20003800200 */
[----:B------:R-:W-:Y:S01]  /*2e40*/  I2FP.F32.U32 R52, R54 ;  /* 0x0000003600347245 */ /* 0x000fe20000201000 */
[----:B------:R-:W-:Y:S01]  /*2e50*/  HADD2.F32 R97, -RZ, R59.H0_H0 ;  /* 0x2000003bff617230 */ /* 0x000fe20000004100 */
        /* <DEDUP_REMOVED lines=13> */
.L_x_8780:
        /* <DEDUP_REMOVED lines=13> */
.L_x_8782:
[----:B------:R-:W-:Y:S05]  /*3000*/  BSYNC.RECONVERGENT B2 ;  /* 0x0000000000027941 */ /* 0x000fea0003800200 */
.L_x_8781:
        /* <DEDUP_REMOVED lines=42> */
.L_x_8779:
[----:B------:R-:W-:Y:S05]  /*32b0*/  BSYNC.RECONVERGENT B1 ;  /* 0x0000000000017941 */ /* 0x000fea0003800200 */
.L_x_8778:
[----:B------:R-:W-:Y:S01]  /*32c0*/  I2FP.F32.U32 R52, R54 ;  /* 0x0000003600347245 */ /* 0x000fe20000201000 */
[----:B------:R-:W-:Y:S01]  /*32d0*/  FMUL.FTZ R88, R88, UR7 ;  /* 0x0000000758587c20 */ /* 0x000fe20008410000 */
[----:B------:R-:W-:Y:S01]  /*32e0*/  P2R R53, PR, RZ, 0x2 ;  /* 0x00000002ff357803 */ /* 0x000fe20000000000 */
[----:B------:R-:W-:Y:S01]  /*32f0*/  FMUL.FTZ R94, R94, UR7 ;  /* 0x000000075e5e7c20 */ /* 0x000fe20008410000 */
[----:B------:R-:W-:Y:S01]  /*3300*/  ISETP.NE.AND P1, PT, R77, RZ, PT ;  /* 0x000000ff4d00720c */ /* 0x000fe20003f25270 */
[----:B------:R-:W-:Y:S01]  /*3310*/  HADD2.F32 R59, -RZ, R59.H1_H1 ;  /* 0x3000003bff3b7230 */ /* 0x000fe20000004100 */
[----:B------:R-:W-:Y:S01]  /*3320*/  P2R R55, PR, RZ, 0x1 ;  /* 0x00000001ff377803 */ /* 0x000fe20000000000 */
[----:B------:R-:W-:Y:S01]  /*3330*/  FFMA.FTZ R85, R52, R85, 1.1641532182693481445e-10 ;  /* 0x2f00000034557423 */ /* 0x000fe20000010055 */
[----:B------:R-:W-:Y:S01]  /*3340*/  ISETP.NE.AND P0, PT, R79, RZ, PT ;  /* 0x000000ff4f00720c */ /* 0x000fe20003f05270 */
[----:B------:R-:W-:Y:S01]  /*3350*/  FMUL.FTZ R96, R96, UR7 ;  /* 0x0000000760607c20 */ /* 0x000fe20008410000 */
        /* <DEDUP_REMOVED lines=28> */
.L_x_8742:
        /* <DEDUP_REMOVED lines=16> */
.L_x_8786:
        /* <DEDUP_REMOVED lines=13> */
.L_x_8788:
[----:B------:R-:W-:Y:S05]  /*36f0*/  BSYNC.RECONVERGENT B2 ;  /* 0x0000000000027941 */ /* 0x000fea0003800200 */
.L_x_8787:
        /* <DEDUP_REMOVED lines=41> */
.L_x_8785:
[----:B------:R-:W-:Y:S05]  /*3990*/  BSYNC.RECONVERGENT B1 ;  /* 0x0000000000017941 */ /* 0x000fea0003800200 */
.L_x_8784:
[----:B------:R-:W1:Y:S01]  /*39a0*/  LDC R78, c[0x0][0x404] ;  /* 0x00010100ff4e7b82 */ /* 0x000e620000000800 */
[----:B------:R-:W-:Y:S01]  /*39b0*/  ISETP.NE.AND P2, PT, R12, 0x1, PT ;  /* 0x000000010c00780c */ /* 0x000fe20003f45270 */
[----:B------:R-:W-:Y:S01]  /*39c0*/  HFMA2 R85, -RZ, RZ, 0.1171875, 0 ;  /* 0x2f800000ff557431 */ /* 0x000fe200000001ff */
[----:B------:R-:W-:Y:S01]  /*39d0*/  I2FP.F32.U32 R10, R10 ;  /* 0x0000000a000a7245 */ /* 0x000fe20000201000 */
[----:B------:R-:W-:Y:S01]  /*39e0*/  BSSY.RECONVERGENT B1, `(.L_x_8789) ;  /* 0x000004a000017945 */ /* 0x000fe20003800200 */
[----:B------:R-:W-:-:S03]  /*39f0*/  IMAD.MOV.U32 R13, RZ, RZ, 0x2 ;  /* 0x00000002ff0d7424 */ /* 0x000fc600078e00ff */
[----:B------:R-:W2:Y:S01]  /*3a00*/  LDC R81, c[0x0][0x408] ;  /* 0x00010200ff517b82 */ /* 0x000ea20000000800 */
[----:B------:R-:W-:Y:S01]  /*3a10*/  FFMA.FTZ R11, R10, R85, 1.1641532182693481445e-10 ;  /* 0x2f0000000a0b7423 */ /* 0x000fe20000010055 */
[----:B-----5:R-:W-:-:S04]  /*3a20*/  HADD2.F32 R10, -RZ, R56.H0_H0 ;  /* 0x20000038ff0a7230 */ /* 0x020fc80000004100 */
[----:B-1----:R-:W-:Y:S01]  /*3a30*/  FSETP.LE.FTZ.AND P4, PT, R11, R78, PT ;  /* 0x0000004e0b00720b */ /* 0x002fe20003f93000 */
[----:B------:R-:W-:-:S03]  /*3a40*/  IMAD.MOV.U32 R11, RZ, RZ, R86 ;  /* 0x000000ffff0b7224 */ /* 0x000fc600078e0056 */
[----:B------:R-:W-:Y:S01]  /*3a50*/  P2R R77, PR, RZ, 0x10 ;  /* 0x00000010ff4d7803 */ /* 0x000fe20000000000 */
[----:B--2---:R-:W-:Y:S01]  /*3a60*/  FMUL.FTZ R10, R81, R10 ;  /* 0x0000000a510a7220 */ /* 0x004fe20000410000 */
[----:B------:R-:W-:Y:S07]  /*3a70*/  @!P2 BRA `(.L_x_8790) ;  /* 0x000000040000a947 */ /* 0x000fee0003800000 */
        /* <DEDUP_REMOVED lines=8> */
.L_x_8791:
        /* <DEDUP_REMOVED lines=13> */
.L_x_8793:
[----:B------:R-:W-:Y:S05]  /*3bd0*/  BSYNC.RECONVERGENT B2 ;  /* 0x0000000000027941 */ /* 0x000fea0003800200 */
.L_x_8792:
        /* <DEDUP_REMOVED lines=42> */
.L_x_8790:
[----:B------:R-:W-:Y:S05]  /*3e80*/  BSYNC.RECONVERGENT B1 ;  /* 0x0000000000017941 */ /* 0x000fea0003800200 */
.L_x_8789:
[----:B------:R-:W-:Y:S01]  /*3e90*/  I2FP.F32.U32 R12, R11 ;  /* 0x0000000b000c7245 */ /* 0x000fe20000201000 */
[----:B------:R-:W-:Y:S01]  /*3ea0*/  HADD2.F32 R14, -RZ, R40.H0_H0 ;  /* 0x20000028ff0e7230 */ /* 0x000fe20000004100 */
[----:B------:R-:W-:Y:S01]  /*3eb0*/  ISETP.NE.AND P3, PT, R13, 0x1, PT ;  /* 0x000000010d00780c */ /* 0x000fe20003f65270 */
[----:B------:R-:W-:Y:S02]  /*3ec0*/  BSSY.RECONVERGENT B1, `(.L_x_8794) ;  /* 0x000004c000017945 */ /* 0x000fe40003800200 */
[----:B------:R-:W-:Y:S01]  /*3ed0*/  FFMA.FTZ R11, R12, R85, 1.1641532182693481445e-10 ;  /* 0x2f0000000c0b7423 */ /* 0x000fe20000010055 */
[----:B------:R-:W-:-:S04]  /*3ee0*/  FMUL.FTZ R14, R14, R81 ;  /* 0x000000510e0e7220 */ /* 0x000fc80000410000 */
[----:B------:R-:W-:Y:S02]  /*3ef0*/  FSETP.GTU.FTZ.AND P2, PT, R11, R78, PT ;  /* 0x0000004e0b00720b */ /* 0x000fe40003f5c000 */
        /* <DEDUP_REMOVED lines=16> */
.L_x_8796:
        /* <DEDUP_REMOVED lines=13> */
.L_x_8798:
[----:B------:R-:W-:Y:S05]  /*40d0*/  BSYNC.RECONVERGENT B2 ;  /* 0x0000000000027941 */ /* 0x000fea0003800200 */
.L_x_8797:
        /* <DEDUP_REMOVED lines=42> */
.L_x_8795:
[----:B------:R-:W-:Y:S05]  /*4380*/  BSYNC.RECONVERGENT B1 ;  /* 0x0000000000017941 */ /* 0x000fea0003800200 */
.L_x_8794:
[----:B------:R-:W-:Y:S01]  /*4390*/  ISETP.NE.AND P2, PT, R14, 0x1, PT ;  /* 0x000000010e00780c */ /* 0x000fe20003f45270 */
[----:B------:R-:W-:Y:S01]  /*43a0*/  HADD2.F32 R56, -RZ, R56.H1_H1 ;  /* 0x30000038ff387230 */ /* 0x000fe20000004100 */
        /* <DEDUP_REMOVED lines=17> */
.L_x_8801:
        /* <DEDUP_REMOVED lines=13> */
.L_x_8803:
[----:B------:R-:W-:Y:S05]  /*4590*/  BSYNC.RECONVERGENT B2 ;  /* 0x0000000000027941 */ /* 0x000fea0003800200 */
.L_x_8802:
        /* <DEDUP_REMOVED lines=42> */
.L_x_8800:
[----:B------:R-:W-:Y:S05]  /*4840*/  BSYNC.RECONVERGENT B1 ;  /* 0x0000000000017941 */ /* 0x000fea0003800200 */
.L_x_8799:
[----:B------:R-:W-:Y:S01]  /*4850*/  I2FP.F32.U32 R12, R13 ;  /* 0x0000000d000c7245 */ /* 0x000fe20000201000 */
[----:B------:R-:W-:Y:S01]  /*4860*/  HADD2.F32 R14, -RZ, R40.H1_H1 ;  /* 0x30000028ff0e7230 */ /* 0x000fe20000004100 */
[----:B------:R-:W-:Y:S01]  /*4870*/  ISETP.NE.AND P3, PT, R15, 0x1, PT ;  /* 0x000000010f00780c */ /* 0x000fe20003f65270 */
[----:B------:R-:W-:Y:S01]  /*4880*/  BSSY.RECONVERGENT B1, `(.L_x_8804) ;  /* 0x000004c000017945 */ /* 0x000fe20003800200 */
[----:B------:R-:W-:Y:S01]  /*4890*/  FSEL R53, R11, RZ, P4 ;  /* 0x000000ff0b357208 */ /* 0x000fe20002000000 */
[----:B------:R-:W-:Y:S01]  /*48a0*/  FFMA.FTZ R13, R12, R85, 1.1641532182693481445e-10 ;  /* 0x2f0000000c0d7423 */ /* 0x000fe20000010055 */
[----:B------:R-:W-:-:S04]  /*48b0*/  FMUL.FTZ R14, R14, R81 ;  /* 0x000000510e0e7220 */ /* 0x000fc80000410000 */
[----:B------:R-:W-:Y:S01]  /*48c0*/  FSETP.GTU.FTZ.AND P2, PT, R13, R78, PT ;  /* 0x0000004e0d00720b */ /* 0x000fe20003f5c000 */
[----:B------:R-:W-:-:S03]  /*48d0*/  IMAD.MOV.U32 R13, RZ, RZ, R86 ;  /* 0x000000ffff0d7224 */ /* 0x000fc600078e0056 */
        /* <DEDUP_REMOVED lines=14> */
.L_x_8806:
        /* <DEDUP_REMOVED lines=13> */
.L_x_8808:
[----:B------:R-:W-:Y:S05]  /*4a90*/  BSYNC.RECONVERGENT B2 ;  /* 0x0000000000027941 */ /* 0x000fea0003800200 */
.L_x_8807:
        /* <DEDUP_REMOVED lines=42> */
.L_x_8805:
[----:B------:R-:W-:Y:S05]  /*4d40*/  BSYNC.RECONVERGENT B1 ;  /* 0x0000000000017941 */ /* 0x000fea0003800200 */
.L_x_8804:
[----:B------:R-:W-:Y:S01]  /*4d50*/  ISETP.NE.AND P2, PT, R14, 0x1, PT ;  /* 0x000000010e00780c */ /* 0x000fe20003f45270 */
[----:B------:R-:W-:Y:S01]  /*4d60*/  BSSY.RECONVERGENT B1, `(.L_x_8809) ;  /* 0x000004a000017945 */ /* 0x000fe20003800200 */
[----:B------:R-:W-:Y:S01]  /*4d70*/  I2FP.F32.U32 R12, R13 ;  /* 0x0000000d000c7245 */ /* 0x000fe20000201000 */
[----:B------:R-:W-:-:S04]  /*4d80*/  IMAD.MOV.U32 R15, RZ, RZ, 0x2 ;  /* 0x00000002ff0f7424 */ /* 0x000fc800078e00ff */
[----:B------:R-:W-:Y:S01]  /*4d90*/  FFMA.FTZ R13, R12, R85, 1.1641532182693481445e-10 ;  /* 0x2f0000000c0d7423 */ /* 0x000fe20000010055 */
[----:B------:R-:W-:-:S04]  /*4da0*/  HADD2.F32 R12, -RZ, R57.H0_H0 ;  /* 0x20000039ff0c7230 */ /* 0x000fc80000004100 */
[----:B------:R-:W-:Y:S01]  /*4db0*/  FSETP.LE.FTZ.AND P4, PT, R13, R78, PT ;  /* 0x0000004e0d00720b */ /* 0x000fe20003f93000 */
[----:B------:R-:W-:Y:S01]  /*4dc0*/  FMUL.FTZ R12, R81, R12 ;  /* 0x0000000c510c7220 */ /* 0x000fe20000410000 */
        /* <DEDUP_REMOVED lines=11> */
.L_x_8811:
        /* <DEDUP_REMOVED lines=13> */
.L_x_8813:
[----:B------:R-:W-:Y:S05]  /*4f50*/  BSYNC.RECONVERGENT B2 ;  /* 0x0000000000027941 */ /* 0x000fea0003800200 */
.L_x_8812:
        /* <DEDUP_REMOVED lines=42> */
.L_x_8810:
[----:B------:R-:W-:Y:S05]  /*5200*/  BSYNC.RECONVERGENT B1 ;  /* 0x0000000000017941 */ /* 0x000fea0003800200 */
.L_x_8809:
[----:B------:R-:W-:Y:S01]  /*5210*/  I2FP.F32.U32 R14, R13 ;  /* 0x0000000d000e7245 */ /* 0x000fe20000201000 */
[----:B------:R-:W-:Y:S01]  /*5220*/  HADD2.F32 R54, -RZ, R41.H0_H0 ;  /* 0x20000029ff367230 */ /* 0x000fe20000004100 */
        /* <DEDUP_REMOVED lines=21> */
.L_x_8816:
        /* <DEDUP_REMOVED lines=13> */
.L_x_8818:
[----:B------:R-:W-:Y:S05]  /*5450*/  BSYNC.RECONVERGENT B2 ;  /* 0x0000000000027941 */ /* 0x000fea0003800200 */
.L_x_8817:
        /* <DEDUP_REMOVED lines=42> */
.L_x_8815:
[----:B------:R-:W-:Y:S05]  /*5700*/  BSYNC.RECONVERGENT B1 ;  /* 0x0000000000017941 */ /* 0x000fea0003800200 */
.L_x_8814:
[----:B------:R-:W-:Y:S01]  /*5710*/  ISETP.NE.AND P2, PT, R55, 0x1, PT ;  /* 0x000000013700780c */ /* 0x000fe20003f45270 */
[----:B------:R-:W-:Y:S01]  /*5720*/  BSSY.RECONVERGENT B1, `(.L_x_8819) ;  /* 0x000004a000017945 */ /* 0x000fe20003800200 */
[----:B------:R-:W-:Y:S01]  /*5730*/  I2FP.F32.U32 R14, R13 ;  /* 0x0000000d000e7245 */ /* 0x000fe20000201000 */
[----:B------:R-:W-:-:S04]  /*5740*/  IMAD.MOV.U32 R15, RZ, RZ, R86 ;  /* 0x000000ffff0f7224 */ /* 0x000fc800078e0056 */
[----:B------:R-:W-:Y:S01]  /*5750*/  FFMA.FTZ R13, R14, R85, 1.1641532182693481445e-10 ;  /* 0x2f0000000e0d7423 */ /* 0x000fe20000010055 */
[----:B------:R-:W-:Y:S02]  /*5760*/  HADD2.F32 R14, -RZ, R57.H1_H1 ;  /* 0x30000039ff0e7230 */ /* 0x000fe40000004100 */
[----:B------:R-:W-:Y:S02]  /*5770*/  IMAD.MOV.U32 R57, RZ, RZ, 0x2 ;  /* 0x00000002ff397424 */ /* 0x000fe400078e00ff */
        /* <DEDUP_REMOVED lines=12> */
.L_x_8821:
        /* <DEDUP_REMOVED lines=13> */
.L_x_8823:
[----:B------:R-:W-:Y:S05]  /*5910*/  BSYNC.RECONVERGENT B2 ;  /* 0x0000000000027941 */ /* 0x000fea0003800200 */
.L_x_8822:
        /* <DEDUP_REMOVED lines=42> */
.L_x_8820:
[----:B------:R-:W-:Y:S05]  /*5bc0*/  BSYNC.RECONVERGENT B1 ;  /* 0x0000000000017941 */ /* 0x000fea0003800200 */
.L_x_8819:
[----:B------:R-:W-:Y:S01]  /*5bd0*/  I2FP.F32.U32 R14, R15 ;  /* 0x0000000f000e7245 */ /* 0x000fe20000201000 */
[----:B------:R-:W-:Y:S01]  /*5be0*/  HADD2.F32 R56, -RZ, R41.H1_H1 ;  /* 0x30000029ff387230 */ /* 0x000fe20000004100 */
[----:B------:R-:W-:Y:S01]  /*5bf0*/  FSEL R55, R13, RZ, P4 ;  /* 0x000000ff0d377208 */ /* 0x000fe20002000000 */
[----:B------:R-:W-:Y:S02]  /*5c00*/  BSSY.RECONVERGENT B1, `(.L_x_8824) ;  /* 0x000004c000017945 */ /* 0x000fe40003800200 */
[----:B------:R-:W-:Y:S01]  /*5c10*/  FFMA.FTZ R15, R14, R85, 1.1641532182693481445e-10 ;  /* 0x2f0000000e0f7423 */ /* 0x000fe20000010055 */
[----:B------:R-:W-:-:S04]  /*5c20*/  FMUL.FTZ R56, R56, R81 ;  /* 0x0000005138387220 */ /* 0x000fc80000410000 */
[----:B------:R-:W-:Y:S02]  /*5c30*/  FSETP.GTU.FTZ.AND P2, PT, R15, R78, PT ;  /* 0x0000004e0f00720b */ /* 0x000fe40003f5c000 */
        /* <DEDUP_REMOVED lines=16> */
.L_x_8826:
        /* <DEDUP_REMOVED lines=13> */
.L_x_8828:
[----:B------:R-:W-:Y:S05]  /*5e10*/  BSYNC.RECONVERGENT B2 ;  /* 0x0000000000027941 */ /* 0x000fea0003800200 */
.L_x_8827:
        /* <DEDUP_REMOVED lines=42> */
.L_x_8825:
[----:B------:R-:W-:Y:S05]  /*60c0*/  BSYNC.RECONVERGENT B1 ;  /* 0x0000000000017941 */ /* 0x000fea0003800200 */
.L_x_8824:
[----:B------:R-:W-:Y:S01]  /*60d0*/  ISETP.NE.AND P3, PT, R56, 0x1, PT ;  /* 0x000000013800780c */ /* 0x000fe20003f65270 */
[----:B------:R-:W-:Y:S01]  /*60e0*/  BSSY.RECONVERGENT B1, `(.L_x_8829) ;  /* 0x0000049000017945 */ /* 0x000fe20003800200 */
[----:B------:R-:W-:Y:S01]  /*60f0*/  I2FP.F32.U32 R14, R15 ;  /* 0x0000000f000e7245 */ /* 0x000fe20000201000 */
[----:B------:R-:W-:-:S04]  /*6100*/  HFMA2 R87, -RZ, RZ, 0, 1.1920928955078125e-07 ;  /* 0x00000002ff577431 */ /* 0x000fc800000001ff */
[----:B------:R-:W-:Y:S01]  /*6110*/  FFMA.FTZ R15, R14, R85, 1.1641532182693481445e-10 ;  /* 0x2f0000000e0f7423 */ /* 0x000fe20000010055 */
[----:B------:R-:W-:-:S04]  /*6120*/  HADD2.F32 R14, -RZ, R58.H0_H0 ;  /* 0x2000003aff0e7230 */ /* 0x000fc80000004100 */
[----:B------:R-:W-:Y:S01]  /*6130*/  FSETP.LE.FTZ.AND P2, PT, R15, R78, PT ;  /* 0x0000004e0f00720b */ /* 0x000fe20003f53000 */
[----:B------:R-:W-:Y:S02]  /*6140*/  IMAD.MOV.U32 R15, RZ, RZ, R86 ;  /* 0x000000ffff0f7224 */ /* 0x000fe400078e0056 */
[----:B------:R-:W-:Y:S01]  /*6150*/  FMUL.FTZ R14, R81, R14 ;  /* 0x0000000e510e7220 */ /* 0x000fe20000410000 */
[----:B------:R-:W-:Y:S09]  /*6160*/  @!P3 BRA `(.L_x_8830) ;  /* 0x000000040000b947 */ /* 0x000ff20003800000 */
        /* <DEDUP_REMOVED lines=8> */
.L_x_8831:
        /* <DEDUP_REMOVED lines=13> */
.L_x_8833:
[----:B------:R-:W-:Y:S05]  /*62c0*/  BSYNC.RECONVERGENT B2 ;  /* 0x0000000000027941 */ /* 0x000fea0003800200 */
.L_x_8832:
        /* <DEDUP_REMOVED lines=42> */
.L_x_8830:
[----:B------:R-:W-:Y:S05]  /*6570*/  BSYNC.RECONVERGENT B1 ;  /* 0x0000000000017941 */ /* 0x000fea0003800200 */
.L_x_8829:
        /* <DEDUP_REMOVED lines=24> */
.L_x_8836:
        /* <DEDUP_REMOVED lines=13> */
.L_x_8838:
[----:B------:R-:W-:Y:S05]  /*67d0*/  BSYNC.RECONVERGENT B2 ;  /* 0x0000000000027941 */ /* 0x000fea0003800200 */
.L_x_8837:
        /* <DEDUP_REMOVED lines=42> */
.L_x_8835:
[----:B------:R-:W-:Y:S05]  /*6a80*/  BSYNC.RECONVERGENT B1 ;  /* 0x0000000000017941 */ /* 0x000fea0003800200 */
.L_x_8834:
[----:B------:R-:W-:Y:S01]  /*6a90*/  ISETP.NE.AND P4, PT, R89, 0x1, PT ;  /* 0x000000015900780c */ /* 0x000fe20003f85270 */
[----:B------:R-:W-:Y:S01]  /*6aa0*/  HADD2.F32 R88, -RZ, R58.H1_H1 ;  /* 0x3000003aff587230 */ /* 0x000fe20000004100 */
        /* <DEDUP_REMOVED lines=16> */
.L_x_8841:
        /* <DEDUP_REMOVED lines=13> */
.L_x_8843:
[----:B------:R-:W-:Y:S05]  /*6c80*/  BSYNC.RECONVERGENT B2 ;  /* 0x0000000000027941 */ /* 0x000fea0003800200 */
.L_x_8842:
        /* <DEDUP_REMOVED lines=42> */
.L_x_8840:
[----:B------:R-:W-:Y:S05]  /*6f30*/  BSYNC.RECONVERGENT B1 ;  /* 0x0000000000017941 */ /* 0x000fea0003800200 */
.L_x_8839:
        /* <DEDUP_REMOVED lines=11> */
[--C-:B------:R-:W-:Y:S01]  /*6ff0*/  FADD.FTZ R57, R80, R15.reuse ;  /* 0x0000000f50397221 */ /* 0x100fe20000010000 */
        /* <DEDUP_REMOVED lines=12> */
.L_x_8846:
        /* <DEDUP_REMOVED lines=13> */
.L_x_8848:
[----:B------:R-:W-:Y:S05]  /*7190*/  BSYNC.RECONVERGENT B2 ;  /* 0x0000000000027941 */ /* 0x000fea0003800200 */
.L_x_8847:
        /* <DEDUP_REMOVED lines=42> */
.L_x_8845:
[----:B------:R-:W-:Y:S05]  /*7440*/  BSYNC.RECONVERGENT B1 ;  /* 0x0000000000017941 */ /* 0x000fea0003800200 */
.L_x_8844:
[----:B------:R-:W-:Y:S01]  /*7450*/  ISETP.NE.AND P5, PT, R89, 0x1, PT ;  /* 0x000000015900780c */ /* 0x000fe20003fa5270 */
[----:B------:R-:W-:Y:S01]  /*7460*/  HADD2.F32 R88, -RZ, R59.H0_H0 ;  /* 0x2000003bff587230 */ /* 0x000fe20000004100 */
        /* <DEDUP_REMOVED lines=16> */
.L_x_8851:
        /* <DEDUP_REMOVED lines=13> */
.L_x_8853:
[----:B------:R-:W-:Y:S05]  /*7640*/  BSYNC.RECONVERGENT B2 ;  /* 0x0000000000027941 */ /* 0x000fea0003800200 */
.L_x_8852:
        /* <DEDUP_REMOVED lines=42> */
.L_x_8850:
[----:B------:R-:W-:Y:S05]  /*78f0*/  BSYNC.RECONVERGENT B1 ;  /* 0x0000000000017941 */ /* 0x000fea0003800200 */
.L_x_8849:
        /* <DEDUP_REMOVED lines=23> */
.L_x_8856:
        /* <DEDUP_REMOVED lines=13> */
.L_x_8858:
[----:B------:R-:W-:Y:S05]  /*7b40*/  BSYNC.RECONVERGENT B2 ;  /* 0x0000000000027941 */ /* 0x000fea0003800200 */
.L_x_8857:
        /* <DEDUP_REMOVED lines=42> */
.L_x_8855:
[----:B------:R-:W-:Y:S05]  /*7df0*/  BSYNC.RECONVERGENT B1 ;  /* 0x0000000000017941 */ /* 0x000fea0003800200 */
.L_x_8854:
[----:B------:R-:W-:Y:S01]  /*7e00*/  ISETP.NE.AND P6, PT, R93, 0x1, PT ;  /* 0x000000015d00780c */ /* 0x000fe20003fc5270 */
[----:B------:R-:W-:Y:S01]  /*7e10*/  HADD2.F32 R94, -RZ, R59.H1_H1 ;  /* 0x3000003bff5e7230 */ /* 0x000fe20000004100 */
        /* <DEDUP_REMOVED lines=16> */
.L_x_8861:
        /* <DEDUP_REMOVED lines=15> */
.L_x_8863:
[----:B------:R-:W-:Y:S05]  /*8010*/  BSYNC.RECONVERGENT B2 ;  /* 0x0000000000027941 */ /* 0x000fea0003800200 */
.L_x_8862:
        /* <DEDUP_REMOVED lines=42> */
.L_x_8860:
[----:B------:R-:W-:Y:S05]  /*82c0*/  BSYNC.RECONVERGENT B1 ;  /* 0x0000000000017941 */ /* 0x000fea0003800200 */
.L_x_8859:
        /* <DEDUP_REMOVED lines=8> */
[----:B------:R-:W-:-:S04]  /*8350*/  FADD.FTZ R59, R94, R59 ;  /* 0x0000003b5e3b7221 */ /* 0x000fc80000010000 */
[----:B------:R-:W-:-:S07]  /*8360*/  @P1 FADD.FTZ R59, R51, R59 ;  /* 0x0000003b333b1221 */ /* 0x000fce0000010000 */
.L_x_8783:
[----:B------:R-:W-:Y:S02]  /*8370*/  SEL R89, RZ, 0x10000, !P4 ;  /* 0x00010000ff597807 */ /* 0x000fe40006000000 */
[----:B------:R-:W-:Y:S02]  /*8380*/  ISETP.NE.AND P4, PT, R84, RZ, PT ;  /* 0x000000ff5400720c */ /* 0x000fe40003f85270 */
[----:B------:R-:W-:Y:S01]  /*8390*/  ISETP.NE.AND P6, PT, R79, RZ, PT ;  /* 0x000000ff4f00720c */ /* 0x000fe20003fc5270 */
[----:B------:R-:W1:Y:S01]  /*83a0*/  LDC.64 R84, c[0x0][0x3a8] ;  /* 0x0000ea00ff547b82 */ /* 0x000e620000000a00 */
[----:B------:R-:W-:Y:S02]  /*83b0*/  SEL R91, RZ, 0x1000000, !P5 ;  /* 0x01000000ff5b7807 */ /* 0x000fe40006800000 */
[----:B------:R-:W-:Y:S02]  /*83c0*/  ISETP.NE.AND P5, PT, R83, RZ, PT ;  /* 0x000000ff5300720c */ /* 0x000fe40003fa5270 */
[----:B------:R-:W-:-:S02]  /*83d0*/  ISETP.NE.AND P1, PT, R77, RZ, PT ;  /* 0x000000ff4d00720c */ /* 0x000fc40003f25270 */
[----:B------:R-:W-:Y:S01]  /*83e0*/  SEL R94, RZ, 0x100, !P3 ;  /* 0x00000100ff5e7807 */ /* 0x000fe20005800000 */
[----:B------:R-:W2:Y:S01]  /*83f0*/  LDC.64 R78, c[0x0][0x3b0] ;  /* 0x0000ec00ff4e7b82 */ /* 0x000ea20000000a00 */
[----:B------:R-:W-:Y:S02]  /*8400*/  SEL R83, RZ, 0x1000000, !P4 ;  /* 0x01000000ff537807 */ /* 0x000fe40006000000 */
[----:B------:R-:W-:Y:S02]  /*8410*/  SEL R88, RZ, 0x10000, !P5 ;  /* 0x00010000ff587807 */ /* 0x000fe40006800000 */
[----:B------:R-:W-:Y:S02]  /*8420*/  SEL R77, RZ, 0x100, !P6 ;  /* 0x00000100ff4d7807 */ /* 0x000fe40007000000 */
[----:B------:R-:W-:Y:S02]  /*8430*/  LOP3.LUT R94, R94, R91, R89, 0xfe, !PT ;  /* 0x0000005b5e5e7212 */ /* 0x000fe400078efe59 */
[----:B------:R-:W-:-:S02]  /*8440*/  LOP3.LUT R77, R77, R83, R88, 0xfe, !PT ;  /* 0x000000534d4d7212 */ /* 0x000fc400078efe58 */
[----:B------:R-:W-:Y:S02]  /*8450*/  SEL R89, RZ, 0x1, !P2 ;  /* 0x00000001ff597807 */ /* 0x000fe40005000000 */
[----:B------:R-:W-:Y:S02]  /*8460*/  SEL R88, RZ, 0x1, !P1 ;  /* 0x00000001ff587807 */ /* 0x000fe40004800000 */
[----:B------:R-:W-:Y:S01]  /*8470*/  LOP3.LUT R89, R94, R89, RZ, 0xfc, !PT ;  /* 0x000000595e597212 */ /* 0x000fe200078efcff */
[----:B-1----:R-:W-:Y:S01]  /*8480*/  IMAD.WIDE.U32 R84, R82, 0x20, R84 ;  /* 0x0000002052547825 */ /* 0x002fe200078e0054 */
[----:B------:R-:W-:-:S04]  /*8490*/  LOP3.LUT R88, R77, R88, RZ, 0xfc, !PT ;  /* 0x000000584d587212 */ /* 0x000fc800078efcff */
[----:B------:R1:W-:Y:S01]  /*84a0*/  STG.E.128 desc[UR10][R84.64], R52 ;  /* 0x0000003454007986 */ /* 0x0003e2000c101d0a */
[----:B--2---:R-:W-:-:S03]  /*84b0*/  IMAD.WIDE.U32 R78, R82, 0x8, R78 ;  /* 0x00000008524e7825 */ /* 0x004fc600078e004e */
[----:B------:R1:W-:Y:S04]  /*84c0*/  STG.E.128 desc[UR10][R84.64+0x10], R56 ;  /* 0x0000103854007986 */ /* 0x0003e8000c101d0a */
[----:B------:R1:W-:Y:S01]  /*84d0*/  STG.E.64 desc[UR10][R78.64], R88 ;  /* 0x000000584e007986 */ /* 0x0003e2000c101b0a */
[----:B------:R-:W-:Y:S05]  /*84e0*/  @!P0 BRA `(.L_x_8864) ;  /* 0x0000000000508947 */ /* 0x000fea0003800000 */
[----:B------:R-:W-:Y:S01]  /*84f0*/  IMAD.U32 R83, R80, 0x10000, RZ ;  /* 0x0001000050537824 */ /* 0x000fe200078e00ff */
[----:B-1----:R-:W1:Y:S01]  /*8500*/  LDC.64 R78, c[0x0][0x3b8] ;  /* 0x0000ee00ff4e7b82 */ /* 0x002e620000000a00 */
        /* <DEDUP_REMOVED lines=13> */
[----:B-1----:R-:W-:Y:S01]  /*85e0*/  IMAD.WIDE.U32 R78, R82, 0x8, R78 ;  /* 0x00000008524e7825 */ /* 0x002fe200078e004e */
[----:B------:R-:W-:Y:S02]  /*85f0*/  LOP3.LUT R77, R94, R84, R88, 0xfe, !PT ;  /* 0x000000545e4d7212 */ /* 0x000fe400078efe58 */
[----:B------:R-:W-:Y:S02]  /*8600*/  LOP3.LUT R85, R85, R95, RZ, 0xfc, !PT ;  /* 0x0000005f55557212 */ /* 0x000fe400078efcff */
[----:B------:R-:W-:-:S05]  /*8610*/  LOP3.LUT R84, R77, 0xff, R10, 0xf8, !PT ;  /* 0x000000ff4d547812 */ /* 0x000fca00078ef80a */
[----:B------:R2:W-:Y:S02]  /*8620*/  STG.E.64 desc[UR10][R78.64], R84 ;  /* 0x000000544e007986 */ /* 0x0005e4000c101b0a */
.L_x_8864:
[----:B------:R-:W-:Y:S01]  /*8630*/  IMAD.MOV.U32 R83, RZ, RZ, R76 ;  /* 0x000000ffff537224 */ /* 0x000fe200078e004c */
[----:B------:R-:W-:-:S07]  /*8640*/  IADD3 R76, PT, PT, R82, 0x80, RZ ;  /* 0x00000080524c7810 */ /* 0x000fce0007ffe0ff */
.L_x_8741:
[----:B------:R-:W-:Y:S05]  /*8650*/  BSYNC.RECONVERGENT B0 ;  /* 0x0000000000007941 */ /* 0x000fea0003800200 */
.L_x_8740:
[----:B------:R-:W-:Y:S01]  /*8660*/  ISETP.GE.U32.AND P0, PT, R4, 0x100, PT ;  /* 0x000001000400780c */ /* 0x000fe20003f06070 */
[----:B------:R-:W-:Y:S03]  /*8670*/  BSSY.RECONVERGENT B0, `(.L_x_8865) ;  /* 0x00007a3000007945 */ /* 0x000fe60003800200 */
[----:B------:R-:W-:-:S09]  /*8680*/  P2R R77, PR, RZ, 0x1 ;  /* 0x00000001ff4d7803 */ /* 0x000fd20000000000 */
        /* <DEDUP_REMOVED lines=16> */
[----:B------:R-:W-:Y:S01]  /*8790*/  ISETP.NE.AND P2, PT, R87, 0x1, PT ;  /* 0x000000015700780c */ /* 0x000fe20003f45270 */
[----:B------:R-:W-:Y:S01]  /*87a0*/  BSSY.RECONVERGENT B1, `(.L_x_8868) ;  /* 0x0000046000017945 */ /* 0x000fe20003800200 */
[----:B------:R-:W-:Y:S01]  /*87b0*/  IMAD.MOV.U32 R12, RZ, RZ, 0x2 ;  /* 0x00000002ff0c7424 */ /* 0x000fe200078e00ff */
[----:B-12---:R-:W-:Y:S01]  /*87c0*/  MOV R78, R83 ;  /* 0x00000053004e7202 */ /* 0x006fe20000000f00 */
        /* <DEDUP_REMOVED lines=12> */
.L_x_8870:
        /* <DEDUP_REMOVED lines=13> */
.L_x_8872:
[----:B------:R-:W-:Y:S05]  /*8960*/  BSYNC.RECONVERGENT B2 ;  /* 0x0000000000027941 */ /* 0x000fea0003800200 */
.L_x_8871:
[----:B------:R-:W-:Y:S01]  /*8970*/  IMAD.WIDE.U32 R12, R3, -0x326172a9, RZ ;  /* 0xcd9e8d57030c7825 */ /* 0x000fe200078e00ff */
[----:B---3--:R-:W-:-:S04]  /*8980*/  LOP3.LUT R60, R9, UR9, R11, 0x96, !PT ;  /* 0x00000009093c7c12 */ /* 0x008fc8000f8e960b */
        /* <DEDUP_REMOVED lines=39> */
.L_x_8869:
[----:B------:R-:W-:Y:S05]  /*8c00*/  BSYNC.RECONVERGENT B1 ;  /* 0x0000000000017941 */ /* 0x000fea0003800200 */
.L_x_8868:
[----:B------:R-:W0:Y:S01]  /*8c10*/  LDC R79, c[0x0][0x404] ;  /* 0x00010100ff4f7b82 */ /* 0x000e220000000800 */
[----:B------:R-:W-:Y:S01]  /*8c20*/  I2FP.F32.U32 R11, R10 ;  /* 0x0000000a000b7245 */ /* 0x000fe20000201000 */
[----:B------:R-:W-:Y:S01]  /*8c30*/  IMAD.MOV.U32 R94, RZ, RZ, 0x2f800000 ;  /* 0x2f800000ff5e7424 */ /* 0x000fe200078e00ff */
[----:B------:R-:W-:Y:S01]  /*8c40*/  ISETP.NE.AND P2, PT, R12, 0x1, PT ;  /* 0x000000010c00780c */ /* 0x000fe20003f45270 */
[----:B------:R-:W-:Y:S01]  /*8c50*/  BSSY.RECONVERGENT B1, `(.L_x_8873) ;  /* 0x000004a000017945 */ /* 0x000fe20003800200 */
[----:B------:R-:W-:Y:S02]  /*8c60*/  IMAD.MOV.U32 R13, RZ, RZ, 0x2 ;  /* 0x00000002ff0d7424 */ /* 0x000fe400078e00ff */
[----:B------:R-:W-:Y:S01]  /*8c70*/  FFMA.FTZ R10, R11, R94, 1.1641532182693481445e-10 ;  /* 0x2f0000000b0a7423 */ /* 0x000fe2000001005e */
[----:B------:R-:W-:Y:S01]  /*8c80*/  MOV R11, R86 ;  /* 0x00000056000b7202 */ /* 0x000fe20000000f00 */
[----:B------:R-:W1:Y:S03]  /*8c90*/  LDC R81, c[0x0][0x408] ;  /* 0x00010200ff517b82 */ /* 0x000e660000000800 */
[----:B0-----:R-:W-:Y:S01]  /*8ca0*/  FSETP.LE.FTZ.AND P4, PT, R10, R79, PT ;  /* 0x0000004f0a00720b */ /* 0x001fe20003f93000 */
[----:B-----5:R-:W-:-:S03]  /*8cb0*/  HADD2.F32 R10, -RZ, R64.H0_H0 ;  /* 0x20000040ff0a7230 */ /* 0x020fc60000004100 */
[----:B------:R-:W-:Y:S02]  /*8cc0*/  P2R R77, PR, RZ, 0x10 ;  /* 0x00000010ff4d7803 */ /* 0x000fe40000000000 */
[----:B-1----:R-:W-:Y:S01]  /*8cd0*/  FMUL.FTZ R10, R10, R81 ;  /* 0x000000510a0a7220 */ /* 0x002fe20000410000 */
        /* <DEDUP_REMOVED lines=9> */
.L_x_8875:
        /* <DEDUP_REMOVED lines=13> */
.L_x_8877:
[----:B------:R-:W-:Y:S05]  /*8e40*/  BSYNC.RECONVERGENT B2 ;  /* 0x0000000000027941 */ /* 0x000fea0003800200 */
.L_x_8876:
[----:B------:R-:W-:Y:S01]  /*8e50*/  IMAD.WIDE.U32 R14, R3, -0x326172a9, RZ ;  /* 0xcd9e8d57030e7825 */ /* 0x000fe200078e00ff */
[----:B---3--:R-:W-:Y:S02]  /*8e60*/  LOP3.LUT R62, R9, UR9, R13, 0x96, !PT ;  /* 0x00000009093e7c12 */ /* 0x008fe4000f8e960d */
        /* <DEDUP_REMOVED lines=40> */
.L_x_8874:
[----:B------:R-:W-:Y:S05]  /*90f0*/  BSYNC.RECONVERGENT B1 ;  /* 0x0000000000017941 */ /* 0x000fea0003800200 */
.L_x_8873:
[----:B------:R-:W-:Y:S01]  /*9100*/  I2FP.F32.U32 R11, R11 ;  /* 0x0000000b000b7245 */ /* 0x000fe20000201000 */
[----:B------:R-:W-:Y:S01]  /*9110*/  HADD2.F32 R14, -RZ, R40.H0_H0 ;  /* 0x20000028ff0e7230 */ /* 0x000fe20000004100 */
[----:B------:R-:W-:Y:S01]  /*9120*/  ISETP.NE.AND P3, PT, R13, 0x1, PT ;  /* 0x000000010d00780c */ /* 0x000fe20003f65270 */
[----:B------:R-:W-:Y:S02]  /*9130*/  BSSY.RECONVERGENT B1, `(.L_x_8878) ;  /* 0x000004c000017945 */ /* 0x000fe40003800200 */
[----:B------:R-:W-:Y:S01]  /*9140*/  FFMA.FTZ R12, R11, R94, 1.1641532182693481445e-10 ;  /* 0x2f0000000b0c7423 */ /* 0x000fe2000001005e */
[----:B------:R-:W-:Y:S01]  /*9150*/  FMUL.FTZ R14, R14, R81 ;  /* 0x000000510e0e7220 */ /* 0x000fe20000410000 */
[----:B------:R-:W-:-:S03]  /*9160*/  FSEL R11, R10, RZ, P4 ;  /* 0x000000ff0a0b7208 */ /* 0x000fc60002000000 */
[----:B------:R-:W-:-:S04]  /*9170*/  FSETP.GTU.FTZ.AND P2, PT, R12, R79, PT ;  /* 0x0000004f0c00720b */ /* 0x000fc80003f5c000 */
[----:B---3--:R-:W-:Y:S01]  /*9180*/  FSEL R60, R14, RZ, !P2 ;  /* 0x000000ff0e3c7208 */ /* 0x008fe20005000000 */
        /* <DEDUP_REMOVED lines=14> */
.L_x_8880:
        /* <DEDUP_REMOVED lines=13> */
.L_x_8882:
[----:B------:R-:W-:Y:S05]  /*9340*/  BSYNC.RECONVERGENT B2 ;  /* 0x0000000000027941 */ /* 0x000fea0003800200 */
.L_x_8881:
        /* <DEDUP_REMOVED lines=42> */
.L_x_8879:
[----:B------:R-:W-:Y:S05]  /*95f0*/  BSYNC.RECONVERGENT B1 ;  /* 0x0000000000017941 */ /* 0x000fea0003800200 */
.L_x_8878:
        /* <DEDUP_REMOVED lines=19> */
.L_x_8885:
        /* <DEDUP_REMOVED lines=13> */
.L_x_8887:
[----:B------:R-:W-:Y:S05]  /*9800*/  BSYNC.RECONVERGENT B2 ;  /* 0x0000000000027941 */ /* 0x000fea0003800200 */
.L_x_8886:
        /* <DEDUP_REMOVED lines=42> */
.L_x_8884:
[----:B------:R-:W-:Y:S05]  /*9ab0*/  BSYNC.RECONVERGENT B1 ;  /* 0x0000000000017941 */ /* 0x000fea0003800200 */
.L_x_8883:
[----:B------:R-:W-:Y:S01]  /*9ac0*/  I2FP.F32.U32 R13, R13 ;  /* 0x0000000d000d7245 */ /* 0x000fe20000201000 */
[----:B------:R-:W-:Y:S01]  /*9ad0*/  HADD2.F32 R14, -RZ, R40.H1_H1 ;  /* 0x30000028ff0e7230 */ /* 0x000fe20000004100 */
[----:B------:R-:W-:Y:S01]  /*9ae0*/  ISETP.NE.AND P3, PT, R15, 0x1, PT ;  /* 0x000000010f00780c */ /* 0x000fe20003f65270 */
[----:B------:R-:W-:Y:S02]  /*9af0*/  BSSY.RECONVERGENT B1, `(.L_x_8888) ;  /* 0x000004c000017945 */ /* 0x000fe40003800200 */
[----:B------:R-:W-:Y:S01]  /*9b00*/  FFMA.FTZ R12, R13, R94, 1.1641532182693481445e-10 ;  /* 0x2f0000000d0c7423 */ /* 0x000fe2000001005e */
[----:B------:R-:W-:Y:S01]  /*9b10*/  FMUL.FTZ R14, R14, R81 ;  /* 0x000000510e0e7220 */ /* 0x000fe20000410000 */
[----:B------:R-:W-:-:S03]  /*9b20*/  MOV R13, R86 ;  /* 0x00000056000d7202 */ /* 0x000fc60000000f00 */
[----:B------:R-:W-:Y:S02]  /*9b30*/  FSETP.GTU.FTZ.AND P2, PT, R12, R79, PT ;  /* 0x0000004f0c00720b */ /* 0x000fe40003f5c000 */
[----:B------:R-:W-:Y:S02]  /*9b40*/  FSEL R12, R11, RZ, P4 ;  /* 0x000000ff0b0c7208 */ /* 0x000fe40002000000 */
[----:B------:R-:W-:Y:S01]  /*9b50*/  FSEL R61, R14, RZ, !P2 ;  /* 0x000000ff0e3d7208 */ /* 0x000fe20005000000 */
[----:B------:R-:W-:Y:S01]  /*9b60*/  IMAD.MOV.U32 R14, RZ, RZ, 0x2 ;  /* 0x00000002ff0e7424 */ /* 0x000fe200078e00ff */
        /* <DEDUP_REMOVED lines=12> */
.L_x_8890:
        /* <DEDUP_REMOVED lines=13> */
.L_x_8892:
[----:B------:R-:W-:Y:S05]  /*9d00*/  BSYNC.RECONVERGENT B2 ;  /* 0x0000000000027941 */ /* 0x000fea0003800200 */
.L_x_8891:
        /* <DEDUP_REMOVED lines=42> */
.L_x_8889:
[----:B------:R-:W-:Y:S05]  /*9fb0*/  BSYNC.RECONVERGENT B1 ;  /* 0x0000000000017941 */ /* 0x000fea0003800200 */
.L_x_8888:
[----:B------:R-:W-:Y:S01]  /*9fc0*/  I2FP.F32.U32 R13, R13 ;  /* 0x0000000d000d7245 */ /* 0x000fe20000201000 */
[----:B------:R-:W-:Y:S01]  /*9fd0*/  BSSY.RECONVERGENT B1, `(.L_x_8893) ;  /* 0x000004a000017945 */ /* 0x000fe20003800200 */
[----:B------:R-:W-:Y:S01]  /*9fe0*/  ISETP.NE.AND P2, PT, R14, 0x1, PT ;  /* 0x000000010e00780c */ /* 0x000fe20003f45270 */
[----:B------:R-:W-:Y:S02]  /*9ff0*/  HFMA2 R15, -RZ, RZ, 0, 1.1920928955078125e-07 ;  /* 0x00000002ff0f7431 */ /* 0x000fe400000001ff */
[----:B------:R-:W-:Y:S01]  /*a000*/  FFMA.FTZ R12, R13, R94, 1.1641532182693481445e-10 ;  /* 0x2f0000000d0c7423 */ /* 0x000fe2000001005e */
[----:B------:R-:W-:-:S04]  /*a010*/  IMAD.MOV.U32 R13, RZ, RZ, R86 ;  /* 0x000000ffff0d7224 */ /* 0x000fc800078e0056 */
[----:B------:R-:W-:Y:S01]  /*a020*/  FSETP.LE.FTZ.AND P4, PT, R12, R79, PT ;  /* 0x0000004f0c00720b */ /* 0x000fe20003f93000 */
[----:B------:R-:W-:-:S03]  /*a030*/  HADD2.F32 R12, -RZ, R65.H0_H0 ;  /* 0x20000041ff0c7230 */ /* 0x000fc60000004100 */
[----:B------:R-:W-:Y:S02]  /*a040*/  P2R R84, PR, RZ, 0x10 ;  /* 0x00000010ff547803 */ /* 0x000fe40000000000 */
[----:B------:R-:W-:Y:S01]  /*a050*/  FMUL.FTZ R12, R12, R81 ;  /* 0x000000510c0c7220 */ /* 0x000fe20000410000 */
        /* <DEDUP_REMOVED lines=9> */
.L_x_8895:
        /* <DEDUP_REMOVED lines=13> */
.L_x_8897:
[----:B------:R-:W-:Y:S05]  /*a1c0*/  BSYNC.RECONVERGENT B2 ;  /* 0x0000000000027941 */ /* 0x000fea0003800200 */
.L_x_8896:
        /* <DEDUP_REMOVED lines=42> */
.L_x_8894:
[----:B------:R-:W-:Y:S05]  /*a470*/  BSYNC.RECONVERGENT B1 ;  /* 0x0000000000017941 */ /* 0x000fea0003800200 */
.L_x_8893:
[----:B------:R-:W-:Y:S01]  /*a480*/  I2FP.F32.U32 R13, R13 ;  /* 0x0000000d000d7245 */ /* 0x000fe20000201000 */
[----:B------:R-:W-:Y:S01]  /*a490*/  HADD2.F32 R62, -RZ, R41.H0_H0 ;  /* 0x20000029ff3e7230 */ /* 0x000fe20000004100 */
[----:B------:R-:W-:Y:S01]  /*a4a0*/  BSSY.RECONVERGENT B1, `(.L_x_8898) ;  /* 0x000004d000017945 */ /* 0x000fe20003800200 */
[----:B------:R-:W-:Y:S02]  /*a4b0*/  IMAD.MOV.U32 R63, RZ, RZ, 0x2 ;  /* 0x00000002ff3f7424 */ /* 0x000fe400078e00ff */
        /* <DEDUP_REMOVED lines=19> */
.L_x_8900:
        /* <DEDUP_REMOVED lines=13> */
.L_x_8902:
[----:B------:R-:W-:Y:S05]  /*a6c0*/  BSYNC.RECONVERGENT B2 ;  /* 0x0000000000027941 */ /* 0x000fea0003800200 */
.L_x_8901:
        /* <DEDUP_REMOVED lines=42> */
.L_x_8899:
[----:B------:R-:W-:Y:S05]  /*a970*/  BSYNC.RECONVERGENT B1 ;  /* 0x0000000000017941 */ /* 0x000fea0003800200 */
.L_x_8898:
        /* <DEDUP_REMOVED lines=19> */
.L_x_8905:
        /* <DEDUP_REMOVED lines=13> */
.L_x_8907:
[----:B------:R-:W-:Y:S05]  /*ab80*/  BSYNC.RECONVERGENT B2 ;  /* 0x0000000000027941 */ /* 0x000fea0003800200 */
.L_x_8906:
        /* <DEDUP_REMOVED lines=42> */
.L_x_8904:
[----:B------:R-:W-:Y:S05]  /*ae30*/  BSYNC.RECONVERGENT B1 ;  /* 0x0000000000017941 */ /* 0x000fea0003800200 */
.L_x_8903:
[----:B------:R-:W-:Y:S01]  /*ae40*/  I2FP.F32.U32 R15, R15 ;  /* 0x0000000f000f7245 */ /* 0x000fe20000201000 */
[----:B------:R-:W-:Y:S01]  /*ae50*/  HADD2.F32 R64, -RZ, R41.H1_H1 ;  /* 0x30000029ff407230 */ /* 0x000fe20000004100 */
        /* <DEDUP_REMOVED lines=22> */
.L_x_8910:
        /* <DEDUP_REMOVED lines=13> */
.L_x_8912:
[----:B------:R-:W-:Y:S05]  /*b090*/  BSYNC.RECONVERGENT B2 ;  /* 0x0000000000027941 */ /* 0x000fea0003800200 */
.L_x_8911:
        /* <DEDUP_REMOVED lines=42> */
.L_x_8909:
[----:B------:R-:W-:Y:S05]  /*b340*/  BSYNC.RECONVERGENT B1 ;  /* 0x0000000000017941 */ /* 0x000fea0003800200 */
.L_x_8908:
        /* <DEDUP_REMOVED lines=18> */
.L_x_8915:
        /* <DEDUP_REMOVED lines=13> */
.L_x_8917:
[----:B------:R-:W-:Y:S05]  /*b540*/  BSYNC.RECONVERGENT B2 ;  /* 0x0000000000027941 */ /* 0x000fea0003800200 */
.L_x_8916:
        /* <DEDUP_REMOVED lines=43> */
.L_x_8914:
[----:B------:R-:W-:Y:S05]  /*b800*/  BSYNC.RECONVERGENT B1 ;  /* 0x0000000000017941 */ /* 0x000fea0003800200 */
.L_x_8913:
        /* <DEDUP_REMOVED lines=24> */
.L_x_8920:
        /* <DEDUP_REMOVED lines=13> */
.L_x_8922:
[----:B------:R-:W-:Y:S05]  /*ba60*/  BSYNC.RECONVERGENT B2 ;  /* 0x0000000000027941 */ /* 0x000fea0003800200 */
.L_x_8921:
        /* <DEDUP_REMOVED lines=42> */
.L_x_8919:
[----:B------:R-:W-:Y:S05]  /*bd10*/  BSYNC.RECONVERGENT B1 ;  /* 0x0000000000017941 */ /* 0x000fea0003800200 */
.L_x_8918:
        /* <DEDUP_REMOVED lines=18> */
.L_x_8925:
        /* <DEDUP_REMOVED lines=13> */
.L_x_8927:
[----:B------:R-:W-:Y:S05]  /*bf10*/  BSYNC.RECONVERGENT B2 ;  /* 0x0000000000027941 */ /* 0x000fea0003800200 */
.L_x_8926:
        /* <DEDUP_REMOVED lines=42> */
.L_x_8924:
[----:B------:R-:W-:Y:S05]  /*c1c0*/  BSYNC.RECONVERGENT B1 ;  /* 0x0000000000017941 */ /* 0x000fea0003800200 */
.L_x_8923:
[----:B------:R-:W-:Y:S01]  /*c1d0*/  I2FP.F32.U32 R65, R65 ;  /* 0x0000004100417245 */ /* 0x000fe20000201000 */
[----:B------:R-:W-:Y:S01]  /*c1e0*/  HADD2.F32 R80, -RZ, R42.H1_H1 ;  /* 0x3000002aff507230 */ /* 0x000fe20000004100 */
        /* <DEDUP_REMOVED lines=22> */
.L_x_8930:
        /* <DEDUP_REMOVED lines=13> */
.L_x_8932:
[----:B------:R-:W-:Y:S05]  /*c420*/  BSYNC.RECONVERGENT B2 ;  /* 0x0000000000027941 */ /* 0x000fea0003800200 */
.L_x_8931:
        /* <DEDUP_REMOVED lines=42> */
.L_x_8929:
[----:B------:R-:W-:Y:S05]  /*c6d0*/  BSYNC.RECONVERGENT B1 ;  /* 0x0000000000017941 */ /* 0x000fea0003800200 */
.L_x_8928:
        /* <DEDUP_REMOVED lines=18> */
.L_x_8935:
        /* <DEDUP_REMOVED lines=13> */
.L_x_8937:
[----:B------:R-:W-:Y:S05]  /*c8d0*/  BSYNC.RECONVERGENT B2 ;  /* 0x0000000000027941 */ /* 0x000fea0003800200 */
.L_x_8936:
        /* <DEDUP_REMOVED lines=42> */
.L_x_8934:
[----:B------:R-:W-:Y:S05]  /*cb80*/  BSYNC.RECONVERGENT B1 ;  /* 0x0000000000017941 */ /* 0x000fea0003800200 */
.L_x_8933:
        /* <DEDUP_REMOVED lines=23> */
.L_x_8940:
        /* <DEDUP_REMOVED lines=13> */
.L_x_8942:
[----:B------:R-:W-:Y:S05]  /*cdd0*/  BSYNC.RECONVERGENT B2 ;  /* 0x0000000000027941 */ /* 0x000fea0003800200 */
.L_x_8941:
        /* <DEDUP_REMOVED lines=43> */
.L_x_8939:
[----:B------:R-:W-:Y:S05]  /*d090*/  BSYNC.RECONVERGENT B1 ;  /* 0x0000000000017941 */ /* 0x000fea0003800200 */
.L_x_8938:
[----:B------:R-:W-:Y:S01]  /*d0a0*/  ISETP.NE.AND P6, PT, R91, 0x1, PT ;  /* 0x000000015b00780c */ /* 0x000fe20003fc5270 */
[----:B------:R-:W-:Y:S01]  /*d0b0*/  HADD2.F32 R96, -RZ, R67.H1_H1 ;  /* 0x30000043ff607230 */ /* 0x000fe20000004100 */
[----:B------:R-:W-:Y:S01]  /*d0c0*/  I2FP.F32.U32 R87, R87 ;  /* 0x0000005700577245 */ /* 0x000fe20000201000 */
[----:B------:R-:W-:Y:S01]  /*d0d0*/  BSSY.RECONVERGENT B1, `(.L_x_8943) ;  /* 0x0000049000017945 */ /* 0x000fe20003800200 */
[----:B------:R-:W-:Y:S02]  /*d0e0*/  IMAD.MOV.U32 R89, RZ, RZ, R86 ;  /* 0x000000ffff597224 */ /* 0x000fe400078e0056 */
[----:B------:R-:W-:Y:S01]  /*d0f0*/  FMUL.FTZ R67, R96, R81 ;  /* 0x0000005160437220 */ /* 0x000fe20000410000 */
        /* <DEDUP_REMOVED lines=12> */
.L_x_8945:
        /* <DEDUP_REMOVED lines=15> */
.L_x_8947:
[----:B------:R-:W-:Y:S05]  /*d2b0*/  BSYNC.RECONVERGENT B2 ;  /* 0x0000000000027941 */ /* 0x000fea0003800200 */
.L_x_8946:
        /* <DEDUP_REMOVED lines=42> */
.L_x_8944:
[----:B------:R-:W-:Y:S05]  /*d560*/  BSYNC.RECONVERGENT B1 ;  /* 0x0000000000017941 */ /* 0x000fea0003800200 */
.L_x_8943:
        /* <DEDUP_REMOVED lines=8> */
[----:B------:R-:W-:-:S04]  /*d5f0*/  FADD.FTZ R67, R79, R88 ;  /* 0x000000584f437221 */ /* 0x000fc80000010000 */
[----:B------:R-:W-:Y:S01]  /*d600*/  @P1 FADD.FTZ R67, R51, R67 ;  /* 0x0000004333431221 */ /* 0x000fe20000010000 */
[----:B------:R-:W-:Y:S06]  /*d610*/  BRA `(.L_x_8948) ;  /* 0x0000002400e87947 */ /* 0x000fec0003800000 */
.L_x_8867:
[----:B------:R-:W-:Y:S01]  /*d620*/  ISETP.NE.AND P2, PT, R87, 0x1, PT ;  /* 0x000000015700780c */ /* 0x000fe20003f45270 */
[----:B------:R-:W-:Y:S01]  /*d630*/  BSSY.RECONVERGENT B1, `(.L_x_8949) ;  /* 0x0000046000017945 */ /* 0x000fe20003800200 */
[----:B-12---:R-:W-:Y:S01]  /*d640*/  IMAD.MOV.U32 R84, RZ, RZ, 0x2 ;  /* 0x00000002ff547424 */ /* 0x006fe200078e00ff */
[----:B------:R-:W-:Y:S01]  /*d650*/  MOV R78, R83 ;  /* 0x00000053004e7202 */ /* 0x000fe20000000f00 */
[----:B---3--:R-:W-:-:S09]  /*d660*/  IMAD.MOV.U32 R60, RZ, RZ, R86 ;  /* 0x000000ffff3c7224 */ /* 0x008fd200078e0056 */
        /* <DEDUP_REMOVED lines=11> */
.L_x_8951:
        /* <DEDUP_REMOVED lines=13> */
.L_x_8953:
[----:B------:R-:W-:Y:S05]  /*d7f0*/  BSYNC.RECONVERGENT B2 ;  /* 0x0000000000027941 */ /* 0x000fea0003800200 */
.L_x_8952:
        /* <DEDUP_REMOVED lines=39> */
[----:B------:R-:W-:-:S04]  /*da70*/  LOP3.LUT R92, R92, UR35, R87, 0x96, !PT ;  /* 0x000000235c5c7c12 */ /* 0x000fc8000f8e9657 */
[----:B------:R-:W-:-:S07]  /*da80*/  LOP3.LUT R90, R90, UR36, R79, 0x96, !PT ;  /* 0x000000245a5a7c12 */ /* 0x000fce000f8e964f */
.L_x_8950:
[----:B------:R-:W-:Y:S05]  /*da90*/  BSYNC.RECONVERGENT B1 ;  /* 0x0000000000017941 */ /* 0x000fea0003800200 */
.L_x_8949:
[----:B------:R-:W0:Y:S01]  /*daa0*/  LDC R79, c[0x0][0x404] ;  /* 0x00010100ff4f7b82 */ /* 0x000e220000000800 */
[----:B------:R-:W-:Y:S01]  /*dab0*/  ISETP.NE.AND P2, PT, R84, 0x1, PT ;  /* 0x000000015400780c */ /* 0x000fe20003f45270 */
[----:B------:R-:W-:Y:S01]  /*dac0*/  BSSY.RECONVERGENT B1, `(.L_x_8954) ;  /* 0x000004a000017945 */ /* 0x000fe20003800200 */
[----:B------:R-:W-:Y:S01]  /*dad0*/  I2FP.F32.U32 R61, R60 ;  /* 0x0000003c003d7245 */ /* 0x000fe20000201000 */
[----:B------:R-:W-:Y:S01]  /*dae0*/  IMAD.MOV.U32 R60, RZ, RZ, 0x2f800000 ;  /* 0x2f800000ff3c7424 */ /* 0x000fe200078e00ff */
[----:B------:R-:W-:Y:S01]  /*daf0*/  MOV R63, R86 ;  /* 0x00000056003f7202 */ /* 0x000fe20000000f00 */
[----:B------:R-:W-:Y:S02]  /*db00*/  IMAD.MOV.U32 R85, RZ, RZ, 0x2 ;  /* 0x00000002ff557424 */ /* 0x000fe400078e00ff */
[----:B------:R-:W-:Y:S01]  /*db10*/  FFMA.FTZ R62, R61, R60, 1.1641532182693481445e-10 ;  /* 0x2f0000003d3e7423 */ /* 0x000fe2000001003c */
[----:B-----5:R-:W-:-:S04]  /*db20*/  HADD2.F32 R61, -RZ, R64.H0_H0 ;  /* 0x20000040ff3d7230 */ /* 0x020fc80000004100 */
        /* <DEDUP_REMOVED lines=11> */
.L_x_8956:
        /* <DEDUP_REMOVED lines=13> */
.L_x_8958:
[----:B------:R-:W-:Y:S05]  /*dcb0*/  BSYNC.RECONVERGENT B2 ;  /* 0x0000000000027941 */ /* 0x000fea0003800200 */
.L_x_8957:
        /* <DEDUP_REMOVED lines=42> */
.L_x_8955:
[----:B------:R-:W-:Y:S05]  /*df60*/  BSYNC.RECONVERGENT B1 ;  /* 0x0000000000017941 */ /* 0x000fea0003800200 */
.L_x_8954:
        /* <DEDUP_REMOVED lines=18> */
.L_x_8961:
        /* <DEDUP_REMOVED lines=13> */
.L_x_8963:
[----:B------:R-:W-:Y:S05]  /*e160*/  BSYNC.RECONVERGENT B2 ;  /* 0x0000000000027941 */ /* 0x000fea0003800200 */
.L_x_8962:
        /* <DEDUP_REMOVED lines=42> */
.L_x_8960:
[----:B------:R-:W-:Y:S05]  /*e410*/  BSYNC.RECONVERGENT B1 ;  /* 0x0000000000017941 */ /* 0x000fea0003800200 */
.L_x_8959:
[----:B------:R-:W-:Y:S01]  /*e420*/  ISETP.NE.AND P2, PT, R87, 0x1, PT ;  /* 0x000000015700780c */ /* 0x000fe20003f45270 */
[----:B------:R-:W-:Y:S01]  /*e430*/  BSSY.RECONVERGENT B1, `(.L_x_8964) ;  /* 0x0000049000017945 */ /* 0x000fe20003800200 */
[----:B------:R-:W-:Y:S01]  /*e440*/  I2FP.F32.U32 R63, R63 ;  /* 0x0000003f003f7245 */ /* 0x000fe20000201000 */
[----:B------:R-:W-:-:S04]  /*e450*/  IMAD.MOV.U32 R89, RZ, RZ, 0x2 ;  /* 0x00000002ff597424 */ /* 0x000fc800078e00ff */
[----:B------:R-:W-:Y:S01]  /*e460*/  FFMA.FTZ R62, R63, R60, 1.1641532182693481445e-10 ;  /* 0x2f0000003f3e7423 */ /* 0x000fe2000001003c */
[----:B------:R-:W-:-:S04]  /*e470*/  IMAD.MOV.U32 R63, RZ, RZ, R86 ;  /* 0x000000ffff3f7224 */ /* 0x000fc800078e0056 */
[----:B------:R-:W-:Y:S01]  /*e480*/  FSETP.LE.FTZ.AND P3, PT, R62, R79, PT ;  /* 0x0000004f3e00720b */ /* 0x000fe20003f73000 */
[----:B------:R-:W-:-:S03]  /*e490*/  HADD2.F32 R62, -RZ, R65.H0_H0 ;  /* 0x20000041ff3e7230 */ /* 0x000fc60000004100 */
        /* <DEDUP_REMOVED lines=10> */
.L_x_8966:
        /* <DEDUP_REMOVED lines=13> */
.L_x_8968:
[----:B------:R-:W-:Y:S05]  /*e610*/  BSYNC.RECONVERGENT B2 ;  /* 0x0000000000027941 */ /* 0x000fea0003800200 */
.L_x_8967:
        /* <DEDUP_REMOVED lines=42> */
.L_x_8965:
[----:B------:R-:W-:Y:S05]  /*e8c0*/  BSYNC.RECONVERGENT B1 ;  /* 0x0000000000017941 */ /* 0x000fea0003800200 */
.L_x_8964:
        /* <DEDUP_REMOVED lines=18> */
.L_x_8971:
        /* <DEDUP_REMOVED lines=13> */
.L_x_8973:
[----:B------:R-:W-:Y:S05]  /*eac0*/  BSYNC.RECONVERGENT B2 ;  /* 0x0000000000027941 */ /* 0x000fea0003800200 */
.L_x_8972:
        /* <DEDUP_REMOVED lines=43> */
.L_x_8970:
[----:B------:R-:W-:Y:S05]  /*ed80*/  BSYNC.RECONVERGENT B1 ;  /* 0x0000000000017941 */ /* 0x000fea0003800200 */
.L_x_8969:
[----:B------:R-:W-:Y:S01]  /*ed90*/  ISETP.NE.AND P3, PT, R91, 0x1, PT ;  /* 0x000000015b00780c */ /* 0x000fe20003f65270 */
[----:B------:R-:W-:Y:S01]  /*eda0*/  BSSY.RECONVERGENT B1, `(.L_x_8974) ;  /* 0x0000048000017945 */ /* 0x000fe20003800200 */
[----:B------:R-:W-:Y:S01]  /*edb0*/  I2FP.F32.U32 R63, R63 ;  /* 0x0000003f003f7245 */ /* 0x000fe20000201000 */
[----:B------:R-:W-:Y:S02]  /*edc0*/  IMAD.MOV.U32 R89, RZ, RZ, 0x2 ;  /* 0x00000002ff597424 */ /* 0x000fe400078e00ff */
[----:B------:R-:W-:Y:S02]  /*edd0*/  IMAD.MOV.U32 R87, RZ, RZ, R86 ;  /* 0x000000ffff577224 */ /* 0x000fe400078e0056 */
[----:B------:R-:W-:Y:S01]  /*ede0*/  FFMA.FTZ R88, R63, R60, 1.1641532182693481445e-10 ;  /* 0x2f0000003f587423 */ /* 0x000fe2000001003c */
[----:B------:R-:W-:-:S04]  /*edf0*/  HADD2.F32 R63, -RZ, R66.H0_H0 ;  /* 0x20000042ff3f7230 */ /* 0x000fc80000004100 */
        /* <DEDUP_REMOVED lines=10> */
.L_x_8976:
        /* <DEDUP_REMOVED lines=13> */
.L_x_8978:
[----:B------:R-:W-:Y:S05]  /*ef70*/  BSYNC.RECONVERGENT B2 ;  /* 0x0000000000027941 */ /* 0x000fea0003800200 */
.L_x_8977:
        /* <DEDUP_REMOVED lines=42> */
.L_x_8975:
[----:B------:R-:W-:Y:S05]  /*f220*/  BSYNC.RECONVERGENT B1 ;  /* 0x0000000000017941 */ /* 0x000fea0003800200 */
.L_x_8974:
        /* <DEDUP_REMOVED lines=17> */
.L_x_8981:
        /* <DEDUP_REMOVED lines=13> */
.L_x_8983:
[----:B------:R-:W-:Y:S05]  /*f410*/  BSYNC.RECONVERGENT B2 ;  /* 0x0000000000027941 */ /* 0x000fea0003800200 */
.L_x_8982:
        /* <DEDUP_REMOVED lines=42> */
.L_x_8980:
[----:B------:R-:W-:Y:S05]  /*f6c0*/  BSYNC.RECONVERGENT B1 ;  /* 0x0000000000017941 */ /* 0x000fea0003800200 */
.L_x_8979:
        /* <DEDUP_REMOVED lines=17> */
.L_x_8986:
        /* <DEDUP_REMOVED lines=13> */
.L_x_8988:
[----:B------:R-:W-:Y:S05]  /*f8b0*/  BSYNC.RECONVERGENT B2 ;  /* 0x0000000000027941 */ /* 0x000fea0003800200 */
.L_x_8987:
        /* <DEDUP_REMOVED lines=42> */
.L_x_8985:
[----:B------:R-:W-:Y:S05]  /*fb60*/  BSYNC.RECONVERGENT B1 ;  /* 0x0000000000017941 */ /* 0x000fea0003800200 */
.L_x_8984:
[----:B------:R-:W-:Y:S01]  /*fb70*/  I2FP.F32.U32 R89, R89 ;  /* 0x0000005900597245 */ /* 0x000fe20000201000 */
[----:B------:R-:W-:Y:S01]  /*fb80*/  FMUL.FTZ R61, R61, UR7 ;  /* 0x000000073d3d7c20 */ /* 0x000fe20008410000 */
[----:B------:R-:W-:Y:S01]  /*fb90*/  P2R R93, PR, RZ, 0x2 ;  /* 0x00000002ff5d7803 */ /* 0x000fe20000000000 */
[----:B------:R-:W-:Y:S01]  /*fba0*/  HADD2.F32 R91, -RZ, R67.H1_H1 ;  /* 0x30000043ff5b7230 */ /* 0x000fe20000004100 */
[----:B------:R-:W-:Y:S01]  /*fbb0*/  ISETP.NE.AND P1, PT, R77, RZ, PT ;  /* 0x000000ff4d00720c */ /* 0x000fe20003f25270 */
[----:B------:R-:W-:Y:S01]  /*fbc0*/  FFMA.FTZ R88, R89, R60, 1.1641532182693481445e-10 ;  /* 0x2f00000059587423 */ /* 0x000fe2000001003c */
[----:B------:R-:W-:Y:S01]  /*fbd0*/  FMUL.FTZ R60, R66, UR7 ;  /* 0x00000007423c7c20 */ /* 0x000fe20008410000 */
[----:B------:R-:W-:Y:S01]  /*fbe0*/  P2R R95, PR, RZ, 0x1 ;  /* 0x00000001ff5f7803 */ /* 0x000fe20000000000 */
[----:B------:R-:W-:Y:S01]  /*fbf0*/  FMUL.FTZ R64, R64, UR7 ;  /* 0x0000000740407c20 */ /* 0x000fe20008410000 */
[----:B------:R-:W-:Y:S01]  /*fc00*/  ISETP.NE.AND P0, PT, R83, RZ, PT ;  /* 0x000000ff5300720c */ /* 0x000fe20003f05270 */
[----:B------:R-:W-:Y:S01]  /*fc10*/  FMUL.FTZ R63, R63, UR7 ;  /* 0x000000073f3f7c20 */ /* 0x000fe20008410000 */
[----:B------:R-:W-:Y:S01]  /*fc20*/  FMUL.FTZ R67, R65, UR7 ;  /* 0x0000000741437c20 */ /* 0x000fe20008410000 */
[----:B------:R-:W-:Y:S01]  /*fc30*/  FSEL R65, R60, RZ, P3 ;  /* 0x000000ff3c417208 */ /* 0x000fe20001800000 */
[----:B------:R-:W-:Y:S01]  /*fc40*/  FMUL.FTZ R94, R94, UR7 ;  /* 0x000000075e5e7c20 */ /* 0x000fe20008410000 */
[----:B------:R-:W-:Y:S01]  /*fc50*/  ISETP.NE.AND P5, PT, R85, RZ, PT ;  /* 0x000000ff5500720c */ /* 0x000fe20003fa5270 */
[----:B------:R-:W-:Y:S01]  /*fc60*/  FMUL.FTZ R62, R62, UR7 ;  /* 0x000000073e3e7c20 */ /* 0x000fe20008410000 */
[----:B------:R-:W-:Y:S01]  /*fc70*/  FSEL R60, R61, RZ, P1 ;  /* 0x000000ff3d3c7208 */ /* 0x000fe20000800000 */
[----:B------:R-:W-:Y:S01]  /*fc80*/  FMUL.FTZ R91, R91, UR7 ;  /* 0x000000075b5b7c20 */ /* 0x000fe20008410000 */
[----:B------:R-:W-:-:S02]  /*fc90*/  ISETP.NE.AND P1, PT, R93, RZ, PT ;  /* 0x000000ff5d00720c */ /* 0x000fc40003f25270 */
[----:B------:R-:W-:Y:S02]  /*fca0*/  FSEL R61, R64, RZ, P0 ;  /* 0x000000ff403d7208 */ /* 0x000fe40000000000 */
[----:B------:R-:W-:Y:S02]  /*fcb0*/  FSEL R64, R63, RZ, P2 ;  /* 0x000000ff3f407208 */ /* 0x000fe40001000000 */
[----:B------:R-:W-:Y:S02]  /*fcc0*/  FSEL R63, R67, RZ, P5 ;  /* 0x000000ff433f7208 */ /* 0x000fe40002800000 */
[----:B------:R-:W-:Y:S02]  /*fcd0*/  ISETP.NE.AND P6, PT, R84, RZ, PT ;  /* 0x000000ff5400720c */ /* 0x000fe40003fc5270 */
[----:B------:R-:W-:Y:S02]  /*fce0*/  FSETP.GTU.FTZ.AND P5, PT, R88, R79, PT ;  /* 0x0000004f5800720b */ /* 0x000fe40003fbc000 */
        /* <DEDUP_REMOVED lines=13> */
.L_x_8948:
[----:B------:R-:W-:Y:S01]  /*fdc0*/  ISETP.NE.AND P6, PT, R83, RZ, PT ;  /* 0x000000ff5300720c */ /* 0x000fe20003fc5270 */
[----:B------:R-:W0:Y:S01]  /*fdd0*/  LDC.64 R88, c[0x0][0x3a8] ;  /* 0x0000ea00ff587b82 */ /* 0x000e220000000a00 */
[----:B------:R-:W-:Y:S02]  /*fde0*/  SEL R91, RZ, 0x1000000, !P5 ;  /* 0x01000000ff5b7807 */ /* 0x000fe40006800000 */
[----:B------:R-:W-:Y:S02]  /*fdf0*/  SEL R83, RZ, 0x10000, !P4 ;  /* 0x00010000ff537807 */ /* 0x000fe40006000000 */
[----:B------:R-:W-:Y:S02]  /*fe00*/  ISETP.NE.AND P5, PT, R84, RZ, PT ;  /* 0x000000ff5400720c */ /* 0x000fe40003fa5270 */
[----:B------:R-:W-:Y:S02]  /*fe10*/  ISETP.NE.AND P4, PT, R85, RZ, PT ;  /* 0x000000ff5500720c */ /* 0x000fe40003f85270 */
        /* <DEDUP_REMOVED lines=19> */
[----:B0-----:R-:W0:Y:S01]  /*ff50*/  LDC.64 R84, c[0x0][0x3b8] ;  /* 0x0000ee00ff547b82 */ /* 0x001e220000000a00 */
        /* <DEDUP_REMOVED lines=18> */
.L_x_8989:
[----:B------:R-:W-:Y:S01]  /*10080*/  IMAD.MOV.U32 R83, RZ, RZ, R78 ;  /* 0x000000ffff537224 */ /* 0x000fe200078e004e */
[----:B------:R-:W-:-:S07]  /*10090*/  IADD3 R76, PT, PT, R76, 0x80, RZ ;  /* 0x000000804c4c7810 */ /* 0x000fce0007ffe0ff */
.L_x_8866:
[----:B------:R-:W-:Y:S05]  /*100a0*/  BSYNC.RECONVERGENT B0 ;  /* 0x0000000000007941 */ /* 0x000fea0003800200 */
.L_x_8865:
        /* <DEDUP_REMOVED lines=35> */
.L_x_8995:
        /* <DEDUP_REMOVED lines=13> */
.L_x_8997:
[----:B------:R-:W-:Y:S05]  /*103b0*/  BSYNC.RECONVERGENT B2 ;  /* 0x0000000000027941 */ /* 0x000fea0003800200 */
.L_x_8996:
        /* <DEDUP_REMOVED lines=41> */
.L_x_8994:
[----:B------:R-:W-:Y:S05]  /*10650*/  BSYNC.RECONVERGENT B1 ;  /* 0x0000000000017941 */ /* 0x000fea0003800200 */
.L_x_8993:
        /* <DEDUP_REMOVED lines=22> */
.L_x_9000:
        /* <DEDUP_REMOVED lines=13> */
.L_x_9002:
[----:B------:R-:W-:Y:S05]  /*10890*/  BSYNC.RECONVERGENT B2 ;  /* 0x0000000000027941 */ /* 0x000fea0003800200 */
.L_x_9001:
        /* <DEDUP_REMOVED lines=42> */
.L_x_8999:
[----:B------:R-:W-:Y:S05]  /*10b40*/  BSYNC.RECONVERGENT B1 ;  /* 0x0000000000017941 */ /* 0x000fea0003800200 */
.L_x_8998:
        /* <DEDUP_REMOVED lines=23> */
.L_x_9005:
        /* <DEDUP_REMOVED lines=13> */
.L_x_9007:
[----:B------:R-:W-:Y:S05]  /*10d90*/  BSYNC.RECONVERGENT B2 ;  /* 0x0000000000027941 */ /* 0x000fea0003800200 */
.L_x_9006:
        /* <DEDUP_REMOVED lines=42> */
.L_x_9004:
[----:B------:R-:W-:Y:S05]  /*11040*/  BSYNC.RECONVERGENT B1 ;  /* 0x0000000000017941 */ /* 0x000fea0003800200 */
.L_x_9003:
        /* <DEDUP_REMOVED lines=19> */
.L_x_9010:
        /* <DEDUP_REMOVED lines=13> */
.L_x_9012:
[----:B------:R-:W-:Y:S05]  /*11250*/  BSYNC.RECONVERGENT B2 ;  /* 0x0000000000027941 */ /* 0x000fea0003800200 */
.L_x_9011:
        /* <DEDUP_REMOVED lines=42> */
.L_x_9009:
[----:B------:R-:W-:Y:S05]  /*11500*/  BSYNC.RECONVERGENT B1 ;  /* 0x0000000000017941 */ /* 0x000fea0003800200 */
.L_x_9008:
[----:B------:R-:W-:Y:S01]  /*11510*/  I2FP.F32.U32 R13, R13 ;  /* 0x0000000d000d7245 */ /* 0x000fe20000201000 */
[----:B------:R-:W-:Y:S01]  /*11520*/  HADD2.F32 R14, -RZ, R40.H1_H1 ;  /* 0x30000028ff0e7230 */ /* 0x000fe20000004100 */
[----:B------:R-:W-:Y:S01]  /*11530*/  BSSY.RECONVERGENT B1, `(.L_x_9013) ;  /* 0x000004d000017945 */ /* 0x000fe20003800200 */
[----:B------:R-:W-:Y:S02]  /*11540*/  IMAD.MOV.U32 R70, RZ, RZ, 0x2 ;  /* 0x00000002ff467424 */ /* 0x000fe400078e00ff */
[----:B------:R-:W-:Y:S01]  /*11550*/  FFMA.FTZ R12, R13, R94, 1.1641532182693481445e-10 ;  /* 0x2f0000000d0c7423 */ /* 0x000fe2000001005e */
[----:B------:R-:W-:Y:S01]  /*11560*/  FMUL.FTZ R14, R14, R83 ;  /* 0x000000530e0e7220 */ /* 0x000fe20000410000 */
[----:B------:R-:W-:-:S03]  /*11570*/  MOV R13, R86 ;  /* 0x00000056000d7202 */ /* 0x000fc60000000f00 */
[----:B------:R-:W-:Y:S02]  /*11580*/  FSETP.GTU.FTZ.AND P2, PT, R12, R81, PT ;  /* 0x000000510c00720b */ /* 0x000fe40003f5c000 */
        /* <DEDUP_REMOVED lines=15> */
.L_x_9015:
        /* <DEDUP_REMOVED lines=13> */
.L_x_9017:
[----:B------:R-:W-:Y:S05]  /*11750*/  BSYNC.RECONVERGENT B2 ;  /* 0x0000000000027941 */ /* 0x000fea0003800200 */
.L_x_9016:
        /* <DEDUP_REMOVED lines=42> */
.L_x_9014:
[----:B------:R-:W-:Y:S05]  /*11a00*/  BSYNC.RECONVERGENT B1 ;  /* 0x0000000000017941 */ /* 0x000fea0003800200 */
.L_x_9013:
[----:B------:R-:W-:Y:S01]  /*11a10*/  ISETP.NE.AND P2, PT, R70, 0x1, PT ;  /* 0x000000014600780c */ /* 0x000fe20003f45270 */
[----:B------:R-:W-:Y:S01]  /*11a20*/  HADD2.F32 R14, -RZ, R73.H0_H0 ;  /* 0x20000049ff0e7230 */ /* 0x000fe20000004100 */
        /* <DEDUP_REMOVED lines=17> */
.L_x_9020:
        /* <DEDUP_REMOVED lines=13> */
.L_x_9022:
[----:B------:R-:W-:Y:S05]  /*11c10*/  BSYNC.RECONVERGENT B2 ;  /* 0x0000000000027941 */ /* 0x000fea0003800200 */
.L_x_9021:
        /* <DEDUP_REMOVED lines=42> */
.L_x_9019:
[----:B------:R-:W-:Y:S05]  /*11ec0*/  BSYNC.RECONVERGENT B1 ;  /* 0x0000000000017941 */ /* 0x000fea0003800200 */
.L_x_9018:
[----:B------:R-:W-:Y:S01]  /*11ed0*/  I2FP.F32.U32 R13, R13 ;  /* 0x0000000d000d7245 */ /* 0x000fe20000201000 */
[----:B------:R-:W-:Y:S01]  /*11ee0*/  HADD2.F32 R70, -RZ, R41.H0_H0 ;  /* 0x20000029ff467230 */ /* 0x000fe20000004100 */
[----:B------:R-:W-:Y:S01]  /*11ef0*/  FSEL R15, R12, RZ, P4 ;  /* 0x000000ff0c0f7208 */ /* 0x000fe20002000000 */
[----:B------:R-:W-:Y:S01]  /*11f00*/  BSSY.RECONVERGENT B1, `(.L_x_9023) ;  /* 0x000004d000017945 */ /* 0x000fe20003800200 */
[----:B------:R-:W-:Y:S02]  /*11f10*/  IMAD.MOV.U32 R80, RZ, RZ, 0x2 ;  /* 0x00000002ff507424 */ /* 0x000fe400078e00ff */
        /* <DEDUP_REMOVED lines=19> */
.L_x_9025:
        /* <DEDUP_REMOVED lines=13> */
.L_x_9027:
[----:B------:R-:W-:Y:S05]  /*12120*/  BSYNC.RECONVERGENT B2 ;  /* 0x0000000000027941 */ /* 0x000fea0003800200 */
.L_x_9026:
        /* <DEDUP_REMOVED lines=42> */
.L_x_9024:
[----:B------:R-:W-:Y:S05]  /*123d0*/  BSYNC.RECONVERGENT B1 ;  /* 0x0000000000017941 */ /* 0x000fea0003800200 */
.L_x_9023:
        /* <DEDUP_REMOVED lines=19> */
.L_x_9030:
        /* <DEDUP_REMOVED lines=13> */
.L_x_9032:
[----:B------:R-:W-:Y:S05]  /*125e0*/  BSYNC.RECONVERGENT B2 ;  /* 0x0000000000027941 */ /* 0x000fea0003800200 */
.L_x_9031:
        /* <DEDUP_REMOVED lines=42> */
.L_x_9029:
[----:B------:R-:W-:Y:S05]  /*12890*/  BSYNC.RECONVERGENT B1 ;  /* 0x0000000000017941 */ /* 0x000fea0003800200 */
.L_x_9028:
        /* <DEDUP_REMOVED lines=24> */
.L_x_9035:
        /* <DEDUP_REMOVED lines=13> */
.L_x_9037:
[----:B------:R-:W-:Y:S05]  /*12af0*/  BSYNC.RECONVERGENT B2 ;  /* 0x0000000000027941 */ /* 0x000fea0003800200 */
.L_x_9036:
        /* <DEDUP_REMOVED lines=42> */
.L_x_9034:
[----:B------:R-:W-:Y:S05]  /*12da0*/  BSYNC.RECONVERGENT B1 ;  /* 0x0000000000017941 */ /* 0x000fea0003800200 */
.L_x_9033:
        /* <DEDUP_REMOVED lines=18> */
.L_x_9040:
        /* <DEDUP_REMOVED lines=13> */
.L_x_9042:
[----:B------:R-:W-:Y:S05]  /*12fa0*/  BSYNC.RECONVERGENT B2 ;  /* 0x0000000000027941 */ /* 0x000fea0003800200 */
.L_x_9041:
        /* <DEDUP_REMOVED lines=43> */
.L_x_9039:
[----:B------:R-:W-:Y:S05]  /*13260*/  BSYNC.RECONVERGENT B1 ;  /* 0x0000000000017941 */ /* 0x000fea0003800200 */
.L_x_9038:
        /* <DEDUP_REMOVED lines=24> */
.L_x_9045:
        /* <DEDUP_REMOVED lines=13> */
.L_x_9047:
[----:B------:R-:W-:Y:S05]  /*134c0*/  BSYNC.RECONVERGENT B2 ;  /* 0x0000000000027941 */ /* 0x000fea0003800200 */
.L_x_9046:
        /* <DEDUP_REMOVED lines=42> */
.L_x_9044:
[----:B------:R-:W-:Y:S05]  /*13770*/  BSYNC.RECONVERGENT B1 ;  /* 0x0000000000017941 */ /* 0x000fea0003800200 */
.L_x_9043:
        /* <DEDUP_REMOVED lines=18> */
.L_x_9050:
        /* <DEDUP_REMOVED lines=13> */
.L_x_9052:
[----:B------:R-:W-:Y:S05]  /*13970*/  BSYNC.RECONVERGENT B2 ;  /* 0x0000000000027941 */ /* 0x000fea0003800200 */
.L_x_9051:
        /* <DEDUP_REMOVED lines=42> */
.L_x_9049:
[----:B------:R-:W-:Y:S05]  /*13c20*/  BSYNC.RECONVERGENT B1 ;  /* 0x0000000000017941 */ /* 0x000fea0003800200 */
.L_x_9048:
        /* <DEDUP_REMOVED lines=24> */
.L_x_9055:
        /* <DEDUP_REMOVED lines=13> */
.L_x_9057:
[----:B------:R-:W-:Y:S05]  /*13e80*/  BSYNC.RECONVERGENT B2 ;  /* 0x0000000000027941 */ /* 0x000fea0003800200 */
.L_x_9056:
        /* <DEDUP_REMOVED lines=42> */
.L_x_9054:
[----:B------:R-:W-:Y:S05]  /*14130*/  BSYNC.RECONVERGENT B1 ;  /* 0x0000000000017941 */ /* 0x000fea0003800200 */
.L_x_9053:
        /* <DEDUP_REMOVED lines=18> */
.L_x_9060:
        /* <DEDUP_REMOVED lines=13> */
.L_x_9062:
[----:B------:R-:W-:Y:S05]  /*14330*/  BSYNC.RECONVERGENT B2 ;  /* 0x0000000000027941 */ /* 0x000fea0003800200 */
.L_x_9061:
        /* <DEDUP_REMOVED lines=42> */
.L_x_9059:
[----:B------:R-:W-:Y:S05]  /*145e0*/  BSYNC.RECONVERGENT B1 ;  /* 0x0000000000017941 */ /* 0x000fea0003800200 */
.L_x_9058:
        /* <DEDUP_REMOVED lines=23> */
.L_x_9065:
        /* <DEDUP_REMOVED lines=13> */
.L_x_9067:
[----:B------:R-:W-:Y:S05]  /*14830*/  BSYNC.RECONVERGENT B2 ;  /* 0x0000000000027941 */ /* 0x000fea0003800200 */
.L_x_9066:
        /* <DEDUP_REMOVED lines=41> */
[----:B------:R-:W-:Y:S02]  /*14ad0*/  LOP3.LUT R90, R90, UR36, R89, 0x96, !PT ;  /* 0x000000245a5a7c12 */ /* 0x000fe4000f8e9659 */
[----:B------:R-:W-:-:S07]  /*14ae0*/  MOV R78, R88 ;  /* 0x00000058004e7202 */ /* 0x000fce0000000f00 */
.L_x_9064:
[----:B------:R-:W-:Y:S05]  /*14af0*/  BSYNC.RECONVERGENT B1 ;  /* 0x0000000000017941 */ /* 0x000fea0003800200 */
.L_x_9063:
        /* <DEDUP_REMOVED lines=18> */
.L_x_9070:
        /* <DEDUP_REMOVED lines=15> */
.L_x_9072:
[----:B------:R-:W-:Y:S05]  /*14d10*/  BSYNC.RECONVERGENT B2 ;  /* 0x0000000000027941 */ /* 0x000fea0003800200 */
.L_x_9071:
        /* <DEDUP_REMOVED lines=42> */
.L_x_9069:
[----:B------:R-:W-:Y:S05]  /*14fc0*/  BSYNC.RECONVERGENT B1 ;  /* 0x0000000000017941 */ /* 0x000fea0003800200 */
.L_x_9068:
[----:B------:R-:W-:Y:S01]  /*14fd0*/  I2FP.F32.U32 R89, R89 ;  /* 0x0000005900597245 */ /* 0x000fe20000201000 */
[----:B------:R-:W-:-:S04]  /*14fe0*/  HADD2.F32 R88, -RZ, R43.H1_H1 ;  /* 0x3000002bff587230 */ /* 0x000fc80000004100 */
[----:B------:R-:W-:Y:S01]  /*14ff0*/  FFMA.FTZ R94, R89, R94, 1.1641532182693481445e-10 ;  /* 0x2f000000595e7423 */ /* 0x000fe2000001005e */
[----:B------:R-:W-:Y:S01]  /*15000*/  FMUL.FTZ R83, R88, R83 ;  /* 0x0000005358537220 */ /* 0x000fe20000410000 */
[----:B------:R-:W-:-:S03]  /*15010*/  FSEL R88, R75, RZ, P5 ;  /* 0x000000ff4b587208 */ /* 0x000fc60002800000 */
[----:B------:R-:W-:-:S04]  /*15020*/  FSETP.GTU.FTZ.AND P6, PT, R94, R81, PT ;  /* 0x000000515e00720b */ /* 0x000fc80003fdc000 */
[----:B------:R-:W-:Y:S02]  /*15030*/  FSEL R83, R83, RZ, !P6 ;  /* 0x000000ff53537208 */ /* 0x000fe40007000000 */
[----:B------:R-:W-:-:S03]  /*15040*/  SEL R81, RZ, 0x1, P6 ;  /* 0x00000001ff517807 */ /* 0x000fc60003000000 */
[----:B------:R-:W-:-:S04]  /*15050*/  FADD.FTZ R75, R83, R88 ;  /* 0x00000058534b7221 */ /* 0x000fc80000010000 */
[----:B------:R-:W-:Y:S01]  /*15060*/  @P1 FADD.FTZ R75, R51, R75 ;  /* 0x0000004b334b1221 */ /* 0x000fe20000010000 */
[----:B------:R-:W-:Y:S06]  /*15070*/  BRA `(.L_x_9073) ;  /* 0x0000002400ec7947 */ /* 0x000fec0003800000 */
.L_x_8992:
[----:B------:R-:W-:Y:S01]  /*15080*/  ISETP.NE.AND P2, PT, R87, 0x1, PT ;  /* 0x000000015700780c */ /* 0x000fe20003f45270 */
[----:B------:R-:W-:Y:S01]  /*15090*/  BSSY.RECONVERGENT B1, `(.L_x_9074) ;  /* 0x0000046000017945 */ /* 0x000fe20003800200 */
[----:B-12---:R-:W-:Y:S02]  /*150a0*/  HFMA2 R79, -RZ, RZ, 0, 1.1920928955078125e-07 ;  /* 0x00000002ff4f7431 */ /* 0x006fe400000001ff */
[----:B---3--:R-:W-:Y:S01]  /*150b0*/  IMAD.MOV.U32 R68, RZ, RZ, R86 ;  /* 0x000000ffff447224 */ /* 0x008fe200078e0056 */
        /* <DEDUP_REMOVED lines=12> */
.L_x_9076:
        /* <DEDUP_REMOVED lines=13> */
.L_x_9078:
[----:B------:R-:W-:Y:S05]  /*15250*/  BSYNC.RECONVERGENT B2 ;  /* 0x0000000000027941 */ /* 0x000fea0003800200 */
.L_x_9077:
        /* <DEDUP_REMOVED lines=41> */
.L_x_9075:
[----:B------:R-:W-:Y:S05]  /*154f0*/  BSYNC.RECONVERGENT B1 ;  /* 0x0000000000017941 */ /* 0x000fea0003800200 */
.L_x_9074:
        /* <DEDUP_REMOVED lines=20> */
.L_x_9081:
        /* <DEDUP_REMOVED lines=13> */
.L_x_9083:
[----:B------:R-:W-:Y:S05]  /*15710*/  BSYNC.RECONVERGENT B2 ;  /* 0x0000000000027941 */ /* 0x000fea0003800200 */
.L_x_9082:
        /* <DEDUP_REMOVED lines=42> */
.L_x_9080:
[----:B------:R-:W-:Y:S05]  /*159c0*/  BSYNC.RECONVERGENT B1 ;  /* 0x0000000000017941 */ /* 0x000fea0003800200 */
.L_x_9079:
        /* <DEDUP_REMOVED lines=18> */
.L_x_9086:
        /* <DEDUP_REMOVED lines=13> */
.L_x_9088:
[----:B------:R-:W-:Y:S05]  /*15bc0*/  BSYNC.RECONVERGENT B2 ;  /* 0x0000000000027941 */ /* 0x000fea0003800200 */
.L_x_9087:
        /* <DEDUP_REMOVED lines=43> */
.L_x_9085:
[----:B------:R-:W-:Y:S05]  /*15e80*/  BSYNC.RECONVERGENT B1 ;  /* 0x0000000000017941 */ /* 0x000fea0003800200 */
.L_x_9084:
[----:B------:R-:W-:Y:S01]  /*15e90*/  ISETP.NE.AND P2, PT, R87, 0x1, PT ;  /* 0x000000015700780c */ /* 0x000fe20003f45270 */
[----:B------:R-:W-:Y:S01]  /*15ea0*/  BSSY.RECONVERGENT B1, `(.L_x_9089) ;  /* 0x0000049000017945 */ /* 0x000fe20003800200 */
[----:B------:R-:W-:Y:S01]  /*15eb0*/  I2FP.F32.U32 R71, R71 ;  /* 0x0000004700477245 */ /* 0x000fe20000201000 */
[----:B------:R-:W-:Y:S02]  /*15ec0*/  HFMA2 R89, -RZ, RZ, 0, 1.1920928955078125e-07 ;  /* 0x00000002ff597431 */ /* 0x000fe400000001ff */
[----:B------:R-:W-:Y:S02]  /*15ed0*/  HADD2.F32 R70, -RZ, R73.H0_H0 ;  /* 0x20000049ff467230 */ /* 0x000fe40000004100 */
        /* <DEDUP_REMOVED lines=13> */
.L_x_9091:
        /* <DEDUP_REMOVED lines=13> */
.L_x_9093:
[----:B------:R-:W-:Y:S05]  /*16080*/  BSYNC.RECONVERGENT B2 ;  /* 0x0000000000027941 */ /* 0x000fea0003800200 */
.L_x_9092:
        /* <DEDUP_REMOVED lines=42> */
.L_x_9090:
[----:B------:R-:W-:Y:S05]  /*16330*/  BSYNC.RECONVERGENT B1 ;  /* 0x0000000000017941 */ /* 0x000fea0003800200 */
.L_x_9089:
        /* <DEDUP_REMOVED lines=18> */
.L_x_9096:
        /* <DEDUP_REMOVED lines=13> */
.L_x_9098:
[----:B------:R-:W-:Y:S05]  /*16530*/  BSYNC.RECONVERGENT B2 ;  /* 0x0000000000027941 */ /* 0x000fea0003800200 */
.L_x_9097:
        /* <DEDUP_REMOVED lines=43> */
.L_x_9095:
[----:B------:R-:W-:Y:S05]  /*167f0*/  BSYNC.RECONVERGENT B1 ;  /* 0x0000000000017941 */ /* 0x000fea0003800200 */
.L_x_9094:
        /* <DEDUP_REMOVED lines=17> */
.L_x_9101:
        /* <DEDUP_REMOVED lines=13> */
.L_x_9103:
[----:B------:R-:W-:Y:S05]  /*169e0*/  BSYNC.RECONVERGENT B2 ;  /* 0x0000000000027941 */ /* 0x000fea0003800200 */
.L_x_9102:
        /* <DEDUP_REMOVED lines=42> */
.L_x_9100:
[----:B------:R-:W-:Y:S05]  /*16c90*/  BSYNC.RECONVERGENT B1 ;  /* 0x0000000000017941 */ /* 0x000fea0003800200 */
.L_x_9099:
[----:B------:R-:W-:Y:S01]  /*16ca0*/  ISETP.NE.AND P4, PT, R89, 0x1, PT ;  /* 0x000000015900780c */ /* 0x000fe20003f85270 */
[----:B------:R-:W-:Y:S01]  /*16cb0*/  BSSY.RECONVERGENT B1, `(.L_x_9104) ;  /* 0x0000048000017945 */ /* 0x000fe20003800200 */
[----:B------:R-:W-:Y:S01]  /*16cc0*/  I2FP.F32.U32 R87, R87 ;  /* 0x0000005700577245 */ /* 0x000fe20000201000 */
[----:B------:R-:W-:Y:S01]  /*16cd0*/  HADD2.F32 R94, -RZ, R74.H1_H1 ;  /* 0x3000004aff5e7230 */ /* 0x000fe20000004100 */
        /* <DEDUP_REMOVED lines=13> */
.L_x_9106:
        /* <DEDUP_REMOVED lines=13> */
.L_x_9108:
[----:B------:R-:W-:Y:S05]  /*16e80*/  BSYNC.RECONVERGENT B2 ;  /* 0x0000000000027941 */ /* 0x000fea0003800200 */
.L_x_9107:
        /* <DEDUP_REMOVED lines=42> */
.L_x_9105:
[----:B------:R-:W-:Y:S05]  /*17130*/  BSYNC.RECONVERGENT B1 ;  /* 0x0000000000017941 */ /* 0x000fea0003800200 */
.L_x_9104:
        /* <DEDUP_REMOVED lines=17> */
.L_x_9111:
        /* <DEDUP_REMOVED lines=13> */
.L_x_9113:
[----:B------:R-:W-:Y:S05]  /*17320*/  BSYNC.RECONVERGENT B2 ;  /* 0x0000000000027941 */ /* 0x000fea0003800200 */
.L_x_9112:
        /* <DEDUP_REMOVED lines=39> */
[----:B------:R-:W-:Y:S02]  /*175a0*/  LOP3.LUT R90, R90, UR36, R89, 0x96, !PT ;  /* 0x000000245a5a7c12 */ /* 0x000fe4000f8e9659 */
[----:B------:R-:W-:Y:S01]  /*175b0*/  MOV R89, R78 ;  /* 0x0000004e00597202 */ /* 0x000fe20000000f00 */
[----:B------:R-:W-:-:S07]  /*175c0*/  IMAD.MOV.U32 R78, RZ, RZ, R88 ;  /* 0x000000ffff4e7224 */ /* 0x000fce00078e0058 */
.L_x_9110:
[----:B------:R-:W-:Y:S05]  /*175d0*/  BSYNC.RECONVERGENT B1 ;  /* 0x0000000000017941 */ /* 0x000fea0003800200 */
.L_x_9109:
[----:B------:R-:W-:Y:S01]  /*175e0*/  I2FP.F32.U32 R89, R89 ;  /* 0x0000005900597245 */ /* 0x000fe20000201000 */
[----:B------:R-:W-:Y:S01]  /*175f0*/  FMUL.FTZ R69, R69, UR7 ;  /* 0x0000000745457c20 */ /* 0x000fe20008410000 */
[----:B------:R-:W-:Y:S01]  /*17600*/  P2R R93, PR, RZ, 0x2 ;  /* 0x00000002ff5d7803 */ /* 0x000fe20000000000 */
[----:B------:R-:W-:Y:S01]  /*17610*/  FMUL.FTZ R72, R72, UR7 ;  /* 0x0000000748487c20 */ /* 0x000fe20008410000 */
[----:B------:R-:W-:Y:S01]  /*17620*/  ISETP.NE.AND P1, PT, R77, RZ, PT ;  /* 0x000000ff4d00720c */ /* 0x000fe20003f25270 */
[----:B------:R-:W-:Y:S01]  /*17630*/  HADD2.F32 R91, -RZ, R75.H1_H1 ;  /* 0x3000004bff5b7230 */ /* 0x000fe20000004100 */
[----:B------:R-:W-:Y:S01]  /*17640*/  P2R R95, PR, RZ, 0x1 ;  /* 0x00000001ff5f7803 */ /* 0x000fe20000000000 */
[----:B------:R-:W-:Y:S01]  /*17650*/  FMUL.FTZ R71, R71, UR7 ;  /* 0x0000000747477c20 */ /* 0x000fe20008410000 */
[----:B------:R-:W-:Y:S01]  /*17660*/  ISETP.NE.AND P0, PT, R84, RZ, PT ;  /* 0x000000ff5400720c */ /* 0x000fe20003f05270 */
[----:B------:R-:W-:Y:S01]  /*17670*/  FFMA.FTZ R88, R89, R68, 1.1641532182693481445e-10 ;  /* 0x2f00000059587423 */ /* 0x000fe20000010044 */
        /* <DEDUP_REMOVED lines=26> */
[----:B------:R-:W-:-:S13]  /*17820*/  PLOP3.LUT P5, PT, P5, PT, PT, 0x8, 0x80 ;  /* 0x000000000080781c */ /* 0x000fda0002fae170 */
.L_x_9073:
        /* <DEDUP_REMOVED lines=13> */
[----:B------:R-:W-:Y:S01]  /*17900*/  LOP3.LUT R96, R96, R91, R83, 0xfe, !PT ;  /* 0x0000005b60607212 */ /* 0x000fe200078efe53 */
[----:B------:R-:W-:Y:S01]  /*17910*/  IMAD.MOV.U32 R83, RZ, RZ, R78 ;  /* 0x000000ffff537224 */ /* 0x000fe200078e004e */
[----:B------:R-:W-:Y:S01]  /*17920*/  SEL R95, RZ, 0x1, !P2 ;  /* 0x00000001ff5f7807 */ /* 0x000fe20005000000 */
[----:B0-----:R-:W-:Y:S01]  /*17930*/  IMAD.WIDE.U32 R88, R76, 0x20, R88 ;  /* 0x000000204c587825 */ /* 0x001fe200078e0058 */
[----:B------:R-:W-:-:S02]  /*17940*/  SEL R94, RZ, 0x1, !P1 ;  /* 0x00000001ff5e7807 */ /* 0x000fc40004800000 */
[----:B------:R-:W-:Y:S02]  /*17950*/  LOP3.LUT R95, R96, R95, RZ, 0xfc, !PT ;  /* 0x0000005f605f7212 */ /* 0x000fe400078efcff */
[----:B------:R-:W-:Y:S01]  /*17960*/  LOP3.LUT R94, R77, R94, RZ, 0xfc, !PT ;  /* 0x0000005e4d5e7212 */ /* 0x000fe200078efcff */
[----:B------:R3:W-:Y:S01]  /*17970*/  STG.E.128 desc[UR10][R88.64], R68 ;  /* 0x0000004458007986 */ /* 0x0007e2000c101d0a */
[----:B-1----:R-:W-:-:S03]  /*17980*/  IMAD.WIDE.U32 R84, R76, 0x8, R84 ;  /* 0x000000084c547825 */ /* 0x002fc600078e0054 */
[----:B------:R3:W-:Y:S04]  /*17990*/  STG.E.128 desc[UR10][R88.64+0x10], R72 ;  /* 0x0000104858007986 */ /* 0x0007e8000c101d0a */
[----:B------:R3:W-:Y:S01]  /*179a0*/  STG.E.64 desc[UR10][R84.64], R94 ;  /* 0x0000005e54007986 */ /* 0x0007e2000c101b0a */
[----:B------:R-:W-:Y:S05]  /*179b0*/  @!P0 BRA `(.L_x_8991) ;  /* 0x0000000000508947 */ /* 0x000fea0003800000 */
[----:B---3--:R-:W-:Y:S01]  /*179c0*/  SHF.L.U32 R84, R80, 0x10, RZ ;  /* 0x0000001050547819 */ /* 0x008fe200000006ff */
        /* <DEDUP_REMOVED lines=19> */
.L_x_8991:
[----:B------:R-:W-:Y:S05]  /*17b00*/  BSYNC.RECONVERGENT B0 ;  /* 0x0000000000007941 */ /* 0x000fea0003800200 */
.L_x_8990:
[----:B------:R-:W-:Y:S01]  /*17b10*/  FADD.FTZ R76, RZ, R52 ;  /* 0x00000034ff4c7221 */ /* 0x000fe20000010000 */
        /* <DEDUP_REMOVED lines=17> */
[----:B-12-4-:R-:W-:-:S04]  /*17c30*/  FADD.FTZ R79, R61, R76 ;  /* 0x0000004c3d4f7221 */ /* 0x016fc80000010000 */
        /* <DEDUP_REMOVED lines=16> */
[----:B------:R-:W3:Y:S02]  /*17d40*/  SHFL.BFLY PT, R76, R79, 0x2, 0x1f ;  /* 0x0c401f004f4c7f89 */ /* 0x000ee400000e0000 */
[----:B---3--:R-:W-:-:S05]  /*17d50*/  FADD.FTZ R84, R79, R76 ;  /* 0x0000004c4f547221 */ /* 0x008fca0000010000 */
[----:B------:R-:W0:Y:S02]  /*17d60*/  SHFL.BFLY PT, R85, R84, 0x4, 0x1f ;  /* 0x0c801f0054557f89 */ /* 0x000e2400000e0000 */
[----:B0-----:R-:W-:-:S05]  /*17d70*/  FADD.FTZ R85, R84, R85 ;  /* 0x0000005554557221 */ /* 0x001fca0000010000 */
[----:B------:R-:W0:Y:S02]  /*17d80*/  SHFL.BFLY PT, R76, R85, 0x8, 0x1f ;  /* 0x0d001f00554c7f89 */ /* 0x000e2400000e0000 */
[----:B0-----:R-:W-:-:S05]  /*17d90*/  FADD.FTZ R88, R85, R76 ;  /* 0x0000004c55587221 */ /* 0x001fca0000010000 */
[----:B------:R-:W0:Y:S02]  /*17da0*/  SHFL.BFLY PT, R89, R88, 0x10, 0x1f ;  /* 0x0e001f0058597f89 */ /* 0x000e2400000e0000 */
[----:B0-----:R-:W-:-:S04]  /*17db0*/  FADD.FTZ R89, R88, R89 ;  /* 0x0000005958597221 */ /* 0x001fc80000010000 */
[----:B------:R-:W-:Y:S01]  /*17dc0*/  FMUL.FTZ R78, R8, R89 ;  /* 0x00000059084e7220 */ /* 0x000fe20000410000 */
[----:B------:R-:W-:-:S03]  /*17dd0*/  LOP3.LUT R89, R0, 0x1f, RZ, 0xc0, !PT ;  /* 0x0000001f00597812 */ /* 0x000fc600078ec0ff */
        /* <DEDUP_REMOVED lines=57> */
[----:B0-----:R-:W-:Y:S01]  /*18170*/  FADD.FTZ R79, R84, R79 ;  /* 0x0000004f544f7221 */ /* 0x001fe20000010000 */
[----:B------:R-:W-:Y:S02]  /*18180*/  @!P1 LOP3.LUT R84, R76, 0x18, RZ, 0xc0, !PT ;  /* 0x000000184c549812 */ /* 0x000fe400078ec0ff */
[----:B------:R-:W-:Y:S02]  /*18190*/  CS2R R76, SRZ ;  /* 0x00000000004c7805 */ /* 0x000fe4000001ff00 */
[----:B------:R-:W0:Y:S02]  /*181a0*/  SHFL.BFLY PT, R88, R79, 0x8, 0x1f ;  /* 0x0d001f004f587f89 */ /* 0x000e2400000e0000 */
[----:B0-----:R-:W-:-:S05]  /*181b0*/  FADD.FTZ R88, R79, R88 ;  /* 0x000000584f587221 */ /* 0x001fca0000010000 */
[----:B------:R-:W0:Y:S02]  /*181c0*/  SHFL.BFLY PT, R85, R88, 0x10, 0x1f ;  /* 0x0e001f0058557f89 */ /* 0x000e2400000e0000 */
[----:B0-----:R-:W-:Y:S01]  /*181d0*/  FADD.FTZ R79, R88, R85 ;  /* 0x00000055584f7221 */ /* 0x001fe20000010000 */
[----:B------:R-:W-:Y:S01]  /*181e0*/  @!P2 LEA R88, R89, UR4, 0x3 ;  /* 0x000000045958ac11 */ /* 0x000fe2000f8e18ff */
[----:B------:R-:W-:Y:S01]  /*181f0*/  IMAD.MOV.U32 R85, RZ, RZ, RZ ;  /* 0x000000ffff557224 */ /* 0x000fe200078e00ff */
[----:B------:R-:W-:Y:S02]  /*18200*/  @!P2 MOV R85, R7 ;  /* 0x000000070055a202 */ /* 0x000fe40000000f00 */
[----:B------:R0:W-:Y:S01]  /*18210*/  @!P1 STS.64 [R84+UR4], R78 ;  /* 0x0000004e54009988 */ /* 0x0001e20008000a04 */
[----:B------:R-:W-:Y:S01]  /*18220*/  BAR.SYNC.DEFER_BLOCKING 0x0 ;  /* 0x0000000000007b1d */ /* 0x000fe20000010000 */
[----:B------:R-:W-:-:S05]  /*18230*/  ISETP.NE.AND P1, PT, R0, RZ, PT ;  /* 0x000000ff0000720c */ /* 0x000fca0003f25270 */
[----:B------:R-:W1:Y:S01]  /*18240*/  SHFL.DOWN PT, R94, R85, 0x2, 0x1f ;  /* 0x08401f00555e7f89 */ /* 0x000e6200000e0000 */
[----:B0-----:R-:W-:-:S03]  /*18250*/  I2FP.F32.S32 R78, R85 ;  /* 0x00000055004e7245 */ /* 0x001fc60000201400 */
        /* <DEDUP_REMOVED lines=32> */
[----:B------:R-:W0:Y:S01]  /*18460*/  LDC R89, c[0x0][0x448] ;  /* 0x00011200ff597b82 */ /* 0x000e220000000800 */
[----:B------:R-:W1:Y:S02]  /*18470*/  SHFL.IDX PT, R93, R88, RZ, 0x1f ;  /* 0x00001fff585d7589 */ /* 0x000e6400000e0000 */
[----:B------:R-:W-:-:S05]  /*18480*/  FFMA.FTZ R91, R91, R78, R76 ;  /* 0x0000004e5b5b7223 */ /* 0x000fca000001004c */
[----:B------:R-:W0:Y:S01]  /*18490*/  SHFL.IDX PT, R94, R91, RZ, 0x1f ;  /* 0x00001fff5b5e7589 */ /* 0x000e2200000e0000 */
[----:B------:R-:W2:Y:S08]  /*184a0*/  @!P1 LDC.64 R78, c[0x0][0x3c0] ;  /* 0x0000f000ff4e9b82 */ /* 0x000eb00000000a00 */
[----:B------:R-:W3:Y:S01]  /*184b0*/  @!P1 LDC.64 R76, c[0x0][0x3c8] ;  /* 0x0000f200ff4c9b82 */ /* 0x000ee20000000a00 */
[----:B-1----:R-:W-:-:S05]  /*184c0*/  FMUL.FTZ R84, R93, R93 ;  /* 0x0000005d5d547220 */ /* 0x002fca0000410000 */
[----:B------:R-:W-:Y:S01]  /*184d0*/  FSEL R85, R84, RZ, !P2 ;  /* 0x000000ff54557208 */ /* 0x000fe20005000000 */
[----:B0-----:R-:W-:Y:S01]  /*184e0*/  FFMA.FTZ R84, R94, UR16, R89 ;  /* 0x000000105e547c23 */ /* 0x001fe20008010059 */
[----:B------:R-:W-:Y:S02]  /*184f0*/  MOV R89, UR6 ;  /* 0x0000000600597c02 */ /* 0x000fe40008000f00 */
[----:B------:R-:W-:Y:S01]  /*18500*/  PLOP3.LUT P2, PT, PT, PT, UP2, 0x40, 0x4 ;  /* 0x000000000004781c */ /* 0x000fe20003f4e828 */
[----:B------:R-:W-:Y:S01]  /*18510*/  FADD.FTZ R84, R84, R85 ;  /* 0x0000005554547221 */ /* 0x000fe20000010000 */
[----:B------:R-:W-:-:S03]  /*18520*/  IMAD.U32 R85, RZ, RZ, UR6 ;  /* 0x00000006ff557e24 */ /* 0x000fc6000f8e00ff */
[----:B------:R-:W0:Y:S01]  /*18530*/  MUFU.RSQ R88, R84 ;  /* 0x0000005400587308 */ /* 0x000e220000001400 */
[----:B--2---:R-:W-:-:S04]  /*18540*/  @!P1 IMAD.WIDE R78, R85, 0x4, R78 ;  /* 0x00000004554e9825 */ /* 0x004fc800078e024e */
[----:B---3--:R-:W-:Y:S01]  /*18550*/  @!P1 IMAD.WIDE R76, R89, 0x4, R76 ;  /* 0x00000004594c9825 */ /* 0x008fe200078e024c */
[----:B------:R1:W-:Y:S01]  /*18560*/  @!P1 STG.E desc[UR10][R78.64], R93 ;  /* 0x0000005d4e009986 */ /* 0x0003e2000c10190a */
[----:B------:R-:W-:-:S03]  /*18570*/  FSEL R89, R93, RZ, P2 ;  /* 0x000000ff5d597208 */ /* 0x000fc60001000000 */
[----:B0-----:R1:W-:Y:S01]  /*18580*/  @!P1 STG.E desc[UR10][R76.64], R88 ;  /* 0x000000584c009986 */ /* 0x0013e2000c10190a */
[----:B------:R-:W-:Y:S05]  /*18590*/  @!P0 BRA `(.L_x_9115) ;  /* 0x0000000000c08947 */ /* 0x000fea0003800000 */
[--C-:B------:R-:W-:Y:S01]  /*185a0*/  FADD.FTZ R85, R56, -R89.reuse ;  /* 0x8000005938557221 */ /* 0x100fe20000010000 */
[--C-:B-1----:R-:W-:Y:S01]  /*185b0*/  FADD.FTZ R79, R54, -R89.reuse ;  /* 0x80000059364f7221 */ /* 0x102fe20000010000 */
[----:B-----5:R-:W-:Y:S02]  /*185c0*/  HADD2.F32 R84, -RZ, R17.H0_H0 ;  /* 0x20000011ff547230 */ /* 0x020fe40000004100 */
[----:B------:R-:W-:Y:S01]  /*185d0*/  FADD.FTZ R91, R58, -R89 ;  /* 0x800000593a5b7221 */ /* 0x000fe20000010000 */
[----:B------:R-:W-:Y:S02]  /*185e0*/  HADD2.F32 R94, -RZ, R21.H0_H0 ;  /* 0x20000015ff5e7230 */ /* 0x000fe40000004100 */
[C---:B------:R-:W-:Y:S01]  /*185f0*/  FMUL.FTZ R85, R88.reuse, R85 ;  /* 0x0000005558557220 */ /* 0x040fe20000410000 */
[----:B------:R-:W-:Y:S02]  /*18600*/  HADD2.F32 R96, -RZ, R18.H0_H0 ;  /* 0x20000012ff607230 */ /* 0x000fe40000004100 */
[----:B------:R-:W-:Y:S01]  /*18610*/  FMUL.FTZ R79, R88, R79 ;  /* 0x0000004f584f7220 */ /* 0x000fe20000410000 */
[----:B------:R-:W-:-:S02]  /*18620*/  HADD2.F32 R98, -RZ, R22.H0_H0 ;  /* 0x20000016ff627230 */ /* 0x000fc40000004100 */
[--C-:B------:R-:W-:Y:S01]  /*18630*/  FADD.FTZ R77, R52, -R89.reuse ;  /* 0x80000059344d7221 */ /* 0x100fe20000010000 */
[----:B------:R-:W-:Y:S02]  /*18640*/  HADD2.F32 R100, -RZ, R19.H0_H0 ;  /* 0x20000013ff647230 */ /* 0x000fe40000004100 */
[----:B------:R-:W-:Y:S01]  /*18650*/  FFMA.FTZ R93, R79, R84, R94 ;  /* 0x000000544f5d7223 */ /* 0x000fe2000001005e */
[----:B------:R-:W-:Y:S02]  /*18660*/  HADD2.F32 R102, -RZ, R23.H0_H0 ;  /* 0x20000017ff667230 */ /* 0x000fe40000004100 */
[----:B------:R-:W-:Y:S01]  /*18670*/  FFMA.FTZ R95, R85, R96, R98 ;  /* 0x00000060555f7223 */ /* 0x000fe20000010062 */
[----:B------:R-:W-:Y:S01]  /*18680*/  HADD2.F32 R76, -RZ, R16.H0_H0 ;  /* 0x20000010ff4c7230 */ /* 0x000fe20000004100 */
[----:B------:R-:W0:Y:S01]  /*18690*/  LDC.64 R84, c[0x0][0x428] ;  /* 0x00010a00ff547b82 */ /* 0x000e220000000a00 */
[----:B------:R-:W-:Y:S02]  /*186a0*/  HADD2.F32 R78, -RZ, R20.H0_H0 ;  /* 0x20000014ff4e7230 */ /* 0x000fe40000004100 */
[C---:B------:R-:W-:Y:S01]  /*186b0*/  FMUL.FTZ R91, R88.reuse, R91 ;  /* 0x0000005b585b7220 */ /* 0x040fe20000410000 */
[----:B------:R-:W-:Y:S01]  /*186c0*/  FMUL.FTZ R77, R88, R77 ;  /* 0x0000004d584d7220 */ /* 0x000fe20000410000 */
[--C-:B------:R-:W-:Y:S01]  /*186d0*/  FADD.FTZ R79, R55, -R89.reuse ;  /* 0x80000059374f7221 */ /* 0x100fe20000010000 */
[--C-:B------:R-:W-:Y:S01]  /*186e0*/  FADD.FTZ R99, R59, -R89.reuse ;  /* 0x800000593b637221 */ /* 0x100fe20000010000 */
[----:B------:R-:W-:Y:S01]  /*186f0*/  FFMA.FTZ R97, R91, R100, R102 ;  /* 0x000000645b617223 */ /* 0x000fe20000010066 */
[----:B------:R-:W-:Y:S01]  /*18700*/  FFMA.FTZ R76, R77, R76, R78 ;  /* 0x0000004c4d4c7223 */ /* 0x000fe2000001004e */
[--C-:B------:R-:W-:Y:S01]  /*18710*/  FADD.FTZ R91, R57, -R89.reuse ;  /* 0x80000059395b7221 */ /* 0x100fe20000010000 */
[----:B------:R-:W-:Y:S01]  /*18720*/  FADD.FTZ R77, R53, -R89 ;  /* 0x80000059354d7221 */ /* 0x000fe20000010000 */
[----:B------:R-:W-:-:S02]  /*18730*/  HADD2.F32 R100, -RZ, R18.H1_H1 ;  /* 0x30000012ff647230 */ /* 0x000fc40000004100 */
[C---:B------:R-:W-:Y:S01]  /*18740*/  FMUL.FTZ R99, R88.reuse, R99 ;  /* 0x0000006358637220 */ /* 0x040fe20000410000 */
[----:B------:R-:W-:Y:S02]  /*18750*/  HADD2.F32 R102, -RZ, R22.H1_H1 ;  /* 0x30000016ff667230 */ /* 0x000fe40000004100 */
[C---:B------:R-:W-:Y:S01]  /*18760*/  FMUL.FTZ R91, R88.reuse, R91 ;  /* 0x0000005b585b7220 */ /* 0x040fe20000410000 */
[----:B------:R-:W-:Y:S02]  /*18770*/  HADD2.F32 R78, -RZ, R16.H1_H1 ;  /* 0x30000010ff4e7230 */ /* 0x000fe40000004100 */
[C---:B------:R-:W-:Y:S01]  /*18780*/  FMUL.FTZ R79, R88.reuse, R79 ;  /* 0x0000004f584f7220 */ /* 0x040fe20000410000 */
[----:B------:R-:W-:Y:S02]  /*18790*/  HADD2.F32 R94, -RZ, R20.H1_H1 ;  /* 0x30000014ff5e7230 */ /* 0x000fe40000004100 */
[----:B------:R-:W-:Y:S01]  /*187a0*/  FMUL.FTZ R77, R88, R77 ;  /* 0x0000004d584d7220 */ /* 0x000fe20000410000 */
[----:B------:R-:W-:-:S02]  /*187b0*/  HADD2.F32 R96, -RZ, R17.H1_H1 ;  /* 0x30000011ff607230 */ /* 0x000fc40000004100 */
[----:B------:R-:W-:Y:S01]  /*187c0*/  FFMA.FTZ R100, R91, R100, R102 ;  /* 0x000000645b647223 */ /* 0x000fe20000010066 */
[----:B------:R-:W-:Y:S02]  /*187d0*/  HADD2.F32 R98, -RZ, R21.H1_H1 ;  /* 0x30000015ff627230 */ /* 0x000fe40000004100 */
[----:B------:R-:W-:Y:S01]  /*187e0*/  FFMA.FTZ R91, R77, R78, R94 ;  /* 0x0000004e4d5b7223 */ /* 0x000fe2000001005e */
[----:B------:R-:W-:Y:S02]  /*187f0*/  HADD2.F32 R104, -RZ, R19.H1_H1 ;  /* 0x30000013ff687230 */ /* 0x000fe40000004100 */
[----:B------:R-:W-:Y:S02]  /*18800*/  HADD2.F32 R106, -RZ, R23.H1_H1 ;  /* 0x30000017ff6a7230 */ /* 0x000fe40000004100 */
[----:B------:R-:W-:Y:S01]  /*18810*/  FFMA.FTZ R96, R79, R96, R98 ;  /* 0x000000604f607223 */ /* 0x000fe20000010062 */
[----:B------:R-:W-:Y:S01]  /*18820*/  F2FP.F16.F32.PACK_AB R78, R100, R95 ;  /* 0x0000005f644e723e */ /* 0x000fe200000000ff */
[----:B0-----:R-:W-:Y:S01]  /*18830*/  IMAD.WIDE.U32 R84, R82, 0x10, R84 ;  /* 0x0000001052547825 */ /* 0x001fe200078e0054 */
[----:B------:R-:W-:-:S03]  /*18840*/  F2FP.F16.F32.PACK_AB R76, R91, R76 ;  /* 0x0000004c5b4c723e */ /* 0x000fc600000000ff */
[----:B------:R-:W-:Y:S01]  /*18850*/  FFMA.FTZ R104, R99, R104, R106 ;  /* 0x0000006863687223 */ /* 0x000fe2000001006a */
[----:B------:R-:W-:Y:S01]  /*18860*/  F2FP.F16.F32.PACK_AB R77, R96, R93 ;  /* 0x0000005d604d723e */ /* 0x000fe200000000ff */
[----:B------:R-:W-:-:S03]  /*18870*/  VIADD R82, R82, 0x80 ;  /* 0x0000008052527836 */ /* 0x000fc60000000000 */
[----:B------:R-:W-:-:S05]  /*18880*/  F2FP.F16.F32.PACK_AB R79, R104, R97 ;  /* 0x00000061684f723e */ /* 0x000fca00000000ff */
[----:B------:R0:W-:Y:S02]  /*18890*/  STG.E.128 desc[UR10][R84.64], R76 ;  /* 0x0000004c54007986 */ /* 0x0001e4000c101d0a */
.L_x_9115:
[----:B------:R-:W-:Y:S05]  /*188a0*/  BSYNC.RECONVERGENT B0 ;  /* 0x0000000000007941 */ /* 0x000fea0003800200 */
.L_x_9114:
[----:B------:R-:W-:Y:S01]  /*188b0*/  ISETP.GE.U32.AND P1, PT, R4, 0x100, PT ;  /* 0x000001000400780c */ /* 0x000fe20003f26070 */
[----:B------:R-:W-:-:S12]  /*188c0*/  BSSY.RECONVERGENT B0, `(.L_x_9116) ;  /* 0x0000032000007945 */ /* 0x000fd80003800200 */
[----:B------:R-:W-:Y:S05]  /*188d0*/  @!P1 BRA `(.L_x_9117) ;  /* 0x0000000000c09947 */ /* 0x000fea0003800000 */
[--C-:B0-----:R-:W-:Y:S01]  /*188e0*/  FADD.FTZ R85, R64, -R89.reuse ;  /* 0x8000005940557221 */ /* 0x101fe20000010000 */
        /* <DEDUP_REMOVED lines=43> */
[----:B------:R-:W-:Y:S02]  /*18ba0*/  F2FP.F16.F32.PACK_AB R77, R96, R93 ;  /* 0x0000005d604d723e */ /* 0x000fe400000000ff */
[----:B------:R-:W-:Y:S02]  /*18bb0*/  IADD3 R82, PT, PT, R82, 0x80, RZ ;  /* 0x0000008052527810 */ /* 0x000fe40007ffe0ff */
[----:B------:R-:W-:-:S05]  /*18bc0*/  F2FP.F16.F32.PACK_AB R79, R104, R97 ;  /* 0x00000061684f723e */ /* 0x000fca00000000ff */
[----:B------:R2:W-:Y:S02]  /*18bd0*/  STG.E.128 desc[UR10][R84.64], R76 ;  /* 0x0000004c54007986 */ /* 0x0005e4000c101d0a */
.L_x_9117:
[----:B------:R-:W-:Y:S05]  /*18be0*/  BSYNC.RECONVERGENT B0 ;  /* 0x0000000000007941 */ /* 0x000fea0003800200 */
.L_x_9116:
[----:B------:R-:W-:Y:S01]  /*18bf0*/  ISETP.GE.U32.AND P1, PT, R4, 0x180, PT ;  /* 0x000001800400780c */ /* 0x000fe20003f26070 */
        /* <DEDUP_REMOVED lines=11> */
[----:B-----5:R-:W-:Y:S02]  /*18cb0*/  HADD2.F32 R78, -RZ, R32.H0_H0 ;  /* 0x20000020ff4e7230 */ /* 0x020fe40000004100 */
[----:B------:R-:W-:Y:S01]  /*18cc0*/  FMUL.FTZ R79, R88, R79 ;  /* 0x0000004f584f7220 */ /* 0x000fe20000410000 */
[----:B------:R-:W-:-:S02]  /*18cd0*/  HADD2.F32 R84, -RZ, R36.H0_H0 ;  /* 0x20000024ff547230 */ /* 0x000fc40000004100 */
[C---:B------:R-:W-:Y:S01]  /*18ce0*/  FMUL.FTZ R91, R88.reuse, R91 ;  /* 0x0000005b585b7220 */ /* 0x040fe20000410000 */
[----:B------:R-:W-:Y:S02]  /*18cf0*/  HADD2.F32 R94, -RZ, R33.H0_H0 ;  /* 0x20000021ff5e7230 */ /* 0x000fe40000004100 */
[C---:B------:R-:W-:Y:S01]  /*18d00*/  FMUL.FTZ R95, R88.reuse, R95 ;  /* 0x0000005f585f7220 */ /* 0x040fe20000410000 */
[----:B------:R-:W-:Y:S02]  /*18d10*/  HADD2.F32 R96, -RZ, R37.H0_H0 ;  /* 0x20000025ff607230 */ /* 0x000fe40000004100 */
[C---:B------:R-:W-:Y:S01]  /*18d20*/  FMUL.FTZ R85, R88.reuse, R85 ;  /* 0x0000005558557220 */ /* 0x040fe20000410000 */
[----:B------:R-:W-:Y:S02]  /*18d30*/  HADD2.F32 R98, -RZ, R34.H0_H0 ;  /* 0x20000022ff627230 */ /* 0x000fe40000004100 */
[----:B------:R-:W-:Y:S01]  /*18d40*/  FMUL.FTZ R93, R88, R93 ;  /* 0x0000005d585d7220 */ /* 0x000fe20000410000 */
[----:B------:R-:W-:-:S02]  /*18d50*/  HADD2.F32 R100, -RZ, R38.H0_H0 ;  /* 0x20000026ff647230 */ /* 0x000fc40000004100 */
[C---:B------:R-:W-:Y:S01]  /*18d60*/  FMUL.FTZ R97, R88.reuse, R97 ;  /* 0x0000006158617220 */ /* 0x040fe20000410000 */
[C---:B------:R-:W-:Y:S01]  /*18d70*/  FMUL.FTZ R99, R88.reuse, R99 ;  /* 0x0000006358637220 */ /* 0x040fe20000410000 */
[----:B------:R-:W-:Y:S01]  /*18d80*/  FMUL.FTZ R89, R88, R89 ;  /* 0x0000005958597220 */ /* 0x000fe20000410000 */
[----:B------:R-:W-:Y:S01]  /*18d90*/  FFMA.FTZ R88, R79, R78, R84 ;  /* 0x0000004e4f587223 */ /* 0x000fe20000010054 */
[----:B------:R-:W-:Y:S01]  /*18da0*/  FFMA.FTZ R91, R91, R94, R96 ;  /* 0x0000005e5b5b7223 */ /* 0x000fe20000010060 */
[----:B------:R-:W-:Y:S01]  /*18db0*/  FFMA.FTZ R95, R95, R98, R100 ;  /* 0x000000625f5f7223 */ /* 0x000fe20000010064 */
[----:B------:R-:W-:Y:S02]  /*18dc0*/  HADD2.F32 R106, -RZ, R35.H1_H1 ;  /* 0x30000023ff6a7230 */ /* 0x000fe40000004100 */
[----:B------:R-:W-:Y:S02]  /*18dd0*/  HADD2.F32 R108, -RZ, R39.H1_H1 ;  /* 0x30000027ff6c7230 */ /* 0x000fe40000004100 */
[----:B------:R-:W-:-:S02]  /*18de0*/  HADD2.F32 R78, -RZ, R32.H1_H1 ;  /* 0x30000020ff4e7230 */ /* 0x000fc40000004100 */
[----:B------:R-:W-:Y:S02]  /*18df0*/  HADD2.F32 R94, -RZ, R33.H1_H1 ;  /* 0x30000021ff5e7230 */ /* 0x000fe40000004100 */
[----:B------:R-:W-:Y:S01]  /*18e00*/  FFMA.FTZ R106, R89, R106, R108 ;  /* 0x0000006a596a7223 */ /* 0x000fe2000001006c */
[----:B------:R-:W-:Y:S02]  /*18e10*/  HADD2.F32 R98, -RZ, R34.H1_H1 ;  /* 0x30000022ff627230 */ /* 0x000fe40000004100 */
[----:B------:R-:W-:Y:S02]  /*18e20*/  HADD2.F32 R102, -RZ, R35.H0_H0 ;  /* 0x20000023ff667230 */ /* 0x000fe40000004100 */
[----:B------:R-:W-:Y:S02]  /*18e30*/  HADD2.F32 R104, -RZ, R39.H0_H0 ;  /* 0x20000027ff687230 */ /* 0x000fe40000004100 */
[----:B------:R-:W-:Y:S02]  /*18e40*/  HADD2.F32 R100, -RZ, R38.H1_H1 ;  /* 0x30000026ff647230 */ /* 0x000fe40000004100 */
[----:B------:R-:W-:-:S02]  /*18e50*/  HADD2.F32 R96, -RZ, R37.H1_H1 ;  /* 0x30000025ff607230 */ /* 0x000fc40000004100 */
[----:B------:R-:W-:Y:S01]  /*18e60*/  FFMA.FTZ R79, R99, R102, R104 ;  /* 0x00000066634f7223 */ /* 0x000fe20000010068 */
[----:B------:R-:W-:Y:S02]  /*18e70*/  HADD2.F32 R84, -RZ, R36.H1_H1 ;  /* 0x30000024ff547230 */ /* 0x000fe40000004100 */
[----:B------:R-:W-:Y:S01]  /*18e80*/  FFMA.FTZ R98, R97, R98, R100 ;  /* 0x0000006261627223 */ /* 0x000fe20000010064 */
[----:B------:R-:W-:Y:S01]  /*18e90*/  FFMA.FTZ R94, R93, R94, R96 ;  /* 0x0000005e5d5e7223 */ /* 0x000fe20000010060 */
[----:B------:R-:W-:Y:S01]  /*18ea0*/  F2FP.F16.F32.PACK_AB R79, R106, R79 ;  /* 0x0000004f6a4f723e */ /* 0x000fe200000000ff */
[----:B------:R-:W-:Y:S01]  /*18eb0*/  FFMA.FTZ R89, R85, R78, R84 ;  /* 0x0000004e55597223 */ /* 0x000fe20000010054 */
[----:B0-----:R-:W-:Y:S01]  /*18ec0*/  IMAD.WIDE.U32 R84, R82, 0x10, R76 ;  /* 0x0000001052547825 */ /* 0x001fe200078e004c */
[----:B------:R-:W-:Y:S02]  /*18ed0*/  F2FP.F16.F32.PACK_AB R78, R98, R95 ;  /* 0x0000005f624e723e */ /* 0x000fe400000000ff */
[----:B------:R-:W-:-:S02]  /*18ee0*/  F2FP.F16.F32.PACK_AB R77, R94, R91 ;  /* 0x0000005b5e4d723e */ /* 0x000fc400000000ff */
[----:B------:R-:W-:-:S05]  /*18ef0*/  F2FP.F16.F32.PACK_AB R76, R89, R88 ;  /* 0x00000058594c723e */ /* 0x000fca00000000ff */
[----:B------:R3:W-:Y:S02]  /*18f00*/  STG.E.128 desc[UR10][R84.64], R76 ;  /* 0x0000004c54007986 */ /* 0x0007e4000c101d0a */
.L_x_9119:
[----:B------:R-:W-:Y:S05]  /*18f10*/  BSYNC.RECONVERGENT B0 ;  /* 0x0000000000007941 */ /* 0x000fea0003800200 */
.L_x_9118:
[----:B------:R-:W-:Y:S02]  /*18f20*/  UIADD3 UR6, UPT, UPT, UR6, UR18, URZ ;  /* 0x0000001206067290 */ /* 0x000fe4000fffe0ff */
[----:B------:R-:W-:Y:S02]  /*18f30*/  UPLOP3.LUT UP1, UPT, UPT, UPT, UP1, 0x40, 0x4 ;  /* 0x000000000004789c */ /* 0x000fe40003f2e810 */
[----:B------:R-:W-:-:S09]  /*18f40*/  UISETP.GE.AND UP0, UPT, UR6, UR19, UPT ;  /* 0x000000130600728c */ /* 0x000fd2000bf06270 */
[----:B------:R-:W-:Y:S05]  /*18f50*/  BRA.U !UP0, `(.L_x_9120) ;  /* 0xfffffe7d08247547 */ /* 0x000fea000b83ffff */
[----:B------:R-:W-:Y:S05]  /*18f60*/  EXIT ;  /* 0x000000000000794d */ /* 0x000fea0003800000 */
.L_x_9121:
        /* <DEDUP_REMOVED lines=9> */
.L_x_13618:


//--------------------- .text._ZN10layer_norm31ln_parallel_residual_fwd_kernelINS_13Kernel_traitsI6__halfS2_fS2_fjLj3072ELj1ELj1ELj4ELj16ENS_18Kernel_traits_baseILj3072ES2_S2_fS2_fjLj128EEEEELb1ELb1ELb1EEEvNS_9FwdParamsE --------------------------
	.section	.text._ZN10layer_norm31ln_parallel_residual_fwd_kernelINS_13Kernel_traitsI6__halfS2_fS2_fjLj3072ELj1ELj1ELj4ELj16ENS_18Kernel_traits_baseILj3072ES2_S2_fS2_fjLj128EEEEELb1ELb1ELb1EEEvNS_9FwdParamsE,"ax",@progbits
	.align	128
        .global         _ZN10layer_norm31ln_parallel_residual_fwd_kernelINS_13Kernel_traitsI6__halfS2_fS2_fjLj3072ELj1ELj1ELj4ELj16ENS_18Kernel_traits_baseILj3072ES2_S2_fS2_fjLj128EEEEELb1ELb1ELb1EEEvNS_9FwdParamsE
        .type           _ZN10layer_norm31ln_parallel_residual_fwd_kernelINS_13Kernel_traitsI6__halfS2_fS2_fjLj3072ELj1ELj1ELj4ELj16ENS_18Kernel_traits_baseILj3072ES2_S2_fS2_fjLj128EEEEELb1ELb1ELb1EEEvNS_9FwdParamsE,@function
        .size           _ZN10layer_norm31ln_parallel_residual_fwd_kernelINS_13Kernel_traitsI6__halfS2_fS2_fjLj3072ELj1ELj1ELj4ELj16ENS_18Kernel_traits_baseILj3072ES2_S2_fS2_fjLj128EEEEELb1ELb1ELb1EEEvNS_9FwdParamsE,(.L_x_13619 - _ZN10layer_norm31ln_parallel_residual_fwd_kernelINS_13Kernel_traitsI6__halfS2_fS2_fjLj3072ELj1ELj1ELj4ELj16ENS_18Kernel_traits_baseILj3072ES2_S2_fS2_fjLj128EEEEELb1ELb1ELb1EEEvNS_9FwdParamsE)
        .other          _ZN10layer_norm31ln_parallel_residual_fwd_kernelINS_13Kernel_traitsI6__halfS2_fS2_fjLj3072ELj1ELj1ELj4ELj16ENS_18Kernel_traits_baseILj3072ES2_S2_fS2_fjLj128EEEEELb1ELb1ELb1EEEvNS_9FwdParamsE,@"STO_CUDA_ENTRY STV_DEFAULT"
_ZN10layer_norm31ln_parallel_residual_fwd_kernelINS_13Kernel_traitsI6__halfS2_fS2_fjLj3072ELj1ELj1ELj4ELj16ENS_18Kernel_traits_baseILj3072ES2_S2_fS2_fjLj128EEEEELb1ELb1ELb1EEEvNS_9FwdParamsE:
.text._ZN10layer_norm31ln_parallel_residual_fwd_kernelINS_13Kernel_traitsI6__halfS2_fS2_fjLj3072ELj1ELj1ELj4ELj16ENS_18Kernel_traits_baseILj3072ES2_S2_fS2_fjLj128EEEEELb1ELb1ELb1EEEvNS_9FwdParamsE:
        /* <DEDUP_REMOVED lines=34> */
[----:B------:R-:W-:Y:S02]  /*0220*/  @P1 R2UR UR10, R2 ;  /* 0x00000000020a12ca */ /* 0x000fe400000e0000 */
[----:B------:R-:W-:Y:S02]  /*0230*/  @!P0 CS2R R14, SRZ ;  /* 0x00000000000e8805 */ /* 0x000fe4000001ff00 */
[----:B------:R-:W-:Y:S02]  /*0240*/  @P1 IADD3.X R29, PT, PT, RZ, R31, RZ, P2, !PT ;  /* 0x0000001fff1d1210 */ /* 0x000fe400017fe4ff */
[----:B------:R-:W-:Y:S02]  /*0250*/  @!P0 CS2R R12, SRZ ;  /* 0x00000000000c8805 */ /* 0x000fe4000001ff00 */
[----:B------:R-:W-:Y:S01]  /*0260*/  @P1 R2UR UR11, R3 ;  /* 0x00000000030b12ca */ /* 0x000fe200000e0000 */
[----:B------:R-:W-:Y:S01]  /*0270*/  @P0 IMAD.MOV.U32 R66, RZ, RZ, R16 ;  /* 0x000000ffff420224 */ /* 0x000fe200078e0010 */
[----:B------:R-:W-:Y:S01]  /*0280*/  SHF.R.U64 R103, R28, 0x2, R29 ;  /* 0x000000021c677819 */ /* 0x000fe2000000121d */
[----:B------:R-:W-:Y:S01]  /*0290*/  @P0 IMAD.MOV.U32 R68, RZ, RZ, R17 ;  /* 0x000000ffff440224 */ /* 0x000fe200078e0011 */
[----:B------:R-:W-:Y:S01]  /*02a0*/  SHF.R.U32.HI R102, RZ, 0x2, R29 ;  /* 0x00000002ff667819 */ /* 0x000fe2000001161d */
[----:B------:R-:W-:Y:S01]  /*02b0*/  @P0 IMAD.MOV.U32 R70, RZ, RZ, R18 ;  /* 0x000000ffff460224 */ /* 0x000fe200078e0012 */
[----:B------:R-:W-:Y:S01]  /*02c0*/  @P0 MOV R72, R19 ;  /* 0x0000001300480202 */ /* 0x000fe20000000f00 */
[C---:B------:R-:W-:Y:S01]  /*02d0*/  IMAD.HI.U32 R2, R103.reuse, -0x2daee0ad, RZ ;  /* 0xd2511f5367027827 */ /* 0x040fe200078e00ff */
[----:B------:R-:W-:Y:S01]  /*02e0*/  @P0 MOV R86, R4 ;  /* 0x0000000400560202 */ /* 0x000fe20000000f00 */
[----:B------:R-:W-:Y:S01]  /*02f0*/  UIADD3 UR17, UPT, UPT, UR10, -0x61c88647, URZ ;  /* 0x9e3779b90a117890 */ /* 0x000fe2000fffe0ff */
[----:B------:R-:W-:Y:S01]  /*0300*/  @P0 MOV R92, R7 ;  /* 0x00000007005c0202 */ /* 0x000fe20000000f00 */
[----:B------:R-:W-:Y:S01]  /*0310*/  IMAD R32, R103, -0x2daee0ad, RZ ;  /* 0xd2511f5367207824 */ /* 0x000fe200078e02ff */
[----:B------:R-:W-:Y:S01]  /*0320*/  UIADD3 UR21, UPT, UPT, UR10, 0x3c6ef372, URZ ;  /* 0x3c6ef3720a157890 */ /* 0x000fe2000fffe0ff */
[----:B------:R-:W-:Y:S01]  /*0330*/  LOP3.LUT R2, R2, UR11, RZ, 0x3c, !PT ;  /* 0x0000000b02027c12 */ /* 0x000fe2000f8e3cff */
[----:B------:R-:W-:Y:S01]  /*0340*/  UIADD3 UR20, UPT, UPT, UR11, -0x4498517b, URZ ;  /* 0xbb67ae850b147890 */ /* 0x000fe2000fffe0ff */
[----:B------:R-:W-:Y:S01]  /*0350*/  @P0 IMAD.MOV.U32 R74, RZ, RZ, R8 ;  /* 0x000000ffff4a0224 */ /* 0x000fe200078e0008 */
[----:B------:R-:W-:Y:S01]  /*0360*/  UIADD3 UR22, UPT, UPT, UR11, 0x76cf5d0a, URZ ;  /* 0x76cf5d0a0b167890 */ /* 0x000fe2000fffe0ff */
[----:B0-----:R-:W-:Y:S01]  /*0370*/  IMAD R104, R33, UR12, R0 ;  /* 0x0000000c21687c24 */ /* 0x001fe2000f8e0200 */
[----:B------:R-:W-:Y:S01]  /*0380*/  UIADD3 UR23, UPT, UPT, UR10, -0x255992d5, URZ ;  /* 0xdaa66d2b0a177890 */ /* 0x000fe2000fffe0ff */
[----:B------:R-:W-:Y:S01]  /*0390*/  IMAD.HI.U32 R29, R2, -0x326172a9, RZ ;  /* 0xcd9e8d57021d7827 */ /* 0x000fe200078e00ff */
[----:B------:R-:W-:Y:S01]  /*03a0*/  UIADD3 UR24, UPT, UPT, UR11, 0x32370b8f, URZ ;  /* 0x32370b8f0b187890 */ /* 0x000fe2000fffe0ff */
[----:B------:R-:W-:Y:S01]  /*03b0*/  @!P0 CS2R R22, SRZ ;  /* 0x0000000000168805 */ /* 0x000fe2000001ff00 */
[----:B------:R-:W-:Y:S01]  /*03c0*/  UIADD3 UR25, UPT, UPT, UR10, 0x78dde6e4, URZ ;  /* 0x78dde6e40a197890 */ /* 0x000fe2000fffe0ff */
[C---:B------:R-:W-:Y:S01]  /*03d0*/  IMAD.HI.U32 R3, R104.reuse, -0x326172a9, RZ ;  /* 0xcd9e8d5768037827 */ /* 0x040fe200078e00ff */
[----:B------:R-:W-:Y:S01]  /*03e0*/  UIADD3 UR26, UPT, UPT, UR11, -0x126145ec, URZ ;  /* 0xed9eba140b1a7890 */ /* 0x000fe2000fffe0ff */
[----:B------:R-:W-:Y:S01]  /*03f0*/  @!P0 CS2R R20, SRZ ;  /* 0x0000000000148805 */ /* 0x000fe2000001ff00 */
[----:B------:R-:W-:Y:S01]  /*0400*/  UIADD3 UR27, UPT, UPT, UR10, 0x1715609d, URZ ;  /* 0x1715609d0a1b7890 */ /* 0x000fe2000fffe0ff */
[----:B------:R-:W-:Y:S01]  /*0410*/  IMAD R30, R104, -0x326172a9, RZ ;  /* 0xcd9e8d57681e7824 */ /* 0x000fe200078e02ff */
[----:B------:R-:W-:Y:S01]  /*0420*/  LOP3.LUT R3, R102, UR10, R3, 0x96, !PT ;  /* 0x0000000a66037c12 */ /* 0x000fe2000f8e9603 */
[----:B------:R-:W-:Y:S01]  /*0430*/  UIADD3 UR28, UPT, UPT, UR11, -0x56f99767, URZ ;  /* 0xa90668990b1c7890 */ /* 0x000fe2000fffe0ff */
[----:B------:R-:W-:Y:S01]  /*0440*/  @P0 IMAD.MOV.U32 R76, RZ, RZ, R9 ;  /* 0x000000ffff4c0224 */ /* 0x000fe200078e0009 */
[----:B------:R-:W-:Y:S01]  /*0450*/  UIADD3 UR29, UPT, UPT, UR10, -0x4ab325aa, URZ ;  /* 0xb54cda560a1d7890 */ /* 0x000fe2000fffe0ff */
[----:B------:R-:W-:Y:S01]  /*0460*/  LOP3.LUT R29, R30, UR17, R29, 0x96, !PT ;  /* 0x000000111e1d7c12 */ /* 0x000fe2000f8e961d */
[C---:B------:R-:W-:Y:S01]  /*0470*/  IMAD.HI.U32 R31, R3.reuse, -0x2daee0ad, RZ ;  /* 0xd2511f53031f7827 */ /* 0x040fe200078e00ff */
[----:B------:R-:W-:Y:S01]  /*0480*/  UIADD3 UR30, UPT, UPT, UR11, 0x646e171e, URZ ;  /* 0x646e171e0b1e7890 */ /* 0x000fe2000fffe0ff */
[----:B------:R-:W-:Y:S01]  /*0490*/  @!P0 MOV R66, R16 ;  /* 0x0000001000428202 */ /* 0x000fe20000000f00 */
[----:B------:R-:W-:Y:S01]  /*04a0*/  UIADD3 UR31, UPT, UPT, UR10, 0x5384540f, URZ ;  /* 0x5384540f0a1f7890 */ /* 0x000fe2000fffe0ff */
[----:B------:R-:W-:Y:S01]  /*04b0*/  IMAD R33, R3, -0x2daee0ad, RZ ;  /* 0xd2511f5303217824 */ /* 0x000fe200078e02ff */
[----:B------:R-:W-:Y:S01]  /*04c0*/  LOP3.LUT R31, R32, UR20, R31, 0x96, !PT ;  /* 0x00000014201f7c12 */ /* 0x000fe2000f8e961f */
[----:B------:R-:W-:Y:S01]  /*04d0*/  IMAD R3, R2, -0x326172a9, RZ ;  /* 0xcd9e8d5702037824 */ /* 0x000fe200078e02ff */
[----:B------:R-:W-:Y:S01]  /*04e0*/  UIADD3 UR32, UPT, UPT, UR11, 0x1fd5c5a3, URZ ;  /* 0x1fd5c5a30b207890 */ /* 0x000fe2000fffe0ff */
[----:B------:R-:W-:Y:S01]  /*04f0*/  IMAD.HI.U32 R30, R29, -0x2daee0ad, RZ ;  /* 0xd2511f531d1e7827 */ /* 0x000fe200078e00ff */
[----:B------:R-:W-:Y:S01]  /*0500*/  UIADD3 UR33, UPT, UPT, UR10, -0xe443238, URZ ;  /* 0xf1bbcdc80a217890 */ /* 0x000fe2000fffe0ff */
[----:B------:R-:W-:Y:S01]  /*0510*/  @!P0 MOV R70, R18 ;  /* 0x0000001200468202 */ /* 0x000fe20000000f00 */
[----:B------:R-:W-:Y:S01]  /*0520*/  UIADD3 UR34, UPT, UPT, UR11, -0x24c28bd8, URZ ;  /* 0xdb3d74280b227890 */ /* 0x000fe2000fffe0ff */
[----:B------:R-:W-:Y:S01]  /*0530*/  IMAD.HI.U32 R2, R31, -0x326172a9, RZ ;  /* 0xcd9e8d571f027827 */ /* 0x000fe200078e00ff */
[----:B------:R-:W-:Y:S01]  /*0540*/  LOP3.LUT R30, R33, UR22, R30, 0x96, !PT ;  /* 0x00000016211e7c12 */ /* 0x000fe2000f8e961e */
[----:B-1----:R-:W-:Y:S01]  /*0550*/  UISETP.NE.U32.AND UP0, UPT, UR4, URZ, UPT ;  /* 0x000000ff0400728c */ /* 0x002fe2000bf05070 */
[----:B------:R-:W-:Y:S01]  /*0560*/  @!P0 MOV R76, R9 ;  /* 0x00000009004c8202 */ /* 0x000fe20000000f00 */
[----:B------:R-:W-:Y:S01]  /*0570*/  IMAD R34, R29, -0x2daee0ad, RZ ;  /* 0xd2511f531d227824 */ /* 0x000fe200078e02ff */
[----:B------:R-:W-:Y:S01]  /*0580*/  LOP3.LUT R2, R3, UR21, R2, 0x96, !PT ;  /* 0x0000001503027c12 */ /* 0x000fe2000f8e9602 */
[----:B------:R-:W-:Y:S01]  /*0590*/  IMAD R32, R31, -0x326172a9, RZ ;  /* 0xcd9e8d571f207824 */ /* 0x000fe200078e02ff */
[----:B------:R-:W0:Y:S01]  /*05a0*/  LDCU.U8 UR4, c[0x0][0x410] ;  /* 0x00008200ff0477ac */ /* 0x000e220008000000 */
[----:B------:R-:W-:Y:S01]  /*05b0*/  IMAD.HI.U32 R3, R30, -0x326172a9, RZ ;  /* 0xcd9e8d571e037827 */ /* 0x000fe200078e00ff */
[----:B------:R-:W-:-:S02]  /*05c0*/  @!P0 MOV R86, R4 ;  /* 0x0000000400568202 */ /* 0x000fc40000000f00 */
[----:B------:R-:W-:Y:S01]  /*05d0*/  @!P0 CS2R R26, SRZ ;  /* 0x00000000001a8805 */ /* 0x000fe2000001ff00 */
[----:B------:R-:W-:Y:S01]  /*05e0*/  UIADD3 UR35, UPT, UPT, UR10, -0x700cb87f, URZ ;  /* 0x8ff347810a237890 */ /* 0x000fe2000fffe0ff */
[----:B------:R-:W-:Y:S01]  /*05f0*/  IMAD.HI.U32 R29, R2, -0x2daee0ad, RZ ;  /* 0xd2511f53021d7827 */ /* 0x000fe200078e00ff */
[----:B------:R-:W-:Y:S01]  /*0600*/  LOP3.LUT R3, R32, UR23, R3, 0x96, !PT ;  /* 0x0000001720037c12 */ /* 0x000fe2000f8e9603 */
[----:B------:R-:W-:Y:S01]  /*0610*/  UIADD3 UR36, UPT, UPT, UR11, -0x695add53, URZ ;  /* 0x96a522ad0b247890 */ /* 0x000fe2000fffe0ff */
[----:B------:R-:W-:Y:S01]  /*0620*/  @!P0 MOV R92, R7 ;  /* 0x00000007005c8202 */ /* 0x000fe20000000f00 */
[----:B------:R-:W-:Y:S01]  /*0630*/  IMAD R33, R2, -0x2daee0ad, RZ ;  /* 0xd2511f5302217824 */ /* 0x000fe200078e02ff */
[----:B------:R-:W-:Y:S01]  /*0640*/  LOP3.LUT R29, R34, UR24, R29, 0x96, !PT ;  /* 0x00000018221d7c12 */ /* 0x000fe2000f8e961d */
[----:B------:R-:W-:Y:S01]  /*0650*/  IMAD.HI.U32 R32, R3, -0x2daee0ad, RZ ;  /* 0xd2511f5303207827 */ /* 0x000fe200078e00ff */
[----:B------:R-:W-:Y:S01]  /*0660*/  UISETP.NE.AND.EX UP0, UPT, UR5, URZ, UPT, UP0 ;  /* 0x000000ff0500728c */ /* 0x000fe2000bf05300 */
[----:B------:R-:W-:-:S02]  /*0670*/  @!P0 CS2R R24, SRZ ;  /* 0x0000000000188805 */ /* 0x000fc4000001ff00 */
[----:B------:R-:W-:Y:S01]  /*0680*/  LOP3.LUT R105, R0, 0x1f, RZ, 0xc0, !PT ;  /* 0x0000001f00697812 */ /* 0x000fe200078ec0ff */
[----:B------:R-:W-:Y:S01]  /*0690*/  IMAD R31, R30, -0x326172a9, RZ ;  /* 0xcd9e8d571e1f7824 */ /* 0x000fe200078e02ff */
[----:B------:R-:W-:Y:S01]  /*06a0*/  LOP3.LUT R32, R33, UR26, R32, 0x96, !PT ;  /* 0x0000001a21207c12 */ /* 0x000fe2000f8e9620 */
[C---:B------:R-:W-:Y:S01]  /*06b0*/  IMAD.HI.U32 R2, R29.reuse, -0x326172a9, RZ ;  /* 0xcd9e8d571d027827 */ /* 0x040fe200078e00ff */
[----:B------:R-:W-:Y:S01]  /*06c0*/  LOP3.LUT R107, R28, 0x3, RZ, 0xc0, !PT ;  /* 0x000000031c6b7812 */ /* 0x000fe200078ec0ff */
[----:B------:R-:W-:Y:S02]  /*06d0*/  UPLOP3.LUT UP1, UPT, UPT, UPT, UPT, 0x40, 0x4 ;  /* 0x000000000004789c */ /* 0x000fe40003f2e870 */
[----:B------:R-:W-:Y:S01]  /*06e0*/  IMAD R30, R29, -0x326172a9, RZ ;  /* 0xcd9e8d571d1e7824 */ /* 0x000fe200078e02ff */
[----:B------:R-:W-:Y:S01]  /*06f0*/  LOP3.LUT R2, R31, UR25, R2, 0x96, !PT ;  /* 0x000000191f027c12 */ /* 0x000fe2000f8e9602 */
[----:B------:R-:W-:Y:S01]  /*0700*/  IMAD R34, R3, -0x2daee0ad, RZ ;  /* 0xd2511f5303227824 */ /* 0x000fe200078e02ff */
[----:B------:R-:W1:Y:S01]  /*0710*/  LDCU UR6, c[0x0][0x404] ;  /* 0x00008080ff0677ac */ /* 0x000e620008000800 */
[----:B------:R-:W-:Y:S01]  /*0720*/  IMAD.HI.U32 R29, R32, -0x326172a9, RZ ;  /* 0xcd9e8d57201d7827 */ /* 0x000fe200078e00ff */
[----:B------:R-:W2:Y:S03]  /*0730*/  LDCU UR7, c[0x0][0x408] ;  /* 0x00008100ff0777ac */ /* 0x000ea60008000800 */
[----:B------:R-:W-:Y:S01]  /*0740*/  IMAD.HI.U32 R3, R2, -0x2daee0ad, RZ ;  /* 0xd2511f5302037827 */ /* 0x000fe200078e00ff */
[----:B------:R-:W-:Y:S01]  /*0750*/  LOP3.LUT R29, R30, UR27, R29, 0x96, !PT ;  /* 0x0000001b1e1d7c12 */ /* 0x000fe2000f8e961d */
[----:B------:R-:W3:Y:S02]  /*0760*/  LDCU UR13, c[0x0][0x388] ;  /* 0x00007100ff0d77ac */ /* 0x000ee40008000800 */
[----:B------:R-:W-:Y:S01]  /*0770*/  IMAD R33, R2, -0x2daee0ad, RZ ;  /* 0xd2511f5302217824 */ /* 0x000fe200078e02ff */
[----:B------:R-:W-:Y:S01]  /*0780*/  LOP3.LUT R3, R34, UR28, R3, 0x96, !PT ;  /* 0x0000001c22037c12 */ /* 0x000fe2000f8e9603 */
[----:B------:R-:W-:Y:S01]  /*0790*/  IMAD.HI.U32 R30, R29, -0x2daee0ad, RZ ;  /* 0xd2511f531d1e7827 */ /* 0x000fe200078e00ff */
[----:B------:R-:W4:Y:S03]  /*07a0*/  LDCU UR16, c[0x0][0x400] ;  /* 0x00008000ff1077ac */ /* 0x000f260008000800 */
[----:B------:R-:W-:Y:S01]  /*07b0*/  IMAD R31, R32, -0x326172a9, RZ ;  /* 0xcd9e8d57201f7824 */ /* 0x000fe200078e02ff */
[----:B------:R-:W-:Y:S01]  /*07c0*/  LOP3.LUT R30, R33, UR30, R30, 0x96, !PT ;  /* 0x0000001e211e7c12 */ /* 0x000fe2000f8e961e */
[C---:B------:R-:W-:Y:S01]  /*07d0*/  IMAD.HI.U32 R2, R3.reuse, -0x326172a9, RZ ;  /* 0xcd9e8d5703027827 */ /* 0x040fe200078e00ff */
[----:B------:R-:W1:Y:S03]  /*07e0*/  LDCU.64 UR38, c[0x0][0x398] ;  /* 0x00007300ff2677ac */ /* 0x000e660008000a00 */
        /* <DEDUP_REMOVED lines=8> */
[----:B0-----:R-:W-:-:S02]  /*0870*/  UISETP.NE.AND UP2, UPT, UR4, URZ, UPT ;  /* 0x000000ff0400728c */ /* 0x001fc4000bf45270 */
[----:B------:R-:W-:Y:S01]  /*0880*/  IMAD R33, R2, -0x2daee0ad, RZ ;  /* 0xd2511f5302217824 */ /* 0x000fe200078e02ff */
[----:B------:R-:W-:Y:S01]  /*0890*/  LOP3.LUT R29, R34, UR32, R29, 0x96, !PT ;  /* 0x00000020221d7c12 */ /* 0x000fe2000f8e961d */
[----:B------:R-:W-:-:S04]  /*08a0*/  IMAD.HI.U32 R32, R3, -0x2daee0ad, RZ ;  /* 0xd2511f5303207827 */ /* 0x000fc800078e00ff */
[----:B------:R-:W-:Y:S01]  /*08b0*/  IMAD R31, R30, -0x326172a9, RZ ;  /* 0xcd9e8d571e1f7824 */ /* 0x000fe200078e02ff */
[----:B------:R-:W-:Y:S01]  /*08c0*/  LOP3.LUT R32, R33, UR34, R32, 0x96, !PT ;  /* 0x0000002221207c12 */ /* 0x000fe2000f8e9620 */
[----:B------:R-:W-:-:S04]  /*08d0*/  IMAD.HI.U32 R2, R29, -0x326172a9, RZ ;  /* 0xcd9e8d571d027827 */ /* 0x000fc800078e00ff */
[----:B------:R-:W-:Y:S01]  /*08e0*/  @P0 IMAD.MOV.U32 R78, RZ, RZ, R10 ;  /* 0x000000ffff4e0224 */ /* 0x000fe200078e000a */
[----:B------:R-:W-:Y:S01]  /*08f0*/  LOP3.LUT R31, R31, UR33, R2, 0x96, !PT ;  /* 0x000000211f1f7c12 */ /* 0x000fe2000f8e9602 */
[----:B------:R-:W-:Y:S02]  /*0900*/  @P0 IMAD.MOV.U32 R84, RZ, RZ, R11 ;  /* 0x000000ffff540224 */ /* 0x000fe400078e000b */
[----:B------:R-:W-:Y:S02]  /*0910*/  @P0 IMAD.MOV.U32 R88, RZ, RZ, R5 ;  /* 0x000000ffff580224 */ /* 0x000fe400078e0005 */
[----:B------:R-:W-:Y:S02]  /*0920*/  @P0 IMAD.MOV.U32 R90, RZ, RZ, R6 ;  /* 0x000000ffff5a0224 */ /* 0x000fe400078e0006 */
[----:B------:R-:W-:Y:S02]  /*0930*/  IMAD R30, R3, -0x2daee0ad, RZ ;  /* 0xd2511f53031e7824 */ /* 0x000fe400078e02ff */
[----:B------:R-:W-:-:S02]  /*0940*/  @!P0 IMAD.MOV.U32 R68, RZ, RZ, R17 ;  /* 0x000000ffff448224 */ /* 0x000fc400078e0011 */
[----:B------:R-:W-:Y:S02]  /*0950*/  @!P0 IMAD.MOV.U32 R72, RZ, RZ, R19 ;  /* 0x000000ffff488224 */ /* 0x000fe400078e0013 */
[----:B------:R-:W-:Y:S02]  /*0960*/  @!P0 IMAD.MOV.U32 R74, RZ, RZ, R8 ;  /* 0x000000ffff4a8224 */ /* 0x000fe400078e0008 */
[----:B------:R-:W-:Y:S02]  /*0970*/  @!P0 IMAD.MOV.U32 R78, RZ, RZ, R10 ;  /* 0x000000ffff4e8224 */ /* 0x000fe400078e000a */
[----:B------:R-:W-:Y:S02]  /*0980*/  @!P0 IMAD.MOV.U32 R84, RZ, RZ, R11 ;  /* 0x000000ffff548224 */ /* 0x000fe400078e000b */
[----:B------:R-:W-:Y:S02]  /*0990*/  @!P0 IMAD.MOV.U32 R88, RZ, RZ, R5 ;  /* 0x000000ffff588224 */ /* 0x000fe400078e0005 */
[----:B------:R-:W-:Y:S01]  /*09a0*/  @!P0 IMAD.MOV.U32 R90, RZ, RZ, R6 ;  /* 0x000000ffff5a8224 */ /* 0x000fe200078e0006 */
[----:B------:R-:W-:Y:S01]  /*09b0*/  PLOP3.LUT P0, PT, PT, PT, UP0, 0x80, 0x8 ;  /* 0x000000000008781c */ /* 0x000fe20003f0f008 */
[----:B------:R-:W-:-:S02]  /*09c0*/  IMAD R29, R29, -0x326172a9, RZ ;  /* 0xcd9e8d571d1d7824 */ /* 0x000fc400078e02ff */
[----:B------:R-:W-:-:S04]  /*09d0*/  IMAD.HI.U32 R2, R32, -0x326172a9, RZ ;  /* 0xcd9e8d5720027827 */ /* 0x000fc800078e00ff */
[----:B------:R-:W-:Y:S01]  /*09e0*/  IMAD.HI.U32 R3, R31, -0x2daee0ad, RZ ;  /* 0xd2511f531f037827 */ /* 0x000fe200078e00ff */
[----:B------:R-:W-:-:S03]  /*09f0*/  LOP3.LUT R2, R29, UR35, R2, 0x96, !PT ;  /* 0x000000231d027c12 */ /* 0x000fc6000f8e9602 */
[--C-:B------:R-:W-:Y:S01]  /*0a00*/  HADD2.F32 R4, -RZ, R15.reuse.H0_H0 ;  /* 0x2000000fff047230 */ /* 0x100fe20000004100 */
[----:B------:R-:W-:Y:S01]  /*0a10*/  LOP3.LUT R3, R30, UR36, R3, 0x96, !PT ;  /* 0x000000241e037c12 */ /* 0x000fe2000f8e9603 */
        /* <DEDUP_REMOVED lines=15> */
[----:B------:R-:W-:Y:S02]  /*0b10*/  HADD2.F32 R65, -RZ, R66.H0_H0 ;  /* 0x20000042ff417230 */ /* 0x000fe40000004100 */
[----:B------:R-:W-:-:S02]  /*0b20*/  HADD2.F32 R67, -RZ, R68.H0_H0 ;  /* 0x20000044ff437230 */ /* 0x000fc40000004100 */
[----:B------:R-:W-:Y:S02]  /*0b30*/  HADD2.F32 R69, -RZ, R70.H0_H0 ;  /* 0x20000046ff457230 */ /* 0x000fe40000004100 */
[----:B------:R-:W-:Y:S02]  /*0b40*/  HADD2.F32 R71, -RZ, R72.H0_H0 ;  /* 0x20000048ff477230 */ /* 0x000fe40000004100 */
[----:B------:R-:W-:Y:S02]  /*0b50*/  HADD2.F32 R73, -RZ, R74.H0_H0 ;  /* 0x2000004aff497230 */ /* 0x000fe40000004100 */
[----:B------:R-:W-:Y:S02]  /*0b60*/  HADD2.F32 R75, -RZ, R76.H0_H0 ;  /* 0x2000004cff4b7230 */ /* 0x000fe40000004100 */
[----:B------:R-:W-:Y:S02]  /*0b70*/  HADD2.F32 R77, -RZ, R78.H0_H0 ;  /* 0x2000004eff4d7230 */ /* 0x000fe40000004100 */
[----:B------:R-:W-:-:S02]  /*0b80*/  HADD2.F32 R79, -RZ, R84.H0_H0 ;  /* 0x20000054ff4f7230 */ /* 0x000fc40000004100 */
[----:B------:R-:W-:Y:S02]  /*0b90*/  HADD2.F32 R85, -RZ, R86.H0_H0 ;  /* 0x20000056ff557230 */ /* 0x000fe40000004100 */
[----:B------:R-:W-:Y:S02]  /*0ba0*/  HADD2.F32 R87, -RZ, R88.H0_H0 ;  /* 0x20000058ff577230 */ /* 0x000fe40000004100 */
[----:B------:R-:W-:Y:S02]  /*0bb0*/  HADD2.F32 R89, -RZ, R90.H0_H0 ;  /* 0x2000005aff597230 */ /* 0x000fe40000004100 */
[----:B------:R-:W-:Y:S02]  /*0bc0*/  HADD2.F32 R91, -RZ, R92.H0_H0 ;  /* 0x2000005cff5b7230 */ /* 0x000fe40000004100 */
        /* <DEDUP_REMOVED lines=8> */
[----:B------:R-:W-:Y:S02]  /*0c50*/  IMAD.MOV.U32 R64, RZ, RZ, RZ ;  /* 0x000000ffff407224 */ /* 0x000fe400078e00ff */
        /* <DEDUP_REMOVED lines=12> */
[----:B------:R-:W-:Y:S02]  /*0d20*/  IMAD R94, R32, -0x326172a9, RZ ;  /* 0xcd9e8d57205e7824 */ /* 0x000fe400078e02ff */
[----:B-1234-:R-:W-:-:S07]  /*0d30*/  IMAD R106, R31, -0x2daee0ad, RZ ;  /* 0xd2511f531f6a7824 */ /* 0x01efce00078e02ff */
.L_x_9347:
        /* <DEDUP_REMOVED lines=36> */
.L_x_9124:
        /* <DEDUP_REMOVED lines=12> */
.L_x_9125:
        /* <DEDUP_REMOVED lines=42> */
.L_x_9123:
[----:B------:R-:W-:Y:S01]  /*12e0*/  ISETP.NE.AND P0, PT, R30, 0x1, PT ;  /* 0x000000011e00780c */ /* 0x000fe20003f05270 */
[----:B------:R-:W-:Y:S01]  /*12f0*/  UMOV UR4, UR6 ;  /* 0x0000000600047c82 */ /* 0x000fe20008000000 */
[----:B------:R-:W-:Y:S01]  /*1300*/  I2FP.F32.U32 R29, R28 ;  /* 0x0000001c001d7245 */ /* 0x000fe20000201000 */
[----:B-----5:R-:W-:Y:S02]  /*1310*/  HADD2.F32 R35, -RZ, R24.H0_H0 ;  /* 0x20000018ff237230 */ /* 0x020fe40000004100 */
[----:B------:R-:W-:Y:S02]  /*1320*/  IMAD.MOV.U32 R28, RZ, RZ, 0x2 ;  /* 0x00000002ff1c7424 */ /* 0x000fe400078e00ff */
        /* <DEDUP_REMOVED lines=13> */
.L_x_9127:
        /* <DEDUP_REMOVED lines=12> */
.L_x_9128:
        /* <DEDUP_REMOVED lines=43> */
.L_x_9126:
        /* <DEDUP_REMOVED lines=17> */
.L_x_9130:
        /* <DEDUP_REMOVED lines=12> */
.L_x_9131:
        /* <DEDUP_REMOVED lines=43> */
.L_x_9129:
[----:B------:R-:W-:Y:S01]  /*1bf0*/  ISETP.NE.AND P0, PT, R30, 0x1, PT ;  /* 0x000000011e00780c */ /* 0x000fe20003f05270 */
[----:B------:R-:W-:Y:S01]  /*1c00*/  HFMA2 R28, -RZ, RZ, 0, 1.1920928955078125e-07 ;  /* 0x00000002ff1c7431 */ /* 0x000fe200000001ff */
[----:B------:R-:W-:Y:S01]  /*1c10*/  I2FP.F32.U32 R29, R24 ;  /* 0x00000018001d7245 */ /* 0x000fe20000201000 */
[----:B------:R-:W-:Y:S02]  /*1c20*/  HADD2.F32 R36, -RZ, R25.H0_H0 ;  /* 0x20000019ff247230 */ /* 0x000fe40000004100 */
        /* <DEDUP_REMOVED lines=13> */
.L_x_9133:
        /* <DEDUP_REMOVED lines=12> */
.L_x_9134:
        /* <DEDUP_REMOVED lines=43> */
.L_x_9132:
[----:B------:R-:W-:Y:S01]  /*2070*/  ISETP.NE.AND P0, PT, R28, 0x1, PT ;  /* 0x000000011c00780c */ /* 0x000fe20003f05270 */
[----:B------:R-:W-:Y:S01]  /*2080*/  HADD2.F32 R38, -RZ, R25.H1_H1 ;  /* 0x30000019ff267230 */ /* 0x000fe20000004100 */
        /* <DEDUP_REMOVED lines=14> */
.L_x_9136:
        /* <DEDUP_REMOVED lines=12> */
.L_x_9137:
        /* <DEDUP_REMOVED lines=43> */
.L_x_9135:
        /* <DEDUP_REMOVED lines=16> */
.L_x_9139:
        /* <DEDUP_REMOVED lines=12> */
.L_x_9140:
        /* <DEDUP_REMOVED lines=43> */
.L_x_9138:
        /* <DEDUP_REMOVED lines=16> */
.L_x_9142:
        /* <DEDUP_REMOVED lines=12> */
.L_x_9143:
        /* <DEDUP_REMOVED lines=43> */
.L_x_9141:
        /* <DEDUP_REMOVED lines=16> */
.L_x_9145:
        /* <DEDUP_REMOVED lines=12> */
.L_x_9146:
        /* <DEDUP_REMOVED lines=43> */
.L_x_9144:
[----:B------:R-:W-:Y:S01]  /*3230*/  UMOV UR5, UR7 ;  /* 0x0000000700057c82 */ /* 0x000fe20008000000 */
[----:B------:R-:W-:Y:S01]  /*3240*/  P2R R24, PR, RZ, 0x2 ;  /* 0x00000002ff187803 */ /* 0x000fe20000000000 */
[----:B------:R-:W-:Y:S01]  /*3250*/  FMUL.FTZ R40, R40, UR5 ;  /* 0x0000000528287c20 */ /* 0x000fe20008410000 */
[----:B------:R-:W-:Y:S01]  /*3260*/  FMUL.FTZ R39, R39, UR5 ;  /* 0x0000000527277c20 */ /* 0x000fe20008410000 */
[----:B------:R-:W-:Y:S01]  /*3270*/  FMUL.FTZ R38, R38, UR5 ;  /* 0x0000000526267c20 */ /* 0x000fe20008410000 */
[----:B------:R-:W-:Y:S01]  /*3280*/  I2FP.F32.U32 R25, R28 ;  /* 0x0000001c00197245 */ /* 0x000fe20000201000 */
[----:B------:R-:W-:Y:S01]  /*3290*/  FMUL.FTZ R36, R36, UR5 ;  /* 0x0000000524247c20 */ /* 0x000fe20008410000 */
[----:B------:R-:W-:Y:S01]  /*32a0*/  ISETP.NE.AND P1, PT, R33, RZ, PT ;  /* 0x000000ff2100720c */ /* 0x000fe20003f25270 */
[----:B------:R-:W-:Y:S01]  /*32b0*/  HADD2.F32 R27, -RZ, R27.H1_H1 ;  /* 0x3000001bff1b7230 */ /* 0x000fe20000004100 */
[----:B------:R-:W-:Y:S01]  /*32c0*/  FSEL R42, R40, RZ, P4 ;  /* 0x000000ff282a7208 */ /* 0x000fe20002000000 */
[----:B------:R-:W-:Y:S01]  /*32d0*/  FMUL.FTZ R35, R35, UR5 ;  /* 0x0000000523237c20 */ /* 0x000fe20008410000 */
[----:B------:R-:W-:Y:S01]  /*32e0*/  FSEL R40, R39, RZ, P3 ;  /* 0x000000ff27287208 */ /* 0x000fe20001800000 */
[----:B------:R-:W-:Y:S01]  /*32f0*/  FFMA.FTZ R25, R25, R108, 1.1641532182693481445e-10 ;  /* 0x2f00000019197423 */ /* 0x000fe2000001006c */
        /* <DEDUP_REMOVED lines=8> */
[----:B------:R-:W-:Y:S02]  /*3380*/  ISETP.NE.AND P6, PT, R34, RZ, PT ;  /* 0x000000ff2200720c */ /* 0x000fe40003fc5270 */
[----:B------:R-:W-:Y:S02]  /*3390*/  FSETP.GTU.FTZ.AND P5, PT, R25, UR4, PT ;  /* 0x0000000419007c0b */ /* 0x000fe4000bfbc000 */
[----:B------:R-:W-:Y:S02]  /*33a0*/  FSEL R41, R26, RZ, P0 ;  /* 0x000000ff1a297208 */ /* 0x000fe40000000000 */
[----:B------:R-:W-:Y:S02]  /*33b0*/  FSEL R37, R37, RZ, P6 ;  /* 0x000000ff25257208 */ /* 0x000fe40003000000 */
        /* <DEDUP_REMOVED lines=11> */
.L_x_9122:
        /* <DEDUP_REMOVED lines=15> */
.L_x_9149:
        /* <DEDUP_REMOVED lines=12> */
.L_x_9150:
        /* <DEDUP_REMOVED lines=40> */
[----:B------:R-:W-:-:S07]  /*38a0*/  IMAD.MOV.U32 R28, RZ, RZ, R106 ;  /* 0x000000ffff1c7224 */ /* 0x000fce00078e006a */
.L_x_9148:
[----:B------:R-:W-:Y:S01]  /*38b0*/  ISETP.NE.AND P0, PT, R30, 0x1, PT ;  /* 0x000000011e00780c */ /* 0x000fe20003f05270 */
[----:B-----5:R-:W-:Y:S01]  /*38c0*/  HADD2.F32 R33, -RZ, R24.H0_H0 ;  /* 0x20000018ff217230 */ /* 0x020fe20000004100 */
[----:B------:R-:W-:Y:S01]  /*38d0*/  I2FP.F32.U32 R29, R28 ;  /* 0x0000001c001d7245 */ /* 0x000fe20000201000 */
[----:B------:R-:W-:Y:S01]  /*38e0*/  UMOV UR4, UR6 ;  /* 0x0000000600047c82 */ /* 0x000fe20008000000 */
[----:B------:R-:W-:Y:S01]  /*38f0*/  UMOV UR5, UR7 ;  /* 0x0000000700057c82 */ /* 0x000fe20008000000 */
[----:B------:R-:W-:Y:S02]  /*3900*/  IMAD.MOV.U32 R31, RZ, RZ, 0x2 ;  /* 0x00000002ff1f7424 */ /* 0x000fe400078e00ff */
        /* <DEDUP_REMOVED lines=14> */
.L_x_9152:
        /* <DEDUP_REMOVED lines=12> */
.L_x_9153:
        /* <DEDUP_REMOVED lines=42> */
.L_x_9151:
[----:B------:R-:W-:Y:S01]  /*3d50*/  I2FP.F32.U32 R29, R29 ;  /* 0x0000001d001d7245 */ /* 0x000fe20000201000 */
[----:B------:R-:W-:Y:S01]  /*3d60*/  HADD2.F32 R28, -RZ, R52.H0_H0 ;  /* 0x20000034ff1c7230 */ /* 0x000fe20000004100 */
[----:B------:R-:W-:Y:S02]  /*3d70*/  ISETP.NE.AND P2, PT, R31, 0x1, PT ;  /* 0x000000011f00780c */ /* 0x000fe40003f45270 */
[----:B------:R-:W-:Y:S01]  /*3d80*/  FSEL R33, R33, RZ, P3 ;  /* 0x000000ff21217208 */ /* 0x000fe20001800000 */
[----:B------:R-:W-:Y:S01]  /*3d90*/  FFMA.FTZ R29, R29, R108, 1.1641532182693481445e-10 ;  /* 0x2f0000001d1d7423 */ /* 0x000fe2000001006c */
[----:B------:R-:W-:-:S04]  /*3da0*/  FMUL.FTZ R28, R28, UR5 ;  /* 0x000000051c1c7c20 */ /* 0x000fc80008410000 */
        /* <DEDUP_REMOVED lines=16> */
.L_x_9155:
        /* <DEDUP_REMOVED lines=12> */
.L_x_9156:
        /* <DEDUP_REMOVED lines=42> */
.L_x_9154:
        /* <DEDUP_REMOVED lines=18> */
.L_x_9158:
        /* <DEDUP_REMOVED lines=12> */
.L_x_9159:
        /* <DEDUP_REMOVED lines=42> */
.L_x_9157:
[----:B------:R-:W-:Y:S01]  /*4690*/  I2FP.F32.U32 R29, R29 ;  /* 0x0000001d001d7245 */ /* 0x000fe20000201000 */
[----:B------:R-:W-:Y:S01]  /*46a0*/  HADD2.F32 R28, -RZ, R52.H1_H1 ;  /* 0x30000034ff1c7230 */ /* 0x000fe20000004100 */
[----:B------:R-:W-:Y:S02]  /*46b0*/  ISETP.NE.AND P2, PT, R30, 0x1, PT ;  /* 0x000000011e00780c */ /* 0x000fe40003f45270 */
[----:B------:R-:W-:Y:S01]  /*46c0*/  FSEL R37, R24, RZ, P3 ;  /* 0x000000ff18257208 */ /* 0x000fe20001800000 */
[----:B------:R-:W-:Y:S01]  /*46d0*/  FFMA.FTZ R29, R29, R108, 1.1641532182693481445e-10 ;  /* 0x2f0000001d1d7423 */ /* 0x000fe2000001006c */
[----:B------:R-:W-:Y:S01]  /*46e0*/  FMUL.FTZ R28, R28, UR5 ;  /* 0x000000051c1c7c20 */ /* 0x000fe20008410000 */
[----:B------:R-:W-:-:S03]  /*46f0*/  IMAD.MOV.U32 R24, RZ, RZ, R94 ;  /* 0x000000ffff187224 */ /* 0x000fc600078e005e */
        /* <DEDUP_REMOVED lines=15> */
.L_x_9161:
        /* <DEDUP_REMOVED lines=12> */
.L_x_9162:
        /* <DEDUP_REMOVED lines=43> */
.L_x_9160:
        /* <DEDUP_REMOVED lines=18> */
.L_x_9164:
        /* <DEDUP_REMOVED lines=12> */
.L_x_9165:
        /* <DEDUP_REMOVED lines=43> */
.L_x_9163:
[----:B------:R-:W-:Y:S01]  /*4ff0*/  I2FP.F32.U32 R29, R29 ;  /* 0x0000001d001d7245 */ /* 0x000fe20000201000 */
[----:B------:R-:W-:Y:S01]  /*5000*/  HADD2.F32 R28, -RZ, R53.H0_H0 ;  /* 0x20000035ff1c7230 */ /* 0x000fe20000004100 */
[----:B------:R-:W-:-:S03]  /*5010*/  ISETP.NE.AND P2, PT, R30, 0x1, PT ;  /* 0x000000011e00780c */ /* 0x000fc60003f45270 */
[----:B------:R-:W-:Y:S01]  /*5020*/  FFMA.FTZ R29, R29, R108, 1.1641532182693481445e-10 ;  /* 0x2f0000001d1d7423 */ /* 0x000fe2000001006c */
[----:B------:R-:W-:-:S04]  /*5030*/  FMUL.FTZ R28, R28, UR5 ;  /* 0x000000051c1c7c20 */ /* 0x000fc80008410000 */
[----:B------:R-:W-:Y:S02]  /*5040*/  FSETP.GTU.FTZ.AND P0, PT, R29, UR4, PT ;  /* 0x000000041d007c0b */ /* 0x000fe4000bf1c000 */
[----:B------:R-:W-:Y:S02]  /*5050*/  FSEL R29, R24, RZ, P3 ;  /* 0x000000ff181d7208 */ /* 0x000fe40001800000 */
[----:B------:R-:W-:Y:S02]  /*5060*/  FSEL R28, R28, RZ, !P0 ;  /* 0x000000ff1c1c7208 */ /* 0x000fe40004000000 */
[----:B------:R-:W-:Y:S02]  /*5070*/  SEL R96, RZ, 0x1, P0 ;  /* 0x00000001ff607807 */ /* 0x000fe40000000000 */
[----:B------:R-:W-:Y:S01]  /*5080*/  MOV R24, R94 ;  /* 0x0000005e00187202 */ /* 0x000fe20000000f00 */
        /* <DEDUP_REMOVED lines=12> */
.L_x_9167:
        /* <DEDUP_REMOVED lines=12> */
.L_x_9168:
        /* <DEDUP_REMOVED lines=43> */
.L_x_9166:
[----:B------:R-:W-:Y:S01]  /*54c0*/  ISETP.NE.AND P0, PT, R28, 0x1, PT ;  /* 0x000000011c00780c */ /* 0x000fe20003f05270 */
[----:B------:R-:W-:Y:S01]  /*54d0*/  HADD2.F32 R35, -RZ, R25.H1_H1 ;  /* 0x30000019ff237230 */ /* 0x000fe20000004100 */
[----:B------:R-:W-:Y:S01]  /*54e0*/  I2FP.F32.U32 R29, R24 ;  /* 0x00000018001d7245 */ /* 0x000fe20000201000 */
[----:B------:R-:W-:-:S03]  /*54f0*/  IMAD.MOV.U32 R25, RZ, RZ, R94 ;  /* 0x000000ffff197224 */ /* 0x000fc600078e005e */
[----:B------:R-:W-:Y:S01]  /*5500*/  FMUL.FTZ R35, R35, UR5 ;  /* 0x0000000523237c20 */ /* 0x000fe20008410000 */
[----:B------:R-:W-:-:S05]  /*5510*/  FFMA.FTZ R29, R29, R108, 1.1641532182693481445e-10 ;  /* 0x2f0000001d1d7423 */ /* 0x000fca000001006c */
        /* <DEDUP_REMOVED lines=11> */
.L_x_9170:
        /* <DEDUP_REMOVED lines=12> */
.L_x_9171:
        /* <DEDUP_REMOVED lines=43> */
.L_x_9169:
[----:B------:R-:W-:Y:S01]  /*5940*/  I2FP.F32.U32 R25, R25 ;  /* 0x0000001900197245 */ /* 0x000fe20000201000 */
[----:B------:R-:W-:Y:S01]  /*5950*/  HADD2.F32 R24, -RZ, R53.H1_H1 ;  /* 0x30000035ff187230 */ /* 0x000fe20000004100 */
[----:B------:R-:W-:Y:S02]  /*5960*/  ISETP.NE.AND P3, PT, R29, 0x1, PT ;  /* 0x000000011d00780c */ /* 0x000fe40003f65270 */
[----:B------:R-:W-:Y:S01]  /*5970*/  FSEL R35, R35, RZ, P2 ;  /* 0x000000ff23237208 */ /* 0x000fe20001000000 */
[----:B------:R-:W-:Y:S01]  /*5980*/  FFMA.FTZ R25, R25, R108, 1.1641532182693481445e-10 ;  /* 0x2f00000019197423 */ /* 0x000fe2000001006c */
[----:B------:R-:W-:-:S04]  /*5990*/  FMUL.FTZ R24, R24, UR5 ;  /* 0x0000000518187c20 */ /* 0x000fc80008410000 */
        /* <DEDUP_REMOVED lines=16> */
.L_x_9173:
        /* <DEDUP_REMOVED lines=12> */
.L_x_9174:
        /* <DEDUP_REMOVED lines=43> */
.L_x_9172:
        /* <DEDUP_REMOVED lines=17> */
.L_x_9176:
        /* <DEDUP_REMOVED lines=12> */
.L_x_9177:
        /* <DEDUP_REMOVED lines=43> */
.L_x_9175:
[----:B------:R-:W-:Y:S01]  /*6290*/  I2FP.F32.U32 R25, R25 ;  /* 0x0000001900197245 */ /* 0x000fe20000201000 */
[----:B------:R-:W-:Y:S01]  /*62a0*/  HADD2.F32 R24, -RZ, R54.H0_H0 ;  /* 0x20000036ff187230 */ /* 0x000fe20000004100 */
        /* <DEDUP_REMOVED lines=20> */
.L_x_9179:
        /* <DEDUP_REMOVED lines=12> */
.L_x_9180:
        /* <DEDUP_REMOVED lines=43> */
.L_x_9178:
[----:B------:R-:W-:Y:S01]  /*6760*/  ISETP.NE.AND P4, PT, R24, 0x1, PT ;  /* 0x000000011800780c */ /* 0x000fe20003f85270 */
[----:B------:R-:W-:Y:S01]  /*6770*/  HADD2.F32 R26, -RZ, R26.H1_H1 ;  /* 0x3000001aff1a7230 */ /* 0x000fe20000004100 */
[----:B------:R-:W-:Y:S01]  /*6780*/  I2FP.F32.U32 R25, R25 ;  /* 0x0000001900197245 */ /* 0x000fe20000201000 */
[----:B------:R-:W-:-:S03]  /*6790*/  HFMA2 R28, -RZ, RZ, 0, 1.1920928955078125e-07 ;  /* 0x00000002ff1c7431 */ /* 0x000fc600000001ff */
        /* <DEDUP_REMOVED lines=13> */
.L_x_9182:
        /* <DEDUP_REMOVED lines=12> */
.L_x_9183:
        /* <DEDUP_REMOVED lines=43> */
.L_x_9181:
[----:B------:R-:W-:Y:S01]  /*6be0*/  I2FP.F32.U32 R25, R25 ;  /* 0x0000001900197245 */ /* 0x000fe20000201000 */
[----:B------:R-:W-:Y:S01]  /*6bf0*/  HADD2.F32 R24, -RZ, R54.H1_H1 ;  /* 0x30000036ff187230 */ /* 0x000fe20000004100 */
        /* <DEDUP_REMOVED lines=20> */
.L_x_9185:
        /* <DEDUP_REMOVED lines=12> */
.L_x_9186:
        /* <DEDUP_REMOVED lines=43> */
.L_x_9184:
[----:B------:R-:W-:Y:S01]  /*70b0*/  ISETP.NE.AND P5, PT, R24, 0x1, PT ;  /* 0x000000011800780c */ /* 0x000fe20003fa5270 */
[----:B------:R-:W-:Y:S01]  /*70c0*/  HADD2.F32 R26, -RZ, R27.H0_H0 ;  /* 0x2000001bff1a7230 */ /* 0x000fe20000004100 */
[----:B------:R-:W-:Y:S01]  /*70d0*/  I2FP.F32.U32 R25, R25 ;  /* 0x0000001900197245 */ /* 0x000fe20000201000 */
[----:B------:R-:W-:Y:S02]  /*70e0*/  IMAD.MOV.U32 R29, RZ, RZ, 0x2 ;  /* 0x00000002ff1d7424 */ /* 0x000fe400078e00ff */
        /* <DEDUP_REMOVED lines=13> */
.L_x_9188:
        /* <DEDUP_REMOVED lines=12> */
.L_x_9189:
        /* <DEDUP_REMOVED lines=43> */
.L_x_9187:
[----:B------:R-:W-:Y:S01]  /*7530*/  I2FP.F32.U32 R25, R28 ;  /* 0x0000001c00197245 */ /* 0x000fe20000201000 */
[----:B------:R-:W-:-:S04]  /*7540*/  HADD2.F32 R24, -RZ, R55.H0_H0 ;  /* 0x20000037ff187230 */ /* 0x000fc80000004100 */
        /* <DEDUP_REMOVED lines=8> */
[----:B------:R-:W-:-:S02]  /*75d0*/  HFMA2 R24, -RZ, RZ, 0, 1.1920928955078125e-07 ;  /* 0x00000002ff187431 */ /* 0x000fc400000001ff */
        /* <DEDUP_REMOVED lines=11> */
.L_x_9191:
        /* <DEDUP_REMOVED lines=12> */
.L_x_9192:
        /* <DEDUP_REMOVED lines=43> */
.L_x_9190:
        /* <DEDUP_REMOVED lines=17> */
.L_x_9194:
        /* <DEDUP_REMOVED lines=14> */
.L_x_9195:
        /* <DEDUP_REMOVED lines=43> */
.L_x_9193:
        /* <DEDUP_REMOVED lines=10> */
.L_x_9147:
[----:B------:R-:W-:Y:S01]  /*7f40*/  ISETP.NE.AND P6, PT, R32, RZ, PT ;  /* 0x000000ff2000720c */ /* 0x000fe20003fc5270 */
[----:B------:R-:W0:Y:S01]  /*7f50*/  LDC.64 R82, c[0x0][0x3a8] ;  /* 0x0000ea00ff527b82 */ /* 0x000e220000000a00 */
[----:B------:R-:W-:Y:S01]  /*7f60*/  SEL R32, RZ, 0x100, !P0 ;  /* 0x00000100ff207807 */ /* 0x000fe20004000000 */
[----:B------:R-:W-:Y:S01]  /*7f70*/  VIADD R111, R109, 0x80 ;  /* 0x000000806d6f7836 */ /* 0x000fe20000000000 */
[----:B------:R-:W-:Y:S02]  /*7f80*/  ISETP.NE.U32.AND P0, PT, RZ, UR38, PT ;  /* 0x00000026ff007c0c */ /* 0x000fe4000bf05070 */
[----:B------:R-:W-:Y:S02]  /*7f90*/  SEL R35, RZ, 0x1000000, !P5 ;  /* 0x01000000ff237807 */ /* 0x000fe40006800000 */
[----:B------:R-:W-:Y:S01]  /*7fa0*/  ISETP.NE.AND.EX P0, PT, RZ, UR39, PT, P0 ;  /* 0x00000027ff007c0c */ /* 0x000fe2000bf05300 */
        /* <DEDUP_REMOVED lines=44> */
.L_x_9196:
[----:B------:R2:W5:Y:S04]  /*8270*/  @P0 LDG.E.128 R52, desc[UR8][R30.64] ;  /* 0x000000081e340981 */ /* 0x000568000c1e1d00 */
[----:B------:R2:W5:Y:S04]  /*8280*/  @P1 LDG.E.128 R48, desc[UR8][R28.64] ;  /* 0x000000081c301981 */ /* 0x000568000c1e1d00 */
[----:B------:R2:W5:Y:S04]  /*8290*/  @P1 LDG.E.128 R44, desc[UR8][R28.64+0x10] ;  /* 0x000010081c2c1981 */ /* 0x000568000c1e1d00 */
[----:B01----:R-:W5:Y:S01]  /*82a0*/  LDG.E.128 R24, desc[UR8][R26.64] ;  /* 0x000000081a187981 */ /* 0x003f62000c1e1d00 */
[----:B------:R-:W-:Y:S05]  /*82b0*/  @!P0 BRA `(.L_x_9197) ;  /* 0x0000004800bc8947 */ /* 0x000fea0003800000 */
[----:B------:R-:W-:Y:S01]  /*82c0*/  ISETP.NE.AND P2, PT, R106, 0x1, PT ;  /* 0x000000016a00780c */ /* 0x000fe20003f45270 */
[----:B--2---:R-:W-:Y:S01]  /*82d0*/  IMAD.MOV.U32 R28, RZ, RZ, R94 ;  /* 0x000000ffff1c7224 */ /* 0x004fe200078e005e */
        /* <DEDUP_REMOVED lines=13> */
.L_x_9199:
        /* <DEDUP_REMOVED lines=12> */
.L_x_9200:
        /* <DEDUP_REMOVED lines=42> */
.L_x_9198:
[----:B------:R-:W-:Y:S01]  /*8710*/  ISETP.NE.AND P2, PT, R30, 0x1, PT ;  /* 0x000000011e00780c */ /* 0x000fe20003f45270 */
[----:B-----5:R-:W-:Y:S01]  /*8720*/  HADD2.F32 R34, -RZ, R24.H0_H0 ;  /* 0x20000018ff227230 */ /* 0x020fe20000004100 */
        /* <DEDUP_REMOVED lines=16> */
.L_x_9202:
        /* <DEDUP_REMOVED lines=12> */
.L_x_9203:
        /* <DEDUP_REMOVED lines=42> */
.L_x_9201:
        /* <DEDUP_REMOVED lines=22> */
.L_x_9205:
        /* <DEDUP_REMOVED lines=12> */
.L_x_9206:
        /* <DEDUP_REMOVED lines=42> */
.L_x_9204:
        /* <DEDUP_REMOVED lines=18> */
.L_x_9208:
        /* <DEDUP_REMOVED lines=12> */
.L_x_9209:
        /* <DEDUP_REMOVED lines=42> */
.L_x_9207:
[----:B------:R-:W-:Y:S01]  /*94d0*/  I2FP.F32.U32 R29, R29 ;  /* 0x0000001d001d7245 */ /* 0x000fe20000201000 */
[----:B------:R-:W-:Y:S01]  /*94e0*/  HADD2.F32 R28, -RZ, R52.H1_H1 ;  /* 0x30000034ff1c7230 */ /* 0x000fe20000004100 */
[----:B------:R-:W-:Y:S02]  /*94f0*/  ISETP.NE.AND P3, PT, R30, 0x1, PT ;  /* 0x000000011e00780c */ /* 0x000fe40003f65270 */
[----:B------:R-:W-:Y:S01]  /*9500*/  FSEL R24, R24, RZ, P4 ;  /* 0x000000ff18187208 */ /* 0x000fe20002000000 */
        /* <DEDUP_REMOVED lines=18> */
.L_x_9211:
        /* <DEDUP_REMOVED lines=12> */
.L_x_9212:
        /* <DEDUP_REMOVED lines=43> */
.L_x_9210:
        /* <DEDUP_REMOVED lines=18> */
.L_x_9214:
        /* <DEDUP_REMOVED lines=12> */
.L_x_9215:
        /* <DEDUP_REMOVED lines=43> */
.L_x_9213:
        /* <DEDUP_REMOVED lines=22> */
.L_x_9217:
        /* <DEDUP_REMOVED lines=12> */
.L_x_9218:
        /* <DEDUP_REMOVED lines=43> */
.L_x_9216:
[----:B------:R-:W-:Y:S01]  /*a300*/  ISETP.NE.AND P2, PT, R28, 0x1, PT ;  /* 0x000000011c00780c */ /* 0x000fe20003f45270 */
[----:B------:R-:W-:Y:S01]  /*a310*/  HADD2.F32 R35, -RZ, R25.H1_H1 ;  /* 0x30000019ff237230 */ /* 0x000fe20000004100 */
[----:B------:R-:W-:Y:S01]  /*a320*/  I2FP.F32.U32 R29, R24 ;  /* 0x00000018001d7245 */ /* 0x000fe20000201000 */
[----:B------:R-:W-:-:S03]  /*a330*/  IMAD.MOV.U32 R25, RZ, RZ, R94 ;  /* 0x000000ffff197224 */ /* 0x000fc600078e005e */
[----:B------:R-:W-:Y:S01]  /*a340*/  FMUL.FTZ R35, R35, UR5 ;  /* 0x0000000523237c20 */ /* 0x000fe20008410000 */
        /* <DEDUP_REMOVED lines=13> */
.L_x_9220:
        /* <DEDUP_REMOVED lines=12> */
.L_x_9221:
        /* <DEDUP_REMOVED lines=43> */
.L_x_9219:
[----:B------:R-:W-:Y:S01]  /*a790*/  I2FP.F32.U32 R25, R25 ;  /* 0x0000001900197245 */ /* 0x000fe20000201000 */
[----:B------:R-:W-:-:S04]  /*a7a0*/  HADD2.F32 R24, -RZ, R53.H1_H1 ;  /* 0x30000035ff187230 */ /* 0x000fc80000004100 */
[----:B------:R-:W-:Y:S01]  /*a7b0*/  FFMA.FTZ R25, R25, R108, 1.1641532182693481445e-10 ;  /* 0x2f00000019197423 */ /* 0x000fe2000001006c */
[----:B------:R-:W-:Y:S01]  /*a7c0*/  FMUL.FTZ R28, R24, UR5 ;  /* 0x00000005181c7c20 */ /* 0x000fe20008410000 */
[----:B------:R-:W-:-:S03]  /*a7d0*/  FSEL R24, R35, RZ, P4 ;  /* 0x000000ff23187208 */ /* 0x000fc60002000000 */
        /* <DEDUP_REMOVED lines=17> */
.L_x_9223:
        /* <DEDUP_REMOVED lines=12> */
.L_x_9224:
        /* <DEDUP_REMOVED lines=43> */
.L_x_9222:
        /* <DEDUP_REMOVED lines=17> */
.L_x_9226:
        /* <DEDUP_REMOVED lines=12> */
.L_x_9227:
        /* <DEDUP_REMOVED lines=43> */
.L_x_9225:
[----:B------:R-:W-:Y:S01]  /*b0e0*/  I2FP.F32.U32 R25, R25 ;  /* 0x0000001900197245 */ /* 0x000fe20000201000 */
[----:B------:R-:W-:Y:S02]  /*b0f0*/  HADD2.F32 R24, -RZ, R54.H0_H0 ;  /* 0x20000036ff187230 */ /* 0x000fe40000004100 */
        /* <DEDUP_REMOVED lines=9> */
[----:B------:R-:W-:Y:S01]  /*b190*/  IMAD.MOV.U32 R25, RZ, RZ, R94 ;  /* 0x000000ffff197224 */ /* 0x000fe200078e005e */
[----:B------:R-:W-:-:S02]  /*b1a0*/  PRMT R98, R24, 0x7610, R98 ;  /* 0x0000761018627816 */ /* 0x000fc40000000062 */
        /* <DEDUP_REMOVED lines=10> */
.L_x_9229:
        /* <DEDUP_REMOVED lines=12> */
.L_x_9230:
        /* <DEDUP_REMOVED lines=43> */
.L_x_9228:
        /* <DEDUP_REMOVED lines=17> */
.L_x_9232:
        /* <DEDUP_REMOVED lines=12> */
.L_x_9233:
        /* <DEDUP_REMOVED lines=43> */
.L_x_9231:
[----:B------:R-:W-:Y:S01]  /*ba40*/  I2FP.F32.U32 R25, R29 ;  /* 0x0000001d00197245 */ /* 0x000fe20000201000 */
[----:B------:R-:W-:Y:S01]  /*ba50*/  HADD2.F32 R24, -RZ, R54.H1_H1 ;  /* 0x30000036ff187230 */ /* 0x000fe20000004100 */
[----:B------:R-:W-:-:S03]  /*ba60*/  FSEL R26, R26, RZ, P3 ;  /* 0x000000ff1a1a7208 */ /* 0x000fc60001800000 */
[----:B------:R-:W-:Y:S01]  /*ba70*/  FFMA.FTZ R25, R25, R108, 1.1641532182693481445e-10 ;  /* 0x2f00000019197423 */ /* 0x000fe2000001006c */
[----:B------:R-:W-:-:S04]  /*ba80*/  FMUL.FTZ R24, R24, UR5 ;  /* 0x0000000518187c20 */ /* 0x000fc80008410000 */
[----:B------:R-:W-:Y:S02]  /*ba90*/  FSETP.GTU.FTZ.AND P4, PT, R25, UR4, PT ;  /* 0x0000000419007c0b */ /* 0x000fe4000bf9c000 */
[----:B------:R-:W-:Y:S02]  /*baa0*/  MOV R25, R94 ;  /* 0x0000005e00197202 */ /* 0x000fe40000000f00 */
[----:B------:R-:W-:Y:S01]  /*bab0*/  FSEL R29, R24, RZ, !P4 ;  /* 0x000000ff181d7208 */ /* 0x000fe20006000000 */
[----:B------:R-:W-:Y:S01]  /*bac0*/  IMAD.MOV.U32 R24, RZ, RZ, 0x2 ;  /* 0x00000002ff187424 */ /* 0x000fe200078e00ff */
        /* <DEDUP_REMOVED lines=13> */
.L_x_9235:
        /* <DEDUP_REMOVED lines=12> */
.L_x_9236:
        /* <DEDUP_REMOVED lines=43> */
.L_x_9234:
        /* <DEDUP_REMOVED lines=17> */
.L_x_9238:
        /* <DEDUP_REMOVED lines=12> */
.L_x_9239:
        /* <DEDUP_REMOVED lines=43> */
.L_x_9237:
[----:B------:R-:W-:Y:S01]  /*c390*/  I2FP.F32.U32 R25, R30 ;  /* 0x0000001e00197245 */ /* 0x000fe20000201000 */
[----:B------:R-:W-:-:S04]  /*c3a0*/  HADD2.F32 R24, -RZ, R55.H0_H0 ;  /* 0x20000037ff187230 */ /* 0x000fc80000004100 */
[----:B------:R-:W-:Y:S01]  /*c3b0*/  FFMA.FTZ R25, R25, R108, 1.1641532182693481445e-10 ;  /* 0x2f00000019197423 */ /* 0x000fe2000001006c */
[----:B------:R-:W-:-:S04]  /*c3c0*/  FMUL.FTZ R24, R24, UR5 ;  /* 0x0000000518187c20 */ /* 0x000fc80008410000 */
[----:B------:R-:W-:Y:S02]  /*c3d0*/  FSETP.GTU.FTZ.AND P5, PT, R25, UR4, PT ;  /* 0x0000000419007c0b */ /* 0x000fe4000bfbc000 */
[----:B------:R-:W-:Y:S02]  /*c3e0*/  FSEL R25, R26, RZ, P4 ;  /* 0x000000ff1a197208 */ /* 0x000fe40002000000 */
[----:B------:R-:W-:Y:S01]  /*c3f0*/  FSEL R30, R24, RZ, !P5 ;  /* 0x000000ff181e7208 */ /* 0x000fe20006800000 */
[----:B------:R-:W-:Y:S01]  /*c400*/  HFMA2 R24, -RZ, RZ, 0, 1.1920928955078125e-07 ;  /* 0x00000002ff187431 */ /* 0x000fe200000001ff */
        /* <DEDUP_REMOVED lines=14> */
.L_x_9241:
        /* <DEDUP_REMOVED lines=12> */
.L_x_9242:
        /* <DEDUP_REMOVED lines=43> */
.L_x_9240:
        /* <DEDUP_REMOVED lines=17> */
.L_x_9244:
        /* <DEDUP_REMOVED lines=14> */
.L_x_9245:
        /* <DEDUP_REMOVED lines=43> */
.L_x_9243:
        /* <DEDUP_REMOVED lines=11> */
.L_x_9197:
        /* <DEDUP_REMOVED lines=15> */
.L_x_9248:
        /* <DEDUP_REMOVED lines=12> */
.L_x_9249:
        /* <DEDUP_REMOVED lines=43> */
.L_x_9247:
[----:B------:R-:W-:Y:S01]  /*d210*/  ISETP.NE.AND P2, PT, R30, 0x1, PT ;  /* 0x000000011e00780c */ /* 0x000fe20003f45270 */
[----:B-----5:R-:W-:Y:S01]  /*d220*/  HADD2.F32 R32, -RZ, R24.H0_H0 ;  /* 0x20000018ff207230 */ /* 0x020fe20000004100 */
[----:B------:R-:W-:Y:S01]  /*d230*/  I2FP.F32.U32 R29, R28 ;  /* 0x0000001c001d7245 */ /* 0x000fe20000201000 */
[----:B------:R-:W-:-:S04]  /*d240*/  HFMA2 R28, -RZ, RZ, 0, 1.1920928955078125e-07 ;  /* 0x00000002ff1c7431 */ /* 0x000fc800000001ff */
        /* <DEDUP_REMOVED lines=13> */
.L_x_9251:
        /* <DEDUP_REMOVED lines=12> */
.L_x_9252:
        /* <DEDUP_REMOVED lines=43> */
.L_x_9250:
[----:B------:R-:W-:Y:S01]  /*d690*/  ISETP.NE.AND P2, PT, R28, 0x1, PT ;  /* 0x000000011c00780c */ /* 0x000fe20003f45270 */
[----:B------:R-:W-:Y:S01]  /*d6a0*/  HADD2.F32 R34, -RZ, R24.H1_H1 ;  /* 0x30000018ff227230 */ /* 0x000fe20000004100 */
        /* <DEDUP_REMOVED lines=15> */
.L_x_9254:
        /* <DEDUP_REMOVED lines=12> */
.L_x_9255:
        /* <DEDUP_REMOVED lines=43> */
.L_x_9253:
[----:B------:R-:W-:Y:S01]  /*db10*/  ISETP.NE.AND P2, PT, R30, 0x1, PT ;  /* 0x000000011e00780c */ /* 0x000fe20003f45270 */
[----:B------:R-:W-:Y:S01]  /*db20*/  HADD2.F32 R33, -RZ, R25.H0_H0 ;  /* 0x20000019ff217230 */ /* 0x000fe20000004100 */
        /* <DEDUP_REMOVED lines=15> */
.L_x_9257:
        /* <DEDUP_REMOVED lines=12> */
.L_x_9258:
        /* <DEDUP_REMOVED lines=43> */
.L_x_9256:
[----:B------:R-:W-:Y:S01]  /*df90*/  ISETP.NE.AND P2, PT, R28, 0x1, PT ;  /* 0x000000011c00780c */ /* 0x000fe20003f45270 */
[----:B------:R-:W-:Y:S01]  /*dfa0*/  HADD2.F32 R112, -RZ, R25.H1_H1 ;  /* 0x30000019ff707230 */ /* 0x000fe20000004100 */
[----:B------:R-:W-:Y:S01]  /*dfb0*/  I2FP.F32.U32 R29, R24 ;  /* 0x00000018001d7245 */ /* 0x000fe20000201000 */
[----:B------:R-:W-:Y:S02]  /*dfc0*/  HFMA2 R24, -RZ, RZ, 0, 1.1920928955078125e-07 ;  /* 0x00000002ff187431 */ /* 0x000fe400000001ff */
        /* <DEDUP_REMOVED lines=13> */
.L_x_9260:
        /* <DEDUP_REMOVED lines=12> */
.L_x_9261:
        /* <DEDUP_REMOVED lines=43> */
.L_x_9259:
        /* <DEDUP_REMOVED lines=16> */
.L_x_9263:
        /* <DEDUP_REMOVED lines=12> */
.L_x_9264:
        /* <DEDUP_REMOVED lines=43> */
.L_x_9262:
[----:B------:R-:W-:Y:S01]  /*e880*/  ISETP.NE.AND P4, PT, R29, 0x1, PT ;  /* 0x000000011d00780c */ /* 0x000fe20003f85270 */
[----:B------:R-:W-:Y:S01]  /*e890*/  HADD2.F32 R26, -RZ, R26.H1_H1 ;  /* 0x3000001aff1a7230 */ /* 0x000fe20000004100 */
[----:B------:R-:W-:Y:S01]  /*e8a0*/  I2FP.F32.U32 R25, R25 ;  /* 0x0000001900197245 */ /* 0x000fe20000201000 */
[----:B------:R-:W-:Y:S02]  /*e8b0*/  IMAD.MOV.U32 R24, RZ, RZ, 0x2 ;  /* 0x00000002ff187424 */ /* 0x000fe400078e00ff */
        /* <DEDUP_REMOVED lines=12> */
.L_x_9266:
        /* <DEDUP_REMOVED lines=12> */
.L_x_9267:
        /* <DEDUP_REMOVED lines=43> */
.L_x_9265:
        /* <DEDUP_REMOVED lines=16> */
.L_x_9269:
        /* <DEDUP_REMOVED lines=12> */
.L_x_9270:
        /* <DEDUP_REMOVED lines=43> */
.L_x_9268:
[----:B------:R-:W-:Y:S01]  /*f160*/  P2R R115, PR, RZ, 0x2 ;  /* 0x00000002ff737803 */ /* 0x000fe20000000000 */
[----:B------:R-:W-:Y:S01]  /*f170*/  FMUL.FTZ R32, R32, UR5 ;  /* 0x0000000520207c20 */ /* 0x000fe20008410000 */
[----:B------:R-:W-:Y:S01]  /*f180*/  I2FP.F32.U32 R25, R28 ;  /* 0x0000001c00197245 */ /* 0x000fe20000201000 */
[----:B------:R-:W-:Y:S01]  /*f190*/  FMUL.FTZ R34, R34, UR5 ;  /* 0x0000000522227c20 */ /* 0x000fe20008410000 */
[----:B------:R-:W-:Y:S01]  /*f1a0*/  ISETP.NE.AND P1, PT, R58, RZ, PT ;  /* 0x000000ff3a00720c */ /* 0x000fe20003f25270 */
[----:B------:R-:W-:Y:S01]  /*f1b0*/  HADD2.F32 R27, -RZ, R27.H1_H1 ;  /* 0x3000001bff1b7230 */ /* 0x000fe20000004100 */
[----:B------:R-:W-:Y:S01]  /*f1c0*/  P2R R31, PR, RZ, 0x1 ;  /* 0x00000001ff1f7803 */ /* 0x000fe20000000000 */
[----:B------:R-:W-:Y:S01]  /*f1d0*/  FMUL.FTZ R24, R33, UR5 ;  /* 0x0000000521187c20 */ /* 0x000fe20008410000 */
[----:B------:R-:W-:Y:S01]  /*f1e0*/  ISETP.NE.AND P0, PT, R59, RZ, PT ;  /* 0x000000ff3b00720c */ /* 0x000fe20003f05270 */
[----:B------:R-:W-:Y:S01]  /*f1f0*/  FFMA.FTZ R25, R25, R108, 1.1641532182693481445e-10 ;  /* 0x2f00000019197423 */ /* 0x000fe2000001006c */
        /* <DEDUP_REMOVED lines=8> */
[----:B------:R-:W-:Y:S01]  /*f280*/  FMUL.FTZ R27, R27, UR5 ;  /* 0x000000051b1b7c20 */ /* 0x000fe20008410000 */
[----:B------:R-:W-:-:S02]  /*f290*/  FSEL R34, R24, RZ, P5 ;  /* 0x000000ff18227208 */ /* 0x000fc40002800000 */
[----:B------:R-:W-:Y:S02]  /*f2a0*/  ISETP.NE.AND P6, PT, R107, RZ, PT ;  /* 0x000000ff6b00720c */ /* 0x000fe40003fc5270 */
[----:B------:R-:W-:Y:S02]  /*f2b0*/  FSETP.GTU.FTZ.AND P5, PT, R25, UR4, PT ;  /* 0x0000000419007c0b */ /* 0x000fe4000bfbc000 */
[----:B------:R-:W-:Y:S02]  /*f2c0*/  ISETP.NE.AND P0, PT, R31, RZ, PT ;  /* 0x000000ff1f00720c */ /* 0x000fe40003f05270 */
        /* <DEDUP_REMOVED lines=13> */
[----:B------:R-:W-:-:S10]  /*f3a0*/  @P1 FADD.FTZ R31, R47, R31 ;  /* 0x0000001f2f1f1221 */ /* 0x000fd40000010000 */
.L_x_9246:
[----:B------:R-:W-:Y:S01]  /*f3b0*/  SEL R113, RZ, 0x1000000, !P5 ;  /* 0x01000000ff717807 */ /* 0x000fe20006800000 */
[----:B------:R-:W0:Y:S01]  /*f3c0*/  @P0 LDC.64 R116, c[0x0][0x398] ;  /* 0x0000e600ff740b82 */ /* 0x000e220000000a00 */
[----:B------:R-:W-:Y:S01]  /*f3d0*/  ISETP.NE.AND P5, PT, R59, RZ, PT ;  /* 0x000000ff3b00720c */ /* 0x000fe20003fa5270 */
[----:B------:R-:W-:Y:S01]  /*f3e0*/  IMAD.WIDE.U32 R26, R111, 0x20, R82 ;  /* 0x000000206f1a7825 */ /* 0x000fe200078e0052 */
[----:B------:R-:W-:Y:S02]  /*f3f0*/  SEL R59, RZ, 0x10000, !P4 ;  /* 0x00010000ff3b7807 */ /* 0x000fe40006000000 */
[----:B------:R-:W-:Y:S02]  /*f400*/  SEL R112, RZ, 0x100, !P3 ;  /* 0x00000100ff707807 */ /* 0x000fe40005800000 */
[----:B------:R-:W-:Y:S01]  /*f410*/  ISETP.NE.AND P4, PT, R106, RZ, PT ;  /* 0x000000ff6a00720c */ /* 0x000fe20003f85270 */
[----:B------:R-:W-:Y:S01]  /*f420*/  STG.E.128 desc[UR8][R26.64], R32 ;  /* 0x000000201a007986 */ /* 0x000fe2000c101d08 */
[----:B------:R-:W-:-:S02]  /*f430*/  ISETP.NE.AND P3, PT, R107, RZ, PT ;  /* 0x000000ff6b00720c */ /* 0x000fc40003f65270 */
[----:B------:R-:W1:Y:S01]  /*f440*/  @P1 LDC.64 R106, c[0x0][0x3a0] ;  /* 0x0000e800ff6a1b82 */ /* 0x000e620000000a00 */
[----:B------:R-:W-:Y:S01]  /*f450*/  ISETP.NE.AND P6, PT, R58, RZ, PT ;  /* 0x000000ff3a00720c */ /* 0x000fe20003fc5270 */
[----:B------:R2:W-:Y:S01]  /*f460*/  STG.E.128 desc[UR8][R26.64+0x10], R28 ;  /* 0x0000101c1a007986 */ /* 0x0005e2000c101d08 */
[----:B------:R-:W-:Y:S02]  /*f470*/  SEL R58, RZ, 0x1000000, !P3 ;  /* 0x01000000ff3a7807 */ /* 0x000fe40005800000 */
[----:B------:R-:W-:Y:S02]  /*f480*/  SEL R25, RZ, 0x10000, !P4 ;  /* 0x00010000ff197807 */ /* 0x000fe40006000000 */
[----:B------:R-:W-:Y:S02]  /*f490*/  SEL R24, RZ, 0x100, !P5 ;  /* 0x00000100ff187807 */ /* 0x000fe40006800000 */
[----:B------:R-:W-:Y:S01]  /*f4a0*/  LOP3.LUT R112, R112, R113, R59, 0xfe, !PT ;  /* 0x0000007170707212 */ /* 0x000fe200078efe3b */
[----:B------:R-:W-:Y:S01]  /*f4b0*/  VIADD R113, R109, 0x100 ;  /* 0x000001006d717836 */ /* 0x000fe20000000000 */
[----:B------:R-:W-:-:S02]  /*f4c0*/  LOP3.LUT R24, R24, R58, R25, 0xfe, !PT ;  /* 0x0000003a18187212 */ /* 0x000fc400078efe19 */
[----:B------:R-:W-:Y:S01]  /*f4d0*/  SEL R25, RZ, 0x1, !P2 ;  /* 0x00000001ff197807 */ /* 0x000fe20005000000 */
[C---:B------:R-:W-:Y:S01]  /*f4e0*/  IMAD.WIDE.U32 R118, R113.reuse, 0x10, R56 ;  /* 0x0000001071767825 */ /* 0x040fe200078e0038 */
[----:B------:R-:W-:Y:S02]  /*f4f0*/  SEL R59, RZ, 0x1, !P6 ;  /* 0x00000001ff3b7807 */ /* 0x000fe40007000000 */
[----:B------:R-:W-:Y:S01]  /*f500*/  LOP3.LUT R25, R112, R25, RZ, 0xfc, !PT ;  /* 0x0000001970197212 */ /* 0x000fe200078efcff */
[----:B0-----:R-:W-:Y:S01]  /*f510*/  @P0 IMAD.WIDE.U32 R116, R113, 0x10, R116 ;  /* 0x0000001071740825 */ /* 0x001fe200078e0074 */
[----:B------:R-:W-:-:S03]  /*f520*/  LOP3.LUT R24, R24, R59, RZ, 0xfc, !PT ;  /* 0x0000003b18187212 */ /* 0x000fc600078efcff */
[----:B--2---:R-:W-:-:S04]  /*f530*/  IMAD.WIDE.U32 R26, R111, 0x8, R80 ;  /* 0x000000086f1a7825 */ /* 0x004fc800078e0050 */
[----:B-1----:R-:W-:Y:S01]  /*f540*/  @P1 IMAD.WIDE.U32 R106, R113, 0x20, R106 ;  /* 0x00000020716a1825 */ /* 0x002fe200078e006a */
        /* <DEDUP_REMOVED lines=22> */
.L_x_9271:
[----:B------:R2:W5:Y:S04]  /*f6b0*/  @P0 LDG.E.128 R52, desc[UR8][R116.64] ;  /* 0x0000000874340981 */ /* 0x000568000c1e1d00 */
[----:B------:R2:W5:Y:S04]  /*f6c0*/  @P1 LDG.E.128 R48, desc[UR8][R106.64] ;  /* 0x000000086a301981 */ /* 0x000568000c1e1d00 */
[----:B------:R2:W5:Y:S04]  /*f6d0*/  @P1 LDG.E.128 R44, desc[UR8][R106.64+0x10] ;  /* 0x000010086a2c1981 */ /* 0x000568000c1e1d00 */
[----:B------:R2:W5:Y:S01]  /*f6e0*/  LDG.E.128 R56, desc[UR8][R118.64] ;  /* 0x0000000876387981 */ /* 0x000562000c1e1d00 */
[----:B------:R-:W-:Y:S05]  /*f6f0*/  @!P0 BRA `(.L_x_9272) ;  /* 0x0000004800b48947 */ /* 0x000fea0003800000 */
[----:B------:R-:W-:Y:S01]  /*f700*/  ISETP.NE.AND P2, PT, R114, 0x1, PT ;  /* 0x000000017200780c */ /* 0x000fe20003f45270 */
[----:B01----:R-:W-:Y:S01]  /*f710*/  IMAD.MOV.U32 R26, RZ, RZ, 0x2 ;  /* 0x00000002ff1a7424 */ /* 0x003fe200078e00ff */
[----:B--2---:R-:W-:Y:S01]  /*f720*/  MOV R106, R110 ;  /* 0x0000006e006a7202 */ /* 0x004fe20000000f00 */
        /* <DEDUP_REMOVED lines=12> */
.L_x_9274:
        /* <DEDUP_REMOVED lines=12> */
.L_x_9275:
        /* <DEDUP_REMOVED lines=41> */
.L_x_9273:
        /* <DEDUP_REMOVED lines=18> */
.L_x_9277:
        /* <DEDUP_REMOVED lines=12> */
.L_x_9278:
        /* <DEDUP_REMOVED lines=42> */
.L_x_9276:
        /* <DEDUP_REMOVED lines=22> */
.L_x_9280:
        /* <DEDUP_REMOVED lines=12> */
.L_x_9281:
        /* <DEDUP_REMOVED lines=42> */
.L_x_9279:
[----:B------:R-:W-:Y:S01]  /*10480*/  I2FP.F32.U32 R25, R25 ;  /* 0x0000001900197245 */ /* 0x000fe20000201000 */
[----:B------:R-:W-:Y:S01]  /*10490*/  IMAD.MOV.U32 R27, RZ, RZ, R94 ;  /* 0x000000ffff1b7224 */ /* 0x000fe200078e005e */
[----:B------:R-:W-:Y:S02]  /*104a0*/  ISETP.NE.AND P2, PT, R26, 0x1, PT ;  /* 0x000000011a00780c */ /* 0x000fe40003f45270 */
[----:B------:R-:W-:Y:S01]  /*104b0*/  MOV R96, 0x2 ;  /* 0x0000000200607802 */ /* 0x000fe20000000f00 */
        /* <DEDUP_REMOVED lines=14> */
.L_x_9283:
        /* <DEDUP_REMOVED lines=12> */
.L_x_9284:
        /* <DEDUP_REMOVED lines=42> */
.L_x_9282:
        /* <DEDUP_REMOVED lines=22> */
.L_x_9286:
        /* <DEDUP_REMOVED lines=12> */
.L_x_9287:
        /* <DEDUP_REMOVED lines=43> */
.L_x_9285:
        /* <DEDUP_REMOVED lines=18> */
.L_x_9289:
        /* <DEDUP_REMOVED lines=12> */
.L_x_9290:
        /* <DEDUP_REMOVED lines=43> */
.L_x_9288:
[----:B------:R-:W-:Y:S01]  /*11260*/  I2FP.F32.U32 R27, R27 ;  /* 0x0000001b001b7245 */ /* 0x000fe20000201000 */
[----:B------:R-:W-:Y:S01]  /*11270*/  HADD2.F32 R26, -RZ, R53.H0_H0 ;  /* 0x20000035ff1a7230 */ /* 0x000fe20000004100 */
[----:B------:R-:W-:-:S03]  /*11280*/  ISETP.NE.AND P3, PT, R97, 0x1, PT ;  /* 0x000000016100780c */ /* 0x000fc60003f65270 */
[----:B------:R-:W-:Y:S01]  /*11290*/  FFMA.FTZ R27, R27, R108, 1.1641532182693481445e-10 ;  /* 0x2f0000001b1b7423 */ /* 0x000fe2000001006c */
[----:B------:R-:W-:-:S04]  /*112a0*/  FMUL.FTZ R26, R26, UR5 ;  /* 0x000000051a1a7c20 */ /* 0x000fc80008410000 */
[----:B------:R-:W-:Y:S02]  /*112b0*/  FSETP.GTU.FTZ.AND P2, PT, R27, UR4, PT ;  /* 0x000000041b007c0b */ /* 0x000fe4000bf5c000 */
[----:B------:R-:W-:Y:S01]  /*112c0*/  FSEL R27, R56, RZ, P4 ;  /* 0x000000ff381b7208 */ /* 0x000fe20002000000 */
[----:B------:R-:W-:Y:S01]  /*112d0*/  HFMA2 R56, -RZ, RZ, 0, 1.1920928955078125e-07 ;  /* 0x00000002ff387431 */ /* 0x000fe200000001ff */
        /* <DEDUP_REMOVED lines=14> */
.L_x_9292:
        /* <DEDUP_REMOVED lines=12> */
.L_x_9293:
        /* <DEDUP_REMOVED lines=43> */
.L_x_9291:
[----:B------:R-:W-:Y:S01]  /*11730*/  I2FP.F32.U32 R27, R27 ;  /* 0x0000001b001b7245 */ /* 0x000fe20000201000 */
[----:B------:R-:W-:Y:S01]  /*11740*/  IMAD.MOV.U32 R98, RZ, RZ, 0x2 ;  /* 0x00000002ff627424 */ /* 0x000fe200078e00ff */
[----:B------:R-:W-:-:S03]  /*11750*/  ISETP.NE.AND P2, PT, R56, 0x1, PT ;  /* 0x000000013800780c */ /* 0x000fc60003f45270 */
[----:B------:R-:W-:-:S05]  /*11760*/  FFMA.FTZ R27, R27, R108, 1.1641532182693481445e-10 ;  /* 0x2f0000001b1b7423 */ /* 0x000fca000001006c */
[----:B------:R-:W-:Y:S01]  /*11770*/  FSETP.LE.FTZ.AND P4, PT, R27, UR4, PT ;  /* 0x000000041b007c0b */ /* 0x000fe2000bf93000 */
[----:B------:R-:W-:Y:S01]  /*11780*/  HADD2.F32 R27, -RZ, R57.H1_H1 ;  /* 0x30000039ff1b7230 */ /* 0x000fe20000004100 */
[----:B------:R-:W-:Y:S02]  /*11790*/  MOV R57, R94 ;  /* 0x0000005e00397202 */ /* 0x000fe40000000f00 */
[----:B------:R-:W-:Y:S02]  /*117a0*/  P2R R115, PR, RZ, 0x10 ;  /* 0x00000010ff737803 */ /* 0x000fe40000000000 */
        /* <DEDUP_REMOVED lines=10> */
.L_x_9295:
        /* <DEDUP_REMOVED lines=12> */
.L_x_9296:
        /* <DEDUP_REMOVED lines=43> */
.L_x_9294:
        /* <DEDUP_REMOVED lines=22> */
.L_x_9298:
        /* <DEDUP_REMOVED lines=12> */
.L_x_9299:
        /* <DEDUP_REMOVED lines=43> */
.L_x_9297:
        /* <DEDUP_REMOVED lines=17> */
.L_x_9301:
        /* <DEDUP_REMOVED lines=12> */
.L_x_9302:
        /* <DEDUP_REMOVED lines=43> */
.L_x_9300:
        /* <DEDUP_REMOVED lines=22> */
.L_x_9304:
        /* <DEDUP_REMOVED lines=12> */
.L_x_9305:
        /* <DEDUP_REMOVED lines=43> */
.L_x_9303:
        /* <DEDUP_REMOVED lines=17> */
.L_x_9307:
        /* <DEDUP_REMOVED lines=12> */
.L_x_9308:
        /* <DEDUP_REMOVED lines=43> */
.L_x_9306:
[----:B------:R-:W-:Y:S01]  /*12e60*/  I2FP.F32.U32 R99, R101 ;  /* 0x0000006500637245 */ /* 0x000fe20000201000 */
[----:B------:R-:W-:Y:S01]  /*12e70*/  HADD2.F32 R58, -RZ, R54.H1_H1 ;  /* 0x30000036ff3a7230 */ /* 0x000fe20000004100 */
        /* <DEDUP_REMOVED lines=20> */
.L_x_9310:
        /* <DEDUP_REMOVED lines=12> */
.L_x_9311:
        /* <DEDUP_REMOVED lines=43> */
.L_x_9309:
[----:B------:R-:W-:Y:S01]  /*13330*/  ISETP.NE.AND P5, PT, R117, 0x1, PT ;  /* 0x000000017500780c */ /* 0x000fe20003fa5270 */
[----:B------:R-:W-:Y:S01]  /*13340*/  IMAD.MOV.U32 R116, RZ, RZ, 0x2 ;  /* 0x00000002ff747424 */ /* 0x000fe200078e00ff */
[----:B------:R-:W-:Y:S01]  /*13350*/  I2FP.F32.U32 R101, R58 ;  /* 0x0000003a00657245 */ /* 0x000fe20000201000 */
[----:B------:R-:W-:Y:S01]  /*13360*/  HADD2.F32 R58, -RZ, R59.H0_H0 ;  /* 0x2000003bff3a7230 */ /* 0x000fe20000004100 */
        /* <DEDUP_REMOVED lines=13> */
.L_x_9313:
        /* <DEDUP_REMOVED lines=12> */
.L_x_9314:
        /* <DEDUP_REMOVED lines=43> */
.L_x_9312:
        /* <DEDUP_REMOVED lines=22> */
.L_x_9316:
        /* <DEDUP_REMOVED lines=12> */
.L_x_9317:
        /* <DEDUP_REMOVED lines=43> */
.L_x_9315:
        /* <DEDUP_REMOVED lines=17> */
.L_x_9319:
        /* <DEDUP_REMOVED lines=14> */
.L_x_9320:
        /* <DEDUP_REMOVED lines=43> */
.L_x_9318:
        /* <DEDUP_REMOVED lines=11> */
.L_x_9272:
[----:B------:R-:W-:Y:S01]  /*141d0*/  ISETP.NE.AND P2, PT, R114, 0x1, PT ;  /* 0x000000017200780c */ /* 0x000fe20003f45270 */
[----:B01----:R-:W-:Y:S02]  /*141e0*/  HFMA2 R26, -RZ, RZ, 0, 1.1920928955078125e-07 ;  /* 0x00000002ff1a7431 */ /* 0x003fe400000001ff */
[----:B------:R-:W-:Y:S01]  /*141f0*/  IMAD.MOV.U32 R24, RZ, RZ, R94 ;  /* 0x000000ffff187224 */ /* 0x000fe200078e005e */
[----:B--2---:R-:W-:-:S09]  /*14200*/  MOV R106, R110 ;  /* 0x0000006e006a7202 */ /* 0x004fd20000000f00 */
        /* <DEDUP_REMOVED lines=11> */
.L_x_9323:
        /* <DEDUP_REMOVED lines=12> */
.L_x_9324:
        /* <DEDUP_REMOVED lines=41> */
[----:B------:R-:W-:-:S07]  /*14610*/  IMAD.MOV.U32 R24, RZ, RZ, R110 ;  /* 0x000000ffff187224 */ /* 0x000fce00078e006e */
.L_x_9322:
        /* <DEDUP_REMOVED lines=17> */
.L_x_9326:
        /* <DEDUP_REMOVED lines=12> */
.L_x_9327:
        /* <DEDUP_REMOVED lines=43> */
.L_x_9325:
[----:B------:R-:W-:Y:S01]  /*14aa0*/  ISETP.NE.AND P2, PT, R24, 0x1, PT ;  /* 0x000000011800780c */ /* 0x000fe20003f45270 */
[----:B------:R-:W-:Y:S01]  /*14ab0*/  HFMA2 R26, -RZ, RZ, 0, 1.1920928955078125e-07 ;  /* 0x00000002ff1a7431 */ /* 0x000fe200000001ff */
[----:B------:R-:W-:Y:S01]  /*14ac0*/  I2FP.F32.U32 R25, R25 ;  /* 0x0000001900197245 */ /* 0x000fe20000201000 */
[----:B------:R-:W-:-:S04]  /*14ad0*/  HADD2.F32 R118, -RZ, R56.H1_H1 ;  /* 0x30000038ff767230 */ /* 0x000fc80000004100 */
        /* <DEDUP_REMOVED lines=13> */
.L_x_9329:
        /* <DEDUP_REMOVED lines=12> */
.L_x_9330:
        /* <DEDUP_REMOVED lines=43> */
.L_x_9328:
[----:B------:R-:W-:Y:S01]  /*14f20*/  ISETP.NE.AND P2, PT, R26, 0x1, PT ;  /* 0x000000011a00780c */ /* 0x000fe20003f45270 */
[----:B------:R-:W-:Y:S01]  /*14f30*/  HADD2.F32 R117, -RZ, R57.H0_H0 ;  /* 0x20000039ff757230 */ /* 0x000fe20000004100 */
        /* <DEDUP_REMOVED lines=15> */
.L_x_9332:
        /* <DEDUP_REMOVED lines=12> */
.L_x_9333:
        /* <DEDUP_REMOVED lines=43> */
.L_x_9331:
        /* <DEDUP_REMOVED lines=17> */
.L_x_9335:
        /* <DEDUP_REMOVED lines=12> */
.L_x_9336:
        /* <DEDUP_REMOVED lines=43> */
.L_x_9334:
        /* <DEDUP_REMOVED lines=16> */
.L_x_9338:
        /* <DEDUP_REMOVED lines=12> */
.L_x_9339:
        /* <DEDUP_REMOVED lines=43> */
.L_x_9337:
[----:B------:R-:W-:Y:S01]  /*15c90*/  ISETP.NE.AND P4, PT, R24, 0x1, PT ;  /* 0x000000011800780c */ /* 0x000fe20003f85270 */
[----:B------:R-:W-:Y:S01]  /*15ca0*/  HFMA2 R56, -RZ, RZ, 0, 1.1920928955078125e-07 ;  /* 0x00000002ff387431 */ /* 0x000fe200000001ff */
[----:B------:R-:W-:Y:S01]  /*15cb0*/  I2FP.F32.U32 R25, R25 ;  /* 0x0000001900197245 */ /* 0x000fe20000201000 */
[----:B------:R-:W-:Y:S02]  /*15cc0*/  HADD2.F32 R58, -RZ, R58.H1_H1 ;  /* 0x3000003aff3a7230 */ /* 0x000fe40000004100 */
        /* <DEDUP_REMOVED lines=12> */
.L_x_9341:
        /* <DEDUP_REMOVED lines=12> */
.L_x_9342:
        /* <DEDUP_REMOVED lines=43> */
.L_x_9340:
        /* <DEDUP_REMOVED lines=16> */
.L_x_9344:
        /* <DEDUP_REMOVED lines=12> */
.L_x_9345:
        /* <DEDUP_REMOVED lines=40> */
[----:B------:R-:W-:Y:S02]  /*16540*/  MOV R94, R56 ;  /* 0x00000038005e7202 */ /* 0x000fe40000000f00 */
[----:B------:R-:W-:Y:S02]  /*16550*/  LOP3.LUT R3, R26, UR36, R25, 0x96, !PT ;  /* 0x000000241a037c12 */ /* 0x000fe4000f8e9619 */
[----:B------:R-:W-:-:S07]  /*16560*/  MOV R106, R24 ;  /* 0x00000018006a7202 */ /* 0x000fce0000000f00 */
.L_x_9343:
        /* <DEDUP_REMOVED lines=16> */
[----:B------:R-:W-:Y:S01]  /*16670*/  FMUL.FTZ R117, R117, UR5 ;  /* 0x0000000575757c20 */ /* 0x000fe20008410000 */
[----:B------:R-:W-:Y:S01]  /*16680*/  FMUL.FTZ R59, R59, UR5 ;  /* 0x000000053b3b7c20 */ /* 0x000fe20008410000 */
[----:B------:R-:W-:-:S02]  /*16690*/  FSEL R27, R120, RZ, P5 ;  /* 0x000000ff781b7208 */ /* 0x000fc40002800000 */
[----:B------:R-:W-:Y:S02]  /*166a0*/  ISETP.NE.AND P6, PT, R114, RZ, PT ;  /* 0x000000ff7200720c */ /* 0x000fe40003fc5270 */
[----:B------:R-:W-:Y:S01]  /*166b0*/  FSETP.GTU.FTZ.AND P5, PT, R108, UR4, PT ;  /* 0x000000046c007c0b */ /* 0x000fe2000bfbc000 */
[----:B------:R-:W-:Y:S01]  /*166c0*/  @P1 FADD.FTZ R24, R48, R24 ;  /* 0x0000001830181221 */ /* 0x000fe20000010000 */
[----:B------:R-:W-:Y:S01]  /*166d0*/  FSEL R25, R118, RZ, P0 ;  /* 0x000000ff76197208 */ /* 0x000fe20000000000 */
[----:B------:R-:W-:Y:S01]  /*166e0*/  @P1 FADD.FTZ R27, R51, R27 ;  /* 0x0000001b331b1221 */ /* 0x000fe20000010000 */
[----:B------:R-:W-:Y:S02]  /*166f0*/  ISETP.NE.AND P0, PT, R26, RZ, PT ;  /* 0x000000ff1a00720c */ /* 0x000fe40003f05270 */
        /* <DEDUP_REMOVED lines=12> */
.L_x_9321:
        /* <DEDUP_REMOVED lines=42> */
.L_x_9346:
        /* <DEDUP_REMOVED lines=179> */
[----:B------:R-:W-:Y:S01]  /*17590*/  FMUL.FTZ R36, R38, R117 ;  /* 0x0000007526247220 */ /* 0x000fe20000410000 */
[C---:B------:R-:W-:Y:S01]  /*175a0*/  FADD.FTZ R57, -R108.reuse, R57 ;  /* 0x000000396c397221 */ /* 0x040fe20000010100 */
[----:B------:R-:W-:Y:S01]  /*175b0*/  FADD.FTZ R58, -R108, R58 ;  /* 0x0000003a6c3a7221 */ /* 0x000fe20000010100 */
[----:B------:R-:W-:Y:S01]  /*175c0*/  FFMA.FTZ R26, R37, R69, R22 ;  /* 0x00000045251a7223 */ /* 0x000fe20000010016 */
[----:B------:R-:W-:Y:S01]  /*175d0*/  FFMA.FTZ R117, R36, R70, R23 ;  /* 0x0000004624757223 */ /* 0x000fe20000010017 */
[----:B------:R-:W-:Y:S01]  /*175e0*/  FADD.FTZ R59, -R108, R59 ;  /* 0x0000003b6c3b7221 */ /* 0x000fe20000010100 */
[C---:B------:R-:W-:Y:S01]  /*175f0*/  FMUL.FTZ R119, R38.reuse, R119 ;  /* 0x0000007726777220 */ /* 0x040fe20000410000 */
[----:B------:R-:W-:Y:S01]  /*17600*/  FMUL.FTZ R108, R38, R123 ;  /* 0x0000007b266c7220 */ /* 0x000fe20000410000 */
[----:B-1----:R-:W-:Y:S01]  /*17610*/  IMAD.WIDE.U32 R36, R109, 0x10, R32 ;  /* 0x000000106d247825 */ /* 0x002fe200078e0020 */
[----:B------:R-:W-:-:S03]  /*17620*/  F2FP.F16.F32.PACK_AB R26, R117, R26 ;  /* 0x0000001a751a723e */ /* 0x000fc600000000ff */
[----:B------:R-:W-:Y:S01]  /*17630*/  FFMA.FTZ R27, R119, R71, R20 ;  /* 0x00000047771b7223 */ /* 0x000fe20000010014 */
[----:B------:R-:W-:Y:S01]  /*17640*/  FFMA.FTZ R114, R108, R72, R21 ;  /* 0x000000486c727223 */ /* 0x000fe20000010015 */
[----:B------:R-:W-:Y:S01]  /*17650*/  IMAD.U32 R117, RZ, RZ, UR12 ;  /* 0x0000000cff757e24 */ /* 0x000fe2000f8e00ff */
[----:B------:R-:W-:Y:S01]  /*17660*/  MOV R119, UR12 ;  /* 0x0000000c00777c02 */ /* 0x000fe20008000f00 */
[----:B------:R-:W-:-:S04]  /*17670*/  IMAD.WIDE.U32 R108, R111, 0x10, R32 ;  /* 0x000000106f6c7825 */ /* 0x000fc800078e0020 */
[C---:B------:R-:W-:Y:S01]  /*17680*/  FMUL.FTZ R43, R38.reuse, R43 ;  /* 0x0000002b262b7220 */ /* 0x040fe20000410000 */
        /* <DEDUP_REMOVED lines=8> */
[----:B------:R-:W-:Y:S01]  /*17710*/  FMUL.FTZ R35, R38, R30 ;  /* 0x0000001e26237220 */ /* 0x000fe20000410000 */
[----:B------:R-:W-:Y:S01]  /*17720*/  FFMA.FTZ R34, R32, R84, R5 ;  /* 0x0000005420227223 */ /* 0x000fe20000010005 */
[----:B---3--:R-:W-:-:S04]  /*17730*/  @!P1 IMAD.WIDE R118, R119, 0x4, R28 ;  /* 0x0000000477769825 */ /* 0x008fc800078e021c */
[----:B------:R-:W-:Y:S01]  /*17740*/  FFMA.FTZ R29, R43, R75, R8 ;  /* 0x0000004b2b1d7223 */ /* 0x000fe20000010008 */
[----:B------:R-:W-:Y:S01]  /*17750*/  FFMA.FTZ R32, R24, R76, R9 ;  /* 0x0000004c18207223 */ /* 0x000fe20000010009 */
[----:B------:R-:W-:Y:S01]  /*17760*/  FMUL.FTZ R28, R38, R115 ;  /* 0x00000073261c7220 */ /* 0x000fe20000410000 */
[----:B------:R-:W-:Y:S01]  /*17770*/  FFMA.FTZ R31, R35, R79, R4 ;  /* 0x0000004f231f7223 */ /* 0x000fe20000010004 */
[----:B------:R-:W-:Y:S01]  /*17780*/  FFMA.FTZ R30, R33, R77, R6 ;  /* 0x0000004d211e7223 */ /* 0x000fe20000010006 */
[----:B------:R-:W-:Y:S01]  /*17790*/  FFMA.FTZ R25, R83, R67, R60 ;  /* 0x0000004353197223 */ /* 0x000fe2000001003c */
[----:B------:R-:W-:Y:S01]  /*177a0*/  FFMA.FTZ R28, R28, R68, R61 ;  /* 0x000000441c1c7223 */ /* 0x000fe2000001003d */
[----:B------:R-:W-:Y:S01]  /*177b0*/  FFMA.FTZ R33, R40, R78, R7 ;  /* 0x0000004e28217223 */ /* 0x000fe20000010007 */
[----:B------:R-:W-:Y:S01]  /*177c0*/  F2FP.F16.F32.PACK_AB R29, R32, R29 ;  /* 0x0000001d201d723e */ /* 0x000fe200000000ff */
[C---:B------:R-:W-:Y:S01]  /*177d0*/  FMUL.FTZ R82, R38.reuse, R82 ;  /* 0x0000005226527220 */ /* 0x040fe20000410000 */
        /* <DEDUP_REMOVED lines=34> */
[----:B------:R0:W-:Y:S01]  /*17a00*/  STG.E.128 desc[UR8][R36.64], R24 ;  /* 0x0000001824007986 */ /* 0x0001e2000c101d08 */
[----:B------:R-:W-:-:S02]  /*17a10*/  F2FP.F16.F32.PACK_AB R33, R41, R40 ;  /* 0x000000282921723e */ /* 0x000fc400000000ff */
[----:B------:R-:W-:Y:S01]  /*17a20*/  F2FP.F16.F32.PACK_AB R32, R39, R32 ;  /* 0x000000202720723e */ /* 0x000fe200000000ff */
[----:B------:R0:W-:Y:S04]  /*17a30*/  STG.E.128 desc[UR8][R108.64], R28 ;  /* 0x0000001c6c007986 */ /* 0x0001e8000c101d08 */
[----:B------:R0:W-:Y:S01]  /*17a40*/  STG.E.128 desc[UR8][R112.64], R32 ;  /* 0x0000002070007986 */ /* 0x0001e2000c101d08 */
[----:B------:R-:W-:Y:S05]  /*17a50*/  BRA.U !UP0, `(.L_x_9347) ;  /* 0xfffffe9108b87547 */ /* 0x000fea000b83ffff */
[----:B------:R-:W-:Y:S05]  /*17a60*/  EXIT ;  /* 0x000000000000794d */ /* 0x000fea0003800000 */
.L_x_9348:
        /* <DEDUP_REMOVED lines=9> */
.L_x_13619:


//--------------------- .text._ZN10layer_norm31ln_parallel_residual_fwd_kernelINS_13Kernel_traitsIf6__halffS2_fjLj3072ELj1ELj1ELj4ELj16ENS_18Kernel_traits_baseILj3072EfS2_fS2_fjLj128EEEEELb0ELb0ELb0EEEvNS_9FwdParamsE --------------------------
	.section	.text._ZN10layer_norm31ln_parallel_residual_fwd_kernelINS_13Kernel_traitsIf6__halffS2_fjLj3072ELj1ELj1ELj4ELj16ENS_18Kernel_traits_baseILj3072EfS2_fS2_fjLj128EEEEELb0ELb0ELb0EEEvNS_9FwdParamsE,"ax",@progbits
	.align	128
        .global         _ZN10layer_norm31ln_parallel_residual_fwd_kernelINS_13Kernel_traitsIf6__halffS2_fjLj3072ELj1ELj1ELj4ELj16ENS_18Kernel_traits_baseILj3072EfS2_fS2_fjLj128EEEEELb0ELb0ELb0EEEvNS_9FwdParamsE
        .type           _ZN10layer_norm31ln_parallel_residual_fwd_kernelINS_13Kernel_traitsIf6__halffS2_fjLj3072ELj1ELj1ELj4ELj16ENS_18Kernel_traits_baseILj3072EfS2_fS2_fjLj128EEEEELb0ELb0ELb0EEEvNS_9FwdParamsE,@function
        .size           _ZN10layer_norm31ln_parallel_residual_fwd_kernelINS_13Kernel_traitsIf6__halffS2_fjLj3072ELj1ELj1ELj4ELj16ENS_18Kernel_traits_baseILj3072EfS2_fS2_fjLj128EEEEELb0ELb0ELb0EEEvNS_9FwdParamsE,(.L_x_13620 - _ZN10layer_norm31ln_parallel_residual_fwd_kernelINS_13Kernel_traitsIf6__halffS2_fjLj3072ELj1ELj1ELj4ELj16ENS_18Kernel_traits_baseILj3072EfS2_fS2_fjLj128EEEEELb0ELb0ELb0EEEvNS_9FwdParamsE)
        .other          _ZN10layer_norm31ln_parallel_residual_fwd_kernelINS_13Kernel_traitsIf6__halffS2_fjLj3072ELj1ELj1ELj4ELj16ENS_18Kernel_traits_baseILj3072EfS2_fS2_fjLj128EEEEELb0ELb0ELb0EEEvNS_9FwdParamsE,@"STO_CUDA_ENTRY STV_DEFAULT"
_ZN10layer_norm31ln_parallel_residual_fwd_kernelINS_13Kernel_traitsIf6__halffS2_fjLj3072ELj1ELj1ELj4ELj16ENS_18Kernel_traits_baseILj3072EfS2_fS2_fjLj128EEEEELb0ELb0ELb0EEEvNS_9FwdParamsE:
.text._ZN10layer_norm31ln_parallel_residual_fwd_kernelINS_13Kernel_traitsIf6__halffS2_fjLj3072ELj1ELj1ELj4ELj16ENS_18Kernel_traits_baseILj3072EfS2_fS2_fjLj128EEEEELb0ELb0ELb0EEEvNS_9FwdParamsE:
        /* <DEDUP_REMOVED lines=94> */
.L_x_9351:
        /* <DEDUP_REMOVED lines=64> */
.L_x_9350:
        /* <DEDUP_REMOVED lines=60> */
.L_x_9353:
        /* <DEDUP_REMOVED lines=63> */
.L_x_9352:
[----:B------:R-:W-:Y:S05]  /*1190*/  BSYNC.RECONVERGENT B0 ;  /* 0x0000000000007941 */ /* 0x000fea0003800200 */
.L_x_9349:
        /* <DEDUP_REMOVED lines=9> */
[----:B------:R-:W3:Y:S01]  /*1230*/  LDCU UR13, c[0x0][0x400] ;  /* 0x00008000ff0d77ac */ /* 0x000ee20008000800 */
[----:B0-----:R-:W-:Y:S01]  /*1240*/  LOP3.LUT R101, R2, 0xffffff00, RZ, 0xc0, !PT ;  /* 0xffffff0002657812 */ /* 0x001fe200078ec0ff */
[----:B------:R-:W-:Y:S01]  /*1250*/  IMAD R2, R148, -0x20, R3 ;  /* 0xffffffe094027824 */ /* 0x000fe200078e0203 */
[----:B------:R-:W-:Y:S01]  /*1260*/  VIMNMX R0, PT, PT, R0, 0x20, PT ;  /* 0x0000002000007848 */ /* 0x000fe20003fe0100 */
[----:B------:R-:W0:Y:S03]  /*1270*/  LDCU.64 UR8, c[0x0][0x398] ;  /* 0x00007300ff0877ac */ /* 0x000e260008000a00 */
[----:B------:R-:W-:Y:S01]  /*1280*/  LEA R0, R0, R101, 0x3 ;  /* 0x0000006500007211 */ /* 0x000fe200078e18ff */
[----:B------:R-:W4:Y:S01]  /*1290*/  LDCU.64 UR10, c[0x0][0x3a0] ;  /* 0x00007400ff0a77ac */ /* 0x000f220008000a00 */
[----:B------:R-:W-:-:S02]  /*12a0*/  VIMNMX R2, PT, PT, RZ, R2, !PT ;  /* 0x00000002ff027248 */ /* 0x000fc40007fe0100 */
[----:B------:R-:W-:Y:S01]  /*12b0*/  I2FP.F32.U32 R0, R0 ;  /* 0x0000000000007245 */ /* 0x000fe20000201000 */
[----:B------:R-:W-:Y:S01]  /*12c0*/  UPLOP3.LUT UP1, UPT, UPT, UPT, UPT, 0x40, 0x4 ;  /* 0x000000000004789c */ /* 0x000fe20003f2e870 */
[----:B------:R-:W-:Y:S02]  /*12d0*/  VIMNMX R2, PT, PT, R2, 0x20, PT ;  /* 0x0000002002027848 */ /* 0x000fe40003fe0100 */
[----:B------:R0:W0:Y:S02]  /*12e0*/  MUFU.RCP R3, R0 ;  /* 0x0000000000037308 */ /* 0x0000240000001000 */
[----:B-12---:R-:W-:-:S07]  /*12f0*/  LEA R2, R2, R101, 0x3 ;  /* 0x0000006502027211 */ /* 0x006fce00078e18ff */
.L_x_9380:
[----:B0-----:R-:W-:Y:S01]  /*1300*/  IMAD R0, R145, UR14, RZ ;  /* 0x0000000e91007c24 */ /* 0x001fe2000f8e02ff */
[----:B------:R-:W-:Y:S04]  /*1310*/  BSSY.RECONVERGENT B0, `(.L_x_9354) ;  /* 0x0000075000007945 */ /* 0x000fe80003800200 */
[----:B------:R-:W-:-:S04]  /*1320*/  SHF.R.S32.HI R137, RZ, 0x1f, R0 ;  /* 0x0000001fff897819 */ /* 0x000fc80000011400 */
[----:B------:R-:W-:-:S04]  /*1330*/  LEA.HI R137, R137, R0, RZ, 0x3 ;  /* 0x0000000089897211 */ /* 0x000fc800078f18ff */
[----:B------:R-:W-:-:S04]  /*1340*/  LEA.HI.SX32 R0, R137, R146, 0x1d ;  /* 0x0000009289007211 */ /* 0x000fc800078feaff */
[----:B------:R-:W-:Y:S01]  /*1350*/  MOV R136, R0 ;  /* 0x0000000000887202 */ /* 0x000fe20000000f00 */
[----:B--2---:R-:W-:Y:S06]  /*1360*/  @!P0 BRA `(.L_x_9355) ;  /* 0x0000000400bc8947 */ /* 0x004fec0003800000 */
        /* <DEDUP_REMOVED lines=29> */
.L_x_9357:
        /* <DEDUP_REMOVED lines=17> */
.L_x_9356:
        /* <DEDUP_REMOVED lines=28> */
.L_x_9359:
        /* <DEDUP_REMOVED lines=9> */
[----:B------:R-:W-:Y:S02]  /*18a0*/  HADD2.F32 R117, -RZ, R101.H0_H0 ;  /* 0x20000065ff757230 */ /* 0x000fe40000004100 */
[--C-:B------:R-:W-:Y:S02]  /*18b0*/  HADD2.F32 R138, -RZ, R119.reuse.H0_H0 ;  /* 0x20000077ff8a7230 */ /* 0x100fe40000004100 */
[----:B------:R-:W-:Y:S02]  /*18c0*/  HADD2.F32 R140, -RZ, R119.H1_H1 ;  /* 0x30000077ff8c7230 */ /* 0x000fe40000004100 */
[----:B------:R-:W-:Y:S01]  /*18d0*/  FADD.FTZ R117, R114, R117 ;  /* 0x0000007572757221 */ /* 0x000fe20000010000 */
[----:B------:R-:W-:-:S02]  /*18e0*/  HADD2.F32 R118, -RZ, R118.H1_H1 ;  /* 0x30000076ff767230 */ /* 0x000fc40000004100 */
[--C-:B------:R-:W-:Y:S02]  /*18f0*/  HADD2.F32 R119, -RZ, R102.reuse.H1_H1 ;  /* 0x30000066ff777230 */ /* 0x100fe40000004100 */
        /* <DEDUP_REMOVED lines=17> */
.L_x_9358:
[----:B------:R-:W0:Y:S01]  /*1a10*/  LDC.64 R138, c[0x0][0x3a8] ;  /* 0x0000ea00ff8a7b82 */ /* 0x000e220000000a00 */
[C---:B------:R-:W-:Y:S01]  /*1a20*/  IADD3 R136, PT, PT, R0.reuse, 0x80, RZ ;  /* 0x0000008000887810 */ /* 0x040fe20007ffe0ff */
[----:B0-----:R-:W-:-:S05]  /*1a30*/  IMAD.WIDE.U32 R138, R0, 0x20, R138 ;  /* 0x00000020008a7825 */ /* 0x001fca00078e008a */
[----:B------:R0:W-:Y:S04]  /*1a40*/  STG.E.128 desc[UR6][R138.64], R112 ;  /* 0x000000708a007986 */ /* 0x0001e8000c101d06 */
[----:B------:R0:W-:Y:S02]  /*1a50*/  STG.E.128 desc[UR6][R138.64+0x10], R116 ;  /* 0x000010748a007986 */ /* 0x0001e4000c101d06 */
.L_x_9355:
[----:B---34-:R-:W-:Y:S05]  /*1a60*/  BSYNC.RECONVERGENT B0 ;  /* 0x0000000000007941 */ /* 0x018fea0003800200 */
.L_x_9354:
        /* <DEDUP_REMOVED lines=26> */
[--C-:B------:R-:W-:Y:S02]  /*1c10*/  HADD2.F32 R137, -RZ, R126.reuse.H0_H0 ;  /* 0x2000007eff897230 */ /* 0x100fe40000004100 */
[----:B------:R-:W-:Y:S01]  /*1c20*/  FADD.FTZ R121, R121, R120 ;  /* 0x0000007879797221 */ /* 0x000fe20000010000 */
[----:B0-----:R-:W-:Y:S02]  /*1c30*/  HADD2.F32 R138, -RZ, R126.H1_H1 ;  /* 0x3000007eff8a7230 */ /* 0x001fe40000004100 */
        /* <DEDUP_REMOVED lines=23> */
.L_x_9363:
[----:B-1---5:R-:W-:Y:S02]  /*1db0*/  HADD2.F32 R120, -RZ, R124.H0_H0 ;  /* 0x2000007cff787230 */ /* 0x022fe40000004100 */
[----:B------:R-:W-:Y:S02]  /*1dc0*/  HADD2.F32 R121, -RZ, R100.H0_H0 ;  /* 0x20000064ff797230 */ /* 0x000fe40000004100 */
[----:B------:R-:W-:Y:S02]  /*1dd0*/  HADD2.F32 R124, -RZ, R124.H1_H1 ;  /* 0x3000007cff7c7230 */ /* 0x000fe40000004100 */
[--C-:B------:R-:W-:Y:S02]  /*1de0*/  HADD2.F32 R122, -RZ, R125.reuse.H0_H0 ;  /* 0x2000007dff7a7230 */ /* 0x100fe40000004100 */
[----:B------:R-:W-:Y:S01]  /*1df0*/  FADD.FTZ R120, R121, R120 ;  /* 0x0000007879787221 */ /* 0x000fe20000010000 */
[----:B------:R-:W-:Y:S02]  /*1e00*/  HADD2.F32 R137, -RZ, R125.H1_H1 ;  /* 0x3000007dff897230 */ /* 0x000fe40000004100 */
[----:B------:R-:W-:-:S02]  /*1e10*/  HADD2.F32 R123, -RZ, R100.H1_H1 ;  /* 0x30000064ff7b7230 */ /* 0x000fc40000004100 */
[--C-:B------:R-:W-:Y:S02]  /*1e20*/  HADD2.F32 R125, -RZ, R101.reuse.H0_H0 ;  /* 0x20000065ff7d7230 */ /* 0x100fe40000004100 */
[----:B0-----:R-:W-:Y:S02]  /*1e30*/  HADD2.F32 R138, -RZ, R126.H0_H0 ;  /* 0x2000007eff8a7230 */ /* 0x001fe40000004100 */
        /* <DEDUP_REMOVED lines=16> */
.L_x_9362:
        /* <DEDUP_REMOVED lines=18> */
.L_x_9365:
        /* <DEDUP_REMOVED lines=8> */
.L_x_9364:
[----:B0-----:R-:W0:Y:S02]  /*20e0*/  LDC.64 R138, c[0x0][0x3a8] ;  /* 0x0000ea00ff8a7b82 */ /* 0x001e240000000a00 */
[C---:B0-----:R-:W-:Y:S01]  /*20f0*/  IMAD.WIDE.U32 R138, R136.reuse, 0x20, R138 ;  /* 0x00000020888a7825 */ /* 0x041fe200078e008a */
[----:B------:R-:W-:-:S04]  /*2100*/  IADD3 R136, PT, PT, R136, 0x80, RZ ;  /* 0x0000008088887810 */ /* 0x000fc80007ffe0ff */
[----:B------:R1:W-:Y:S04]  /*2110*/  STG.E.128 desc[UR6][R138.64], R120 ;  /* 0x000000788a007986 */ /* 0x0003e8000c101d06 */
[----:B------:R1:W-:Y:S02]  /*2120*/  STG.E.128 desc[UR6][R138.64+0x10], R124 ;  /* 0x0000107c8a007986 */ /* 0x0003e4000c101d06 */
.L_x_9361:
[----:B------:R-:W-:Y:S05]  /*2130*/  BSYNC.RECONVERGENT B0 ;  /* 0x0000000000007941 */ /* 0x000fea0003800200 */
.L_x_9360:
        /* <DEDUP_REMOVED lines=28> */
[----:B01----:R-:W-:Y:S02]  /*2300*/  HADD2.F32 R138, -RZ, R134.H1_H1 ;  /* 0x30000086ff8a7230 */ /* 0x003fe40000004100 */
        /* <DEDUP_REMOVED lines=23> */
.L_x_9369:
[----:B--2--5:R-:W-:Y:S02]  /*2480*/  HADD2.F32 R128, -RZ, R132.H0_H0 ;  /* 0x20000084ff807230 */ /* 0x024fe40000004100 */
[----:B------:R-:W-:Y:S02]  /*2490*/  HADD2.F32 R129, -RZ, R100.H0_H0 ;  /* 0x20000064ff817230 */ /* 0x000fe40000004100 */
[----:B------:R-:W-:Y:S02]  /*24a0*/  HADD2.F32 R132, -RZ, R132.H1_H1 ;  /* 0x30000084ff847230 */ /* 0x000fe40000004100 */
[--C-:B------:R-:W-:Y:S02]  /*24b0*/  HADD2.F32 R130, -RZ, R133.reuse.H0_H0 ;  /* 0x20000085ff827230 */ /* 0x100fe40000004100 */
[----:B------:R-:W-:Y:S01]  /*24c0*/  FADD.FTZ R128, R129, R128 ;  /* 0x0000008081807221 */ /* 0x000fe20000010000 */
[----:B------:R-:W-:Y:S02]  /*24d0*/  HADD2.F32 R137, -RZ, R133.H1_H1 ;  /* 0x30000085ff897230 */ /* 0x000fe40000004100 */
[----:B------:R-:W-:-:S02]  /*24e0*/  HADD2.F32 R131, -RZ, R100.H1_H1 ;  /* 0x30000064ff837230 */ /* 0x000fc40000004100 */
[--C-:B------:R-:W-:Y:S02]  /*24f0*/  HADD2.F32 R133, -RZ, R101.reuse.H0_H0 ;  /* 0x20000065ff857230 */ /* 0x100fe40000004100 */
[----:B01----:R-:W-:Y:S02]  /*2500*/  HADD2.F32 R138, -RZ, R134.H0_H0 ;  /* 0x20000086ff8a7230 */ /* 0x003fe40000004100 */
        /* <DEDUP_REMOVED lines=16> */
.L_x_9368:
[----:B------:R-:W-:Y:S05]  /*2610*/  @!P1 BRA `(.L_x_9371) ;  /* 0x0000000000449947 */ /* 0x000fea0003800000 */
[--C-:B--2--5:R-:W-:Y:S02]  /*2620*/  HADD2.F32 R129, -RZ, R132.reuse.H0_H0 ;  /* 0x20000084ff817230 */ /* 0x124fe40000004100 */
[----:B------:R-:W-:Y:S02]  /*2630*/  HADD2.F32 R132, -RZ, R132.H1_H1 ;  /* 0x30000084ff847230 */ /* 0x000fe40000004100 */
[--C-:B------:R-:W-:Y:S02]  /*2640*/  HADD2.F32 R131, -RZ, R133.reuse.H0_H0 ;  /* 0x20000085ff837230 */ /* 0x100fe40000004100 */
[----:B------:R-:W-:Y:S01]  /*2650*/  FADD.FTZ R128, R104, R129 ;  /* 0x0000008168807221 */ /* 0x000fe20000010000 */
[----:B01----:R-:W-:Y:S02]  /*2660*/  HADD2.F32 R138, -RZ, R133.H1_H1 ;  /* 0x30000085ff8a7230 */ /* 0x003fe40000004100 */
        /* <DEDUP_REMOVED lines=12> */
.L_x_9371:
        /* <DEDUP_REMOVED lines=8> */
.L_x_9370:
[----:B01----:R-:W0:Y:S02]  /*27b0*/  LDC.64 R138, c[0x0][0x3a8] ;  /* 0x0000ea00ff8a7b82 */ /* 0x003e240000000a00 */
[----:B0-----:R-:W-:-:S05]  /*27c0*/  IMAD.WIDE.U32 R136, R136, 0x20, R138 ;  /* 0x0000002088887825 */ /* 0x001fca00078e008a */
[----:B------:R2:W-:Y:S04]  /*27d0*/  STG.E.128 desc[UR6][R136.64], R128 ;  /* 0x0000008088007986 */ /* 0x0005e8000c101d06 */
[----:B------:R2:W-:Y:S02]  /*27e0*/  STG.E.128 desc[UR6][R136.64+0x10], R132 ;  /* 0x0000108488007986 */ /* 0x0005e4000c101d06 */
.L_x_9367:
[----:B------:R-:W-:Y:S05]  /*27f0*/  BSYNC.RECONVERGENT B0 ;  /* 0x0000000000007941 */ /* 0x000fea0003800200 */
.L_x_9366:
        /* <DEDUP_REMOVED lines=118> */
.L_x_9373:
[----:B------:R-:W-:Y:S05]  /*2f60*/  BSYNC.RECONVERGENT B0 ;  /* 0x0000000000007941 */ /* 0x000fea0003800200 */
.L_x_9372:
        /* <DEDUP_REMOVED lines=71> */
[--C-:B------:R-:W-:Y:S01]  /*33e0*/  FADD.FTZ R153, R119, -R149.reuse ;  /* 0x8000009577997221 */ /* 0x100fe20000010000 */
[----:B------:R-:W-:Y:S01]  /*33f0*/  F2FP.F16.F32.PACK_AB R137, R139, R138 ;  /* 0x0000008a8b89723e */ /* 0x000fe200000000ff */
        /* <DEDUP_REMOVED lines=13> */
[----:B------:R-:W-:Y:S01]  /*34d0*/  F2FP.F16.F32.PACK_AB R138, R139, R138 ;  /* 0x0000008a8b8a723e */ /* 0x000fe200000000ff */
[----:B------:R-:W-:Y:S01]  /*34e0*/  FFMA.FTZ R155, R155, R90, R38 ;  /* 0x0000005a9b9b7223 */ /* 0x000fe20000010026 */
[----:B------:R-:W-:Y:S01]  /*34f0*/  F2FP.F16.F32.PACK_AB R139, R153, R152 ;  /* 0x00000098998b723e */ /* 0x000fe200000000ff */
[----:B------:R-:W-:Y:S01]  /*3500*/  FFMA.FTZ R157, R157, R84, R40 ;  /* 0x000000549d9d7223 */ /* 0x000fe20000010028 */
[----:B------:R-:W1:Y:S01]  /*3510*/  LDC.64 R152, c[0x0][0x430] ;  /* 0x00010c00ff987b82 */ /* 0x000e620000000a00 */
[----:B------:R-:W-:Y:S01]  /*3520*/  F2FP.F16.F32.PACK_AB R143, R158, R143 ;  /* 0x0000008f9e8f723e */ /* 0x000fe200000000ff */
[----:B------:R-:W-:Y:S01]  /*3530*/  FFMA.FTZ R158, R156, R85, R41 ;  /* 0x000000559c9e7223 */ /* 0x000fe20000010029 */
[----:B------:R-:W-:Y:S01]  /*3540*/  FFMA.FTZ R156, R154, R91, R39 ;  /* 0x0000005b9a9c7223 */ /* 0x000fe20000010027 */
[----:B------:R-:W-:-:S03]  /*3550*/  FFMA.FTZ R154, R142, R89, R37 ;  /* 0x000000598e9a7223 */ /* 0x000fc60000010025 */
[----:B------:R-:W-:Y:S01]  /*3560*/  F2FP.F16.F32.PACK_AB R142, R158, R157 ;  /* 0x0000009d9e8e723e */ /* 0x000fe200000000ff */
[----:B0-----:R-:W-:-:S05]  /*3570*/  IMAD.WIDE.U32 R140, R0, 0x10, R140 ;  /* 0x00000010008c7825 */ /* 0x001fca00078e008c */
[----:B------:R0:W-:Y:S01]  /*3580*/  STG.E.128 desc[UR6][R140.64], R136 ;  /* 0x000000888c007986 */ /* 0x0001e2000c101d06 */
[C---:B-1----:R-:W-:Y:S01]  /*3590*/  IMAD.WIDE.U32 R152, R0.reuse, 0x10, R152 ;  /* 0x0000001000987825 */ /* 0x042fe200078e0098 */
[----:B------:R-:W-:Y:S02]  /*35a0*/  IADD3 R0, PT, PT, R0, 0x80, RZ ;  /* 0x0000008000007810 */ /* 0x000fe40007ffe0ff */
[----:B0-----:R-:W-:Y:S02]  /*35b0*/  F2FP.F16.F32.PACK_AB R141, R156, R155 ;  /* 0x0000009b9c8d723e */ /* 0x001fe400000000ff */
[----:B------:R-:W-:-:S05]  /*35c0*/  F2FP.F16.F32.PACK_AB R140, R154, R151 ;  /* 0x000000979a8c723e */ /* 0x000fca00000000ff */
[----:B------:R0:W-:Y:S02]  /*35d0*/  STG.E.128 desc[UR6][R152.64], R140 ;  /* 0x0000008c98007986 */ /* 0x0001e4000c101d06 */
.L_x_9375:
[----:B------:R-:W-:Y:S05]  /*35e0*/  BSYNC.RECONVERGENT B0 ;  /* 0x0000000000007941 */ /* 0x000fea0003800200 */
.L_x_9374:
        /* <DEDUP_REMOVED lines=49> */
.L_x_9377:
[----:B------:R-:W-:Y:S05]  /*3900*/  BSYNC.RECONVERGENT B0 ;  /* 0x0000000000007941 */ /* 0x000fea0003800200 */
.L_x_9376:
        /* <DEDUP_REMOVED lines=22> */
[----:B------:R-:W-:Y:S01]  /*3a70*/  F2FP.F16.F32.PACK_AB R139, R138, R139 ;  /* 0x0000008b8a8b723e */ /* 0x000fe200000000ff */
[----:B------:R-:W-:Y:S01]  /*3a80*/  FFMA.FTZ R138, R136, R23, R11 ;  /* 0x00000017888a7223 */ /* 0x000fe2000001000b */
[----:B------:R-:W-:Y:S01]  /*3a90*/  FFMA.FTZ R136, R141, R32, R12 ;  /* 0x000000208d887223 */ /* 0x000fe2000001000c */
[----:B------:R-:W-:Y:S01]  /*3aa0*/  FFMA.FTZ R137, R140, R33, R13 ;  /* 0x000000218c897223 */ /* 0x000fe2000001000d */
[----:B------:R-:W-:Y:S01]  /*3ab0*/  FFMA.FTZ R156, R155, R28, R16 ;  /* 0x0000001c9b9c7223 */ /* 0x000fe20000010010 */
[----:B------:R-:W-:Y:S01]  /*3ac0*/  FFMA.FTZ R157, R154, R29, R17 ;  /* 0x0000001d9a9d7223 */ /* 0x000fe20000010011 */
[----:B------:R-:W-:Y:S01]  /*3ad0*/  F2FP.F16.F32.PACK_AB R143, R138, R143 ;  /* 0x0000008f8a8f723e */ /* 0x000fe200000000ff */
[----:B------:R-:W1:Y:S01]  /*3ae0*/  LDC.64 R152, c[0x0][0x430] ;  /* 0x00010c00ff987b82 */ /* 0x000e620000000a00 */
[----:B------:R-:W-:Y:S01]  /*3af0*/  F2FP.F16.F32.PACK_AB R136, R137, R136 ;  /* 0x000000888988723e */ /* 0x000fe200000000ff */
[----:B------:R-:W-:Y:S01]  /*3b00*/  FFMA.FTZ R137, R149, R34, R14 ;  /* 0x0000002295897223 */ /* 0x000fe2000001000e */
[----:B------:R-:W-:Y:S01]  /*3b10*/  FFMA.FTZ R138, R142, R35, R15 ;  /* 0x000000238e8a7223 */ /* 0x000fe2000001000f */
[----:B------:R-:W-:Y:S01]  /*3b20*/  FFMA.FTZ R158, R154, R21, R9 ;  /* 0x000000159a9e7223 */ /* 0x000fe20000010009 */
[----:B------:R-:W-:Y:S01]  /*3b30*/  FFMA.FTZ R155, R155, R20, R8 ;  /* 0x000000149b9b7223 */ /* 0x000fe20000010008 */
[----:B------:R-:W-:-:S02]  /*3b40*/  FFMA.FTZ R154, R142, R27, R7 ;  /* 0x0000001b8e9a7223 */ /* 0x000fc40000010007 */
[----:B------:R-:W-:Y:S02]  /*3b50*/  F2FP.F16.F32.PACK_AB R137, R138, R137 ;  /* 0x000000898a89723e */ /* 0x000fe400000000ff */
[----:B------:R-:W-:Y:S01]  /*3b60*/  F2FP.F16.F32.PACK_AB R138, R157, R156 ;  /* 0x0000009c9d8a723e */ /* 0x000fe200000000ff */
[----:B------:R-:W-:Y:S01]  /*3b70*/  FFMA.FTZ R156, R141, R24, R4 ;  /* 0x000000188d9c7223 */ /* 0x000fe20000010004 */
[----:B------:R-:W-:Y:S01]  /*3b80*/  FFMA.FTZ R141, R149, R26, R6 ;  /* 0x0000001a958d7223 */ /* 0x000fe20000010006 */
[----:B------:R-:W-:Y:S01]  /*3b90*/  FFMA.FTZ R149, R140, R25, R5 ;  /* 0x000000198c957223 */ /* 0x000fe20000010005 */
[----:B------:R-:W-:Y:S01]  /*3ba0*/  F2FP.F16.F32.PACK_AB R142, R158, R155 ;  /* 0x0000009b9e8e723e */ /* 0x000fe200000000ff */
[----:B0-----:R-:W-:Y:S02]  /*3bb0*/  IMAD.WIDE.U32 R150, R0, 0x10, R150 ;  /* 0x0000001000967825 */ /* 0x001fe400078e0096 */
[----:B------:R-:W-:Y:S02]  /*3bc0*/  F2FP.F16.F32.PACK_AB R141, R154, R141 ;  /* 0x0000008d9a8d723e */ /* 0x000fe400000000ff */
[----:B------:R-:W-:Y:S01]  /*3bd0*/  F2FP.F16.F32.PACK_AB R140, R149, R156 ;  /* 0x0000009c958c723e */ /* 0x000fe200000000ff */
[----:B------:R3:W-:Y:S01]  /*3be0*/  STG.E.128 desc[UR6][R150.64], R136 ;  /* 0x0000008896007986 */ /* 0x0007e2000c101d06 */
[----:B-1----:R-:W-:-:S05]  /*3bf0*/  IMAD.WIDE.U32 R152, R0, 0x10, R152 ;  /* 0x0000001000987825 */ /* 0x002fca00078e0098 */
[----:B------:R3:W-:Y:S02]  /*3c00*/  STG.E.128 desc[UR6][R152.64], R140 ;  /* 0x0000008c98007986 */ /* 0x0007e4000c101d06 */
.L_x_9379:
[----:B------:R-:W-:Y:S05]  /*3c10*/  BSYNC.RECONVERGENT B0 ;  /* 0x0000000000007941 */ /* 0x000fea0003800200 */
.L_x_9378:
[----:B-1-3--:R-:W1:Y:S01]  /*3c20*/  LDC.64 R136, c[0x0][0x380] ;  /* 0x0000e000ff887b82 */ /* 0x00ae620000000a00 */
[----:B------:R-:W-:Y:S01]  /*3c30*/  UPLOP3.LUT UP1, UPT, UPT, UPT, UP1, 0x40, 0x4 ;  /* 0x000000000004789c */ /* 0x000fe20003f2e810 */
[----:B-1----:R-:W-:-:S04]  /*3c40*/  IADD3 R145, PT, PT, R145, R136, RZ ;  /* 0x0000008891917210 */ /* 0x002fc80007ffe0ff */
[----:B------:R-:W-:-:S13]  /*3c50*/  ISETP.GE.AND P1, PT, R145, R137, PT ;  /* 0x000000899100720c */ /* 0x000fda0003f26270 */
[----:B------:R-:W-:Y:S05]  /*3c60*/  @!P1 BRA `(.L_x_9380) ;  /* 0xffffffd400a49947 */ /* 0x000fea000383ffff */
[----:B------:R-:W-:Y:S05]  /*3c70*/  EXIT ;  /* 0x000000000000794d */ /* 0x000fea0003800000 */
.L_x_9381:
        /* <DEDUP_REMOVED lines=16> */
.L_x_13620:


//--------------------- .text._ZN10layer_norm31ln_parallel_residual_fwd_kernelINS_13Kernel_traitsIf6__halffS2_fjLj3072ELj1ELj1ELj4ELj16ENS_18Kernel_traits_baseILj3072EfS2_fS2_fjLj128EEEEELb0ELb0ELb1EEEvNS_9FwdParamsE --------------------------
	.section	.text._ZN10layer_norm31ln_parallel_residual_fwd_kernelINS_13Kernel_traitsIf6__halffS2_fjLj3072ELj1ELj1ELj4ELj16ENS_18Kernel_traits_baseILj3072EfS2_fS2_fjLj128EEEEELb0ELb0ELb1EEEvNS_9FwdParamsE,"ax",@progbits
	.align	128
        .global         _ZN10layer_norm31ln_parallel_residual_fwd_kernelINS_13Kernel_traitsIf6__halffS2_fjLj3072ELj1ELj1ELj4ELj16ENS_18Kernel_traits_baseILj3072EfS2_fS2_fjLj128EEEEELb0ELb0ELb1EEEvNS_9FwdParamsE
        .type           _ZN10layer_norm31ln_parallel_residual_fwd_kernelINS_13Kernel_traitsIf6__halffS2_fjLj3072ELj1ELj1ELj4ELj16ENS_18Kernel_traits_baseILj3072EfS2_fS2_fjLj128EEEEELb0ELb0ELb1EEEvNS_9FwdParamsE,@function
        .size           _ZN10layer_norm31ln_parallel_residual_fwd_kernelINS_13Kernel_traitsIf6__halffS2_fjLj3072ELj1ELj1ELj4ELj16ENS_18Kernel_traits_baseILj3072EfS2_fS2_fjLj128EEEEELb0ELb0ELb1EEEvNS_9FwdParamsE,(.L_x_13621 - _ZN10layer_norm31ln_parallel_residual_fwd_kernelINS_13Kernel_traitsIf6__halffS2_fjLj3072ELj1ELj1ELj4ELj16ENS_18Kernel_traits_baseILj3072EfS2_fS2_fjLj128EEEEELb0ELb0ELb1EEEvNS_9FwdParamsE)
        .other          _ZN10layer_norm31ln_parallel_residual_fwd_kernelINS_13Kernel_traitsIf6__halffS2_fjLj3072ELj1ELj1ELj4ELj16ENS_18Kernel_traits_baseILj3072EfS2_fS2_fjLj128EEEEELb0ELb0ELb1EEEvNS_9FwdParamsE,@"STO_CUDA_ENTRY STV_DEFAULT"
_ZN10layer_norm31ln_parallel_residual_fwd_kernelINS_13Kernel_traitsIf6__halffS2_fjLj3072ELj1ELj1ELj4ELj16ENS_18Kernel_traits_baseILj3072EfS2_fS2_fjLj128EEEEELb0ELb0ELb1EEEvNS_9FwdParamsE:
.text._ZN10layer_norm31ln_parallel_residual_fwd_kernelINS_13Kernel_traitsIf6__halffS2_fjLj3072ELj1ELj1ELj4ELj16ENS_18Kernel_traits_baseILj3072EfS2_fS2_fjLj128EEEEELb0ELb0ELb1EEEvNS_9FwdParamsE:
        /* <DEDUP_REMOVED lines=55> */
.L_x_9383:
        /* <DEDUP_REMOVED lines=25> */
.L_x_9382:
        /* <DEDUP_REMOVED lines=37> */
.L_x_9385:
        /* <DEDUP_REMOVED lines=36> */
.L_x_9384:
        /* <DEDUP_REMOVED lines=13> */
.L_x_9400:
[----:B-1----:R-:W-:Y:S01]  /*0a60*/  ISETP.NE.U32.AND P1, PT, RZ, UR12, PT ;  /* 0x0000000cff007c0c */ /* 0x002fe2000bf25070 */
[----:B--2---:R-:W0:Y:S01]  /*0a70*/  LDC.64 R120, c[0x0][0x390] ;  /* 0x0000e400ff787b82 */ /* 0x004e220000000a00 */
[----:B----4-:R-:W-:Y:S02]  /*0a80*/  IMAD R4, R3, UR10, RZ ;  /* 0x0000000a03047c24 */ /* 0x010fe4000f8e02ff */
        /* <DEDUP_REMOVED lines=28> */
.L_x_9387:
        /* <DEDUP_REMOVED lines=17> */
.L_x_9386:
        /* <DEDUP_REMOVED lines=28> */
.L_x_9389:
        /* <DEDUP_REMOVED lines=32> */
.L_x_9388:
        /* <DEDUP_REMOVED lines=25> */
[--C-:B------:R-:W-:Y:S02]  /*12b0*/  HADD2.F32 R118, -RZ, R127.reuse.H0_H0 ;  /* 0x2000007fff767230 */ /* 0x100fe40000004100 */
[----:B------:R-:W-:Y:S01]  /*12c0*/  FADD.FTZ R119, R123, R116 ;  /* 0x000000747b777221 */ /* 0x000fe20000010000 */
[----:B------:R-:W-:Y:S02]  /*12d0*/  HADD2.F32 R122, -RZ, R127.H1_H1 ;  /* 0x3000007fff7a7230 */ /* 0x000fe40000004100 */
[----:B------:R-:W-:Y:S02]  /*12e0*/  HADD2.F32 R126, -RZ, R126.H1_H1 ;  /* 0x3000007eff7e7230 */ /* 0x000fe40000004100 */
[----:B------:R-:W-:-:S02]  /*12f0*/  HADD2.F32 R127, -RZ, R106.H1_H1 ;  /* 0x3000006aff7f7230 */ /* 0x000fc40000004100 */
[----:B------:R-:W-:Y:S02]  /*1300*/  HADD2.F32 R137, -RZ, R107.H0_H0 ;  /* 0x2000006bff897230 */ /* 0x000fe40000004100 */
[----:B------:R-:W-:Y:S02]  /*1310*/  HADD2.F32 R125, -RZ, R125.H1_H1 ;  /* 0x3000007dff7d7230 */ /* 0x000fe40000004100 */
[----:B------:R-:W-:Y:S01]  /*1320*/  FADD.FTZ R126, R127, R126 ;  /* 0x0000007e7f7e7221 */ /* 0x000fe20000010000 */
[----:B------:R-:W-:Y:S02]  /*1330*/  HADD2.F32 R6, -RZ, R105.H1_H1 ;  /* 0x30000069ff067230 */ /* 0x000fe40000004100 */
[----:B------:R-:W-:Y:S01]  /*1340*/  FADD.FTZ R127, R137, R118 ;  /* 0x00000076897f7221 */ /* 0x000fe20000010000 */
[----:B------:R-:W-:Y:S02]  /*1350*/  HADD2.F32 R116, -RZ, R106.H0_H0 ;  /* 0x2000006aff747230 */ /* 0x000fe40000004100 */
        /* <DEDUP_REMOVED lines=13> */
.L_x_9391:
[----:B0----5:R-:W-:Y:S02]  /*1430*/  HADD2.F32 R117, -RZ, R124.H1_H1 ;  /* 0x3000007cff757230 */ /* 0x021fe40000004100 */
[----:B------:R-:W-:Y:S02]  /*1440*/  HADD2.F32 R6, -RZ, R104.H1_H1 ;  /* 0x30000068ff067230 */ /* 0x000fe40000004100 */
[----:B------:R-:W-:Y:S02]  /*1450*/  HADD2.F32 R116, -RZ, R124.H0_H0 ;  /* 0x2000007cff747230 */ /* 0x000fe40000004100 */
[----:B------:R-:W-:Y:S02]  /*1460*/  HADD2.F32 R7, -RZ, R104.H0_H0 ;  /* 0x20000068ff077230 */ /* 0x000fe40000004100 */
[----:B------:R-:W-:Y:S01]  /*1470*/  FADD.FTZ R117, R6, R117 ;  /* 0x0000007506757221 */ /* 0x000fe20000010000 */
[----:B------:R-:W-:Y:S02]  /*1480*/  HADD2.F32 R118, -RZ, R125.H0_H0 ;  /* 0x2000007dff767230 */ /* 0x000fe40000004100 */
[----:B------:R-:W-:-:S02]  /*1490*/  HADD2.F32 R119, -RZ, R105.H0_H0 ;  /* 0x20000069ff777230 */ /* 0x000fc40000004100 */
[----:B------:R-:W-:Y:S01]  /*14a0*/  FADD.FTZ R116, R7, R116 ;  /* 0x0000007407747221 */ /* 0x000fe20000010000 */
[----:B------:R-:W-:Y:S02]  /*14b0*/  HADD2.F32 R125, -RZ, R125.H1_H1 ;  /* 0x3000007dff7d7230 */ /* 0x000fe40000004100 */
[--C-:B------:R-:W-:Y:S02]  /*14c0*/  HADD2.F32 R124, -RZ, R126.reuse.H0_H0 ;  /* 0x2000007eff7c7230 */ /* 0x100fe40000004100 */
[----:B------:R-:W-:Y:S01]  /*14d0*/  FADD.FTZ R118, R119, R118 ;  /* 0x0000007677767221 */ /* 0x000fe20000010000 */
[----:B------:R-:W-:Y:S02]  /*14e0*/  HADD2.F32 R6, -RZ, R105.H1_H1 ;  /* 0x30000069ff067230 */ /* 0x000fe40000004100 */
[----:B------:R-:W-:Y:S02]  /*14f0*/  HADD2.F32 R126, -RZ, R126.H1_H1 ;  /* 0x3000007eff7e7230 */ /* 0x000fe40000004100 */
[----:B------:R-:W-:-:S02]  /*1500*/  HADD2.F32 R122, -RZ, R127.H0_H0 ;  /* 0x2000007fff7a7230 */ /* 0x000fc40000004100 */
[----:B------:R-:W-:Y:S01]  /*1510*/  FADD.FTZ R119, R6, R125 ;  /* 0x0000007d06777221 */ /* 0x000fe20000010000 */
[----:B------:R-:W-:Y:S02]  /*1520*/  HADD2.F32 R136, -RZ, R127.H1_H1 ;  /* 0x3000007fff887230 */ /* 0x000fe40000004100 */
[--C-:B------:R-:W-:Y:S02]  /*1530*/  HADD2.F32 R123, -RZ, R106.reuse.H1_H1 ;  /* 0x3000006aff7b7230 */ /* 0x100fe40000004100 */
[--C-:B------:R-:W-:Y:S02]  /*1540*/  HADD2.F32 R127, -RZ, R107.reuse.H0_H0 ;  /* 0x2000006bff7f7230 */ /* 0x100fe40000004100 */
[----:B------:R-:W-:Y:S02]  /*1550*/  HADD2.F32 R7, -RZ, R106.H0_H0 ;  /* 0x2000006aff077230 */ /* 0x000fe40000004100 */
[----:B------:R-:W-:Y:S01]  /*1560*/  FADD.FTZ R125, R123, R126 ;  /* 0x0000007e7b7d7221 */ /* 0x000fe20000010000 */
[----:B------:R-:W-:-:S02]  /*1570*/  HADD2.F32 R137, -RZ, R107.H1_H1 ;  /* 0x3000006bff897230 */ /* 0x000fc40000004100 */
[----:B------:R-:W-:Y:S01]  /*1580*/  FADD.FTZ R126, R127, R122 ;  /* 0x0000007a7f7e7221 */ /* 0x000fe20000010000 */
[----:B------:R-:W-:Y:S02]  /*1590*/  FADD.FTZ R124, R7, R124 ;  /* 0x0000007c077c7221 */ /* 0x000fe40000010000 */
[----:B------:R-:W-:Y:S01]  /*15a0*/  FADD.FTZ R127, R137, R136 ;  /* 0x00000088897f7221 */ /* 0x000fe20000010000 */
[----:B------:R-:W-:Y:S06]  /*15b0*/  BRA `(.L_x_9392) ;  /* 0x0000000000687947 */ /* 0x000fec0003800000 */
.L_x_9390:
[----:B------:R-:W-:Y:S05]  /*15c0*/  @!P1 BRA `(.L_x_9393) ;  /* 0x0000000000449947 */ /* 0x000fea0003800000 */
[----:B0----5:R-:W-:Y:S02]  /*15d0*/  HADD2.F32 R7, -RZ, R124.H0_H0 ;  /* 0x2000007cff077230 */ /* 0x021fe40000004100 */
[----:B------:R-:W-:Y:S02]  /*15e0*/  HADD2.F32 R123, -RZ, R126.H0_H0 ;  /* 0x2000007eff7b7230 */ /* 0x000fe40000004100 */
[----:B------:R-:W-:Y:S02]  /*15f0*/  HADD2.F32 R124, -RZ, R124.H1_H1 ;  /* 0x3000007cff7c7230 */ /* 0x000fe40000004100 */
        /* <DEDUP_REMOVED lines=14> */
.L_x_9393:
        /* <DEDUP_REMOVED lines=8> */
.L_x_9392:
        /* <DEDUP_REMOVED lines=15> */
[----:B-----5:R-:W-:Y:S02]  /*1850*/  HADD2.F32 R7, -RZ, R136.H0_H0 ;  /* 0x20000088ff077230 */ /* 0x020fe40000004100 */
[--C-:B------:R-:W-:Y:S02]  /*1860*/  HADD2.F32 R121, -RZ, R138.reuse.H0_H0 ;  /* 0x2000008aff797230 */ /* 0x100fe40000004100 */
[----:B-1----:R-:W-:Y:S02]  /*1870*/  HADD2.F32 R122, -RZ, R138.H1_H1 ;  /* 0x3000008aff7a7230 */ /* 0x002fe40000004100 */
[----:B------:R-:W-:Y:S02]  /*1880*/  HADD2.F32 R136, -RZ, R136.H1_H1 ;  /* 0x30000088ff887230 */ /* 0x000fe40000004100 */
[--C-:B------:R-:W-:Y:S02]  /*1890*/  HADD2.F32 R138, -RZ, R104.reuse.H0_H0 ;  /* 0x20000068ff8a7230 */ /* 0x100fe40000004100 */
[----:B------:R-:W-:-:S02]  /*18a0*/  HADD2.F32 R123, -RZ, R104.H1_H1 ;  /* 0x30000068ff7b7230 */ /* 0x000fc40000004100 */
        /* <DEDUP_REMOVED lines=8> */
[--C-:B------:R-:W-:Y:S02]  /*1930*/  HADD2.F32 R120, -RZ, R106.reuse.H0_H0 ;  /* 0x2000006aff787230 */ /* 0x100fe40000004100 */
[----:B------:R-:W-:Y:S01]  /*1940*/  FADD.FTZ R138, R138, R137 ;  /* 0x000000898a8a7221 */ /* 0x000fe20000010000 */
[----:B------:R-:W-:Y:S02]  /*1950*/  HADD2.F32 R144, -RZ, R107.H0_H0 ;  /* 0x2000006bff907230 */ /* 0x000fe40000004100 */
[----:B------:R-:W-:Y:S02]  /*1960*/  HADD2.F32 R139, -RZ, R139.H1_H1 ;  /* 0x3000008bff8b7230 */ /* 0x000fe40000004100 */
        /* <DEDUP_REMOVED lines=15> */
.L_x_9395:
[--C-:B-----5:R-:W-:Y:S02]  /*1a60*/  HADD2.F32 R120, -RZ, R136.reuse.H0_H0 ;  /* 0x20000088ff787230 */ /* 0x120fe40000004100 */
[----:B------:R-:W-:Y:S02]  /*1a70*/  HADD2.F32 R121, -RZ, R136.H1_H1 ;  /* 0x30000088ff797230 */ /* 0x000fe40000004100 */
[--C-:B-1----:R-:W-:Y:S02]  /*1a80*/  HADD2.F32 R122, -RZ, R104.reuse.H1_H1 ;  /* 0x30000068ff7a7230 */ /* 0x102fe40000004100 */
[----:B------:R-:W-:Y:S02]  /*1a90*/  HADD2.F32 R123, -RZ, R137.H0_H0 ;  /* 0x20000089ff7b7230 */ /* 0x000fe40000004100 */
[----:B------:R-:W-:Y:S02]  /*1aa0*/  HADD2.F32 R136, -RZ, R105.H0_H0 ;  /* 0x20000069ff887230 */ /* 0x000fe40000004100 */
[----:B------:R-:W-:Y:S01]  /*1ab0*/  FADD.FTZ R121, R122, R121 ;  /* 0x000000797a797221 */ /* 0x000fe20000010000 */
[----:B------:R-:W-:-:S02]  /*1ac0*/  HADD2.F32 R7, -RZ, R104.H0_H0 ;  /* 0x20000068ff077230 */ /* 0x000fc40000004100 */
[----:B------:R-:W-:Y:S02]  /*1ad0*/  HADD2.F32 R137, -RZ, R137.H1_H1 ;  /* 0x30000089ff897230 */ /* 0x000fe40000004100 */
[----:B------:R-:W-:Y:S01]  /*1ae0*/  FADD.FTZ R122, R136, R123 ;  /* 0x0000007b887a7221 */ /* 0x000fe20000010000 */
[----:B------:R-:W-:Y:S02]  /*1af0*/  HADD2.F32 R142, -RZ, R138.H0_H0 ;  /* 0x2000008aff8e7230 */ /* 0x000fe40000004100 */
[----:B------:R-:W-:Y:S01]  /*1b00*/  FADD.FTZ R120, R7, R120 ;  /* 0x0000007807787221 */ /* 0x000fe20000010000 */
[--C-:B------:R-:W-:Y:S02]  /*1b10*/  HADD2.F32 R143, -RZ, R139.reuse.H0_H0 ;  /* 0x2000008bff8f7230 */ /* 0x100fe40000004100 */
[----:B------:R-:W-:Y:S02]  /*1b20*/  HADD2.F32 R145, -RZ, R139.H1_H1 ;  /* 0x3000008bff917230 */ /* 0x000fe40000004100 */
[----:B------:R-:W-:-:S02]  /*1b30*/  HADD2.F32 R136, -RZ, R105.H1_H1 ;  /* 0x30000069ff887230 */ /* 0x000fc40000004100 */
[----:B------:R-:W-:Y:S02]  /*1b40*/  HADD2.F32 R138, -RZ, R138.H1_H1 ;  /* 0x3000008aff8a7230 */ /* 0x000fe40000004100 */
[--C-:B------:R-:W-:Y:S02]  /*1b50*/  HADD2.F32 R139, -RZ, R106.reuse.H1_H1 ;  /* 0x3000006aff8b7230 */ /* 0x100fe40000004100 */
[----:B------:R-:W-:Y:S01]  /*1b60*/  FADD.FTZ R123, R136, R137 ;  /* 0x00000089887b7221 */ /* 0x000fe20000010000 */
[----:B------:R-:W-:Y:S02]  /*1b70*/  HADD2.F32 R7, -RZ, R106.H0_H0 ;  /* 0x2000006aff077230 */ /* 0x000fe40000004100 */
[--C-:B------:R-:W-:Y:S02]  /*1b80*/  HADD2.F32 R144, -RZ, R107.reuse.H0_H0 ;  /* 0x2000006bff907230 */ /* 0x100fe40000004100 */
[----:B------:R-:W-:Y:S01]  /*1b90*/  FADD.FTZ R137, R139, R138 ;  /* 0x0000008a8b897221 */ /* 0x000fe20000010000 */
[----:B------:R-:W-:-:S02]  /*1ba0*/  HADD2.F32 R146, -RZ, R107.H1_H1 ;  /* 0x3000006bff927230 */ /* 0x000fc40000004100 */
[----:B------:R-:W-:Y:S01]  /*1bb0*/  FADD.FTZ R136, R7, R142 ;  /* 0x0000008e07887221 */ /* 0x000fe20000010000 */
[----:B------:R-:W-:Y:S02]  /*1bc0*/  FADD.FTZ R138, R144, R143 ;  /* 0x0000008f908a7221 */ /* 0x000fe40000010000 */
[----:B------:R-:W-:Y:S01]  /*1bd0*/  FADD.FTZ R139, R146, R145 ;  /* 0x00000091928b7221 */ /* 0x000fe20000010000 */
[----:B------:R-:W-:Y:S06]  /*1be0*/  BRA `(.L_x_9396) ;  /* 0x0000000000687947 */ /* 0x000fec0003800000 */
.L_x_9394:
        /* <DEDUP_REMOVED lines=18> */
.L_x_9397:
        /* <DEDUP_REMOVED lines=8> */
.L_x_9396:
        /* <DEDUP_REMOVED lines=106> */
.L_x_9399:
[----:B------:R-:W-:Y:S05]  /*2430*/  BSYNC.RECONVERGENT B0 ;  /* 0x0000000000007941 */ /* 0x000fea0003800200 */
.L_x_9398:
        /* <DEDUP_REMOVED lines=97> */
[----:B------:R-:W-:Y:S01]  /*2a50*/  F2FP.F16.F32.PACK_AB R120, R7, R128 ;  /* 0x000000800778723e */ /* 0x000fe200000000ff */
        /* <DEDUP_REMOVED lines=33> */
[----:B------:R-:W-:Y:S01]  /*2c70*/  F2FP.F16.F32.PACK_AB R124, R5, R124 ;  /* 0x0000007c057c723e */ /* 0x000fe200000000ff */
        /* <DEDUP_REMOVED lines=12> */
[----:B------:R-:W-:Y:S01]  /*2d40*/  F2FP.F16.F32.PACK_AB R121, R134, R125 ;  /* 0x0000007d8679723e */ /* 0x000fe200000000ff */
        /* <DEDUP_REMOVED lines=9> */
[----:B------:R-:W-:Y:S01]  /*2de0*/  FMUL.FTZ R140, R141, R140 ;  /* 0x0000008c8d8c7220 */ /* 0x000fe20000410000 */
        /* <DEDUP_REMOVED lines=39> */
[----:B------:R-:W-:Y:S01]  /*3060*/  F2FP.F16.F32.PACK_AB R133, R158, R133 ;  /* 0x000000859e85723e */ /* 0x000fe200000000ff */
[----:B------:R2:W-:Y:S01]  /*3070*/  STG.E.128 desc[UR6][R156.64], R116 ;  /* 0x000000749c007986 */ /* 0x0005e2000c101d06 */
[----:B------:R-:W-:-:S02]  /*3080*/  F2FP.F16.F32.PACK_AB R132, R141, R132 ;  /* 0x000000848d84723e */ /* 0x000fc400000000ff */
[----:B0-----:R-:W-:Y:S01]  /*3090*/  IADD3 R3, PT, PT, R3, R130, RZ ;  /* 0x0000008203037210 */ /* 0x001fe20007ffe0ff */
[----:B------:R2:W-:Y:S03]  /*30a0*/  STG.E.128 desc[UR6][R136.64], R4 ;  /* 0x0000000488007986 */ /* 0x0005e6000c101d06 */
[----:B------:R-:W-:Y:S01]  /*30b0*/  ISETP.GE.AND P1, PT, R3, R131, PT ;  /* 0x000000830300720c */ /* 0x000fe20003f26270 */
[----:B------:R2:W-:-:S12]  /*30c0*/  STG.E.128 desc[UR6][R128.64], R132 ;  /* 0x0000008480007986 */ /* 0x0005d8000c101d06 */
[----:B------:R-:W-:Y:S05]  /*30d0*/  @!P1 BRA `(.L_x_9400) ;  /* 0xffffffd800609947 */ /* 0x000fea000383ffff */
[----:B------:R-:W-:Y:S05]  /*30e0*/  EXIT ;  /* 0x000000000000794d */ /* 0x000fea0003800000 */
.L_x_9401:
        /* <DEDUP_REMOVED lines=9> */
.L_x_13621:


//--------------------- .text._ZN10layer_norm31ln_parallel_residual_fwd_kernelINS_13Kernel_traitsIf6__halffS2_fjLj3072ELj1ELj1ELj4ELj16ENS_18Kernel_traits_baseILj3072EfS2_fS2_fjLj128EEEEELb0ELb1ELb0EEEvNS_9FwdParamsE --------------------------
	.section	.text._ZN10layer_norm31ln_parallel_residual_fwd_kernelINS_13Kernel_traitsIf6__halffS2_fjLj3072ELj1ELj1ELj4ELj16ENS_18Kernel_traits_baseILj3072EfS2_fS2_fjLj128EEEEELb0ELb1ELb0EEEvNS_9FwdParamsE,"ax",@progbits
	.align	128
        .global         _ZN10layer_norm31ln_parallel_residual_fwd_kernelINS_13Kernel_traitsIf6__halffS2_fjLj3072ELj1ELj1ELj4ELj16ENS_18Kernel_traits_baseILj3072EfS2_fS2_fjLj128EEEEELb0ELb1ELb0EEEvNS_9FwdParamsE
        .type           _ZN10layer_norm31ln_parallel_residual_fwd_kernelINS_13Kernel_traitsIf6__halffS2_fjLj3072ELj1ELj1ELj4ELj16ENS_18Kernel_traits_baseILj3072EfS2_fS2_fjLj128EEEEELb0ELb1ELb0EEEvNS_9FwdParamsE,@function
        .size           _ZN10layer_norm31ln_parallel_residual_fwd_kernelINS_13Kernel_traitsIf6__halffS2_fjLj3072ELj1ELj1ELj4ELj16ENS_18Kernel_traits_baseILj3072EfS2_fS2_fjLj128EEEEELb0ELb1ELb0EEEvNS_9FwdParamsE,(.L_x_13622 - _ZN10layer_norm31ln_parallel_residual_fwd_kernelINS_13Kernel_traitsIf6__halffS2_fjLj3072ELj1ELj1ELj4ELj16ENS_18Kernel_traits_baseILj3072EfS2_fS2_fjLj128EEEEELb0ELb1ELb0EEEvNS_9FwdParamsE)
        .other          _ZN10layer_norm31ln_parallel_residual_fwd_kernelINS_13Kernel_traitsIf6__halffS2_fjLj3072ELj1ELj1ELj4ELj16ENS_18Kernel_traits_baseILj3072EfS2_fS2_fjLj128EEEEELb0ELb1ELb0EEEvNS_9FwdParamsE,@"STO_CUDA_ENTRY STV_DEFAULT"
_ZN10layer_norm31ln_parallel_residual_fwd_kernelINS_13Kernel_traitsIf6__halffS2_fjLj3072ELj1ELj1ELj4ELj16ENS_18Kernel_traits_baseILj3072EfS2_fS2_fjLj128EEEEELb0ELb1ELb0EEEvNS_9FwdParamsE:
.text._ZN10layer_norm31ln_parallel_residual_fwd_kernelINS_13Kernel_traitsIf6__halffS2_fjLj3072ELj1ELj1ELj4ELj16ENS_18Kernel_traits_baseILj3072EfS2_fS2_fjLj128EEEEELb0ELb1ELb0EEEvNS_9FwdParamsE:
        /* <DEDUP_REMOVED lines=50> */
.L_x_9403:
        /* <DEDUP_REMOVED lines=30> */
.L_x_9404:
[----:B------:R-:W-:Y:S05]  /*0500*/  BSYNC.RECONVERGENT B0 ;  /* 0x0000000000007941 */ /* 0x000fea0003800200 */
.L_x_9402:
        /* <DEDUP_REMOVED lines=23> */
.L_x_9429:
        /* <DEDUP_REMOVED lines=19> */
[----:B------:R0:W5:Y:S04]  /*07b0*/  @P1 LDG.E.128 R52, desc[UR6][R62.64] ;  /* 0x000000063e341981 */ /* 0x000168000c1e1d00 */
[----:B-1----:R0:W5:Y:S01]  /*07c0*/  @P1 LDG.E.128 R56, desc[UR6][R62.64+0x10] ;  /* 0x000010063e381981 */ /* 0x002162000c1e1d00 */
        /* <DEDUP_REMOVED lines=15> */
.L_x_9408:
        /* <DEDUP_REMOVED lines=17> */
.L_x_9407:
        /* <DEDUP_REMOVED lines=28> */
.L_x_9410:
        /* <DEDUP_REMOVED lines=32> */
.L_x_9409:
[----:B------:R-:W0:Y:S01]  /*0d90*/  LDC.64 R84, c[0x0][0x3a8] ;  /* 0x0000ea00ff547b82 */ /* 0x000e220000000a00 */
[C---:B------:R-:W-:Y:S01]  /*0da0*/  IADD3 R0, PT, PT, R97.reuse, 0x80, RZ ;  /* 0x0000008061007810 */ /* 0x040fe20007ffe0ff */
[----:B0-----:R-:W-:-:S05]  /*0db0*/  IMAD.WIDE.U32 R84, R97, 0x20, R84 ;  /* 0x0000002061547825 */ /* 0x001fca00078e0054 */
[----:B------:R0:W-:Y:S04]  /*0dc0*/  STG.E.128 desc[UR6][R84.64], R60 ;  /* 0x0000003c54007986 */ /* 0x0001e8000c101d06 */
[----:B------:R0:W-:Y:S02]  /*0dd0*/  STG.E.128 desc[UR6][R84.64+0x10], R64 ;  /* 0x0000104054007986 */ /* 0x0001e4000c101d06 */
.L_x_9406:
[----:B--234-:R-:W-:Y:S05]  /*0de0*/  BSYNC.RECONVERGENT B0 ;  /* 0x0000000000007941 */ /* 0x01cfea0003800200 */
.L_x_9405:
        /* <DEDUP_REMOVED lines=52> */
.L_x_9414:
[--C-:B--2--5:R-:W-:Y:S02]  /*1130*/  HADD2.F32 R70, -RZ, R73.reuse.H0_H0 ;  /* 0x20000049ff467230 */ /* 0x124fe40000004100 */
        /* <DEDUP_REMOVED lines=24> */
.L_x_9413:
[----:B------:R-:W-:Y:S05]  /*12c0*/  @!P1 BRA `(.L_x_9416) ;  /* 0x0000000000449947 */ /* 0x000fea0003800000 */
[--C-:B--2--5:R-:W-:Y:S02]  /*12d0*/  HADD2.F32 R69, -RZ, R72.reuse.H0_H0 ;  /* 0x20000048ff457230 */ /* 0x124fe40000004100 */
        /* <DEDUP_REMOVED lines=16> */
.L_x_9416:
        /* <DEDUP_REMOVED lines=8> */
.L_x_9415:
[----:B0-----:R-:W0:Y:S02]  /*1460*/  LDC.64 R84, c[0x0][0x3a8] ;  /* 0x0000ea00ff547b82 */ /* 0x001e240000000a00 */
[C---:B0-----:R-:W-:Y:S01]  /*1470*/  IMAD.WIDE.U32 R84, R0.reuse, 0x20, R84 ;  /* 0x0000002000547825 */ /* 0x041fe200078e0054 */
[----:B------:R-:W-:-:S04]  /*1480*/  IADD3 R0, PT, PT, R0, 0x80, RZ ;  /* 0x0000008000007810 */ /* 0x000fc80007ffe0ff */
[----:B------:R2:W-:Y:S04]  /*1490*/  STG.E.128 desc[UR6][R84.64], R68 ;  /* 0x0000004454007986 */ /* 0x0005e8000c101d06 */
[----:B------:R2:W-:Y:S02]  /*14a0*/  STG.E.128 desc[UR6][R84.64+0x10], R72 ;  /* 0x0000104854007986 */ /* 0x0005e4000c101d06 */
.L_x_9412:
[----:B------:R-:W-:Y:S05]  /*14b0*/  BSYNC.RECONVERGENT B0 ;  /* 0x0000000000007941 */ /* 0x000fea0003800200 */
.L_x_9411:
        /* <DEDUP_REMOVED lines=26> */
[--C-:B--2---:R-:W-:Y:S02]  /*1660*/  HADD2.F32 R84, -RZ, R82.reuse.H0_H0 ;  /* 0x20000052ff547230 */ /* 0x104fe40000004100 */
        /* <DEDUP_REMOVED lines=25> */
.L_x_9420:
[--C-:B---3-5:R-:W-:Y:S02]  /*1800*/  HADD2.F32 R78, -RZ, R81.reuse.H0_H0 ;  /* 0x20000051ff4e7230 */ /* 0x128fe40000004100 */
[----:B--2---:R-:W-:Y:S02]  /*1810*/  HADD2.F32 R84, -RZ, R81.H1_H1 ;  /* 0x30000051ff547230 */ /* 0x004fe40000004100 */
        /* <DEDUP_REMOVED lines=23> */
.L_x_9419:
[----:B------:R-:W-:Y:S05]  /*1990*/  @!P1 BRA `(.L_x_9422) ;  /* 0x0000000000449947 */ /* 0x000fea0003800000 */
[--C-:B---3-5:R-:W-:Y:S02]  /*19a0*/  HADD2.F32 R77, -RZ, R80.reuse.H0_H0 ;  /* 0x20000050ff4d7230 */ /* 0x128fe40000004100 */
[----:B------:R-:W-:Y:S02]  /*19b0*/  HADD2.F32 R80, -RZ, R80.H1_H1 ;  /* 0x30000050ff507230 */ /* 0x000fe40000004100 */
[--C-:B------:R-:W-:Y:S02]  /*19c0*/  HADD2.F32 R79, -RZ, R81.reuse.H0_H0 ;  /* 0x20000051ff4f7230 */ /* 0x100fe40000004100 */
[----:B------:R-:W-:Y:S01]  /*19d0*/  FADD.FTZ R76, R52, R77 ;  /* 0x0000004d344c7221 */ /* 0x000fe20000010000 */
[----:B--2---:R-:W-:Y:S02]  /*19e0*/  HADD2.F32 R84, -RZ, R81.H1_H1 ;  /* 0x30000051ff547230 */ /* 0x004fe40000004100 */
        /* <DEDUP_REMOVED lines=12> */
.L_x_9422:
        /* <DEDUP_REMOVED lines=8> */
.L_x_9421:
[----:B--2---:R-:W0:Y:S02]  /*1b30*/  LDC.64 R84, c[0x0][0x3a8] ;  /* 0x0000ea00ff547b82 */ /* 0x004e240000000a00 */
[----:B0-----:R-:W-:-:S05]  /*1b40*/  IMAD.WIDE.U32 R84, R0, 0x20, R84 ;  /* 0x0000002000547825 */ /* 0x001fca00078e0054 */
[----:B------:R3:W-:Y:S04]  /*1b50*/  STG.E.128 desc[UR6][R84.64], R76 ;  /* 0x0000004c54007986 */ /* 0x0007e8000c101d06 */
[----:B------:R3:W-:Y:S02]  /*1b60*/  STG.E.128 desc[UR6][R84.64+0x10], R80 ;  /* 0x0000105054007986 */ /* 0x0007e4000c101d06 */
.L_x_9418:
[----:B------:R-:W-:Y:S05]  /*1b70*/  BSYNC.RECONVERGENT B0 ;  /* 0x0000000000007941 */ /* 0x000fea0003800200 */
.L_x_9417:
        /* <DEDUP_REMOVED lines=190> */
[----:B0-----:R-:W-:Y:S01]  /*2760*/  IMAD.WIDE.U32 R98, R97, 0x10, R98 ;  /* 0x0000001061627825 */ /* 0x001fe200078e0062 */
[----:B------:R-:W-:-:S02]  /*2770*/  F2FP.F16.F32.PACK_AB R86, R87, R86 ;  /* 0x000000565756723e */ /* 0x000fc400000000ff */
[----:B------:R-:W-:Y:S02]  /*2780*/  F2FP.F16.F32.PACK_AB R85, R102, R101 ;  /* 0x000000656655723e */ /* 0x000fe400000000ff */
[----:B------:R-:W-:Y:S02]  /*2790*/  F2FP.F16.F32.PACK_AB R87, R106, R109 ;  /* 0x0000006d6a57723e */ /* 0x000fe400000000ff */
[----:B------:R-:W-:-:S03]  /*27a0*/  IADD3 R97, PT, PT, R97, 0x80, RZ ;  /* 0x0000008061617810 */ /* 0x000fc60007ffe0ff */
[----:B------:R0:W-:Y:S04]  /*27b0*/  STG.E.128 desc[UR6][R98.64], R84 ;  /* 0x0000005462007986 */ /* 0x0001e8000c101d06 */
.L_x_9424:
[----:B------:R-:W-:Y:S05]  /*27c0*/  BSYNC.RECONVERGENT B0 ;  /* 0x0000000000007941 */ /* 0x000fea0003800200 */
.L_x_9423:
        /* <DEDUP_REMOVED lines=34> */
.L_x_9426:
[----:B------:R-:W-:Y:S05]  /*29f0*/  BSYNC.RECONVERGENT B0 ;  /* 0x0000000000007941 */ /* 0x000fea0003800200 */
.L_x_9425:
        /* <DEDUP_REMOVED lines=33> */
.L_x_9428:
[----:B------:R-:W-:Y:S05]  /*2c10*/  BSYNC.RECONVERGENT B0 ;  /* 0x0000000000007941 */ /* 0x000fea0003800200 */
.L_x_9427:
[----:B0-234-:R-:W0:Y:S01]  /*2c20*/  LDC.64 R84, c[0x0][0x380] ;  /* 0x0000e000ff547b82 */ /* 0x01de220000000a00 */
[----:B------:R-:W-:Y:S01]  /*2c30*/  UPLOP3.LUT UP1, UPT, UPT, UPT, UP1, 0x40, 0x4 ;  /* 0x000000000004789c */ /* 0x000fe20003f2e810 */
[----:B0-----:R-:W-:-:S04]  /*2c40*/  IADD3 R89, PT, PT, R89, R84, RZ ;  /* 0x0000005459597210 */ /* 0x001fc80007ffe0ff */
[----:B------:R-:W-:-:S13]  /*2c50*/  ISETP.GE.AND P1, PT, R89, R85, PT ;  /* 0x000000555900720c */ /* 0x000fda0003f26270 */
[----:B------:R-:W-:Y:S05]  /*2c60*/  @!P1 BRA `(.L_x_9429) ;  /* 0xffffffd800849947 */ /* 0x000fea000383ffff */
[----:B------:R-:W-:Y:S05]  /*2c70*/  EXIT ;  /* 0x000000000000794d */ /* 0x000fea0003800000 */
.L_x_9430:
        /* <DEDUP_REMOVED lines=16> */
.L_x_13622:


//--------------------- .text._ZN10layer_norm31ln_parallel_residual_fwd_kernelINS_13Kernel_traitsIf6__halffS2_fjLj3072ELj1ELj1ELj4ELj16ENS_18Kernel_traits_baseILj3072EfS2_fS2_fjLj128EEEEELb0ELb1ELb1EEEvNS_9FwdParamsE --------------------------
	.section	.text._ZN10layer_norm31ln_parallel_residual_fwd_kernelINS_13Kernel_traitsIf6__halffS2_fjLj3072ELj1ELj1ELj4ELj16ENS_18Kernel_traits_baseILj3072EfS2_fS2_fjLj128EEEEELb0ELb1ELb1EEEvNS_9FwdParamsE,"ax",@progbits
	.align	128
        .global         _ZN10layer_norm31ln_parallel_residual_fwd_kernelINS_13Kernel_traitsIf6__halffS2_fjLj3072ELj1ELj1ELj4ELj16ENS_18Kernel_traits_baseILj3072EfS2_fS2_fjLj128EEEEELb0ELb1ELb1EEEvNS_9FwdParamsE
        .type           _ZN10layer_norm31ln_parallel_residual_fwd_kernelINS_13Kernel_traitsIf6__halffS2_fjLj3072ELj1ELj1ELj4ELj16ENS_18Kernel_traits_baseILj3072EfS2_fS2_fjLj128EEEEELb0ELb1ELb1EEEvNS_9FwdParamsE,@function
        .size           _ZN10layer_norm31ln_parallel_residual_fwd_kernelINS_13Kernel_traitsIf6__halffS2_fjLj3072ELj1ELj1ELj4ELj16ENS_18Kernel_traits_baseILj3072EfS2_fS2_fjLj128EEEEELb0ELb1ELb1EEEvNS_9FwdParamsE,(.L_x_13623 - _ZN10layer_norm31ln_parallel_residual_fwd_kernelINS_13Kernel_traitsIf6__halffS2_fjLj3072ELj1ELj1ELj4ELj16ENS_18Kernel_traits_baseILj3072EfS2_fS2_fjLj128EEEEELb0ELb1ELb1EEEvNS_9FwdParamsE)
        .other          _ZN10layer_norm31ln_parallel_residual_fwd_kernelINS_13Kernel_traitsIf6__halffS2_fjLj3072ELj1ELj1ELj4ELj16ENS_18Kernel_traits_baseILj3072EfS2_fS2_fjLj128EEEEELb0ELb1ELb1EEEvNS_9FwdParamsE,@"STO_CUDA_ENTRY STV_DEFAULT"
_ZN10layer_norm31ln_parallel_residual_fwd_kernelINS_13Kernel_traitsIf6__halffS2_fjLj3072ELj1ELj1ELj4ELj16ENS_18Kernel_traits_baseILj3072EfS2_fS2_fjLj128EEEEELb0ELb1ELb1EEEvNS_9FwdParamsE:
.text._ZN10layer_norm31ln_parallel_residual_fwd_kernelINS_13Kernel_traitsIf6__halffS2_fjLj3072ELj1ELj1ELj4ELj16ENS_18Kernel_traits_baseILj3072EfS2_fS2_fjLj128EEEEELb0ELb1ELb1EEEvNS_9FwdParamsE:
        /* <DEDUP_REMOVED lines=26> */
.L_x_9431:
        /* <DEDUP_REMOVED lines=20> */
.L_x_9432:
        /* <DEDUP_REMOVED lines=12> */
.L_x_9449:
        /* <DEDUP_REMOVED lines=32> */
.L_x_9434:
        /* <DEDUP_REMOVED lines=17> */
.L_x_9433:
        /* <DEDUP_REMOVED lines=28> */
.L_x_9436:
        /* <DEDUP_REMOVED lines=32> */
.L_x_9435:
        /* <DEDUP_REMOVED lines=18> */
[--C-:B-----5:R-:W-:Y:S02]  /*0b90*/  HADD2.F32 R0, -RZ, R72.reuse.H0_H0 ;  /* 0x20000048ff007230 */ /* 0x120fe40000004100 */
[----:B------:R-:W-:Y:S02]  /*0ba0*/  HADD2.F32 R72, -RZ, R72.H1_H1 ;  /* 0x30000048ff487230 */ /* 0x000fe40000004100 */
[--C-:B0-----:R-:W-:Y:S02]  /*0bb0*/  HADD2.F32 R69, -RZ, R52.reuse.H1_H1 ;  /* 0x30000034ff457230 */ /* 0x101fe40000004100 */
        /* <DEDUP_REMOVED lines=10> */
[----:B------:R-:W-:Y:S01]  /*0c60*/  FADD.FTZ R78, R58, R69 ;  /* 0x000000453a4e7221 */ /* 0x000fe20000010000 */
        /* <DEDUP_REMOVED lines=19> */
.L_x_9438:
[----:B-----5:R-:W-:Y:S02]  /*0da0*/  HADD2.F32 R78, -RZ, R73.H0_H0 ;  /* 0x20000049ff4e7230 */ /* 0x020fe40000004100 */
[----:B0-----:R-:W-:Y:S02]  /*0db0*/  HADD2.F32 R69, -RZ, R53.H0_H0 ;  /* 0x20000035ff457230 */ /* 0x001fe40000004100 */
[----:B------:R-:W-:Y:S02]  /*0dc0*/  HADD2.F32 R76, -RZ, R72.H0_H0 ;  /* 0x20000048ff4c7230 */ /* 0x000fe40000004100 */
[----:B------:R-:W-:Y:S02]  /*0dd0*/  HADD2.F32 R67, -RZ, R52.H0_H0 ;  /* 0x20000034ff437230 */ /* 0x000fe40000004100 */
[----:B------:R-:W-:Y:S01]  /*0de0*/  FADD.FTZ R78, R69, R78 ;  /* 0x0000004e454e7221 */ /* 0x000fe20000010000 */
[----:B------:R-:W-:Y:S02]  /*0df0*/  HADD2.F32 R73, -RZ, R73.H1_H1 ;  /* 0x30000049ff497230 */ /* 0x000fe40000004100 */
[----:B------:R-:W-:-:S02]  /*0e00*/  HADD2.F32 R66, -RZ, R74.H0_H0 ;  /* 0x2000004aff427230 */ /* 0x000fc40000004100 */
[----:B------:R-:W-:Y:S01]  /*0e10*/  FADD.FTZ R76, R67, R76 ;  /* 0x0000004c434c7221 */ /* 0x000fe20000010000 */
[----:B------:R-:W-:Y:S02]  /*0e20*/  HADD2.F32 R0, -RZ, R53.H1_H1 ;  /* 0x30000035ff007230 */ /* 0x000fe40000004100 */
[----:B------:R-:W-:Y:S02]  /*0e30*/  HADD2.F32 R72, -RZ, R72.H1_H1 ;  /* 0x30000048ff487230 */ /* 0x000fe40000004100 */
[----:B------:R-:W-:Y:S02]  /*0e40*/  HADD2.F32 R74, -RZ, R74.H1_H1 ;  /* 0x3000004aff4a7230 */ /* 0x000fe40000004100 */
[----:B------:R-:W-:Y:S01]  /*0e50*/  FADD.FTZ R79, R0, R73 ;  /* 0x00000049004f7221 */ /* 0x000fe20000010000 */
[----:B------:R-:W-:Y:S02]  /*0e60*/  HADD2.F32 R77, -RZ, R52.H1_H1 ;  /* 0x30000034ff4d7230 */ /* 0x000fe40000004100 */
[----:B------:R-:W-:-:S02]  /*0e70*/  HADD2.F32 R68, -RZ, R75.H0_H0 ;  /* 0x2000004bff447230 */ /* 0x000fc40000004100 */
[--C-:B------:R-:W-:Y:S02]  /*0e80*/  HADD2.F32 R69, -RZ, R54.reuse.H1_H1 ;  /* 0x30000036ff457230 */ /* 0x100fe40000004100 */
[----:B------:R-:W-:Y:S01]  /*0e90*/  FADD.FTZ R77, R77, R72 ;  /* 0x000000484d4d7221 */ /* 0x000fe20000010000 */
[----:B------:R-:W-:Y:S02]  /*0ea0*/  HADD2.F32 R75, -RZ, R75.H1_H1 ;  /* 0x3000004bff4b7230 */ /* 0x000fe40000004100 */
[----:B------:R-:W-:Y:S02]  /*0eb0*/  HADD2.F32 R67, -RZ, R54.H0_H0 ;  /* 0x20000036ff437230 */ /* 0x000fe40000004100 */
[----:B------:R-:W-:Y:S01]  /*0ec0*/  FADD.FTZ R73, R69, R74 ;  /* 0x0000004a45497221 */ /* 0x000fe20000010000 */
[--C-:B------:R-:W-:Y:S02]  /*0ed0*/  HADD2.F32 R71, -RZ, R55.reuse.H0_H0 ;  /* 0x20000037ff477230 */ /* 0x100fe40000004100 */
[----:B------:R-:W-:-:S02]  /*0ee0*/  HADD2.F32 R70, -RZ, R55.H1_H1 ;  /* 0x30000037ff467230 */ /* 0x000fc40000004100 */
[----:B------:R-:W-:Y:S01]  /*0ef0*/  FADD.FTZ R72, R67, R66 ;  /* 0x0000004243487221 */ /* 0x000fe20000010000 */
[----:B------:R-:W-:Y:S02]  /*0f00*/  FADD.FTZ R74, R71, R68 ;  /* 0x00000044474a7221 */ /* 0x000fe40000010000 */
[----:B------:R-:W-:Y:S01]  /*0f10*/  FADD.FTZ R75, R70, R75 ;  /* 0x0000004b464b7221 */ /* 0x000fe20000010000 */
[----:B------:R-:W-:Y:S06]  /*0f20*/  BRA `(.L_x_9439) ;  /* 0x0000000000687947 */ /* 0x000fec0003800000 */
.L_x_9437:
[----:B------:R-:W-:Y:S05]  /*0f30*/  @!P0 BRA `(.L_x_9440) ;  /* 0x0000000000448947 */ /* 0x000fea0003800000 */
[----:B0----5:R-:W-:Y:S02]  /*0f40*/  HADD2.F32 R67, -RZ, R72.H0_H0 ;  /* 0x20000048ff437230 */ /* 0x021fe40000004100 */
        /* <DEDUP_REMOVED lines=16> */
.L_x_9440:
        /* <DEDUP_REMOVED lines=8> */
.L_x_9439:
[----:B------:R-:W1:Y:S01]  /*10d0*/  @P1 LDC.64 R94, c[0x0][0x398] ;  /* 0x0000e600ff5e1b82 */ /* 0x000e620000000a00 */
[----:B------:R-:W-:Y:S01]  /*10e0*/  IADD3 R89, PT, PT, R91, 0x100, RZ ;  /* 0x000001005b597810 */ /* 0x000fe20007ffe0ff */
[----:B0-----:R-:W-:-:S04]  /*10f0*/  IMAD.WIDE.U32 R66, R3, 0x20, R92 ;  /* 0x0000002003427825 */ /* 0x001fc800078e005c */
[C---:B------:R-:W-:Y:S01]  /*1100*/  IMAD.WIDE.U32 R68, R89.reuse, 0x10, R64 ;  /* 0x0000001059447825 */ /* 0x040fe200078e0040 */
[----:B------:R0:W-:Y:S01]  /*1110*/  STG.E.128 desc[UR6][R66.64], R76 ;  /* 0x0000004c42007986 */ /* 0x0001e2000c101d06 */
[----:B------:R-:W2:Y:S03]  /*1120*/  @P0 LDC.64 R96, c[0x0][0x3a0] ;  /* 0x0000e800ff600b82 */ /* 0x000ea60000000a00 */
[----:B------:R0:W-:Y:S04]  /*1130*/  STG.E.128 desc[UR6][R66.64+0x10], R72 ;  /* 0x0000104842007986 */ /* 0x0001e8000c101d06 */
[----:B------:R-:W5:Y:S01]  /*1140*/  LDG.E.128 R68, desc[UR6][R68.64] ;  /* 0x0000000644447981 */ /* 0x000f62000c1e1d00 */
[----:B-1----:R-:W-:-:S05]  /*1150*/  @P1 IMAD.WIDE.U32 R94, R89, 0x10, R94 ;  /* 0x00000010595e1825 */ /* 0x002fca00078e005e */
[----:B------:R0:W5:Y:S01]  /*1160*/  @P1 LDG.E.128 R52, desc[UR6][R94.64] ;  /* 0x000000065e341981 */ /* 0x000162000c1e1d00 */
[----:B--2---:R-:W-:-:S05]  /*1170*/  @P0 IMAD.WIDE.U32 R96, R89, 0x20, R96 ;  /* 0x0000002059600825 */ /* 0x004fca00078e0060 */
[----:B------:R0:W5:Y:S04]  /*1180*/  @P0 LDG.E.128 R56, desc[UR6][R96.64] ;  /* 0x0000000660380981 */ /* 0x000168000c1e1d00 */
[----:B------:R0:W5:Y:S01]  /*1190*/  @P0 LDG.E.128 R60, desc[UR6][R96.64+0x10] ;  /* 0x00001006603c0981 */ /* 0x000162000c1e1d00 */
[----:B------:R-:W-:Y:S05]  /*11a0*/  @!P1 BRA `(.L_x_9441) ;  /* 0x0000000000ec9947 */ /* 0x000fea0003800000 */
[----:B------:R-:W-:Y:S05]  /*11b0*/  @!P0 BRA `(.L_x_9442) ;  /* 0x0000000000848947 */ /* 0x000fea0003800000 */
[----:B-----5:R-:W-:Y:S02]  /*11c0*/  HADD2.F32 R0, -RZ, R68.H0_H0 ;  /* 0x20000044ff007230 */ /* 0x020fe40000004100 */
[----:B------:R-:W-:Y:S02]  /*11d0*/  HADD2.F32 R65, -RZ, R52.H0_H0 ;  /* 0x20000034ff417230 */ /* 0x000fe40000004100 */
[----:B------:R-:W-:Y:S02]  /*11e0*/  HADD2.F32 R68, -RZ, R68.H1_H1 ;  /* 0x30000044ff447230 */ /* 0x000fe40000004100 */
[----:B0-----:R-:W-:Y:S02]  /*11f0*/  HADD2.F32 R67, -RZ, R52.H1_H1 ;  /* 0x30000034ff437230 */ /* 0x001fe40000004100 */
        /* <DEDUP_REMOVED lines=8> */
[----:B------:R-:W-:Y:S01]  /*1280*/  FADD.FTZ R64, R56, R65 ;  /* 0x0000004138407221 */ /* 0x000fe20000010000 */
[----:B------:R-:W-:Y:S02]  /*1290*/  HADD2.F32 R0, -RZ, R53.H1_H1 ;  /* 0x30000035ff007230 */ /* 0x000fe40000004100 */
[----:B------:R-:W-:Y:S01]  /*12a0*/  FADD.FTZ R65, R57, R68 ;  /* 0x0000004439417221 */ /* 0x000fe20000010000 */
[----:B------:R-:W-:-:S02]  /*12b0*/  HADD2.F32 R66, -RZ, R70.H0_H0 ;  /* 0x20000046ff427230 */ /* 0x000fc40000004100 */
[----:B------:R-:W-:Y:S02]  /*12c0*/  HADD2.F32 R71, -RZ, R54.H0_H0 ;  /* 0x20000036ff477230 */ /* 0x000fe40000004100 */
        /* <DEDUP_REMOVED lines=13> */
[----:B------:R-:W-:Y:S02]  /*13a0*/  FADD.FTZ R70, R62, R71 ;  /* 0x000000473e467221 */ /* 0x000fe40000010000 */
[----:B------:R-:W-:Y:S01]  /*13b0*/  FADD.FTZ R71, R63, R90 ;  /* 0x0000005a3f477221 */ /* 0x000fe20000010000 */
[----:B------:R-:W-:Y:S06]  /*13c0*/  BRA `(.L_x_9443) ;  /* 0x0000000000cc7947 */ /* 0x000fec0003800000 */
.L_x_9442:
[--C-:B0----5:R-:W-:Y:S02]  /*13d0*/  HADD2.F32 R66, -RZ, R69.reuse.H0_H0 ;  /* 0x20000045ff427230 */ /* 0x121fe40000004100 */
        /* <DEDUP_REMOVED lines=12> */
[----:B------:R-:W-:-:S02]  /*14a0*/  HADD2.F32 R69, -RZ, R54.H0_H0 ;  /* 0x20000036ff457230 */ /* 0x000fc40000004100 */
[----:B------:R-:W-:Y:S02]  /*14b0*/  HADD2.F32 R70, -RZ, R70.H1_H1 ;  /* 0x30000046ff467230 */ /* 0x000fe40000004100 */
[----:B------:R-:W-:Y:S02]  /*14c0*/  HADD2.F32 R71, -RZ, R54.H1_H1 ;  /* 0x30000036ff477230 */ /* 0x000fe40000004100 */
[----:B------:R-:W-:Y:S01]  /*14d0*/  FADD.FTZ R68, R69, R88 ;  /* 0x0000005845447221 */ /* 0x000fe20000010000 */
[----:B------:R-:W-:Y:S02]  /*14e0*/  HADD2.F32 R67, -RZ, R53.H1_H1 ;  /* 0x30000035ff437230 */ /* 0x000fe40000004100 */
[--C-:B------:R-:W-:Y:S02]  /*14f0*/  HADD2.F32 R95, -RZ, R55.reuse.H0_H0 ;  /* 0x20000037ff5f7230 */ /* 0x100fe40000004100 */
[----:B------:R-:W-:Y:S01]  /*1500*/  FADD.FTZ R69, R71, R70 ;  /* 0x0000004647457221 */ /* 0x000fe20000010000 */
[----:B------:R-:W-:-:S02]  /*1510*/  HADD2.F32 R97, -RZ, R55.H1_H1 ;  /* 0x30000037ff617230 */ /* 0x000fc40000004100 */
[----:B------:R-:W-:Y:S01]  /*1520*/  FADD.FTZ R67, R67, R0 ;  /* 0x0000000043437221 */ /* 0x000fe20000010000 */
[----:B------:R-:W-:Y:S02]  /*1530*/  FADD.FTZ R70, R95, R90 ;  /* 0x0000005a5f467221 */ /* 0x000fe40000010000 */
[----:B------:R-:W-:Y:S01]  /*1540*/  FADD.FTZ R71, R97, R94 ;  /* 0x0000005e61477221 */ /* 0x000fe20000010000 */
[----:B------:R-:W-:Y:S06]  /*1550*/  BRA `(.L_x_9443) ;  /* 0x0000000000687947 */ /* 0x000fec0003800000 */
.L_x_9441:
[----:B------:R-:W-:Y:S05]  /*1560*/  @!P0 BRA `(.L_x_9444) ;  /* 0x0000000000448947 */ /* 0x000fea0003800000 */
[--C-:B-----5:R-:W-:Y:S02]  /*1570*/  HADD2.F32 R65, -RZ, R68.reuse.H0_H0 ;  /* 0x20000044ff417230 */ /* 0x120fe40000004100 */
[----:B------:R-:W-:Y:S02]  /*1580*/  HADD2.F32 R68, -RZ, R68.H1_H1 ;  /* 0x30000044ff447230 */ /* 0x000fe40000004100 */
[--C-:B0-----:R-:W-:Y:S02]  /*1590*/  HADD2.F32 R67, -RZ, R69.reuse.H0_H0 ;  /* 0x20000045ff437230 */ /* 0x101fe40000004100 */
        /* <DEDUP_REMOVED lines=14> */
.L_x_9444:
[--C-:B-----5:R-:W-:Y:S02]  /*1680*/  HADD2.F32 R64, -RZ, R68.reuse.H0_H0 ;  /* 0x20000044ff407230 */ /* 0x120fe40000004100 */
[----:B------:R-:W-:Y:S02]  /*1690*/  HADD2.F32 R65, -RZ, R68.H1_H1 ;  /* 0x30000044ff417230 */ /* 0x000fe40000004100 */
[--C-:B0-----:R-:W-:Y:S02]  /*16a0*/  HADD2.F32 R66, -RZ, R69.reuse.H0_H0 ;  /* 0x20000045ff427230 */ /* 0x101fe40000004100 */
[----:B------:R-:W-:Y:S02]  /*16b0*/  HADD2.F32 R67, -RZ, R69.H1_H1 ;  /* 0x30000045ff437230 */ /* 0x000fe40000004100 */
[--C-:B------:R-:W-:Y:S02]  /*16c0*/  HADD2.F32 R68, -RZ, R70.reuse.H0_H0 ;  /* 0x20000046ff447230 */ /* 0x100fe40000004100 */
[----:B------:R-:W-:-:S02]  /*16d0*/  HADD2.F32 R69, -RZ, R70.H1_H1 ;  /* 0x30000046ff457230 */ /* 0x000fc40000004100 */
[--C-:B------:R-:W-:Y:S02]  /*16e0*/  HADD2.F32 R70, -RZ, R71.reuse.H0_H0 ;  /* 0x20000047ff467230 */ /* 0x100fe40000004100 */
[----:B------:R-:W-:-:S07]  /*16f0*/  HADD2.F32 R71, -RZ, R71.H1_H1 ;  /* 0x30000047ff477230 */ /* 0x000fce0000004100 */
.L_x_9443:
        /* <DEDUP_REMOVED lines=107> */
.L_x_9446:
[----:B------:R-:W-:Y:S05]  /*1db0*/  BSYNC.RECONVERGENT B0 ;  /* 0x0000000000007941 */ /* 0x000fea0003800200 */
.L_x_9445:
        /* <DEDUP_REMOVED lines=14> */
.L_x_9448:
[----:B------:R-:W-:Y:S05]  /*1ea0*/  BSYNC.RECONVERGENT B0 ;  /* 0x0000000000007941 */ /* 0x000fea0003800200 */
.L_x_9447:
        /* <DEDUP_REMOVED lines=78> */
[----:B------:R-:W-:Y:S01]  /*2390*/  F2FP.F16.F32.PACK_AB R66, R70, R119 ;  /* 0x000000774642723e */ /* 0x000fe200000000ff */
[C---:B------:R-:W-:Y:S01]  /*23a0*/  FMUL.FTZ R70, R80.reuse, R83 ;  /* 0x0000005350467220 */ /* 0x040fe20000410000 */
[C---:B------:R-:W-:Y:S01]  /*23b0*/  FMUL.FTZ R74, R80.reuse, R103 ;  /* 0x00000067504a7220 */ /* 0x040fe20000410000 */
[----:B------:R-:W-:Y:S01]  /*23c0*/  IMAD.WIDE.U32 R76, R91, 0x10, R84 ;  /* 0x000000105b4c7825 */ /* 0x000fe200078e0054 */
[----:B------:R-:W0:Y:S03]  /*23d0*/  @!P0 LDC.64 R110, c[0x0][0x3c0] ;  /* 0x0000f000ff6e8b82 */ /* 0x000e260000000a00 */
[C---:B------:R-:W-:Y:S01]  /*23e0*/  FMUL.FTZ R109, R80.reuse, R109 ;  /* 0x0000006d506d7220 */ /* 0x040fe20000410000 */
[C---:B------:R-:W-:Y:S01]  /*23f0*/  FMUL.FTZ R82, R80.reuse, R75 ;  /* 0x0000004b50527220 */ /* 0x040fe20000410000 */
[C---:B------:R-:W-:Y:S01]  /*2400*/  FMUL.FTZ R83, R80.reuse, R69 ;  /* 0x0000004550537220 */ /* 0x040fe20000410000 */
[C---:B------:R-:W-:Y:S01]  /*2410*/  FMUL.FTZ R86, R80.reuse, R71 ;  /* 0x0000004750567220 */ /* 0x040fe20000410000 */
[----:B------:R-:W-:Y:S01]  /*2420*/  F2FP.F16.F32.PACK_AB R64, R3, R64 ;  /* 0x000000400340723e */ /* 0x000fe200000000ff */
[C---:B------:R-:W-:Y:S01]  /*2430*/  FMUL.FTZ R123, R80.reuse, R123 ;  /* 0x0000007b507b7220 */ /* 0x040fe20000410000 */
[----:B------:R-:W-:Y:S01]  /*2440*/  FMUL.FTZ R72, R80, R125 ;  /* 0x0000007d50487220 */ /* 0x000fe20000410000 */
[----:B------:R-:W1:Y:S01]  /*2450*/  @!P0 LDC.64 R90, c[0x0][0x3c8] ;  /* 0x0000f200ff5a8b82 */ /* 0x000e620000000a00 */
        /* <DEDUP_REMOVED lines=12> */
[----:B------:R-:W-:Y:S01]  /*2520*/  F2FP.F16.F32.PACK_AB R70, R75, R70 ;  /* 0x000000464b46723e */ /* 0x000fe200000000ff */
[----:B------:R-:W-:Y:S01]  /*2530*/  FADD.FTZ R93, -R92, R65 ;  /* 0x000000415c5d7221 */ /* 0x000fe20000010100 */
[----:B------:R-:W-:Y:S01]  /*2540*/  F2FP.F16.F32.PACK_AB R71, R82, R71 ;  /* 0x000000475247723e */ /* 0x000fe200000000ff */
[----:B------:R-:W-:Y:S01]  /*2550*/  FFMA.FTZ R65, R115, R6, R30 ;  /* 0x0000000673417223 */ /* 0x000fe2000001001e */
[----:B------:R-:W-:Y:S01]  /*2560*/  F2FP.F16.F32.PACK_AB R75, R86, R83 ;  /* 0x00000053564b723e */ /* 0x000fe200000000ff */
[----:B------:R-:W-:Y:S01]  /*2570*/  FFMA.FTZ R68, R68, R7, R31 ;  /* 0x0000000744447223 */ /* 0x000fe2000001001f */
[----:B------:R-:W2:Y:S01]  /*2580*/  LDC.64 R82, c[0x0][0x380] ;  /* 0x0000e000ff527b82 */ /* 0x000ea20000000a00 */
[----:B------:R-:W-:Y:S01]  /*2590*/  F2FP.F16.F32.PACK_AB R67, R72, R67 ;  /* 0x000000434843723e */ /* 0x000fe200000000ff */
[C---:B------:R-:W-:Y:S01]  /*25a0*/  FMUL.FTZ R87, R80.reuse, R87 ;  /* 0x0000005750577220 */ /* 0x040fe20000410000 */
[C---:B------:R-:W-:Y:S01]  /*25b0*/  FMUL.FTZ R72, R80.reuse, R97 ;  /* 0x0000006150487220 */ /* 0x040fe20000410000 */
[----:B------:R-:W-:Y:S01]  /*25c0*/  FMUL.FTZ R81, R80, R81 ;  /* 0x0000005150517220 */ /* 0x000fe20000410000 */
[----:B------:R-:W-:Y:S01]  /*25d0*/  F2FP.F16.F32.PACK_AB R65, R68, R65 ;  /* 0x000000414441723e */ /* 0x000fe200000000ff */
        /* <DEDUP_REMOVED lines=17> */
[----:B0-----:R-:W-:-:S02]  /*26f0*/  @!P0 IMAD.WIDE R110, R2, 0x4, R110 ;  /* 0x00000004026e8825 */ /* 0x001fc400078e026e */
[----:B------:R-:W-:Y:S02]  /*2700*/  F2FP.F16.F32.PACK_AB R74, R92, R105 ;  /* 0x000000695c4a723e */ /* 0x000fe400000000ff */
[----:B-1----:R-:W-:Y:S01]  /*2710*/  @!P0 IMAD.WIDE R90, R2, 0x4, R90 ;  /* 0x00000004025a8825 */ /* 0x002fe200078e025a */
[----:B------:R-:W-:Y:S01]  /*2720*/  F2FP.F16.F32.PACK_AB R73, R86, R73 ;  /* 0x000000495649723e */ /* 0x000fe200000000ff */
[----:B------:R0:W-:Y:S01]  /*2730*/  @!P0 STG.E desc[UR6][R110.64], R88 ;  /* 0x000000586e008986 */ /* 0x0001e2000c101906 */
[----:B------:R-:W-:Y:S01]  /*2740*/  F2FP.F16.F32.PACK_AB R72, R3, R72 ;  /* 0x000000480348723e */ /* 0x000fe200000000ff */
[----:B------:R-:W-:Y:S01]  /*2750*/  IMAD.WIDE.U32 R84, R89, 0x10, R84 ;  /* 0x0000001059547825 */ /* 0x000fe200078e0054 */
        /* <DEDUP_REMOVED lines=8> */
.L_x_9450:
        /* <DEDUP_REMOVED lines=10> */
.L_x_13623:


//--------------------- .text._ZN10layer_norm31ln_parallel_residual_fwd_kernelINS_13Kernel_traitsIf6__halffS2_fjLj3072ELj1ELj1ELj4ELj16ENS_18Kernel_traits_baseILj3072EfS2_fS2_fjLj128EEEEELb1ELb0ELb0EEEvNS_9FwdParamsE --------------------------
	.section	.text._ZN10layer_norm31ln_parallel_residual_fwd_kernelINS_13Kernel_traitsIf6__halffS2_fjLj3072ELj1ELj1ELj4ELj16ENS_18Kernel_traits_baseILj3072EfS2_fS2_fjLj128EEEEELb1ELb0ELb0EEEvNS_9FwdParamsE,"ax",@progbits
	.align	128
        .global         _ZN10layer_norm31ln_parallel_residual_fwd_kernelINS_13Kernel_traitsIf6__halffS2_fjLj3072ELj1ELj1ELj4ELj16ENS_18Kernel_traits_baseILj3072EfS2_fS2_fjLj128EEEEELb1ELb0ELb0EEEvNS_9FwdParamsE
        .type           _ZN10layer_norm31ln_parallel_residual_fwd_kernelINS_13Kernel_traitsIf6__halffS2_fjLj3072ELj1ELj1ELj4ELj16ENS_18Kernel_traits_baseILj3072EfS2_fS2_fjLj128EEEEELb1ELb0ELb0EEEvNS_9FwdParamsE,@function
        .size           _ZN10layer_norm31ln_parallel_residual_fwd_kernelINS_13Kernel_traitsIf6__halffS2_fjLj3072ELj1ELj1ELj4ELj16ENS_18Kernel_traits_baseILj3072EfS2_fS2_fjLj128EEEEELb1ELb0ELb0EEEvNS_9FwdParamsE,(.L_x_13624 - _ZN10layer_norm31ln_parallel_residual_fwd_kernelINS_13Kernel_traitsIf6__halffS2_fjLj3072ELj1ELj1ELj4ELj16ENS_18Kernel_traits_baseILj3072EfS2_fS2_fjLj128EEEEELb1ELb0ELb0EEEvNS_9FwdParamsE)
        .other          _ZN10layer_norm31ln_parallel_residual_fwd_kernelINS_13Kernel_traitsIf6__halffS2_fjLj3072ELj1ELj1ELj4ELj16ENS_18Kernel_traits_baseILj3072EfS2_fS2_fjLj128EEEEELb1ELb0ELb0EEEvNS_9FwdParamsE,@"STO_CUDA_ENTRY STV_DEFAULT"
_ZN10layer_norm31ln_parallel_residual_fwd_kernelINS_13Kernel_traitsIf6__halffS2_fjLj3072ELj1ELj1ELj4ELj16ENS_18Kernel_traits_baseILj3072EfS2_fS2_fjLj128EEEEELb1ELb0ELb0EEEvNS_9FwdParamsE:
.text._ZN10layer_norm31ln_parallel_residual_fwd_kernelINS_13Kernel_traitsIf6__halffS2_fjLj3072ELj1ELj1ELj4ELj16ENS_18Kernel_traits_baseILj3072EfS2_fS2_fjLj128EEEEELb1ELb0ELb0EEEvNS_9FwdParamsE:
        /* <DEDUP_REMOVED lines=124> */
.L_x_9453:
        /* <DEDUP_REMOVED lines=65> */
.L_x_9452:
        /* <DEDUP_REMOVED lines=61> */
.L_x_9455:
        /* <DEDUP_REMOVED lines=64> */
.L_x_9454:
[----:B------:R-:W-:Y:S05]  /*13a0*/  BSYNC.RECONVERGENT B0 ;  /* 0x0000000000007941 */ /* 0x000fea0003800200 */
.L_x_9451:
        /* <DEDUP_REMOVED lines=92> */
.L_x_9840:
        /* <DEDUP_REMOVED lines=41> */
.L_x_9461:
        /* <DEDUP_REMOVED lines=13> */
.L_x_9463:
[----:B------:R-:W-:Y:S05]  /*1cd0*/  BSYNC.RECONVERGENT B2 ;  /* 0x0000000000027941 */ /* 0x000fea0003800200 */
.L_x_9462:
        /* <DEDUP_REMOVED lines=44> */
[----:B------:R-:W-:-:S04]  /*1fa0*/  LOP3.LUT R109, R109, R110, R135, 0x96, !PT ;  /* 0x0000006e6d6d7212 */ /* 0x000fc800078e9687 */
[----:B------:R-:W-:Y:S01]  /*1fb0*/  LOP3.LUT R146, R111, R108, R133, 0x96, !PT ;  /* 0x0000006c6f927212 */ /* 0x000fe200078e9685 */
[----:B------:R-:W-:Y:S01]  /*1fc0*/  VIADD R111, R2, 0xf1bbcdc8 ;  /* 0xf1bbcdc8026f7836 */ /* 0x000fe20000000000 */
        /* <DEDUP_REMOVED lines=14> */
.L_x_9460:
[----:B------:R-:W-:Y:S05]  /*20b0*/  BSYNC.RECONVERGENT B1 ;  /* 0x0000000000017941 */ /* 0x000fea0003800200 */
.L_x_9459:
[----:B------:R-:W0:Y:S01]  /*20c0*/  LDC R132, c[0x0][0x404] ;  /* 0x00010100ff847b82 */ /* 0x000e220000000800 */
[----:B------:R-:W-:Y:S01]  /*20d0*/  I2FP.F32.U32 R109, R108 ;  /* 0x0000006c006d7245 */ /* 0x000fe20000201000 */
[----:B------:R-:W-:Y:S01]  /*20e0*/  IMAD.MOV.U32 R108, RZ, RZ, 0x2f800000 ;  /* 0x2f800000ff6c7424 */ /* 0x000fe200078e00ff */
[----:B------:R-:W-:Y:S01]  /*20f0*/  ISETP.NE.AND P2, PT, R111, 0x1, PT ;  /* 0x000000016f00780c */ /* 0x000fe20003f45270 */
[----:B------:R-:W-:Y:S01]  /*2100*/  BSSY.RECONVERGENT B1, `(.L_x_9464) ;  /* 0x000005c000017945 */ /* 0x000fe20003800200 */
[----:B------:R-:W-:Y:S01]  /*2110*/  LOP3.LUT R172, R172, 0xffffffef, RZ, 0xc0, !PT ;  /* 0xffffffefacac7812 */ /* 0x000fe200078ec0ff */
[----:B------:R-:W-:Y:S01]  /*2120*/  FFMA.FTZ R109, R109, R108, 1.1641532182693481445e-10 ;  /* 0x2f0000006d6d7423 */ /* 0x000fe2000001006c */
[----:B------:R-:W-:Y:S02]  /*2130*/  HFMA2 R133, -RZ, RZ, 0, 1.1920928955078125e-07 ;  /* 0x00000002ff857431 */ /* 0x000fe400000001ff */
[----:B------:R-:W-:Y:S02]  /*2140*/  IMAD.MOV.U32 R110, RZ, RZ, R148 ;  /* 0x000000ffff6e7224 */ /* 0x000fe400078e0094 */
[----:B0-----:R-:W-:Y:S01]  /*2150*/  FSETP.LE.FTZ.AND P3, PT, R109, R132, PT ;  /* 0x000000846d00720b */ /* 0x001fe20003f73000 */
[----:B-----5:R-:W-:-:S12]  /*2160*/  HADD2.F32 R109, -RZ, R120.H0_H0 ;  /* 0x20000078ff6d7230 */ /* 0x020fd80000004100 */
        /* <DEDUP_REMOVED lines=10> */
.L_x_9466:
        /* <DEDUP_REMOVED lines=13> */
.L_x_9468:
[----:B------:R-:W-:Y:S05]  /*22e0*/  BSYNC.RECONVERGENT B2 ;  /* 0x0000000000027941 */ /* 0x000fea0003800200 */
.L_x_9467:
        /* <DEDUP_REMOVED lines=40> */
[----:B------:R-:W-:Y:S02]  /*2570*/  LOP3.LUT R133, R133, R138, R135, 0x96, !PT ;  /* 0x0000008a85857212 */ /* 0x000fe400078e9687 */
[----:B------:R-:W-:Y:S01]  /*2580*/  IADD3 R135, PT, PT, R3, -0x24c28bd8, RZ ;  /* 0xdb3d742803877810 */ /* 0x000fe20007ffe0ff */
        /* <DEDUP_REMOVED lines=8> */
[----:B------:R-:W-:Y:S02]  /*2610*/  VIADD R133, R2, 0xf1bbcdc8 ;  /* 0xf1bbcdc802857836 */ /* 0x000fe40000000000 */
[----:B------:R-:W-:-:S03]  /*2620*/  IMAD.WIDE.U32 R136, R136, -0x326172a9, RZ ;  /* 0xcd9e8d5788887825 */ /* 0x000fc600078e00ff */
[----:B------:R-:W-:Y:S01]  /*2630*/  LOP3.LUT R133, R133, R138, R147, 0x96, !PT ;  /* 0x0000008a85857212 */ /* 0x000fe200078e9693 */
[----:B------:R-:W-:Y:S02]  /*2640*/  VIADD R111, R2, 0x8ff34781 ;  /* 0x8ff34781026f7836 */ /* 0x000fe40000000000 */
[----:B------:R-:W-:Y:S02]  /*2650*/  IMAD.MOV.U32 R148, RZ, RZ, R136 ;  /* 0x000000ffff947224 */ /* 0x000fe400078e0088 */
[----:B------:R-:W-:Y:S01]  /*2660*/  IMAD.WIDE.U32 R134, R133, -0x2daee0ad, RZ ;  /* 0xd2511f5385867825 */ /* 0x000fe200078e00ff */
[----:B------:R-:W-:-:S03]  /*2670*/  LOP3.LUT R146, R111, R146, R137, 0x96, !PT ;  /* 0x000000926f927212 */ /* 0x000fc600078e9689 */
[----:B------:R-:W-:Y:S01]  /*2680*/  IMAD.MOV.U32 R133, RZ, RZ, RZ ;  /* 0x000000ffff857224 */ /* 0x000fe200078e00ff */
[----:B------:R-:W-:Y:S01]  /*2690*/  LOP3.LUT R145, R145, R110, R135, 0x96, !PT ;  /* 0x0000006e91917212 */ /* 0x000fe200078e9687 */
[----:B------:R-:W-:Y:S01]  /*26a0*/  IMAD.MOV.U32 R110, RZ, RZ, R0 ;  /* 0x000000ffff6e7224 */ /* 0x000fe200078e0000 */
[----:B------:R-:W-:-:S07]  /*26b0*/  MOV R0, R134 ;  /* 0x0000008600007202 */ /* 0x000fce0000000f00 */
.L_x_9465:
[----:B------:R-:W-:Y:S05]  /*26c0*/  BSYNC.RECONVERGENT B1 ;  /* 0x0000000000017941 */ /* 0x000fea0003800200 */
.L_x_9464:
[----:B------:R-:W-:Y:S01]  /*26d0*/  I2FP.F32.U32 R111, R110 ;  /* 0x0000006e006f7245 */ /* 0x000fe20000201000 */
[----:B------:R-:W-:Y:S01]  /*26e0*/  BSSY.RECONVERGENT B1, `(.L_x_9469) ;  /* 0x000005d000017945 */ /* 0x000fe20003800200 */
[----:B------:R-:W-:Y:S01]  /*26f0*/  ISETP.NE.AND P2, PT, R133, 0x1, PT ;  /* 0x000000018500780c */ /* 0x000fe20003f45270 */
[----:B------:R-:W-:Y:S01]  /*2700*/  HADD2.F32 R120, -RZ, R120.H1_H1 ;  /* 0x30000078ff787230 */ /* 0x000fe20000004100 */
        /* <DEDUP_REMOVED lines=15> */
.L_x_9471:
        /* <DEDUP_REMOVED lines=13> */
.L_x_9473:
[----:B------:R-:W-:Y:S05]  /*28d0*/  BSYNC.RECONVERGENT B2 ;  /* 0x0000000000027941 */ /* 0x000fea0003800200 */
.L_x_9472:
        /* <DEDUP_REMOVED lines=61> */
.L_x_9470:
[----:B------:R-:W-:Y:S05]  /*2cb0*/  BSYNC.RECONVERGENT B1 ;  /* 0x0000000000017941 */ /* 0x000fea0003800200 */
.L_x_9469:
[----:B------:R-:W-:Y:S01]  /*2cc0*/  I2FP.F32.U32 R111, R110 ;  /* 0x0000006e006f7245 */ /* 0x000fe20000201000 */
[----:B------:R-:W-:Y:S01]  /*2cd0*/  BSSY.RECONVERGENT B1, `(.L_x_9474) ;  /* 0x000005d000017945 */ /* 0x000fe20003800200 */
[----:B------:R-:W-:Y:S01]  /*2ce0*/  ISETP.NE.AND P2, PT, R134, 0x1, PT ;  /* 0x000000018600780c */ /* 0x000fe20003f45270 */
[----:B------:R-:W-:Y:S01]  /*2cf0*/  HADD2.F32 R110, -RZ, R121.H0_H0 ;  /* 0x20000079ff6e7230 */ /* 0x000fe20000004100 */
[----:B------:R-:W-:Y:S01]  /*2d00*/  LOP3.LUT R172, R172, 0xfffffffb, RZ, 0xc0, !PT ;  /* 0xfffffffbacac7812 */ /* 0x000fe200078ec0ff */
[----:B------:R-:W-:Y:S01]  /*2d10*/  FFMA.FTZ R111, R111, R108, 1.1641532182693481445e-10 ;  /* 0x2f0000006f6f7423 */ /* 0x000fe2000001006c */
[----:B------:R-:W-:-:S04]  /*2d20*/  IMAD.MOV.U32 R133, RZ, RZ, 0x2 ;  /* 0x00000002ff857424 */ /* 0x000fc800078e00ff */
        /* <DEDUP_REMOVED lines=12> */
.L_x_9476:
        /* <DEDUP_REMOVED lines=13> */
.L_x_9478:
[----:B------:R-:W-:Y:S05]  /*2ec0*/  BSYNC.RECONVERGENT B2 ;  /* 0x0000000000027941 */ /* 0x000fea0003800200 */
.L_x_9477:
        /* <DEDUP_REMOVED lines=50> */
[----:B------:R-:W-:-:S04]  /*31f0*/  VIADD R111, R2, 0xf1bbcdc8 ;  /* 0xf1bbcdc8026f7836 */ /* 0x000fc80000000000 */
[----:B------:R-:W-:Y:S01]  /*3200*/  IMAD.WIDE.U32 R164, R133, -0x326172a9, RZ ;  /* 0xcd9e8d5785a47825 */ /* 0x000fe200078e00ff */
[----:B------:R-:W-:Y:S02]  /*3210*/  LOP3.LUT R111, R111, R146, R137, 0x96, !PT ;  /* 0x000000926f6f7212 */ /* 0x000fe400078e9689 */
[----:B------:R-:W-:Y:S01]  /*3220*/  IADD3 R133, PT, PT, R2, -0x700cb87f, RZ ;  /* 0x8ff3478102857810 */ /* 0x000fe20007ffe0ff */
[----:B------:R-:W-:Y:S02]  /*3230*/  IMAD.MOV.U32 R148, RZ, RZ, R164 ;  /* 0x000000ffff947224 */ /* 0x000fe400078e00a4 */
[----:B------:R-:W-:Y:S01]  /*3240*/  IMAD.WIDE.U32 R138, R111, -0x2daee0ad, RZ ;  /* 0xd2511f536f8a7825 */ /* 0x000fe200078e00ff */
[----:B------:R-:W-:Y:S02]  /*3250*/  LOP3.LUT R146, R133, R136, R165, 0x96, !PT ;  /* 0x0000008885927212 */ /* 0x000fe400078e96a5 */
[----:B------:R-:W-:Y:S01]  /*3260*/  MOV R111, R0 ;  /* 0x00000000006f7202 */ /* 0x000fe20000000f00 */
[----:B------:R-:W-:Y:S01]  /*3270*/  IMAD.MOV.U32 R0, RZ, RZ, R138 ;  /* 0x000000ffff007224 */ /* 0x000fe200078e008a */
[----:B------:R-:W-:Y:S01]  /*3280*/  LOP3.LUT R145, R145, R134, R139, 0x96, !PT ;  /* 0x0000008691917212 */ /* 0x000fe200078e968b */
[----:B------:R-:W-:-:S07]  /*3290*/  IMAD.MOV.U32 R133, RZ, RZ, RZ ;  /* 0x000000ffff857224 */ /* 0x000fce00078e00ff */
.L_x_9475:
[----:B------:R-:W-:Y:S05]  /*32a0*/  BSYNC.RECONVERGENT B1 ;  /* 0x0000000000017941 */ /* 0x000fea0003800200 */
.L_x_9474:
[----:B------:R-:W-:Y:S01]  /*32b0*/  I2FP.F32.U32 R111, R111 ;  /* 0x0000006f006f7245 */ /* 0x000fe20000201000 */
[----:B------:R-:W-:Y:S01]  /*32c0*/  BSSY.RECONVERGENT B1, `(.L_x_9479) ;  /* 0x000005d000017945 */ /* 0x000fe20003800200 */
[----:B------:R-:W-:Y:S01]  /*32d0*/  ISETP.NE.AND P2, PT, R133, 0x1, PT ;  /* 0x000000018500780c */ /* 0x000fe20003f45270 */
[----:B------:R-:W-:Y:S01]  /*32e0*/  HFMA2 R135, -RZ, RZ, 0, 1.1920928955078125e-07 ;  /* 0x00000002ff877431 */ /* 0x000fe200000001ff */
[----:B------:R-:W-:Y:S01]  /*32f0*/  LOP3.LUT R172, R172, 0xfffffffd, RZ, 0xc0, !PT ;  /* 0xfffffffdacac7812 */ /* 0x000fe200078ec0ff */
[----:B------:R-:W-:Y:S01]  /*3300*/  FFMA.FTZ R111, R111, R108, 1.1641532182693481445e-10 ;  /* 0x2f0000006f6f7423 */ /* 0x000fe2000001006c */
[----:B------:R-:W-:-:S04]  /*3310*/  HADD2.F32 R121, -RZ, R121.H1_H1 ;  /* 0x30000079ff797230 */ /* 0x000fc80000004100 */
[----:B------:R-:W-:Y:S01]  /*3320*/  FSETP.LE.FTZ.AND P3, PT, R111, R132, PT ;  /* 0x000000846f00720b */ /* 0x000fe20003f73000 */
[----:B------:R-:W-:-:S12]  /*3330*/  IMAD.MOV.U32 R111, RZ, RZ, R148 ;  /* 0x000000ffff6f7224 */ /* 0x000fd800078e0094 */
        /* <DEDUP_REMOVED lines=10> */
.L_x_9481:
        /* <DEDUP_REMOVED lines=13> */
.L_x_9483:
[----:B------:R-:W-:Y:S05]  /*34b0*/  BSYNC.RECONVERGENT B2 ;  /* 0x0000000000027941 */ /* 0x000fea0003800200 */
.L_x_9482:
        /* <DEDUP_REMOVED lines=57> */
[----:B------:R-:W-:Y:S01]  /*3850*/  IMAD.MOV.U32 R111, RZ, RZ, R0 ;  /* 0x000000ffff6f7224 */ /* 0x000fe200078e0000 */
[----:B------:R-:W-:Y:S01]  /*3860*/  LOP3.LUT R145, R145, R134, R139, 0x96, !PT ;  /* 0x0000008691917212 */ /* 0x000fe200078e968b */
[----:B------:R-:W-:Y:S01]  /*3870*/  IMAD.MOV.U32 R135, RZ, RZ, RZ ;  /* 0x000000ffff877224 */ /* 0x000fe200078e00ff */
[----:B------:R-:W-:-:S07]  /*3880*/  MOV R0, R138 ;  /* 0x0000008a00007202 */ /* 0x000fce0000000f00 */
.L_x_9480:
[----:B------:R-:W-:Y:S05]  /*3890*/  BSYNC.RECONVERGENT B1 ;  /* 0x0000000000017941 */ /* 0x000fea0003800200 */
.L_x_9479:
        /* <DEDUP_REMOVED lines=17> */
.L_x_9486:
        /* <DEDUP_REMOVED lines=13> */
.L_x_9488:
[----:B------:R-:W-:Y:S05]  /*3a80*/  BSYNC.RECONVERGENT B2 ;  /* 0x0000000000027941 */ /* 0x000fea0003800200 */
.L_x_9487:
        /* <DEDUP_REMOVED lines=61> */
.L_x_9485:
[----:B------:R-:W-:Y:S05]  /*3e60*/  BSYNC.RECONVERGENT B1 ;  /* 0x0000000000017941 */ /* 0x000fea0003800200 */
.L_x_9484:
        /* <DEDUP_REMOVED lines=17> */
.L_x_9491:
        /* <DEDUP_REMOVED lines=13> */
.L_x_9493:
[----:B------:R-:W-:Y:S05]  /*4050*/  BSYNC.RECONVERGENT B2 ;  /* 0x0000000000027941 */ /* 0x000fea0003800200 */
.L_x_9492:
        /* <DEDUP_REMOVED lines=51> */
[----:B------:R-:W-:Y:S02]  /*4390*/  VIADD R133, R2, 0xf1bbcdc8 ;  /* 0xf1bbcdc802857836 */ /* 0x000fe40000000000 */
[----:B------:R-:W-:-:S03]  /*43a0*/  IMAD.WIDE.U32 R164, R139, -0x326172a9, RZ ;  /* 0xcd9e8d578ba47825 */ /* 0x000fc600078e00ff */
[----:B------:R-:W-:Y:S01]  /*43b0*/  LOP3.LUT R133, R133, R146, R137, 0x96, !PT ;  /* 0x0000009285857212 */ /* 0x000fe200078e9689 */
[----:B------:R-:W-:Y:S01]  /*43c0*/  IMAD.MOV.U32 R148, RZ, RZ, R164 ;  /* 0x000000ffff947224 */ /* 0x000fe200078e00a4 */
[----:B------:R-:W-:Y:S01]  /*43d0*/  LOP3.LUT R146, R135, R136, R165, 0x96, !PT ;  /* 0x0000008887927212 */ /* 0x000fe200078e96a5 */
[----:B------:R-:W-:Y:S02]  /*43e0*/  IMAD.MOV.U32 R135, RZ, RZ, RZ ;  /* 0x000000ffff877224 */ /* 0x000fe400078e00ff */
[----:B------:R-:W-:-:S05]  /*43f0*/  IMAD.WIDE.U32 R138, R133, -0x2daee0ad, RZ ;  /* 0xd2511f53858a7825 */ /* 0x000fca00078e00ff */
[----:B------:R-:W-:Y:S02]  /*4400*/  LOP3.LUT R145, R145, R134, R139, 0x96, !PT ;  /* 0x0000008691917212 */ /* 0x000fe400078e968b */
[----:B------:R-:W-:Y:S01]  /*4410*/  MOV R134, R0 ;  /* 0x0000000000867202 */ /* 0x000fe20000000f00 */
[----:B------:R-:W-:-:S07]  /*4420*/  IMAD.MOV.U32 R0, RZ, RZ, R138 ;  /* 0x000000ffff007224 */ /* 0x000fce00078e008a */
.L_x_9490:
[----:B------:R-:W-:Y:S05]  /*4430*/  BSYNC.RECONVERGENT B1 ;  /* 0x0000000000017941 */ /* 0x000fea0003800200 */
.L_x_9489:
[----:B------:R-:W-:Y:S01]  /*4440*/  ISETP.NE.AND P5, PT, R135, 0x1, PT ;  /* 0x000000018700780c */ /* 0x000fe20003fa5270 */
[----:B------:R-:W-:Y:S01]  /*4450*/  BSSY.RECONVERGENT B1, `(.L_x_9494) ;  /* 0x000005b000017945 */ /* 0x000fe20003800200 */
[----:B------:R-:W-:Y:S01]  /*4460*/  I2FP.F32.U32 R133, R134 ;  /* 0x0000008600857245 */ /* 0x000fe20000201000 */
[----:B------:R-:W-:Y:S02]  /*4470*/  HFMA2 R147, -RZ, RZ, 0, 1.1920928955078125e-07 ;  /* 0x00000002ff937431 */ /* 0x000fe400000001ff */
[----:B------:R-:W-:Y:S02]  /*4480*/  HADD2.F32 R159, -RZ, R123.H0_H0 ;  /* 0x2000007bff9f7230 */ /* 0x000fe40000004100 */
        /* <DEDUP_REMOVED lines=12> */
.L_x_9496:
        /* <DEDUP_REMOVED lines=13> */
.L_x_9498:
[----:B------:R-:W-:Y:S05]  /*4620*/  BSYNC.RECONVERGENT B2 ;  /* 0x0000000000027941 */ /* 0x000fea0003800200 */
.L_x_9497:
        /* <DEDUP_REMOVED lines=57> */
[----:B------:R-:W-:-:S04]  /*49c0*/  LOP3.LUT R146, R135, R136, R165, 0x96, !PT ;  /* 0x0000008887927212 */ /* 0x000fc800078e96a5 */
[----:B------:R-:W-:Y:S01]  /*49d0*/  LOP3.LUT R145, R145, R134, R139, 0x96, !PT ;  /* 0x0000008691917212 */ /* 0x000fe200078e968b */
[----:B------:R-:W-:Y:S01]  /*49e0*/  IMAD.MOV.U32 R134, RZ, RZ, R0 ;  /* 0x000000ffff867224 */ /* 0x000fe200078e0000 */
[----:B------:R-:W-:-:S07]  /*49f0*/  MOV R0, R138 ;  /* 0x0000008a00007202 */ /* 0x000fce0000000f00 */
.L_x_9495:
[----:B------:R-:W-:Y:S05]  /*4a00*/  BSYNC.RECONVERGENT B1 ;  /* 0x0000000000017941 */ /* 0x000fea0003800200 */
.L_x_9494:
[----:B------:R-:W-:Y:S01]  /*4a10*/  I2FP.F32.U32 R133, R134 ;  /* 0x0000008600857245 */ /* 0x000fe20000201000 */
[----:B------:R-:W-:Y:S01]  /*4a20*/  FMUL.FTZ R109, R109, UR12 ;  /* 0x0000000c6d6d7c20 */ /* 0x000fe20008410000 */
[----:B------:R-:W-:Y:S01]  /*4a30*/  P2R R136, PR, RZ, 0x2 ;  /* 0x00000002ff887803 */ /* 0x000fe20000000000 */
[----:B------:R-:W-:Y:S01]  /*4a40*/  FMUL.FTZ R120, R120, UR12 ;  /* 0x0000000c78787c20 */ /* 0x000fe20008410000 */
[----:B------:R-:W-:Y:S01]  /*4a50*/  LOP3.LUT P1, RZ, R172, 0x10, RZ, 0xc0, !PT ;  /* 0x00000010acff7812 */ /* 0x000fe2000782c0ff */
[----:B------:R-:W-:Y:S01]  /*4a60*/  FFMA.FTZ R135, R133, R108, 1.1641532182693481445e-10 ;  /* 0x2f00000085877423 */ /* 0x000fe2000001006c */
[----:B------:R-:W-:Y:S01]  /*4a70*/  FMUL.FTZ R108, R122, UR12 ;  /* 0x0000000c7a6c7c20 */ /* 0x000fe20008410000 */
[----:B------:R-:W-:Y:S01]  /*4a80*/  P2R R137, PR, RZ, 0x1 ;  /* 0x00000001ff897803 */ /* 0x000fe20000000000 */
[----:B------:R-:W-:Y:S01]  /*4a90*/  FMUL.FTZ R111, R111, UR12 ;  /* 0x0000000c6f6f7c20 */ /* 0x000fe20008410000 */
[----:B------:R-:W-:Y:S01]  /*4aa0*/  LOP3.LUT P0, RZ, R172, 0x8, RZ, 0xc0, !PT ;  /* 0x00000008acff7812 */ /* 0x000fe2000780c0ff */
[----:B------:R-:W-:Y:S01]  /*4ab0*/  FMUL.FTZ R133, R121, UR12 ;  /* 0x0000000c79857c20 */ /* 0x000fe20008410000 */
[----:B------:R-:W-:Y:S01]  /*4ac0*/  HADD2.F32 R134, -RZ, R123.H1_H1 ;  /* 0x3000007bff867230 */ /* 0x000fe20000004100 */
[----:B------:R-:W-:Y:S01]  /*4ad0*/  FSEL R121, R108, RZ, P3 ;  /* 0x000000ff6c797208 */ /* 0x000fe20001800000 */
        /* <DEDUP_REMOVED lines=9> */
[----:B------:R-:W-:Y:S02]  /*4b70*/  LOP3.LUT P6, RZ, R172, 0x4, RZ, 0xc0, !PT ;  /* 0x00000004acff7812 */ /* 0x000fe400078cc0ff */
        /* <DEDUP_REMOVED lines=15> */
.L_x_9458:
        /* <DEDUP_REMOVED lines=16> */
.L_x_9502:
        /* <DEDUP_REMOVED lines=13> */
.L_x_9504:
[----:B------:R-:W-:Y:S05]  /*4e40*/  BSYNC.RECONVERGENT B2 ;  /* 0x0000000000027941 */ /* 0x000fea0003800200 */
.L_x_9503:
        /* <DEDUP_REMOVED lines=61> */
.L_x_9501:
[----:B------:R-:W-:Y:S05]  /*5220*/  BSYNC.RECONVERGENT B1 ;  /* 0x0000000000017941 */ /* 0x000fea0003800200 */
.L_x_9500:
        /* <DEDUP_REMOVED lines=23> */
.L_x_9507:
        /* <DEDUP_REMOVED lines=13> */
.L_x_9509:
[----:B------:R-:W-:Y:S05]  /*5470*/  BSYNC.RECONVERGENT B2 ;  /* 0x0000000000027941 */ /* 0x000fea0003800200 */
.L_x_9508:
        /* <DEDUP_REMOVED lines=61> */
.L_x_9506:
[----:B------:R-:W-:Y:S05]  /*5850*/  BSYNC.RECONVERGENT B1 ;  /* 0x0000000000017941 */ /* 0x000fea0003800200 */
.L_x_9505:
[----:B------:R-:W-:Y:S01]  /*5860*/  I2FP.F32.U32 R109, R108 ;  /* 0x0000006c006d7245 */ /* 0x000fe20000201000 */
[----:B------:R-:W-:Y:S01]  /*5870*/  HADD2.F32 R108, -RZ, R160.H0_H0 ;  /* 0x200000a0ff6c7230 */ /* 0x000fe20000004100 */
        /* <DEDUP_REMOVED lines=21> */
.L_x_9512:
        /* <DEDUP_REMOVED lines=13> */
.L_x_9514:
[----:B------:R-:W-:Y:S05]  /*5aa0*/  BSYNC.RECONVERGENT B2 ;  /* 0x0000000000027941 */ /* 0x000fea0003800200 */
.L_x_9513:
        /* <DEDUP_REMOVED lines=55> */
[----:B------:R-:W-:-:S03]  /*5e20*/  LOP3.LUT R146, R111, R136, R153, 0x96, !PT ;  /* 0x000000886f927212 */ /* 0x000fc600078e9699 */
[----:B------:R-:W-:Y:S01]  /*5e30*/  IMAD.WIDE.U32 R138, R109, -0x2daee0ad, RZ ;  /* 0xd2511f536d8a7825 */ /* 0x000fe200078e00ff */
[----:B------:R-:W-:-:S03]  /*5e40*/  MOV R109, R0 ;  /* 0x00000000006d7202 */ /* 0x000fc60000000f00 */
[----:B------:R-:W-:Y:S01]  /*5e50*/  IMAD.MOV.U32 R0, RZ, RZ, R138 ;  /* 0x000000ffff007224 */ /* 0x000fe200078e008a */
[----:B------:R-:W-:Y:S01]  /*5e60*/  LOP3.LUT R145, R145, R110, R139, 0x96, !PT ;  /* 0x0000006e91917212 */ /* 0x000fe200078e968b */
[----:B------:R-:W-:-:S07]  /*5e70*/  IMAD.MOV.U32 R110, RZ, RZ, RZ ;  /* 0x000000ffff6e7224 */ /* 0x000fce00078e00ff */
.L_x_9511:
[----:B------:R-:W-:Y:S05]  /*5e80*/  BSYNC.RECONVERGENT B1 ;  /* 0x0000000000017941 */ /* 0x000fea0003800200 */
.L_x_9510:
[----:B------:R-:W-:Y:S01]  /*5e90*/  I2FP.F32.U32 R109, R109 ;  /* 0x0000006d006d7245 */ /* 0x000fe20000201000 */
[----:B------:R-:W-:Y:S01]  /*5ea0*/  HADD2.F32 R120, -RZ, R120.H1_H1 ;  /* 0x30000078ff787230 */ /* 0x000fe20000004100 */
[----:B------:R-:W-:Y:S01]  /*5eb0*/  ISETP.NE.AND P2, PT, R110, 0x1, PT ;  /* 0x000000016e00780c */ /* 0x000fe20003f45270 */
[----:B------:R-:W-:Y:S01]  /*5ec0*/  BSSY.RECONVERGENT B1, `(.L_x_9515) ;  /* 0x000005c000017945 */ /* 0x000fe20003800200 */
[----:B------:R-:W-:Y:S01]  /*5ed0*/  LOP3.LUT R172, R172, 0xfffffff7, RZ, 0xc0, !PT ;  /* 0xfffffff7acac7812 */ /* 0x000fe200078ec0ff */
[----:B------:R-:W-:Y:S01]  /*5ee0*/  FFMA.FTZ R109, R109, R134, 1.1641532182693481445e-10 ;  /* 0x2f0000006d6d7423 */ /* 0x000fe20000010086 */
[----:B------:R-:W-:Y:S02]  /*5ef0*/  HFMA2 R111, -RZ, RZ, 0, 1.1920928955078125e-07 ;  /* 0x00000002ff6f7431 */ /* 0x000fe400000001ff */
[----:B------:R-:W-:Y:S02]  /*5f00*/  FMUL.FTZ R120, R133, R120 ;  /* 0x0000007885787220 */ /* 0x000fe40000410000 */
        /* <DEDUP_REMOVED lines=12> */
.L_x_9517:
        /* <DEDUP_REMOVED lines=13> */
.L_x_9519:
[----:B------:R-:W-:Y:S05]  /*60a0*/  BSYNC.RECONVERGENT B2 ;  /* 0x0000000000027941 */ /* 0x000fea0003800200 */
.L_x_9518:
[----:B------:R-:W-:Y:S01]  /*60b0*/  IMAD.WIDE.U32 R136, R170, -0x326172a9, RZ ;  /* 0xcd9e8d57aa887825 */ /* 0x000fe200078e00ff */
[----:B------:R-:W-:Y:S02]  /*60c0*/  LOP3.LUT R146, R149, R111, R3, 0x96, !PT ;  /* 0x0000006f95927212 */ /* 0x000fe400078e9603 */
[----:B------:R-:W-:Y:S01]  /*60d0*/  IADD3 R135, PT, PT, R3, 0x76cf5d0a, RZ ;  /* 0x76cf5d0a03877810 */ /* 0x000fe20007ffe0ff */
        /* <DEDUP_REMOVED lines=58> */
.L_x_9516:
[----:B------:R-:W-:Y:S05]  /*6480*/  BSYNC.RECONVERGENT B1 ;  /* 0x0000000000017941 */ /* 0x000fea0003800200 */
.L_x_9515:
        /* <DEDUP_REMOVED lines=23> */
.L_x_9522:
        /* <DEDUP_REMOVED lines=13> */
.L_x_9524:
[----:B------:R-:W-:Y:S05]  /*66d0*/  BSYNC.RECONVERGENT B2 ;  /* 0x0000000000027941 */ /* 0x000fea0003800200 */
.L_x_9523:
        /* <DEDUP_REMOVED lines=61> */
.L_x_9521:
[----:B------:R-:W-:Y:S05]  /*6ab0*/  BSYNC.RECONVERGENT B1 ;  /* 0x0000000000017941 */ /* 0x000fea0003800200 */
.L_x_9520:
[----:B------:R-:W-:Y:S01]  /*6ac0*/  I2FP.F32.U32 R111, R110 ;  /* 0x0000006e006f7245 */ /* 0x000fe20000201000 */
[----:B------:R-:W-:Y:S01]  /*6ad0*/  HADD2.F32 R120, -RZ, R121.H0_H0 ;  /* 0x20000079ff787230 */ /* 0x000fe20000004100 */
[----:B------:R-:W-:Y:S01]  /*6ae0*/  ISETP.NE.AND P2, PT, R135, 0x1, PT ;  /* 0x000000018700780c */ /* 0x000fe20003f45270 */
[----:B------:R-:W-:Y:S01]  /*6af0*/  BSSY.RECONVERGENT B1, `(.L_x_9525) ;  /* 0x000005c000017945 */ /* 0x000fe20003800200 */
[----:B------:R-:W-:Y:S01]  /*6b00*/  LOP3.LUT R172, R172, 0xfffffffb, RZ, 0xc0, !PT ;  /* 0xfffffffbacac7812 */ /* 0x000fe200078ec0ff */
[----:B------:R-:W-:Y:S01]  /*6b10*/  FFMA.FTZ R111, R111, R134, 1.1641532182693481445e-10 ;  /* 0x2f0000006f6f7423 */ /* 0x000fe20000010086 */
[----:B------:R-:W-:Y:S02]  /*6b20*/  IMAD.MOV.U32 R136, RZ, RZ, 0x2 ;  /* 0x00000002ff887424 */ /* 0x000fe400078e00ff */
[----:B------:R-:W-:Y:S01]  /*6b30*/  FMUL.FTZ R120, R133, R120 ;  /* 0x0000007885787220 */ /* 0x000fe20000410000 */
[----:B------:R-:W-:Y:S01]  /*6b40*/  IMAD.MOV.U32 R110, RZ, RZ, R148 ;  /* 0x000000ffff6e7224 */ /* 0x000fe200078e0094 */
        /* <DEDUP_REMOVED lines=11> */
.L_x_9527:
        /* <DEDUP_REMOVED lines=13> */
.L_x_9529:
[----:B------:R-:W-:Y:S05]  /*6cd0*/  BSYNC.RECONVERGENT B2 ;  /* 0x0000000000027941 */ /* 0x000fea0003800200 */
.L_x_9528:
        /* <DEDUP_REMOVED lines=61> */
.L_x_9526:
[----:B------:R-:W-:Y:S05]  /*70b0*/  BSYNC.RECONVERGENT B1 ;  /* 0x0000000000017941 */ /* 0x000fea0003800200 */
.L_x_9525:
[----:B------:R-:W-:Y:S01]  /*70c0*/  I2FP.F32.U32 R111, R110 ;  /* 0x0000006e006f7245 */ /* 0x000fe20000201000 */
[----:B------:R-:W-:Y:S01]  /*70d0*/  HADD2.F32 R110, -RZ, R161.H0_H0 ;  /* 0x200000a1ff6e7230 */ /* 0x000fe20000004100 */
[----:B------:R-:W-:Y:S01]  /*70e0*/  BSSY.RECONVERGENT B1, `(.L_x_9530) ;  /* 0x0000060000017945 */ /* 0x000fe20003800200 */
[----:B------:R-:W-:Y:S02]  /*70f0*/  HFMA2 R137, -RZ, RZ, 0, 1.1920928955078125e-07 ;  /* 0x00000002ff897431 */ /* 0x000fe400000001ff */
        /* <DEDUP_REMOVED lines=19> */
.L_x_9532:
        /* <DEDUP_REMOVED lines=13> */
.L_x_9534:
[----:B------:R-:W-:Y:S05]  /*7300*/  BSYNC.RECONVERGENT B2 ;  /* 0x0000000000027941 */ /* 0x000fea0003800200 */
.L_x_9533:
        /* <DEDUP_REMOVED lines=61> */
.L_x_9531:
[----:B------:R-:W-:Y:S05]  /*76e0*/  BSYNC.RECONVERGENT B1 ;  /* 0x0000000000017941 */ /* 0x000fea0003800200 */
.L_x_9530:
[----:B------:R-:W-:Y:S01]  /*76f0*/  I2FP.F32.U32 R111, R111 ;  /* 0x0000006f006f7245 */ /* 0x000fe20000201000 */
[----:B------:R-:W-:Y:S01]  /*7700*/  HADD2.F32 R120, -RZ, R121.H1_H1 ;  /* 0x30000079ff787230 */ /* 0x000fe20000004100 */
        /* <DEDUP_REMOVED lines=18> */
.L_x_9537:
        /* <DEDUP_REMOVED lines=13> */
.L_x_9539:
[----:B------:R-:W-:Y:S05]  /*7900*/  BSYNC.RECONVERGENT B2 ;  /* 0x0000000000027941 */ /* 0x000fea0003800200 */
.L_x_9538:
        /* <DEDUP_REMOVED lines=61> */
.L_x_9536:
[----:B------:R-:W-:Y:S05]  /*7ce0*/  BSYNC.RECONVERGENT B1 ;  /* 0x0000000000017941 */ /* 0x000fea0003800200 */
.L_x_9535:
[----:B------:R-:W-:Y:S01]  /*7cf0*/  I2FP.F32.U32 R111, R111 ;  /* 0x0000006f006f7245 */ /* 0x000fe20000201000 */
[----:B------:R-:W-:Y:S01]  /*7d00*/  HADD2.F32 R120, -RZ, R161.H1_H1 ;  /* 0x300000a1ff787230 */ /* 0x000fe20000004100 */
        /* <DEDUP_REMOVED lines=21> */
.L_x_9542:
        /* <DEDUP_REMOVED lines=13> */
.L_x_9544:
[----:B------:R-:W-:Y:S05]  /*7f30*/  BSYNC.RECONVERGENT B2 ;  /* 0x0000000000027941 */ /* 0x000fea0003800200 */
.L_x_9543:
        /* <DEDUP_REMOVED lines=61> */
.L_x_9541:
[----:B------:R-:W-:Y:S05]  /*8310*/  BSYNC.RECONVERGENT B1 ;  /* 0x0000000000017941 */ /* 0x000fea0003800200 */
.L_x_9540:
[----:B------:R-:W-:Y:S01]  /*8320*/  ISETP.NE.AND P3, PT, R137, 0x1, PT ;  /* 0x000000018900780c */ /* 0x000fe20003f65270 */
[----:B------:R-:W-:Y:S01]  /*8330*/  HADD2.F32 R136, -RZ, R122.H0_H0 ;  /* 0x2000007aff887230 */ /* 0x000fe20000004100 */
        /* <DEDUP_REMOVED lines=16> */
.L_x_9547:
        /* <DEDUP_REMOVED lines=13> */
.L_x_9549:
[----:B------:R-:W-:Y:S05]  /*8510*/  BSYNC.RECONVERGENT B2 ;  /* 0x0000000000027941 */ /* 0x000fea0003800200 */
.L_x_9548:
        /* <DEDUP_REMOVED lines=50> */
[----:B------:R-:W-:Y:S01]  /*8840*/  IMAD.WIDE.U32 R154, R145, -0x326172a9, RZ ;  /* 0xcd9e8d57919a7825 */ /* 0x000fe200078e00ff */
[----:B------:R-:W-:Y:S02]  /*8850*/  IADD3 R145, PT, PT, R3, -0x695add53, RZ ;  /* 0x96a522ad03917810 */ /* 0x000fe40007ffe0ff */
[----:B------:R-:W-:Y:S01]  /*8860*/  LOP3.LUT R139, R139, R146, R137, 0x96, !PT ;  /* 0x000000928b8b7212 */ /* 0x000fe200078e9689 */
[----:B------:R-:W-:Y:S02]  /*8870*/  VIADD R121, R2, 0x8ff34781 ;  /* 0x8ff3478102797836 */ /* 0x000fe40000000000 */
[----:B------:R-:W-:Y:S02]  /*8880*/  IMAD.MOV.U32 R148, RZ, RZ, R154 ;  /* 0x000000ffff947224 */ /* 0x000fe400078e009a */
[----:B------:R-:W-:Y:S01]  /*8890*/  IMAD.WIDE.U32 R138, R139, -0x2daee0ad, RZ ;  /* 0xd2511f538b8a7825 */ /* 0x000fe200078e00ff */
[----:B------:R-:W-:-:S04]  /*88a0*/  LOP3.LUT R146, R121, R136, R155, 0x96, !PT ;  /* 0x0000008879927212 */ /* 0x000fc800078e969b */
[----:B------:R-:W-:Y:S01]  /*88b0*/  LOP3.LUT R145, R145, R120, R139, 0x96, !PT ;  /* 0x0000007891917212 */ /* 0x000fe200078e968b */
[----:B------:R-:W-:Y:S01]  /*88c0*/  IMAD.MOV.U32 R120, RZ, RZ, R0 ;  /* 0x000000ffff787224 */ /* 0x000fe200078e0000 */
[----:B------:R-:W-:Y:S01]  /*88d0*/  MOV R0, R138 ;  /* 0x0000008a00007202 */ /* 0x000fe20000000f00 */
[----:B------:R-:W-:-:S07]  /*88e0*/  IMAD.MOV.U32 R138, RZ, RZ, RZ ;  /* 0x000000ffff8a7224 */ /* 0x000fce00078e00ff */
.L_x_9546:
[----:B------:R-:W-:Y:S05]  /*88f0*/  BSYNC.RECONVERGENT B1 ;  /* 0x0000000000017941 */ /* 0x000fea0003800200 */
.L_x_9545:
        /* <DEDUP_REMOVED lines=23> */
.L_x_9552:
        /* <DEDUP_REMOVED lines=13> */
.L_x_9554:
[----:B------:R-:W-:Y:S05]  /*8b40*/  BSYNC.RECONVERGENT B2 ;  /* 0x0000000000027941 */ /* 0x000fea0003800200 */
.L_x_9553:
        /* <DEDUP_REMOVED lines=51> */
[----:B------:R-:W-:Y:S01]  /*8e80*/  HFMA2 R137, -RZ, RZ, 0, 0 ;  /* 0x00000000ff897431 */ /* 0x000fe200000001ff */
[----:B------:R-:W-:Y:S01]  /*8e90*/  LOP3.LUT R158, R121, R158, R139, 0x96, !PT ;  /* 0x0000009e799e7212 */ /* 0x000fe200078e968b */
[----:B------:R-:W-:Y:S02]  /*8ea0*/  VIADD R121, R2, 0x8ff34781 ;  /* 0x8ff3478102797836 */ /* 0x000fe40000000000 */
[----:B------:R-:W-:-:S04]  /*8eb0*/  IMAD.WIDE.U32 R164, R135, -0x326172a9, RZ ;  /* 0xcd9e8d5787a47825 */ /* 0x000fc800078e00ff */
[----:B------:R-:W-:Y:S01]  /*8ec0*/  IMAD.WIDE.U32 R158, R158, -0x2daee0ad, RZ ;  /* 0xd2511f539e9e7825 */ /* 0x000fe200078e00ff */
[----:B------:R-:W-:Y:S02]  /*8ed0*/  LOP3.LUT R146, R121, R138, R165, 0x96, !PT ;  /* 0x0000008a79927212 */ /* 0x000fe400078e96a5 */
[----:B------:R-:W-:Y:S01]  /*8ee0*/  MOV R148, R164 ;  /* 0x000000a400947202 */ /* 0x000fe20000000f00 */
[----:B------:R-:W-:Y:S01]  /*8ef0*/  IMAD.MOV.U32 R121, RZ, RZ, R0 ;  /* 0x000000ffff797224 */ /* 0x000fe200078e0000 */
[----:B------:R-:W-:Y:S01]  /*8f00*/  LOP3.LUT R145, R145, R136, R159, 0x96, !PT ;  /* 0x0000008891917212 */ /* 0x000fe200078e969f */
[----:B------:R-:W-:-:S07]  /*8f10*/  IMAD.MOV.U32 R0, RZ, RZ, R158 ;  /* 0x000000ffff007224 */ /* 0x000fce00078e009e */
.L_x_9551:
[----:B------:R-:W-:Y:S05]  /*8f20*/  BSYNC.RECONVERGENT B1 ;  /* 0x0000000000017941 */ /* 0x000fea0003800200 */
.L_x_9550:
        /* <DEDUP_REMOVED lines=18> */
.L_x_9557:
        /* <DEDUP_REMOVED lines=13> */
.L_x_9559:
[----:B------:R-:W-:Y:S05]  /*9120*/  BSYNC.RECONVERGENT B2 ;  /* 0x0000000000027941 */ /* 0x000fea0003800200 */
.L_x_9558:
        /* <DEDUP_REMOVED lines=49> */
[----:B------:R-:W-:-:S03]  /*9440*/  LOP3.LUT R145, R145, R146, R137, 0x96, !PT ;  /* 0x0000009291917212 */ /* 0x000fc600078e9689 */
[----:B------:R-:W-:Y:S02]  /*9450*/  VIADD R121, R2, 0xf1bbcdc8 ;  /* 0xf1bbcdc802797836 */ /* 0x000fe40000000000 */
[----:B------:R-:W-:-:S03]  /*9460*/  IMAD.WIDE.U32 R164, R145, -0x326172a9, RZ ;  /* 0xcd9e8d5791a47825 */ /* 0x000fc600078e00ff */
[----:B------:R-:W-:Y:S01]  /*9470*/  LOP3.LUT R158, R121, R158, R139, 0x96, !PT ;  /* 0x0000009e799e7212 */ /* 0x000fe200078e968b */
[----:B------:R-:W-:Y:S01]  /*9480*/  VIADD R145, R3, 0x96a522ad ;  /* 0x96a522ad03917836 */ /* 0x000fe20000000000 */
[----:B------:R-:W-:Y:S01]  /*9490*/  IADD3 R121, PT, PT, R2, -0x700cb87f, RZ ;  /* 0x8ff3478102797810 */ /* 0x000fe20007ffe0ff */
[----:B------:R-:W-:Y:S02]  /*94a0*/  IMAD.MOV.U32 R148, RZ, RZ, R164 ;  /* 0x000000ffff947224 */ /* 0x000fe400078e00a4 */
[----:B------:R-:W-:Y:S01]  /*94b0*/  IMAD.WIDE.U32 R158, R158, -0x2daee0ad, RZ ;  /* 0xd2511f539e9e7825 */ /* 0x000fe200078e00ff */
[----:B------:R-:W-:-:S03]  /*94c0*/  LOP3.LUT R146, R121, R138, R165, 0x96, !PT ;  /* 0x0000008a79927212 */ /* 0x000fc600078e96a5 */
[----:B------:R-:W-:Y:S01]  /*94d0*/  IMAD.MOV.U32 R0, RZ, RZ, R158 ;  /* 0x000000ffff007224 */ /* 0x000fe200078e009e */
[----:B------:R-:W-:Y:S01]  /*94e0*/  LOP3.LUT R145, R145, R136, R159, 0x96, !PT ;  /* 0x0000008891917212 */ /* 0x000fe200078e969f */
[----:B------:R-:W-:-:S07]  /*94f0*/  IMAD.MOV.U32 R138, RZ, RZ, RZ ;  /* 0x000000ffff8a7224 */ /* 0x000fce00078e00ff */
.L_x_9556:
[----:B------:R-:W-:Y:S05]  /*9500*/  BSYNC.RECONVERGENT B1 ;  /* 0x0000000000017941 */ /* 0x000fea0003800200 */
.L_x_9555:
[----:B------:R-:W-:Y:S01]  /*9510*/  I2FP.F32.U32 R121, R122 ;  /* 0x0000007a00797245 */ /* 0x000fe20000201000 */
[----:B------:R-:W-:Y:S01]  /*9520*/  HADD2.F32 R122, -RZ, R162.H1_H1 ;  /* 0x300000a2ff7a7230 */ /* 0x000fe20000004100 */
        /* <DEDUP_REMOVED lines=21> */
.L_x_9562:
        /* <DEDUP_REMOVED lines=13> */
.L_x_9564:
[----:B------:R-:W-:Y:S05]  /*9750*/  BSYNC.RECONVERGENT B2 ;  /* 0x0000000000027941 */ /* 0x000fea0003800200 */
.L_x_9563:
        /* <DEDUP_REMOVED lines=59> */
[----:B------:R-:W-:Y:S01]  /*9b10*/  IMAD.MOV.U32 R136, RZ, RZ, RZ ;  /* 0x000000ffff887224 */ /* 0x000fe200078e00ff */
[----:B------:R-:W-:-:S07]  /*9b20*/  MOV R0, R158 ;  /* 0x0000009e00007202 */ /* 0x000fce0000000f00 */
.L_x_9561:
[----:B------:R-:W-:Y:S05]  /*9b30*/  BSYNC.RECONVERGENT B1 ;  /* 0x0000000000017941 */ /* 0x000fea0003800200 */
.L_x_9560:
[----:B------:R-:W-:Y:S01]  /*9b40*/  ISETP.NE.AND P5, PT, R136, 0x1, PT ;  /* 0x000000018800780c */ /* 0x000fe20003fa5270 */
[----:B------:R-:W-:Y:S01]  /*9b50*/  HADD2.F32 R166, -RZ, R123.H0_H0 ;  /* 0x2000007bffa67230 */ /* 0x000fe20000004100 */
        /* <DEDUP_REMOVED lines=16> */
.L_x_9567:
        /* <DEDUP_REMOVED lines=13> */
.L_x_9569:
[----:B------:R-:W-:Y:S05]  /*9d30*/  BSYNC.RECONVERGENT B2 ;  /* 0x0000000000027941 */ /* 0x000fea0003800200 */
.L_x_9568:
        /* <DEDUP_REMOVED lines=58> */
[----:B------:R-:W-:Y:S02]  /*a0e0*/  VIADD R145, R3, 0x96a522ad ;  /* 0x96a522ad03917836 */ /* 0x000fe40000000000 */
[----:B------:R-:W-:-:S03]  /*a0f0*/  IMAD.MOV.U32 R0, RZ, RZ, R158 ;  /* 0x000000ffff007224 */ /* 0x000fc600078e009e */
[----:B------:R-:W-:-:S07]  /*a100*/  LOP3.LUT R145, R145, R136, R159, 0x96, !PT ;  /* 0x0000008891917212 */ /* 0x000fce00078e969f */
.L_x_9566:
[----:B------:R-:W-:Y:S05]  /*a110*/  BSYNC.RECONVERGENT B1 ;  /* 0x0000000000017941 */ /* 0x000fea0003800200 */
.L_x_9565:
        /* <DEDUP_REMOVED lines=23> */
.L_x_9572:
        /* <DEDUP_REMOVED lines=13> */
.L_x_9574:
[----:B------:R-:W-:Y:S05]  /*a360*/  BSYNC.RECONVERGENT B2 ;  /* 0x0000000000027941 */ /* 0x000fea0003800200 */
.L_x_9573:
        /* <DEDUP_REMOVED lines=61> */
.L_x_9571:
[----:B------:R-:W-:Y:S05]  /*a740*/  BSYNC.RECONVERGENT B1 ;  /* 0x0000000000017941 */ /* 0x000fea0003800200 */
.L_x_9570:
        /* <DEDUP_REMOVED lines=18> */
.L_x_9577:
        /* <DEDUP_REMOVED lines=15> */
.L_x_9579:
[----:B------:R-:W-:Y:S05]  /*a960*/  BSYNC.RECONVERGENT B2 ;  /* 0x0000000000027941 */ /* 0x000fea0003800200 */
.L_x_9578:
        /* <DEDUP_REMOVED lines=61> */
.L_x_9576:
[----:B------:R-:W-:Y:S05]  /*ad40*/  BSYNC.RECONVERGENT B1 ;  /* 0x0000000000017941 */ /* 0x000fea0003800200 */
.L_x_9575:
[----:B------:R-:W-:Y:S01]  /*ad50*/  I2FP.F32.U32 R123, R123 ;  /* 0x0000007b007b7245 */ /* 0x000fe20000201000 */
[----:B------:R-:W-:-:S04]  /*ad60*/  HADD2.F32 R136, -RZ, R163.H1_H1 ;  /* 0x300000a3ff887230 */ /* 0x000fc80000004100 */
[----:B------:R-:W-:Y:S01]  /*ad70*/  FFMA.FTZ R123, R123, R134, 1.1641532182693481445e-10 ;  /* 0x2f0000007b7b7423 */ /* 0x000fe20000010086 */
[----:B------:R-:W-:-:S04]  /*ad80*/  FMUL.FTZ R136, R136, R133 ;  /* 0x0000008588887220 */ /* 0x000fc80000410000 */
[----:B------:R-:W-:Y:S02]  /*ad90*/  FSETP.GTU.FTZ.AND P6, PT, R123, R132, PT ;  /* 0x000000847b00720b */ /* 0x000fe40003fdc000 */
[----:B------:R-:W-:Y:S02]  /*ada0*/  FSEL R123, R166, RZ, P5 ;  /* 0x000000ffa67b7208 */ /* 0x000fe40002800000 */
[----:B------:R-:W-:Y:S02]  /*adb0*/  FSEL R136, R136, RZ, !P6 ;  /* 0x000000ff88887208 */ /* 0x000fe40007000000 */
[----:B------:R-:W-:-:S03]  /*adc0*/  SEL R158, RZ, 0x1, P6 ;  /* 0x00000001ff9e7807 */ /* 0x000fc60003000000 */
[----:B------:R-:W-:-:S04]  /*add0*/  FADD.FTZ R123, R136, R123 ;  /* 0x0000007b887b7221 */ /* 0x000fc80000010000 */
[----:B------:R-:W-:-:S07]  /*ade0*/  @P1 FADD.FTZ R123, R107, R123 ;  /* 0x0000007b6b7b1221 */ /* 0x000fce0000010000 */
.L_x_9499:
        /* <DEDUP_REMOVED lines=44> */
.L_x_9580:
[----:B------:R-:W-:Y:S01]  /*b0b0*/  MOV R159, R0 ;  /* 0x00000000009f7202 */ /* 0x000fe20000000f00 */
[----:B------:R-:W-:-:S07]  /*b0c0*/  VIADD R0, R157, 0x80 ;  /* 0x000000809d007836 */ /* 0x000fce0000000000 */
.L_x_9457:
[----:B------:R-:W-:Y:S05]  /*b0d0*/  BSYNC.RECONVERGENT B0 ;  /* 0x0000000000007941 */ /* 0x000fea0003800200 */
.L_x_9456:
        /* <DEDUP_REMOVED lines=36> */
.L_x_9586:
        /* <DEDUP_REMOVED lines=13> */
.L_x_9588:
[----:B------:R-:W-:Y:S05]  /*b3f0*/  BSYNC.RECONVERGENT B2 ;  /* 0x0000000000027941 */ /* 0x000fea0003800200 */
.L_x_9587:
        /* <DEDUP_REMOVED lines=60> */
.L_x_9585:
[----:B------:R-:W-:Y:S05]  /*b7c0*/  BSYNC.RECONVERGENT B1 ;  /* 0x0000000000017941 */ /* 0x000fea0003800200 */
.L_x_9584:
[----:B------:R-:W0:Y:S01]  /*b7d0*/  LDC R133, c[0x0][0x404] ;  /* 0x00010100ff857b82 */ /* 0x000e220000000800 */
[----:B------:R-:W-:Y:S01]  /*b7e0*/  I2FP.F32.U32 R112, R112 ;  /* 0x0000007000707245 */ /* 0x000fe20000201000 */
[----:B------:R-:W-:Y:S01]  /*b7f0*/  HFMA2 R135, -RZ, RZ, 0.1171875, 0 ;  /* 0x2f800000ff877431 */ /* 0x000fe200000001ff */
[----:B------:R-:W-:Y:S01]  /*b800*/  ISETP.NE.AND P2, PT, R114, 0x1, PT ;  /* 0x000000017200780c */ /* 0x000fe20003f45270 */
[----:B-----5:R-:W-:Y:S01]  /*b810*/  HADD2.F32 R113, -RZ, R124.H0_H0 ;  /* 0x2000007cff717230 */ /* 0x020fe20000004100 */
[----:B------:R-:W-:Y:S01]  /*b820*/  LOP3.LUT R172, R172, 0xffffffef, RZ, 0xc0, !PT ;  /* 0xffffffefacac7812 */ /* 0x000fe200078ec0ff */
[----:B------:R-:W-:Y:S01]  /*b830*/  BSSY.RECONVERGENT B1, `(.L_x_9589) ;  /* 0x000005c000017945 */ /* 0x000fe20003800200 */
[----:B------:R-:W-:Y:S01]  /*b840*/  FFMA.FTZ R112, R112, R135, 1.1641532182693481445e-10 ;  /* 0x2f00000070707423 */ /* 0x000fe20000010087 */
[----:B------:R-:W1:Y:S01]  /*b850*/  LDC R134, c[0x0][0x408] ;  /* 0x00010200ff867b82 */ /* 0x000e620000000800 */
[----:B------:R-:W-:-:S03]  /*b860*/  IMAD.MOV.U32 R115, RZ, RZ, 0x2 ;  /* 0x00000002ff737424 */ /* 0x000fc600078e00ff */
        /* <DEDUP_REMOVED lines=13> */
.L_x_9591:
        /* <DEDUP_REMOVED lines=13> */
.L_x_9593:
[----:B------:R-:W-:Y:S05]  /*ba10*/  BSYNC.RECONVERGENT B2 ;  /* 0x0000000000027941 */ /* 0x000fea0003800200 */
.L_x_9592:
        /* <DEDUP_REMOVED lines=61> */
.L_x_9590:
[----:B------:R-:W-:Y:S05]  /*bdf0*/  BSYNC.RECONVERGENT B1 ;  /* 0x0000000000017941 */ /* 0x000fea0003800200 */
.L_x_9589:
[----:B------:R-:W-:Y:S01]  /*be00*/  I2FP.F32.U32 R112, R112 ;  /* 0x0000007000707245 */ /* 0x000fe20000201000 */
[----:B------:R-:W-:Y:S01]  /*be10*/  HADD2.F32 R113, -RZ, R160.H0_H0 ;  /* 0x200000a0ff717230 */ /* 0x000fe20000004100 */
[----:B------:R-:W-:Y:S01]  /*be20*/  ISETP.NE.AND P3, PT, R115, 0x1, PT ;  /* 0x000000017300780c */ /* 0x000fe20003f65270 */
[----:B------:R-:W-:Y:S01]  /*be30*/  BSSY.RECONVERGENT B1, `(.L_x_9594) ;  /* 0x000005f000017945 */ /* 0x000fe20003800200 */
[----:B------:R-:W-:Y:S02]  /*be40*/  HFMA2 R136, -RZ, RZ, 0, 1.1920928955078125e-07 ;  /* 0x00000002ff887431 */ /* 0x000fe400000001ff */
[----:B------:R-:W-:Y:S01]  /*be50*/  FFMA.FTZ R112, R112, R135, 1.1641532182693481445e-10 ;  /* 0x2f00000070707423 */ /* 0x000fe20000010087 */
[----:B------:R-:W-:Y:S01]  /*be60*/  FMUL.FTZ R114, R113, R134 ;  /* 0x0000008671727220 */ /* 0x000fe20000410000 */
[----:B------:R-:W-:-:S03]  /*be70*/  FSEL R113, R150, RZ, P4 ;  /* 0x000000ff96717208 */ /* 0x000fc60002000000 */
        /* <DEDUP_REMOVED lines=15> */
.L_x_9596:
        /* <DEDUP_REMOVED lines=13> */
.L_x_9598:
[----:B------:R-:W-:Y:S05]  /*c040*/  BSYNC.RECONVERGENT B2 ;  /* 0x0000000000027941 */ /* 0x000fea0003800200 */
.L_x_9597:
        /* <DEDUP_REMOVED lines=61> */
.L_x_9595:
[----:B------:R-:W-:Y:S05]  /*c420*/  BSYNC.RECONVERGENT B1 ;  /* 0x0000000000017941 */ /* 0x000fea0003800200 */
.L_x_9594:
        /* <DEDUP_REMOVED lines=20> */
.L_x_9601:
        /* <DEDUP_REMOVED lines=13> */
.L_x_9603:
[----:B------:R-:W-:Y:S05]  /*c640*/  BSYNC.RECONVERGENT B2 ;  /* 0x0000000000027941 */ /* 0x000fea0003800200 */
.L_x_9602:
        /* <DEDUP_REMOVED lines=61> */
.L_x_9600:
[----:B------:R-:W-:Y:S05]  /*ca20*/  BSYNC.RECONVERGENT B1 ;  /* 0x0000000000017941 */ /* 0x000fea0003800200 */
.L_x_9599:
        /* <DEDUP_REMOVED lines=23> */
.L_x_9606:
        /* <DEDUP_REMOVED lines=13> */
.L_x_9608:
[----:B------:R-:W-:Y:S05]  /*cc70*/  BSYNC.RECONVERGENT B2 ;  /* 0x0000000000027941 */ /* 0x000fea0003800200 */
.L_x_9607:
        /* <DEDUP_REMOVED lines=51> */
[----:B------:R-:W-:-:S03]  /*cfb0*/  IMAD.WIDE.U32 R152, R145, -0x326172a9, RZ ;  /* 0xcd9e8d5791987825 */ /* 0x000fc600078e00ff */
[----:B------:R-:W-:Y:S01]  /*cfc0*/  LOP3.LUT R139, R139, R146, R137, 0x96, !PT ;  /* 0x000000928b8b7212 */ /* 0x000fe200078e9689 */
[----:B------:R-:W-:Y:S01]  /*cfd0*/  VIADD R145, R3, 0x96a522ad ;  /* 0x96a522ad03917836 */ /* 0x000fe20000000000 */
[----:B------:R-:W-:Y:S01]  /*cfe0*/  LOP3.LUT R146, R115, R136, R153, 0x96, !PT ;  /* 0x0000008873927212 */ /* 0x000fe200078e9699 */
[----:B------:R-:W-:Y:S02]  /*cff0*/  IMAD.MOV.U32 R148, RZ, RZ, R152 ;  /* 0x000000ffff947224 */ /* 0x000fe400078e0098 */
[----:B------:R-:W-:-:S04]  /*d000*/  IMAD.WIDE.U32 R138, R139, -0x2daee0ad, RZ ;  /* 0xd2511f538b8a7825 */ /* 0x000fc800078e00ff */
[----:B------:R-:W-:Y:S01]  /*d010*/  IMAD.MOV.U32 R136, RZ, RZ, RZ ;  /* 0x000000ffff887224 */ /* 0x000fe200078e00ff */
[----:B------:R-:W-:Y:S02]  /*d020*/  LOP3.LUT R145, R145, R114, R139, 0x96, !PT ;  /* 0x0000007291917212 */ /* 0x000fe400078e968b */
[----:B------:R-:W-:Y:S01]  /*d030*/  MOV R114, R132 ;  /* 0x0000008400727202 */ /* 0x000fe20000000f00 */
[----:B------:R-:W-:-:S07]  /*d040*/  IMAD.MOV.U32 R132, RZ, RZ, R138 ;  /* 0x000000ffff847224 */ /* 0x000fce00078e008a */
.L_x_9605:
[----:B------:R-:W-:Y:S05]  /*d050*/  BSYNC.RECONVERGENT B1 ;  /* 0x0000000000017941 */ /* 0x000fea0003800200 */
.L_x_9604:
[----:B------:R-:W-:Y:S01]  /*d060*/  I2FP.F32.U32 R114, R114 ;  /* 0x0000007200727245 */ /* 0x000fe20000201000 */
[----:B------:R-:W-:Y:S01]  /*d070*/  HADD2.F32 R115, -RZ, R125.H0_H0 ;  /* 0x2000007dff737230 */ /* 0x000fe20000004100 */
        /* <DEDUP_REMOVED lines=18> */
.L_x_9611:
        /* <DEDUP_REMOVED lines=13> */
.L_x_9613:
[----:B------:R-:W-:Y:S05]  /*d270*/  BSYNC.RECONVERGENT B2 ;  /* 0x0000000000027941 */ /* 0x000fea0003800200 */
.L_x_9612:
        /* <DEDUP_REMOVED lines=61> */
.L_x_9610:
[----:B------:R-:W-:Y:S05]  /*d650*/  BSYNC.RECONVERGENT B1 ;  /* 0x0000000000017941 */ /* 0x000fea0003800200 */
.L_x_9609:
[----:B------:R-:W-:Y:S01]  /*d660*/  I2FP.F32.U32 R114, R114 ;  /* 0x0000007200727245 */ /* 0x000fe20000201000 */
[----:B------:R-:W-:Y:S01]  /*d670*/  HADD2.F32 R115, -RZ, R161.H0_H0 ;  /* 0x200000a1ff737230 */ /* 0x000fe20000004100 */
        /* <DEDUP_REMOVED lines=21> */
.L_x_9616:
        /* <DEDUP_REMOVED lines=13> */
.L_x_9618:
[----:B------:R-:W-:Y:S05]  /*d8a0*/  BSYNC.RECONVERGENT B2 ;  /* 0x0000000000027941 */ /* 0x000fea0003800200 */
.L_x_9617:
        /* <DEDUP_REMOVED lines=49> */
[----:B------:R-:W-:Y:S02]  /*dbc0*/  LOP3.LUT R145, R145, R146, R137, 0x96, !PT ;  /* 0x0000009291917212 */ /* 0x000fe400078e9689 */
[----:B------:R-:W-:Y:S01]  /*dbd0*/  LOP3.LUT R154, R115, R154, R139, 0x96, !PT ;  /* 0x0000009a739a7212 */ /* 0x000fe200078e968b */
[----:B------:R-:W-:Y:S02]  /*dbe0*/  VIADD R115, R2, 0x8ff34781 ;  /* 0x8ff3478102737836 */ /* 0x000fe40000000000 */
        /* <DEDUP_REMOVED lines=9> */
.L_x_9615:
[----:B------:R-:W-:Y:S05]  /*dc80*/  BSYNC.RECONVERGENT B1 ;  /* 0x0000000000017941 */ /* 0x000fea0003800200 */
.L_x_9614:
[----:B------:R-:W-:Y:S01]  /*dc90*/  I2FP.F32.U32 R124, R115 ;  /* 0x00000073007c7245 */ /* 0x000fe20000201000 */
[----:B------:R-:W-:Y:S01]  /*dca0*/  HADD2.F32 R125, -RZ, R125.H1_H1 ;  /* 0x3000007dff7d7230 */ /* 0x000fe20000004100 */
        /* <DEDUP_REMOVED lines=18> */
.L_x_9621:
        /* <DEDUP_REMOVED lines=13> */
.L_x_9623:
[----:B------:R-:W-:Y:S05]  /*dea0*/  BSYNC.RECONVERGENT B2 ;  /* 0x0000000000027941 */ /* 0x000fea0003800200 */
.L_x_9622:
        /* <DEDUP_REMOVED lines=57> */
[----:B------:R-:W-:Y:S01]  /*e240*/  IMAD.WIDE.U32 R138, R115, -0x2daee0ad, RZ ;  /* 0xd2511f53738a7825 */ /* 0x000fe200078e00ff */
[----:B------:R-:W-:-:S03]  /*e250*/  MOV R115, R132 ;  /* 0x0000008400737202 */ /* 0x000fc60000000f00 */
[----:B------:R-:W-:Y:S01]  /*e260*/  IMAD.MOV.U32 R132, RZ, RZ, R138 ;  /* 0x000000ffff847224 */ /* 0x000fe200078e008a */
[----:B------:R-:W-:-:S07]  /*e270*/  LOP3.LUT R145, R145, R124, R139, 0x96, !PT ;  /* 0x0000007c91917212 */ /* 0x000fce00078e968b */
.L_x_9620:
[----:B------:R-:W-:Y:S05]  /*e280*/  BSYNC.RECONVERGENT B1 ;  /* 0x0000000000017941 */ /* 0x000fea0003800200 */
.L_x_9619:
        /* <DEDUP_REMOVED lines=23> */
.L_x_9626:
        /* <DEDUP_REMOVED lines=13> */
.L_x_9628:
[----:B------:R-:W-:Y:S05]  /*e4d0*/  BSYNC.RECONVERGENT B2 ;  /* 0x0000000000027941 */ /* 0x000fea0003800200 */
.L_x_9627:
        /* <DEDUP_REMOVED lines=61> */
.L_x_9625:
[----:B------:R-:W-:Y:S05]  /*e8b0*/  BSYNC.RECONVERGENT B1 ;  /* 0x0000000000017941 */ /* 0x000fea0003800200 */
.L_x_9624:
        /* <DEDUP_REMOVED lines=18> */
.L_x_9631:
        /* <DEDUP_REMOVED lines=13> */
.L_x_9633:
[----:B------:R-:W-:Y:S05]  /*eab0*/  BSYNC.RECONVERGENT B2 ;  /* 0x0000000000027941 */ /* 0x000fea0003800200 */
.L_x_9632:
        /* <DEDUP_REMOVED lines=61> */
.L_x_9630:
[----:B------:R-:W-:Y:S05]  /*ee90*/  BSYNC.RECONVERGENT B1 ;  /* 0x0000000000017941 */ /* 0x000fea0003800200 */
.L_x_9629:
        /* <DEDUP_REMOVED lines=23> */
.L_x_9636:
        /* <DEDUP_REMOVED lines=13> */
.L_x_9638:
[----:B------:R-:W-:Y:S05]  /*f0e0*/  BSYNC.RECONVERGENT B2 ;  /* 0x0000000000027941 */ /* 0x000fea0003800200 */
.L_x_9637:
        /* <DEDUP_REMOVED lines=61> */
.L_x_9635:
[----:B------:R-:W-:Y:S05]  /*f4c0*/  BSYNC.RECONVERGENT B1 ;  /* 0x0000000000017941 */ /* 0x000fea0003800200 */
.L_x_9634:
        /* <DEDUP_REMOVED lines=18> */
.L_x_9641:
        /* <DEDUP_REMOVED lines=13> */
.L_x_9643:
[----:B------:R-:W-:Y:S05]  /*f6c0*/  BSYNC.RECONVERGENT B2 ;  /* 0x0000000000027941 */ /* 0x000fea0003800200 */
.L_x_9642:
        /* <DEDUP_REMOVED lines=59> */
[----:B------:R-:W-:Y:S02]  /*fa80*/  LOP3.LUT R145, R145, R136, R159, 0x96, !PT ;  /* 0x0000008891917212 */ /* 0x000fe400078e969f */
[----:B------:R-:W-:-:S07]  /*fa90*/  MOV R132, R158 ;  /* 0x0000009e00847202 */ /* 0x000fce0000000f00 */
.L_x_9640:
[----:B------:R-:W-:Y:S05]  /*faa0*/  BSYNC.RECONVERGENT B1 ;  /* 0x0000000000017941 */ /* 0x000fea0003800200 */
.L_x_9639:
        /* <DEDUP_REMOVED lines=23> */
.L_x_9646:
        /* <DEDUP_REMOVED lines=13> */
.L_x_9648:
[----:B------:R-:W-:Y:S05]  /*fcf0*/  BSYNC.RECONVERGENT B2 ;  /* 0x0000000000027941 */ /* 0x000fea0003800200 */
.L_x_9647:
        /* <DEDUP_REMOVED lines=57> */
[----:B------:R-:W-:Y:S01]  /*10090*/  HFMA2 R138, -RZ, RZ, 0, 0 ;  /* 0x00000000ff8a7431 */ /* 0x000fe200000001ff */
[----:B------:R-:W-:Y:S01]  /*100a0*/  MOV R148, R164 ;  /* 0x000000a400947202 */ /* 0x000fe20000000f00 */
[----:B------:R-:W-:Y:S01]  /*100b0*/  IMAD.MOV.U32 R132, RZ, RZ, R158 ;  /* 0x000000ffff847224 */ /* 0x000fe200078e009e */
[----:B------:R-:W-:-:S07]  /*100c0*/  LOP3.LUT R145, R145, R136, R159, 0x96, !PT ;  /* 0x0000008891917212 */ /* 0x000fce00078e969f */
.L_x_9645:
[----:B------:R-:W-:Y:S05]  /*100d0*/  BSYNC.RECONVERGENT B1 ;  /* 0x0000000000017941 */ /* 0x000fea0003800200 */
.L_x_9644:
        /* <DEDUP_REMOVED lines=18> */
.L_x_9651:
        /* <DEDUP_REMOVED lines=13> */
.L_x_9653:
[----:B------:R-:W-:Y:S05]  /*102d0*/  BSYNC.RECONVERGENT B2 ;  /* 0x0000000000027941 */ /* 0x000fea0003800200 */
.L_x_9652:
        /* <DEDUP_REMOVED lines=47> */
[----:B------:R-:W-:-:S04]  /*105d0*/  IMAD.WIDE.U32 R138, R139, -0x326172a9, RZ ;  /* 0xcd9e8d578b8a7825 */ /* 0x000fc800078e00ff */
[----:B------:R-:W-:Y:S01]  /*105e0*/  VIADD R147, R3, 0xdb3d7428 ;  /* 0xdb3d742803937836 */ /* 0x000fe20000000000 */
[----:B------:R-:W-:Y:S01]  /*105f0*/  LOP3.LUT R158, R145, R158, R139, 0x96, !PT ;  /* 0x0000009e919e7212 */ /* 0x000fe200078e968b */
[----:B------:R-:W-:Y:S01]  /*10600*/  HFMA2 R139, -RZ, RZ, 0, 0 ;  /* 0x00000000ff8b7431 */ /* 0x000fe200000001ff */
[----:B------:R-:W-:Y:S02]  /*10610*/  IADD3 R145, PT, PT, R3, -0x695add53, RZ ;  /* 0x96a522ad03917810 */ /* 0x000fe40007ffe0ff */
        /* <DEDUP_REMOVED lines=9> */
.L_x_9650:
[----:B------:R-:W-:Y:S05]  /*106b0*/  BSYNC.RECONVERGENT B1 ;  /* 0x0000000000017941 */ /* 0x000fea0003800200 */
.L_x_9649:
        /* <DEDUP_REMOVED lines=23> */
.L_x_9656:
        /* <DEDUP_REMOVED lines=13> */
.L_x_9658:
[----:B------:R-:W-:Y:S05]  /*10900*/  BSYNC.RECONVERGENT B2 ;  /* 0x0000000000027941 */ /* 0x000fea0003800200 */
.L_x_9657:
[----:B------:R-:W-:Y:S01]  /*10910*/  IMAD.WIDE.U32 R138, R170, -0x326172a9, RZ ;  /* 0xcd9e8d57aa8a7825 */ /* 0x000fe200078e00ff */
[----:B------:R-:W-:Y:S02]  /*10920*/  LOP3.LUT R158, R149, R137, R3, 0x96, !PT ;  /* 0x00000089959e7212 */ /* 0x000fe400078e9603 */
[C---:B------:R-:W-:Y:S01]  /*10930*/  IADD3 R137, PT, PT, R2.reuse, -0x61c88647, RZ ;  /* 0x9e3779b902897810 */ /* 0x040fe20007ffe0ff */
        /* <DEDUP_REMOVED lines=22> */
[----:B------:R-:W-:Y:S02]  /*10aa0*/  LOP3.LUT R147, R147, R146, R137, 0x96, !PT ;  /* 0x0000009293937212 */ /* 0x000fe400078e9689 */
[----:B------:R-:W-:Y:S02]  /*10ab0*/  IADD3 R137, PT, PT, R2, 0x1715609d, RZ ;  /* 0x1715609d02897810 */ /* 0x000fe40007ffe0ff */
        /* <DEDUP_REMOVED lines=8> */
[----:B------:R-:W-:-:S03]  /*10b40*/  IADD3 R147, PT, PT, R3, 0x646e171e, RZ ;  /* 0x646e171e03937810 */ /* 0x000fc60007ffe0ff */
        /* <DEDUP_REMOVED lines=25> */
.L_x_9655:
[----:B------:R-:W-:Y:S05]  /*10ce0*/  BSYNC.RECONVERGENT B1 ;  /* 0x0000000000017941 */ /* 0x000fea0003800200 */
.L_x_9654:
        /* <DEDUP_REMOVED lines=18> */
.L_x_9661:
        /* <DEDUP_REMOVED lines=15> */
.L_x_9663:
[----:B------:R-:W-:Y:S05]  /*10f00*/  BSYNC.RECONVERGENT B2 ;  /* 0x0000000000027941 */ /* 0x000fea0003800200 */
.L_x_9662:
        /* <DEDUP_REMOVED lines=45> */
[----:B------:R-:W-:Y:S01]  /*111e0*/  LOP3.LUT R127, R127, R136, R147, 0x96, !PT ;  /* 0x000000887f7f7212 */ /* 0x000fe200078e9693 */
[----:B------:R-:W-:Y:S02]  /*111f0*/  HFMA2 R147, -RZ, RZ, 0, 0 ;  /* 0x00000000ff937431 */ /* 0x000fe400000001ff */
[----:B------:R-:W-:-:S04]  /*11200*/  IMAD.WIDE.U32 R136, R137, -0x2daee0ad, RZ ;  /* 0xd2511f5389887825 */ /* 0x000fc800078e00ff */
[----:B------:R-:W-:Y:S01]  /*11210*/  IMAD.WIDE.U32 R138, R127, -0x326172a9, RZ ;  /* 0xcd9e8d577f8a7825 */ /* 0x000fe200078e00ff */
[C---:B------:R-:W-:Y:S02]  /*11220*/  IADD3 R127, PT, PT, R2.reuse, -0xe443238, RZ ;  /* 0xf1bbcdc8027f7810 */ /* 0x040fe40007ffe0ff */
[----:B------:R-:W-:Y:S02]  /*11230*/  LOP3.LUT R145, R145, R146, R137, 0x96, !PT ;  /* 0x0000009291917212 */ /* 0x000fe400078e9689 */
[----:B------:R-:W-:Y:S01]  /*11240*/  LOP3.LUT R158, R127, R158, R139, 0x96, !PT ;  /* 0x0000009e7f9e7212 */ /* 0x000fe200078e968b */
[----:B------:R-:W-:Y:S01]  /*11250*/  VIADD R127, R2, 0x8ff34781 ;  /* 0x8ff34781027f7836 */ /* 0x000fe20000000000 */
[----:B------:R-:W-:Y:S01]  /*11260*/  MOV R137, R132 ;  /* 0x0000008400897202 */ /* 0x000fe20000000f00 */
[----:B------:R-:W-:Y:S01]  /*11270*/  IMAD.WIDE.U32 R164, R145, -0x326172a9, RZ ;  /* 0xcd9e8d5791a47825 */ /* 0x000fe200078e00ff */
[----:B------:R-:W-:-:S03]  /*11280*/  IADD3 R145, PT, PT, R3, -0x695add53, RZ ;  /* 0x96a522ad03917810 */ /* 0x000fc60007ffe0ff */
[----:B------:R-:W-:Y:S01]  /*11290*/  IMAD.WIDE.U32 R158, R158, -0x2daee0ad, RZ ;  /* 0xd2511f539e9e7825 */ /* 0x000fe200078e00ff */
[----:B------:R-:W-:-:S03]  /*112a0*/  LOP3.LUT R146, R127, R138, R165, 0x96, !PT ;  /* 0x0000008a7f927212 */ /* 0x000fc600078e96a5 */
[----:B------:R-:W-:Y:S01]  /*112b0*/  IMAD.MOV.U32 R148, RZ, RZ, R164 ;  /* 0x000000ffff947224 */ /* 0x000fe200078e00a4 */
[----:B------:R-:W-:Y:S01]  /*112c0*/  LOP3.LUT R145, R145, R136, R159, 0x96, !PT ;  /* 0x0000008891917212 */ /* 0x000fe200078e969f */
[----:B------:R-:W-:-:S07]  /*112d0*/  IMAD.MOV.U32 R132, RZ, RZ, R158 ;  /* 0x000000ffff847224 */ /* 0x000fce00078e009e */
.L_x_9660:
[----:B------:R-:W-:Y:S05]  /*112e0*/  BSYNC.RECONVERGENT B1 ;  /* 0x0000000000017941 */ /* 0x000fea0003800200 */
.L_x_9659:
        /* <DEDUP_REMOVED lines=11> */
.L_x_9583:
        /* <DEDUP_REMOVED lines=16> */
.L_x_9667:
        /* <DEDUP_REMOVED lines=13> */
.L_x_9669:
[----:B------:R-:W-:Y:S05]  /*11570*/  BSYNC.RECONVERGENT B2 ;  /* 0x0000000000027941 */ /* 0x000fea0003800200 */
.L_x_9668:
        /* <DEDUP_REMOVED lines=60> */
.L_x_9666:
[----:B------:R-:W-:Y:S05]  /*11940*/  BSYNC.RECONVERGENT B1 ;  /* 0x0000000000017941 */ /* 0x000fea0003800200 */
.L_x_9665:
        /* <DEDUP_REMOVED lines=8> */
[----:B-----5:R-:W-:-:S04]  /*119d0*/  HADD2.F32 R113, -RZ, R124.H0_H0 ;  /* 0x2000007cff717230 */ /* 0x020fc80000004100 */
        /* <DEDUP_REMOVED lines=12> */
.L_x_9672:
        /* <DEDUP_REMOVED lines=13> */
.L_x_9674:
[----:B------:R-:W-:Y:S05]  /*11b70*/  BSYNC.RECONVERGENT B2 ;  /* 0x0000000000027941 */ /* 0x000fea0003800200 */
.L_x_9673:
        /* <DEDUP_REMOVED lines=46> */
[----:B------:R-:W-:Y:S01]  /*11e60*/  IMAD.WIDE.U32 R114, R115, -0x2daee0ad, RZ ;  /* 0xd2511f5373727825 */ /* 0x000fe200078e00ff */
[----:B------:R-:W-:-:S03]  /*11e70*/  IADD3 R137, PT, PT, R3, -0x24c28bd8, RZ ;  /* 0xdb3d742803897810 */ /* 0x000fc60007ffe0ff */
[----:B------:R-:W-:Y:S01]  /*11e80*/  IMAD.WIDE.U32 R146, R135, -0x326172a9, RZ ;  /* 0xcd9e8d5787927825 */ /* 0x000fe200078e00ff */
[----:B------:R-:W-:Y:S02]  /*11e90*/  LOP3.LUT R137, R137, R136, R115, 0x96, !PT ;  /* 0x0000008889897212 */ /* 0x000fe400078e9673 */
[C---:B------:R-:W-:Y:S01]  /*11ea0*/  IADD3 R115, PT, PT, R2.reuse, -0x700cb87f, RZ ;  /* 0x8ff3478102737810 */ /* 0x040fe20007ffe0ff */
[----:B------:R-:W-:Y:S02]  /*11eb0*/  VIADD R135, R2, 0xf1bbcdc8 ;  /* 0xf1bbcdc802877836 */ /* 0x000fe40000000000 */
[----:B------:R-:W-:-:S03]  /*11ec0*/  IMAD.WIDE.U32 R136, R137, -0x326172a9, RZ ;  /* 0xcd9e8d5789887825 */ /* 0x000fc600078e00ff */
[----:B------:R-:W-:Y:S02]  /*11ed0*/  LOP3.LUT R135, R135, R138, R147, 0x96, !PT ;  /* 0x0000008a87877212 */ /* 0x000fe400078e9693 */
[----:B------:R-:W-:Y:S02]  /*11ee0*/  LOP3.LUT R146, R115, R146, R137, 0x96, !PT ;  /* 0x0000009273927212 */ /* 0x000fe400078e9689 */
[----:B------:R-:W-:Y:S01]  /*11ef0*/  MOV R148, R136 ;  /* 0x0000008800947202 */ /* 0x000fe20000000f00 */
[----:B------:R-:W-:-:S05]  /*11f00*/  IMAD.WIDE.U32 R134, R135, -0x2daee0ad, RZ ;  /* 0xd2511f5387867825 */ /* 0x000fca00078e00ff */
[----:B------:R-:W-:Y:S01]  /*11f10*/  LOP3.LUT R145, R145, R114, R135, 0x96, !PT ;  /* 0x0000007291917212 */ /* 0x000fe200078e9687 */
[----:B------:R-:W-:Y:S01]  /*11f20*/  IMAD.MOV.U32 R114, RZ, RZ, R132 ;  /* 0x000000ffff727224 */ /* 0x000fe200078e0084 */
[----:B------:R-:W-:Y:S01]  /*11f30*/  MOV R132, R134 ;  /* 0x0000008600847202 */ /* 0x000fe20000000f00 */
[----:B------:R-:W-:-:S07]  /*11f40*/  IMAD.MOV.U32 R134, RZ, RZ, RZ ;  /* 0x000000ffff867224 */ /* 0x000fce00078e00ff */
.L_x_9671:
[----:B------:R-:W-:Y:S05]  /*11f50*/  BSYNC.RECONVERGENT B1 ;  /* 0x0000000000017941 */ /* 0x000fea0003800200 */
.L_x_9670:
        /* <DEDUP_REMOVED lines=19> */
.L_x_9677:
        /* <DEDUP_REMOVED lines=13> */
.L_x_9679:
[----:B------:R-:W-:Y:S05]  /*12160*/  BSYNC.RECONVERGENT B2 ;  /* 0x0000000000027941 */ /* 0x000fea0003800200 */
.L_x_9678:
        /* <DEDUP_REMOVED lines=61> */
.L_x_9676:
[----:B------:R-:W-:Y:S05]  /*12540*/  BSYNC.RECONVERGENT B1 ;  /* 0x0000000000017941 */ /* 0x000fea0003800200 */
.L_x_9675:
[----:B------:R-:W-:Y:S01]  /*12550*/  I2FP.F32.U32 R115, R114 ;  /* 0x0000007200737245 */ /* 0x000fe20000201000 */
[----:B------:R-:W-:Y:S01]  /*12560*/  BSSY.RECONVERGENT B1, `(.L_x_9680) ;  /* 0x000005d000017945 */ /* 0x000fe20003800200 */
[----:B------:R-:W-:Y:S01]  /*12570*/  ISETP.NE.AND P2, PT, R135, 0x1, PT ;  /* 0x000000018700780c */ /* 0x000fe20003f45270 */
[----:B------:R-:W-:Y:S01]  /*12580*/  HADD2.F32 R114, -RZ, R125.H0_H0 ;  /* 0x2000007dff727230 */ /* 0x000fe20000004100 */
        /* <DEDUP_REMOVED lines=15> */
.L_x_9682:
        /* <DEDUP_REMOVED lines=13> */
.L_x_9684:
[----:B------:R-:W-:Y:S05]  /*12750*/  BSYNC.RECONVERGENT B2 ;  /* 0x0000000000027941 */ /* 0x000fea0003800200 */
.L_x_9683:
        /* <DEDUP_REMOVED lines=54> */
[----:B------:R-:W-:Y:S01]  /*12ac0*/  LOP3.LUT R146, R135, R136, R165, 0x96, !PT ;  /* 0x0000008887927212 */ /* 0x000fe200078e96a5 */
[----:B------:R-:W-:Y:S01]  /*12ad0*/  IMAD.MOV.U32 R136, RZ, RZ, RZ ;  /* 0x000000ffff887224 */ /* 0x000fe200078e00ff */
[----:B------:R-:W-:Y:S01]  /*12ae0*/  MOV R148, R164 ;  /* 0x000000a400947202 */ /* 0x000fe20000000f00 */
[----:B------:R-:W-:-:S04]  /*12af0*/  IMAD.WIDE.U32 R138, R115, -0x2daee0ad, RZ ;  /* 0xd2511f53738a7825 */ /* 0x000fc800078e00ff */
[----:B------:R-:W-:Y:S01]  /*12b00*/  IMAD.MOV.U32 R115, RZ, RZ, R132 ;  /* 0x000000ffff737224 */ /* 0x000fe200078e0084 */
[----:B------:R-:W-:Y:S02]  /*12b10*/  LOP3.LUT R145, R145, R134, R139, 0x96, !PT ;  /* 0x0000008691917212 */ /* 0x000fe400078e968b */
[----:B------:R-:W-:-:S07]  /*12b20*/  MOV R132, R138 ;  /* 0x0000008a00847202 */ /* 0x000fce0000000f00 */
.L_x_9681:
[----:B------:R-:W-:Y:S05]  /*12b30*/  BSYNC.RECONVERGENT B1 ;  /* 0x0000000000017941 */ /* 0x000fea0003800200 */
.L_x_9680:
[----:B------:R-:W-:Y:S01]  /*12b40*/  I2FP.F32.U32 R115, R115 ;  /* 0x0000007300737245 */ /* 0x000fe20000201000 */
[----:B------:R-:W-:Y:S01]  /*12b50*/  BSSY.RECONVERGENT B1, `(.L_x_9685) ;  /* 0x000005d000017945 */ /* 0x000fe20003800200 */
[----:B------:R-:W-:Y:S01]  /*12b60*/  ISETP.NE.AND P2, PT, R136, 0x1, PT ;  /* 0x000000018800780c */ /* 0x000fe20003f45270 */
[----:B------:R-:W-:Y:S01]  /*12b70*/  HFMA2 R137, -RZ, RZ, 0, 1.1920928955078125e-07 ;  /* 0x00000002ff897431 */ /* 0x000fe200000001ff */
[----:B------:R-:W-:Y:S01]  /*12b80*/  LOP3.LUT R172, R172, 0xfffffffd, RZ, 0xc0, !PT ;  /* 0xfffffffdacac7812 */ /* 0x000fe200078ec0ff */
[----:B------:R-:W-:Y:S01]  /*12b90*/  FFMA.FTZ R134, R115, R112, 1.1641532182693481445e-10 ;  /* 0x2f00000073867423 */ /* 0x000fe20000010070 */
[----:B------:R-:W-:Y:S02]  /*12ba0*/  HADD2.F32 R125, -RZ, R125.H1_H1 ;  /* 0x3000007dff7d7230 */ /* 0x000fe40000004100 */
[----:B------:R-:W-:Y:S02]  /*12bb0*/  IMAD.MOV.U32 R115, RZ, RZ, R148 ;  /* 0x000000ffff737224 */ /* 0x000fe400078e0094 */
        /* <DEDUP_REMOVED lines=11> */
.L_x_9687:
        /* <DEDUP_REMOVED lines=13> */
.L_x_9689:
[----:B------:R-:W-:Y:S05]  /*12d40*/  BSYNC.RECONVERGENT B2 ;  /* 0x0000000000027941 */ /* 0x000fea0003800200 */
.L_x_9688:
        /* <DEDUP_REMOVED lines=61> */
.L_x_9686:
[----:B------:R-:W-:Y:S05]  /*13120*/  BSYNC.RECONVERGENT B1 ;  /* 0x0000000000017941 */ /* 0x000fea0003800200 */
.L_x_9685:
        /* <DEDUP_REMOVED lines=17> */
.L_x_9692:
        /* <DEDUP_REMOVED lines=13> */
.L_x_9694:
[----:B------:R-:W-:Y:S05]  /*13310*/  BSYNC.RECONVERGENT B2 ;  /* 0x0000000000027941 */ /* 0x000fea0003800200 */
.L_x_9693:
        /* <DEDUP_REMOVED lines=55> */
[----:B------:R-:W-:Y:S01]  /*13690*/  IMAD.MOV.U32 R135, RZ, RZ, R132 ;  /* 0x000000ffff877224 */ /* 0x000fe200078e0084 */
[----:B------:R-:W-:Y:S01]  /*136a0*/  MOV R148, R164 ;  /* 0x000000a400947202 */ /* 0x000fe20000000f00 */
[----:B------:R-:W-:-:S04]  /*136b0*/  IMAD.WIDE.U32 R138, R139, -0x2daee0ad, RZ ;  /* 0xd2511f538b8a7825 */ /* 0x000fc800078e00ff */
[----:B------:R-:W-:Y:S01]  /*136c0*/  IMAD.MOV.U32 R136, RZ, RZ, RZ ;  /* 0x000000ffff887224 */ /* 0x000fe200078e00ff */
[----:B------:R-:W-:Y:S02]  /*136d0*/  LOP3.LUT R145, R145, R134, R139, 0x96, !PT ;  /* 0x0000008691917212 */ /* 0x000fe400078e968b */
[----:B------:R-:W-:-:S07]  /*136e0*/  MOV R132, R138 ;  /* 0x0000008a00847202 */ /* 0x000fce0000000f00 */
.L_x_9691:
[----:B------:R-:W-:Y:S05]  /*136f0*/  BSYNC.RECONVERGENT B1 ;  /* 0x0000000000017941 */ /* 0x000fea0003800200 */
.L_x_9690:
        /* <DEDUP_REMOVED lines=17> */
.L_x_9697:
        /* <DEDUP_REMOVED lines=13> */
.L_x_9699:
[----:B------:R-:W-:Y:S05]  /*138e0*/  BSYNC.RECONVERGENT B2 ;  /* 0x0000000000027941 */ /* 0x000fea0003800200 */
.L_x_9698:
        /* <DEDUP_REMOVED lines=61> */
.L_x_9696:
[----:B------:R-:W-:Y:S05]  /*13cc0*/  BSYNC.RECONVERGENT B1 ;  /* 0x0000000000017941 */ /* 0x000fea0003800200 */
.L_x_9695:
        /* <DEDUP_REMOVED lines=17> */
.L_x_9702:
        /* <DEDUP_REMOVED lines=13> */
.L_x_9704:
[----:B------:R-:W-:Y:S05]  /*13eb0*/  BSYNC.RECONVERGENT B2 ;  /* 0x0000000000027941 */ /* 0x000fea0003800200 */
.L_x_9703:
        /* <DEDUP_REMOVED lines=58> */
[----:B------:R-:W-:-:S05]  /*14260*/  IMAD.WIDE.U32 R138, R139, -0x2daee0ad, RZ ;  /* 0xd2511f538b8a7825 */ /* 0x000fca00078e00ff */
[----:B------:R-:W-:Y:S02]  /*14270*/  LOP3.LUT R145, R145, R134, R139, 0x96, !PT ;  /* 0x0000008691917212 */ /* 0x000fe400078e968b */
[----:B------:R-:W-:-:S07]  /*14280*/  MOV R132, R138 ;  /* 0x0000008a00847202 */ /* 0x000fce0000000f00 */
.L_x_9701:
[----:B------:R-:W-:Y:S05]  /*14290*/  BSYNC.RECONVERGENT B1 ;  /* 0x0000000000017941 */ /* 0x000fea0003800200 */
.L_x_9700:
        /* <DEDUP_REMOVED lines=37> */
.L_x_9664:
        /* <DEDUP_REMOVED lines=44> */
.L_x_9705:
[----:B------:R-:W-:Y:S01]  /*147b0*/  IMAD.MOV.U32 R159, RZ, RZ, R132 ;  /* 0x000000ffff9f7224 */ /* 0x000fe200078e0084 */
[----:B------:R-:W-:-:S07]  /*147c0*/  IADD3 R0, PT, PT, R0, 0x80, RZ ;  /* 0x0000008000007810 */ /* 0x000fce0007ffe0ff */
.L_x_9582:
[----:B------:R-:W-:Y:S05]  /*147d0*/  BSYNC.RECONVERGENT B0 ;  /* 0x0000000000007941 */ /* 0x000fea0003800200 */
.L_x_9581:
        /* <DEDUP_REMOVED lines=36> */
.L_x_9711:
        /* <DEDUP_REMOVED lines=13> */
.L_x_9713:
[----:B------:R-:W-:Y:S05]  /*14af0*/  BSYNC.RECONVERGENT B2 ;  /* 0x0000000000027941 */ /* 0x000fea0003800200 */
.L_x_9712:
        /* <DEDUP_REMOVED lines=60> */
.L_x_9710:
[----:B------:R-:W-:Y:S05]  /*14ec0*/  BSYNC.RECONVERGENT B1 ;  /* 0x0000000000017941 */ /* 0x000fea0003800200 */
.L_x_9709:
        /* <DEDUP_REMOVED lines=23> */
.L_x_9716:
        /* <DEDUP_REMOVED lines=13> */
.L_x_9718:
[----:B------:R-:W-:Y:S05]  /*15110*/  BSYNC.RECONVERGENT B2 ;  /* 0x0000000000027941 */ /* 0x000fea0003800200 */
.L_x_9717:
        /* <DEDUP_REMOVED lines=61> */
.L_x_9715:
[----:B------:R-:W-:Y:S05]  /*154f0*/  BSYNC.RECONVERGENT B1 ;  /* 0x0000000000017941 */ /* 0x000fea0003800200 */
.L_x_9714:
[----:B------:R-:W-:Y:S01]  /*15500*/  I2FP.F32.U32 R116, R116 ;  /* 0x0000007400747245 */ /* 0x000fe20000201000 */
[----:B------:R-:W-:Y:S01]  /*15510*/  HADD2.F32 R117, -RZ, R160.H0_H0 ;  /* 0x200000a0ff757230 */ /* 0x000fe20000004100 */
[----:B------:R-:W-:Y:S01]  /*15520*/  BSSY.RECONVERGENT B1, `(.L_x_9719) ;  /* 0x0000060000017945 */ /* 0x000fe20003800200 */
[----:B------:R-:W-:Y:S02]  /*15530*/  HFMA2 R136, -RZ, RZ, 0, 1.1920928955078125e-07 ;  /* 0x00000002ff887431 */ /* 0x000fe400000001ff */
        /* <DEDUP_REMOVED lines=19> */
.L_x_9721:
        /* <DEDUP_REMOVED lines=13> */
.L_x_9723:
[----:B------:R-:W-:Y:S05]  /*15740*/  BSYNC.RECONVERGENT B2 ;  /* 0x0000000000027941 */ /* 0x000fea0003800200 */
.L_x_9722:
        /* <DEDUP_REMOVED lines=61> */
.L_x_9720:
[----:B------:R-:W-:Y:S05]  /*15b20*/  BSYNC.RECONVERGENT B1 ;  /* 0x0000000000017941 */ /* 0x000fea0003800200 */
.L_x_9719:
        /* <DEDUP_REMOVED lines=20> */
.L_x_9726:
        /* <DEDUP_REMOVED lines=13> */
.L_x_9728:
[----:B------:R-:W-:Y:S05]  /*15d40*/  BSYNC.RECONVERGENT B2 ;  /* 0x0000000000027941 */ /* 0x000fea0003800200 */
.L_x_9727:
        /* <DEDUP_REMOVED lines=57> */
[----:B------:R-:W-:-:S05]  /*160e0*/  IMAD.WIDE.U32 R138, R117, -0x2daee0ad, RZ ;  /* 0xd2511f53758a7825 */ /* 0x000fca00078e00ff */
[----:B------:R-:W-:Y:S01]  /*160f0*/  LOP3.LUT R145, R145, R118, R139, 0x96, !PT ;  /* 0x0000007691917212 */ /* 0x000fe200078e968b */
[----:B------:R-:W-:Y:S01]  /*16100*/  IMAD.MOV.U32 R118, RZ, RZ, R132 ;  /* 0x000000ffff767224 */ /* 0x000fe200078e0084 */
[----:B------:R-:W-:-:S07]  /*16110*/  MOV R132, R138 ;  /* 0x0000008a00847202 */ /* 0x000fce0000000f00 */
.L_x_9725:
[----:B------:R-:W-:Y:S05]  /*16120*/  BSYNC.RECONVERGENT B1 ;  /* 0x0000000000017941 */ /* 0x000fea0003800200 */
.L_x_9724:
        /* <DEDUP_REMOVED lines=23> */
.L_x_9731:
        /* <DEDUP_REMOVED lines=13> */
.L_x_9733:
[----:B------:R-:W-:Y:S05]  /*16370*/  BSYNC.RECONVERGENT B2 ;  /* 0x0000000000027941 */ /* 0x000fea0003800200 */
.L_x_9732:
        /* <DEDUP_REMOVED lines=61> */
.L_x_9730:
[----:B------:R-:W-:Y:S05]  /*16750*/  BSYNC.RECONVERGENT B1 ;  /* 0x0000000000017941 */ /* 0x000fea0003800200 */
.L_x_9729:
[----:B------:R-:W-:Y:S01]  /*16760*/  I2FP.F32.U32 R118, R118 ;  /* 0x0000007600767245 */ /* 0x000fe20000201000 */
[----:B------:R-:W-:Y:S01]  /*16770*/  HADD2.F32 R119, -RZ, R129.H0_H0 ;  /* 0x20000081ff777230 */ /* 0x000fe20000004100 */
        /* <DEDUP_REMOVED lines=18> */
.L_x_9736:
        /* <DEDUP_REMOVED lines=13> */
.L_x_9738:
[----:B------:R-:W-:Y:S05]  /*16970*/  BSYNC.RECONVERGENT B2 ;  /* 0x0000000000027941 */ /* 0x000fea0003800200 */
.L_x_9737:
        /* <DEDUP_REMOVED lines=56> */
[----:B------:R-:W-:Y:S01]  /*16d00*/  IMAD.MOV.U32 R137, RZ, RZ, RZ ;  /* 0x000000ffff897224 */ /* 0x000fe200078e00ff */
[----:B------:R-:W-:Y:S01]  /*16d10*/  MOV R148, R152 ;  /* 0x0000009800947202 */ /* 0x000fe20000000f00 */
[----:B------:R-:W-:-:S05]  /*16d20*/  IMAD.WIDE.U32 R138, R139, -0x2daee0ad, RZ ;  /* 0xd2511f538b8a7825 */ /* 0x000fca00078e00ff */
[----:B------:R-:W-:Y:S02]  /*16d30*/  LOP3.LUT R145, R145, R118, R139, 0x96, !PT ;  /* 0x0000007691917212 */ /* 0x000fe400078e968b */
[----:B------:R-:W-:-:S07]  /*16d40*/  MOV R132, R138 ;  /* 0x0000008a00847202 */ /* 0x000fce0000000f00 */
.L_x_9735:
[----:B------:R-:W-:Y:S05]  /*16d50*/  BSYNC.RECONVERGENT B1 ;  /* 0x0000000000017941 */ /* 0x000fea0003800200 */
.L_x_9734:
[----:B------:R-:W-:Y:S01]  /*16d60*/  I2FP.F32.U32 R118, R128 ;  /* 0x0000008000767245 */ /* 0x000fe20000201000 */
[----:B------:R-:W-:Y:S01]  /*16d70*/  HADD2.F32 R119, -RZ, R161.H0_H0 ;  /* 0x200000a1ff777230 */ /* 0x000fe20000004100 */
[----:B------:R-:W-:Y:S01]  /*16d80*/  BSSY.RECONVERGENT B1, `(.L_x_9739) ;  /* 0x0000060000017945 */ /* 0x000fe20003800200 */
[----:B------:R-:W-:Y:S02]  /*16d90*/  HFMA2 R136, -RZ, RZ, 0, 1.1920928955078125e-07 ;  /* 0x00000002ff887431 */ /* 0x000fe400000001ff */
        /* <DEDUP_REMOVED lines=19> */
.L_x_9741:
        /* <DEDUP_REMOVED lines=13> */
.L_x_9743:
[----:B------:R-:W-:Y:S05]  /*16fa0*/  BSYNC.RECONVERGENT B2 ;  /* 0x0000000000027941 */ /* 0x000fea0003800200 */
.L_x_9742:
        /* <DEDUP_REMOVED lines=49> */
[----:B------:R-:W-:Y:S02]  /*172c0*/  LOP3.LUT R145, R145, R146, R137, 0x96, !PT ;  /* 0x0000009291917212 */ /* 0x000fe400078e9689 */
[----:B------:R-:W-:Y:S01]  /*172d0*/  LOP3.LUT R154, R119, R154, R139, 0x96, !PT ;  /* 0x0000009a779a7212 */ /* 0x000fe200078e968b */
[----:B------:R-:W-:Y:S02]  /*172e0*/  VIADD R119, R2, 0x8ff34781 ;  /* 0x8ff3478102777836 */ /* 0x000fe40000000000 */
[----:B------:R-:W-:Y:S01]  /*172f0*/  IMAD.WIDE.U32 R158, R145, -0x326172a9, RZ ;  /* 0xcd9e8d57919e7825 */ /* 0x000fe200078e00ff */
[----:B------:R-:W-:-:S03]  /*17300*/  IADD3 R145, PT, PT, R3, -0x695add53, RZ ;  /* 0x96a522ad03917810 */ /* 0x000fc60007ffe0ff */
[----:B------:R-:W-:Y:S01]  /*17310*/  IMAD.WIDE.U32 R154, R154, -0x2daee0ad, RZ ;  /* 0xd2511f539a9a7825 */ /* 0x000fe200078e00ff */
[----:B------:R-:W-:Y:S02]  /*17320*/  LOP3.LUT R146, R119, R138, R159, 0x96, !PT ;  /* 0x0000008a77927212 */ /* 0x000fe400078e969f */
[----:B------:R-:W-:Y:S01]  /*17330*/  MOV R119, R132 ;  /* 0x0000008400777202 */ /* 0x000fe20000000f00 */
[----:B------:R-:W-:Y:S01]  /*17340*/  IMAD.MOV.U32 R148, RZ, RZ, R158 ;  /* 0x000000ffff947224 */ /* 0x000fe200078e009e */
[----:B------:R-:W-:Y:S01]  /*17350*/  LOP3.LUT R145, R145, R136, R155, 0x96, !PT ;  /* 0x0000008891917212 */ /* 0x000fe200078e969b */
[----:B------:R-:W-:Y:S02]  /*17360*/  HFMA2 R136, -RZ, RZ, 0, 0 ;  /* 0x00000000ff887431 */ /* 0x000fe400000001ff */
[----:B------:R-:W-:-:S07]  /*17370*/  IMAD.MOV.U32 R132, RZ, RZ, R154 ;  /* 0x000000ffff847224 */ /* 0x000fce00078e009a */
.L_x_9740:
[----:B------:R-:W-:Y:S05]  /*17380*/  BSYNC.RECONVERGENT B1 ;  /* 0x0000000000017941 */ /* 0x000fea0003800200 */
.L_x_9739:
[----:B------:R-:W-:Y:S01]  /*17390*/  I2FP.F32.U32 R128, R119 ;  /* 0x0000007700807245 */ /* 0x000fe20000201000 */
[----:B------:R-:W-:Y:S01]  /*173a0*/  HADD2.F32 R129, -RZ, R129.H1_H1 ;  /* 0x30000081ff817230 */ /* 0x000fe20000004100 */
        /* <DEDUP_REMOVED lines=18> */
.L_x_9746:
        /* <DEDUP_REMOVED lines=13> */
.L_x_9748:
[----:B------:R-:W-:Y:S05]  /*175a0*/  BSYNC.RECONVERGENT B2 ;  /* 0x0000000000027941 */ /* 0x000fea0003800200 */
.L_x_9747:
        /* <DEDUP_REMOVED lines=53> */
[----:B------:R-:W-:Y:S01]  /*17900*/  LOP3.LUT R119, R119, R146, R137, 0x96, !PT ;  /* 0x0000009277777212 */ /* 0x000fe200078e9689 */
[----:B------:R-:W-:Y:S01]  /*17910*/  IMAD.MOV.U32 R137, RZ, RZ, RZ ;  /* 0x000000ffff897224 */ /* 0x000fe200078e00ff */
[----:B------:R-:W-:Y:S02]  /*17920*/  LOP3.LUT R146, R129, R136, R155, 0x96, !PT ;  /* 0x0000008881927212 */ /* 0x000fe400078e969b */
[----:B------:R-:W-:Y:S01]  /*17930*/  MOV R148, R154 ;  /* 0x0000009a00947202 */ /* 0x000fe20000000f00 */
[----:B------:R-:W-:-:S04]  /*17940*/  IMAD.WIDE.U32 R138, R119, -0x2daee0ad, RZ ;  /* 0xd2511f53778a7825 */ /* 0x000fc800078e00ff */
[----:B------:R-:W-:Y:S01]  /*17950*/  IMAD.MOV.U32 R119, RZ, RZ, R132 ;  /* 0x000000ffff777224 */ /* 0x000fe200078e0084 */
[----:B------:R-:W-:Y:S02]  /*17960*/  LOP3.LUT R145, R145, R128, R139, 0x96, !PT ;  /* 0x0000008091917212 */ /* 0x000fe400078e968b */
[----:B------:R-:W-:-:S07]  /*17970*/  MOV R132, R138 ;  /* 0x0000008a00847202 */ /* 0x000fce0000000f00 */
.L_x_9745:
[----:B------:R-:W-:Y:S05]  /*17980*/  BSYNC.RECONVERGENT B1 ;  /* 0x0000000000017941 */ /* 0x000fea0003800200 */
.L_x_9744:
        /* <DEDUP_REMOVED lines=23> */
.L_x_9751:
        /* <DEDUP_REMOVED lines=13> */
.L_x_9753:
[----:B------:R-:W-:Y:S05]  /*17bd0*/  BSYNC.RECONVERGENT B2 ;  /* 0x0000000000027941 */ /* 0x000fea0003800200 */
.L_x_9752:
        /* <DEDUP_REMOVED lines=61> */
.L_x_9750:
[----:B------:R-:W-:Y:S05]  /*17fb0*/  BSYNC.RECONVERGENT B1 ;  /* 0x0000000000017941 */ /* 0x000fea0003800200 */
.L_x_9749:
        /* <DEDUP_REMOVED lines=18> */
.L_x_9756:
        /* <DEDUP_REMOVED lines=13> */
.L_x_9758:
[----:B------:R-:W-:Y:S05]  /*181b0*/  BSYNC.RECONVERGENT B2 ;  /* 0x0000000000027941 */ /* 0x000fea0003800200 */
.L_x_9757:
        /* <DEDUP_REMOVED lines=61> */
.L_x_9755:
[----:B------:R-:W-:Y:S05]  /*18590*/  BSYNC.RECONVERGENT B1 ;  /* 0x0000000000017941 */ /* 0x000fea0003800200 */
.L_x_9754:
        /* <DEDUP_REMOVED lines=23> */
.L_x_9761:
        /* <DEDUP_REMOVED lines=13> */
.L_x_9763:
[----:B------:R-:W-:Y:S05]  /*187e0*/  BSYNC.RECONVERGENT B2 ;  /* 0x0000000000027941 */ /* 0x000fea0003800200 */
.L_x_9762:
        /* <DEDUP_REMOVED lines=61> */
.L_x_9760:
[----:B------:R-:W-:Y:S05]  /*18bc0*/  BSYNC.RECONVERGENT B1 ;  /* 0x0000000000017941 */ /* 0x000fea0003800200 */
.L_x_9759:
        /* <DEDUP_REMOVED lines=18> */
.L_x_9766:
        /* <DEDUP_REMOVED lines=13> */
.L_x_9768:
[----:B------:R-:W-:Y:S05]  /*18dc0*/  BSYNC.RECONVERGENT B2 ;  /* 0x0000000000027941 */ /* 0x000fea0003800200 */
.L_x_9767:
        /* <DEDUP_REMOVED lines=55> */
[----:B------:R-:W-:Y:S01]  /*19140*/  IMAD.MOV.U32 R137, RZ, RZ, RZ ;  /* 0x000000ffff897224 */ /* 0x000fe200078e00ff */
[----:B------:R-:W-:Y:S01]  /*19150*/  MOV R148, R164 ;  /* 0x000000a400947202 */ /* 0x000fe20000000f00 */
[----:B------:R-:W-:Y:S01]  /*19160*/  IMAD.WIDE.U32 R158, R158, -0x2daee0ad, RZ ;  /* 0xd2511f539e9e7825 */ /* 0x000fe200078e00ff */
[----:B------:R-:W-:-:S04]  /*19170*/  LOP3.LUT R146, R129, R138, R165, 0x96, !PT ;  /* 0x0000008a81927212 */ /* 0x000fc800078e96a5 */
[----:B------:R-:W-:Y:S02]  /*19180*/  LOP3.LUT R145, R145, R136, R159, 0x96, !PT ;  /* 0x0000008891917212 */ /* 0x000fe400078e969f */
[----:B------:R-:W-:-:S07]  /*19190*/  MOV R132, R158 ;  /* 0x0000009e00847202 */ /* 0x000fce0000000f00 */
.L_x_9765:
[----:B------:R-:W-:Y:S05]  /*191a0*/  BSYNC.RECONVERGENT B1 ;  /* 0x0000000000017941 */ /* 0x000fea0003800200 */
.L_x_9764:
        /* <DEDUP_REMOVED lines=23> */
.L_x_9771:
        /* <DEDUP_REMOVED lines=13> */
.L_x_9773:
[----:B------:R-:W-:Y:S05]  /*193f0*/  BSYNC.RECONVERGENT B2 ;  /* 0x0000000000027941 */ /* 0x000fea0003800200 */
.L_x_9772:
        /* <DEDUP_REMOVED lines=57> */
[----:B------:R-:W-:Y:S02]  /*19790*/  HFMA2 R138, -RZ, RZ, 0, 0 ;  /* 0x00000000ff8a7431 */ /* 0x000fe400000001ff */
[----:B------:R-:W-:Y:S01]  /*197a0*/  IMAD.MOV.U32 R148, RZ, RZ, R164 ;  /* 0x000000ffff947224 */ /* 0x000fe200078e00a4 */
[----:B------:R-:W-:Y:S01]  /*197b0*/  LOP3.LUT R145, R145, R136, R159, 0x96, !PT ;  /* 0x0000008891917212 */ /* 0x000fe200078e969f */
[----:B------:R-:W-:-:S07]  /*197c0*/  IMAD.MOV.U32 R132, RZ, RZ, R158 ;  /* 0x000000ffff847224 */ /* 0x000fce00078e009e */
.L_x_9770:
[----:B------:R-:W-:Y:S05]  /*197d0*/  BSYNC.RECONVERGENT B1 ;  /* 0x0000000000017941 */ /* 0x000fea0003800200 */
.L_x_9769:
        /* <DEDUP_REMOVED lines=18> */
.L_x_9776:
        /* <DEDUP_REMOVED lines=13> */
.L_x_9778:
[----:B------:R-:W-:Y:S05]  /*199d0*/  BSYNC.RECONVERGENT B2 ;  /* 0x0000000000027941 */ /* 0x000fea0003800200 */
.L_x_9777:
        /* <DEDUP_REMOVED lines=61> */
.L_x_9775:
[----:B------:R-:W-:Y:S05]  /*19db0*/  BSYNC.RECONVERGENT B1 ;  /* 0x0000000000017941 */ /* 0x000fea0003800200 */
.L_x_9774:
[----:B------:R-:W-:Y:S01]  /*19dc0*/  I2FP.F32.U32 R130, R136 ;  /* 0x0000008800827245 */ /* 0x000fe20000201000 */
[----:B------:R-:W-:Y:S01]  /*19dd0*/  HADD2.F32 R137, -RZ, R163.H0_H0 ;  /* 0x200000a3ff897230 */ /* 0x000fe20000004100 */
[----:B------:R-:W-:Y:S01]  /*19de0*/  BSSY.RECONVERGENT B1, `(.L_x_9779) ;  /* 0x0000060000017945 */ /* 0x000fe20003800200 */
[----:B------:R-:W-:Y:S02]  /*19df0*/  HFMA2 R138, -RZ, RZ, 0, 1.1920928955078125e-07 ;  /* 0x00000002ff8a7431 */ /* 0x000fe400000001ff */
        /* <DEDUP_REMOVED lines=19> */
.L_x_9781:
        /* <DEDUP_REMOVED lines=13> */
.L_x_9783:
[----:B------:R-:W-:Y:S05]  /*1a000*/  BSYNC.RECONVERGENT B2 ;  /* 0x0000000000027941 */ /* 0x000fea0003800200 */
.L_x_9782:
        /* <DEDUP_REMOVED lines=61> */
.L_x_9780:
[----:B------:R-:W-:Y:S05]  /*1a3e0*/  BSYNC.RECONVERGENT B1 ;  /* 0x0000000000017941 */ /* 0x000fea0003800200 */
.L_x_9779:
        /* <DEDUP_REMOVED lines=18> */
.L_x_9786:
        /* <DEDUP_REMOVED lines=15> */
.L_x_9788:
[----:B------:R-:W-:Y:S05]  /*1a600*/  BSYNC.RECONVERGENT B2 ;  /* 0x0000000000027941 */ /* 0x000fea0003800200 */
.L_x_9787:
        /* <DEDUP_REMOVED lines=54> */
[----:B------:R-:W-:Y:S01]  /*1a970*/  IMAD.MOV.U32 R137, RZ, RZ, R132 ;  /* 0x000000ffff897224 */ /* 0x000fe200078e0084 */
[----:B------:R-:W-:Y:S01]  /*1a980*/  MOV R148, R164 ;  /* 0x000000a400947202 */ /* 0x000fe20000000f00 */
[----:B------:R-:W-:Y:S01]  /*1a990*/  IMAD.WIDE.U32 R158, R158, -0x2daee0ad, RZ ;  /* 0xd2511f539e9e7825 */ /* 0x000fe200078e00ff */
[----:B------:R-:W-:-:S03]  /*1a9a0*/  LOP3.LUT R146, R131, R138, R165, 0x96, !PT ;  /* 0x0000008a83927212 */ /* 0x000fc600078e96a5 */
[----:B------:R-:W-:Y:S01]  /*1a9b0*/  IMAD.MOV.U32 R147, RZ, RZ, RZ ;  /* 0x000000ffff937224 */ /* 0x000fe200078e00ff */
[----:B------:R-:W-:Y:S02]  /*1a9c0*/  LOP3.LUT R145, R145, R136, R159, 0x96, !PT ;  /* 0x0000008891917212 */ /* 0x000fe400078e969f */
[----:B------:R-:W-:-:S07]  /*1a9d0*/  MOV R132, R158 ;  /* 0x0000009e00847202 */ /* 0x000fce0000000f00 */
.L_x_9785:
[----:B------:R-:W-:Y:S05]  /*1a9e0*/  BSYNC.RECONVERGENT B1 ;  /* 0x0000000000017941 */ /* 0x000fea0003800200 */
.L_x_9784:
        /* <DEDUP_REMOVED lines=11> */
.L_x_9708:
[----:B------:R-:W-:Y:S01]  /*1aaa0*/  ISETP.NE.AND P2, PT, R147, 0x1, PT ;  /* 0x000000019300780c */ /* 0x000fe20003f45270 */
[----:B------:R-:W-:Y:S01]  /*1aab0*/  BSSY.RECONVERGENT B1, `(.L_x_9790) ;  /* 0x0000059000017945 */ /* 0x000fe20003800200 */
[----:B--2---:R-:W-:Y:S02]  /*1aac0*/  HFMA2 R119, -RZ, RZ, 0, 1.1920928955078125e-07 ;  /* 0x00000002ff777431 */ /* 0x004fe400000001ff */
[----:B------:R-:W-:Y:S01]  /*1aad0*/  IMAD.MOV.U32 R116, RZ, RZ, R148 ;  /* 0x000000ffff747224 */ /* 0x000fe200078e0094 */
[----:B01----:R-:W-:-:S08]  /*1aae0*/  MOV R132, R159 ;  /* 0x0000009f00847202 */ /* 0x003fd00000000f00 */
        /* <DEDUP_REMOVED lines=11> */
.L_x_9792:
        /* <DEDUP_REMOVED lines=13> */
.L_x_9794:
[----:B------:R-:W-:Y:S05]  /*1ac70*/  BSYNC.RECONVERGENT B2 ;  /* 0x0000000000027941 */ /* 0x000fea0003800200 */
.L_x_9793:
        /* <DEDUP_REMOVED lines=56> */
[----:B------:R-:W-:Y:S01]  /*1b000*/  HFMA2 R119, -RZ, RZ, 0, 0 ;  /* 0x00000000ff777431 */ /* 0x000fe200000001ff */
[----:B------:R-:W-:Y:S02]  /*1b010*/  MOV R148, R118 ;  /* 0x0000007600947202 */ /* 0x000fe40000000f00 */
[----:B------:R-:W-:Y:S01]  /*1b020*/  LOP3.LUT R145, R145, R116, R133, 0x96, !PT ;  /* 0x0000007491917212 */ /* 0x000fe200078e9685 */
[----:B------:R-:W-:-:S07]  /*1b030*/  IMAD.MOV.U32 R116, RZ, RZ, R159 ;  /* 0x000000ffff747224 */ /* 0x000fce00078e009f */
.L_x_9791:
[----:B------:R-:W-:Y:S05]  /*1b040*/  BSYNC.RECONVERGENT B1 ;  /* 0x0000000000017941 */ /* 0x000fea0003800200 */
.L_x_9790:
        /* <DEDUP_REMOVED lines=8> */
[----:B------:R-:W-:-:S03]  /*1b0d0*/  MOV R134, 0x2 ;  /* 0x0000000200867802 */ /* 0x000fc60000000f00 */
[----:B0-----:R-:W-:Y:S01]  /*1b0e0*/  FSETP.LE.FTZ.AND P3, PT, R118, R133, PT ;  /* 0x000000857600720b */ /* 0x001fe20003f73000 */
        /* <DEDUP_REMOVED lines=11> */
.L_x_9797:
        /* <DEDUP_REMOVED lines=13> */
.L_x_9799:
[----:B------:R-:W-:Y:S05]  /*1b270*/  BSYNC.RECONVERGENT B2 ;  /* 0x0000000000027941 */ /* 0x000fea0003800200 */
.L_x_9798:
        /* <DEDUP_REMOVED lines=58> */
[----:B------:R-:W-:Y:S02]  /*1b620*/  HFMA2 R134, -RZ, RZ, 0, 0 ;  /* 0x00000000ff867431 */ /* 0x000fe400000001ff */
[----:B------:R-:W-:Y:S01]  /*1b630*/  IMAD.MOV.U32 R148, RZ, RZ, R136 ;  /* 0x000000ffff947224 */ /* 0x000fe200078e0088 */
[----:B------:R-:W-:-:S07]  /*1b640*/  LOP3.LUT R146, R119, R146, R137, 0x96, !PT ;  /* 0x0000009277927212 */ /* 0x000fce00078e9689 */
.L_x_9796:
[----:B------:R-:W-:Y:S05]  /*1b650*/  BSYNC.RECONVERGENT B1 ;  /* 0x0000000000017941 */ /* 0x000fea0003800200 */
.L_x_9795:
[----:B------:R-:W-:Y:S01]  /*1b660*/  I2FP.F32.U32 R119, R118 ;  /* 0x0000007600777245 */ /* 0x000fe20000201000 */
[----:B------:R-:W-:Y:S01]  /*1b670*/  BSSY.RECONVERGENT B1, `(.L_x_9800) ;  /* 0x000005d000017945 */ /* 0x000fe20003800200 */
[----:B------:R-:W-:Y:S01]  /*1b680*/  ISETP.NE.AND P2, PT, R134, 0x1, PT ;  /* 0x000000018600780c */ /* 0x000fe20003f45270 */
[----:B------:R-:W-:Y:S01]  /*1b690*/  HADD2.F32 R128, -RZ, R128.H1_H1 ;  /* 0x30000080ff807230 */ /* 0x000fe20000004100 */
[----:B------:R-:W-:Y:S01]  /*1b6a0*/  LOP3.LUT R172, R172, 0xfffffff7, RZ, 0xc0, !PT ;  /* 0xfffffff7acac7812 */ /* 0x000fe200078ec0ff */
[----:B------:R-:W-:Y:S01]  /*1b6b0*/  FFMA.FTZ R118, R119, R116, 1.1641532182693481445e-10 ;  /* 0x2f00000077767423 */ /* 0x000fe20000010074 */
[----:B------:R-:W-:-:S04]  /*1b6c0*/  IMAD.MOV.U32 R135, RZ, RZ, 0x2 ;  /* 0x00000002ff877424 */ /* 0x000fc800078e00ff */
[----:B------:R-:W-:Y:S02]  /*1b6d0*/  FSETP.LE.FTZ.AND P3, PT, R118, R133, PT ;  /* 0x000000857600720b */ /* 0x000fe40003f73000 */
        /* <DEDUP_REMOVED lines=11> */
.L_x_9802:
        /* <DEDUP_REMOVED lines=13> */
.L_x_9804:
[----:B------:R-:W-:Y:S05]  /*1b860*/  BSYNC.RECONVERGENT B2 ;  /* 0x0000000000027941 */ /* 0x000fea0003800200 */
.L_x_9803:
        /* <DEDUP_REMOVED lines=61> */
.L_x_9801:
[----:B------:R-:W-:Y:S05]  /*1bc40*/  BSYNC.RECONVERGENT B1 ;  /* 0x0000000000017941 */ /* 0x000fea0003800200 */
.L_x_9800:
[----:B------:R-:W-:Y:S01]  /*1bc50*/  I2FP.F32.U32 R119, R118 ;  /* 0x0000007600777245 */ /* 0x000fe20000201000 */
[----:B------:R-:W-:Y:S01]  /*1bc60*/  BSSY.RECONVERGENT B1, `(.L_x_9805) ;  /* 0x000005d000017945 */ /* 0x000fe20003800200 */
[----:B------:R-:W-:Y:S01]  /*1bc70*/  ISETP.NE.AND P2, PT, R135, 0x1, PT ;  /* 0x000000018700780c */ /* 0x000fe20003f45270 */
[----:B------:R-:W-:Y:S01]  /*1bc80*/  HFMA2 R136, -RZ, RZ, 0, 1.1920928955078125e-07 ;  /* 0x00000002ff887431 */ /* 0x000fe200000001ff */
[----:B------:R-:W-:Y:S01]  /*1bc90*/  LOP3.LUT R172, R172, 0xfffffffb, RZ, 0xc0, !PT ;  /* 0xfffffffbacac7812 */ /* 0x000fe200078ec0ff */
[----:B------:R-:W-:Y:S01]  /*1bca0*/  FFMA.FTZ R134, R119, R116, 1.1641532182693481445e-10 ;  /* 0x2f00000077867423 */ /* 0x000fe20000010074 */
[----:B------:R-:W-:Y:S02]  /*1bcb0*/  HADD2.F32 R118, -RZ, R129.H0_H0 ;  /* 0x20000081ff767230 */ /* 0x000fe40000004100 */
        /* <DEDUP_REMOVED lines=12> */
.L_x_9807:
        /* <DEDUP_REMOVED lines=13> */
.L_x_9809:
[----:B------:R-:W-:Y:S05]  /*1be50*/  BSYNC.RECONVERGENT B2 ;  /* 0x0000000000027941 */ /* 0x000fea0003800200 */
.L_x_9808:
        /* <DEDUP_REMOVED lines=61> */
.L_x_9806:
[----:B------:R-:W-:Y:S05]  /*1c230*/  BSYNC.RECONVERGENT B1 ;  /* 0x0000000000017941 */ /* 0x000fea0003800200 */
.L_x_9805:
        /* <DEDUP_REMOVED lines=19> */
.L_x_9812:
        /* <DEDUP_REMOVED lines=13> */
.L_x_9814:
[----:B------:R-:W-:Y:S05]  /*1c440*/  BSYNC.RECONVERGENT B2 ;  /* 0x0000000000027941 */ /* 0x000fea0003800200 */
.L_x_9813:
        /* <DEDUP_REMOVED lines=61> */
.L_x_9811:
[----:B------:R-:W-:Y:S05]  /*1c820*/  BSYNC.RECONVERGENT B1 ;  /* 0x0000000000017941 */ /* 0x000fea0003800200 */
.L_x_9810:
[----:B------:R-:W-:Y:S01]  /*1c830*/  ISETP.NE.AND P3, PT, R137, 0x1, PT ;  /* 0x000000018900780c */ /* 0x000fe20003f65270 */
[----:B------:R-:W-:Y:S01]  /*1c840*/  BSSY.RECONVERGENT B1, `(.L_x_9815) ;  /* 0x000005b000017945 */ /* 0x000fe20003800200 */
[----:B------:R-:W-:Y:S01]  /*1c850*/  I2FP.F32.U32 R119, R119 ;  /* 0x0000007700777245 */ /* 0x000fe20000201000 */
[----:B------:R-:W-:Y:S02]  /*1c860*/  HFMA2 R136, -RZ, RZ, 0, 1.1920928955078125e-07 ;  /* 0x00000002ff887431 */ /* 0x000fe400000001ff */
        /* <DEDUP_REMOVED lines=13> */
.L_x_9817:
        /* <DEDUP_REMOVED lines=13> */
.L_x_9819:
[----:B------:R-:W-:Y:S05]  /*1ca10*/  BSYNC.RECONVERGENT B2 ;  /* 0x0000000000027941 */ /* 0x000fea0003800200 */
.L_x_9818:
        /* <DEDUP_REMOVED lines=61> */
.L_x_9816:
[----:B------:R-:W-:Y:S05]  /*1cdf0*/  BSYNC.RECONVERGENT B1 ;  /* 0x0000000000017941 */ /* 0x000fea0003800200 */
.L_x_9815:
        /* <DEDUP_REMOVED lines=17> */
.L_x_9822:
        /* <DEDUP_REMOVED lines=13> */
.L_x_9824:
[----:B------:R-:W-:Y:S05]  /*1cfe0*/  BSYNC.RECONVERGENT B2 ;  /* 0x0000000000027941 */ /* 0x000fea0003800200 */
.L_x_9823:
        /* <DEDUP_REMOVED lines=61> */
.L_x_9821:
[----:B------:R-:W-:Y:S05]  /*1d3c0*/  BSYNC.RECONVERGENT B1 ;  /* 0x0000000000017941 */ /* 0x000fea0003800200 */
.L_x_9820:
[----:B------:R-:W-:Y:S01]  /*1d3d0*/  ISETP.NE.AND P5, PT, R137, 0x1, PT ;  /* 0x000000018900780c */ /* 0x000fe20003fa5270 */
[----:B------:R-:W-:Y:S01]  /*1d3e0*/  BSSY.RECONVERGENT B1, `(.L_x_9825) ;  /* 0x000005b000017945 */ /* 0x000fe20003800200 */
[----:B------:R-:W-:Y:S01]  /*1d3f0*/  I2FP.F32.U32 R135, R135 ;  /* 0x0000008700877245 */ /* 0x000fe20000201000 */
[----:B------:R-:W-:Y:S02]  /*1d400*/  HFMA2 R147, -RZ, RZ, 0, 1.1920928955078125e-07 ;  /* 0x00000002ff937431 */ /* 0x000fe400000001ff */
[----:B------:R-:W-:Y:S02]  /*1d410*/  HADD2.F32 R159, -RZ, R131.H0_H0 ;  /* 0x20000083ff9f7230 */ /* 0x000fe40000004100 */
        /* <DEDUP_REMOVED lines=12> */
.L_x_9827:
        /* <DEDUP_REMOVED lines=13> */
.L_x_9829:
[----:B------:R-:W-:Y:S05]  /*1d5b0*/  BSYNC.RECONVERGENT B2 ;  /* 0x0000000000027941 */ /* 0x000fea0003800200 */
.L_x_9828:
        /* <DEDUP_REMOVED lines=61> */
.L_x_9826:
[----:B------:R-:W-:Y:S05]  /*1d990*/  BSYNC.RECONVERGENT B1 ;  /* 0x0000000000017941 */ /* 0x000fea0003800200 */
.L_x_9825:
        /* <DEDUP_REMOVED lines=37> */
.L_x_9789:
        /* <DEDUP_REMOVED lines=45> */
.L_x_9707:
[----:B------:R-:W-:Y:S05]  /*1dec0*/  BSYNC.RECONVERGENT B0 ;  /* 0x0000000000007941 */ /* 0x000fea0003800200 */
.L_x_9706:
        /* <DEDUP_REMOVED lines=112> */
.L_x_9831:
[----:B------:R-:W-:Y:S05]  /*1e5d0*/  BSYNC.RECONVERGENT B0 ;  /* 0x0000000000007941 */ /* 0x000fea0003800200 */
.L_x_9830:
        /* <DEDUP_REMOVED lines=12> */
.L_x_9833:
[----:B------:R-:W-:Y:S05]  /*1e6a0*/  BSYNC.RECONVERGENT B0 ;  /* 0x0000000000007941 */ /* 0x000fea0003800200 */
.L_x_9832:
        /* <DEDUP_REMOVED lines=99> */
.L_x_9835:
[----:B------:R-:W-:Y:S05]  /*1ece0*/  BSYNC.RECONVERGENT B0 ;  /* 0x0000000000007941 */ /* 0x000fea0003800200 */
.L_x_9834:
        /* <DEDUP_REMOVED lines=50> */
.L_x_9837:
[----:B------:R-:W-:Y:S05]  /*1f010*/  BSYNC.RECONVERGENT B0 ;  /* 0x0000000000007941 */ /* 0x000fea0003800200 */
.L_x_9836:
        /* <DEDUP_REMOVED lines=27> */
[----:B------:R-:W-:Y:S01]  /*1f1d0*/  F2FP.F16.F32.PACK_AB R132, R133, R132 ;  /* 0x000000848584723e */ /* 0x000fe200000000ff */
[----:B0-----:R-:W-:Y:S01]  /*1f1e0*/  IMAD.WIDE.U32 R164, R157, 0x10, R164 ;  /* 0x000000109da47825 */ /* 0x001fe200078e00a4 */
[----:B------:R-:W-:-:S03]  /*1f1f0*/  F2FP.F16.F32.PACK_AB R133, R137, R134 ;  /* 0x000000868985723e */ /* 0x000fc600000000ff */
[----:B------:R-:W-:Y:S01]  /*1f200*/  FFMA.FTZ R137, R139, R26, R6 ;  /* 0x0000001a8b897223 */ /* 0x000fe20000010006 */
[----:B------:R-:W-:Y:S01]  /*1f210*/  F2FP.F16.F32.PACK_AB R134, R169, R136 ;  /* 0x00000088a986723e */ /* 0x000fe200000000ff */
[----:B------:R-:W-:Y:S01]  /*1f220*/  FFMA.FTZ R136, R135, R24, R4 ;  /* 0x0000001887887223 */ /* 0x000fe20000010004 */
[----:B------:R-:W-:Y:S01]  /*1f230*/  FFMA.FTZ R135, R179, R30, R18 ;  /* 0x0000001eb3877223 */ /* 0x000fe20000010012 */
[----:B------:R-:W-:Y:S01]  /*1f240*/  FFMA.FTZ R178, R168, R31, R19 ;  /* 0x0000001fa8b27223 */ /* 0x000fe20000010013 */
[----:B-1----:R-:W-:-:S04]  /*1f250*/  IMAD.WIDE.U32 R166, R157, 0x10, R166 ;  /* 0x000000109da67825 */ /* 0x002fc800078e00a6 */
[----:B------:R-:W-:Y:S01]  /*1f260*/  FFMA.FTZ R175, R175, R20, R8 ;  /* 0x00000014afaf7223 */ /* 0x000fe20000010008 */
[----:B------:R-:W-:Y:S01]  /*1f270*/  FFMA.FTZ R139, R179, R22, R10 ;  /* 0x00000016b38b7223 */ /* 0x000fe2000001000a */
[----:B------:R-:W-:Y:S01]  /*1f280*/  FFMA.FTZ R168, R168, R23, R11 ;  /* 0x00000017a8a87223 */ /* 0x000fe2000001000b */
[----:B------:R-:W-:Y:S01]  /*1f290*/  FFMA.FTZ R176, R176, R21, R9 ;  /* 0x00000015b0b07223 */ /* 0x000fe20000010009 */
[----:B------:R-:W-:Y:S01]  /*1f2a0*/  FFMA.FTZ R174, R174, R27, R7 ;  /* 0x0000001baeae7223 */ /* 0x000fe20000010007 */
[----:B------:R-:W-:Y:S01]  /*1f2b0*/  FFMA.FTZ R157, R138, R25, R5 ;  /* 0x000000198a9d7223 */ /* 0x000fe20000010005 */
[----:B------:R-:W-:Y:S02]  /*1f2c0*/  F2FP.F16.F32.PACK_AB R135, R178, R135 ;  /* 0x00000087b287723e */ /* 0x000fe400000000ff */
[----:B------:R-:W-:Y:S02]  /*1f2d0*/  F2FP.F16.F32.PACK_AB R139, R168, R139 ;  /* 0x0000008ba88b723e */ /* 0x000fe400000000ff */
[----:B------:R-:W-:Y:S01]  /*1f2e0*/  F2FP.F16.F32.PACK_AB R138, R176, R175 ;  /* 0x000000afb08a723e */ /* 0x000fe200000000ff */
[----:B------:R3:W-:Y:S01]  /*1f2f0*/  STG.E.128 desc[UR6][R164.64], R132 ;  /* 0x00000084a4007986 */ /* 0x0007e2000c101d06 */
[----:B------:R-:W-:-:S02]  /*1f300*/  F2FP.F16.F32.PACK_AB R137, R174, R137 ;  /* 0x00000089ae89723e */ /* 0x000fc400000000ff */
[----:B------:R-:W-:-:S05]  /*1f310*/  F2FP.F16.F32.PACK_AB R136, R157, R136 ;  /* 0x000000889d88723e */ /* 0x000fca00000000ff */
[----:B------:R3:W-:Y:S02]  /*1f320*/  STG.E.128 desc[UR6][R166.64], R136 ;  /* 0x00000088a6007986 */ /* 0x0007e4000c101d06 */
.L_x_9839:
[----:B------:R-:W-:Y:S05]  /*1f330*/  BSYNC.RECONVERGENT B0 ;  /* 0x0000000000007941 */ /* 0x000fea0003800200 */
.L_x_9838:
[----:B0123--:R-:W0:Y:S01]  /*1f340*/  LDC.64 R132, c[0x0][0x380] ;  /* 0x0000e000ff847b82 */ /* 0x00fe220000000a00 */
[----:B------:R-:W-:Y:S01]  /*1f350*/  UPLOP3.LUT UP1, UPT, UPT, UPT, UP1, 0x40, 0x4 ;  /* 0x000000000004789c */ /* 0x000fe20003f2e810 */
[----:B0-----:R-:W-:-:S04]  /*1f360*/  IADD3 R140, PT, PT, R140, R132, RZ ;  /* 0x000000848c8c7210 */ /* 0x001fc80007ffe0ff */
[----:B------:R-:W-:-:S13]  /*1f370*/  ISETP.GE.AND P0, PT, R140, R133, PT ;  /* 0x000000858c00720c */ /* 0x000fda0003f06270 */
[----:B------:R-:W-:Y:S05]  /*1f380*/  @!P0 BRA `(.L_x_9840) ;  /* 0xfffffe2400788947 */ /* 0x000fea000383ffff */
[----:B------:R-:W-:Y:S05]  /*1f390*/  EXIT ;  /* 0x000000000000794d */ /* 0x000fea0003800000 */
.L_x_9841:
        /* <DEDUP_REMOVED lines=14> */
.L_x_13624:


//--------------------- .text._ZN10layer_norm31ln_parallel_residual_fwd_kernelINS_13Kernel_traitsIf6__halffS2_fjLj3072ELj1ELj1ELj4ELj16ENS_18Kernel_traits_baseILj3072EfS2_fS2_fjLj128EEEEELb1ELb0ELb1EEEvNS_9FwdParamsE --------------------------
	.section	.text._ZN10layer_norm31ln_parallel_residual_fwd_kernelINS_13Kernel_traitsIf6__halffS2_fjLj3072ELj1ELj1ELj4ELj16ENS_18Kernel_traits_baseILj3072EfS2_fS2_fjLj128EEEEELb1ELb0ELb1EEEvNS_9FwdParamsE,"ax",@progbits
	.align	128
        .global         _ZN10layer_norm31ln_parallel_residual_fwd_kernelINS_13Kernel_traitsIf6__halffS2_fjLj3072ELj1ELj1ELj4ELj16ENS_18Kernel_traits_baseILj3072EfS2_fS2_fjLj128EEEEELb1ELb0ELb1EEEvNS_9FwdParamsE
        .type           _ZN10layer_norm31ln_parallel_residual_fwd_kernelINS_13Kernel_traitsIf6__halffS2_fjLj3072ELj1ELj1ELj4ELj16ENS_18Kernel_traits_baseILj3072EfS2_fS2_fjLj128EEEEELb1ELb0ELb1EEEvNS_9FwdParamsE,@function
        .size           _ZN10layer_norm31ln_parallel_residual_fwd_kernelINS_13Kernel_traitsIf6__halffS2_fjLj3072ELj1ELj1ELj4ELj16ENS_18Kernel_traits_baseILj3072EfS2_fS2_fjLj128EEEEELb1ELb0ELb1EEEvNS_9FwdParamsE,(.L_x_13625 - _ZN10layer_norm31ln_parallel_residual_fwd_kernelINS_13Kernel_traitsIf6__halffS2_fjLj3072ELj1ELj1ELj4ELj16ENS_18Kernel_traits_baseILj3072EfS2_fS2_fjLj128EEEEELb1ELb0ELb1EEEvNS_9FwdParamsE)
        .other          _ZN10layer_norm31ln_parallel_residual_fwd_kernelINS_13Kernel_traitsIf6__halffS2_fjLj3072ELj1ELj1ELj4ELj16ENS_18Kernel_traits_baseILj3072EfS2_fS2_fjLj128EEEEELb1ELb0ELb1EEEvNS_9FwdParamsE,@"STO_CUDA_ENTRY STV_DEFAULT"
_ZN10layer_norm31ln_parallel_residual_fwd_kernelINS_13Kernel_traitsIf6__halffS2_fjLj3072ELj1ELj1ELj4ELj16ENS_18Kernel_traits_baseILj3072EfS2_fS2_fjLj128EEEEELb1ELb0ELb1EEEvNS_9FwdParamsE:
.text._ZN10layer_norm31ln_parallel_residual_fwd_kernelINS_13Kernel_traitsIf6__halffS2_fjLj3072ELj1ELj1ELj4ELj16ENS_18Kernel_traits_baseILj3072EfS2_fS2_fjLj128EEEEELb1ELb0ELb1EEEvNS_9FwdParamsE:
        /* <DEDUP_REMOVED lines=86> */
.L_x_9843:
        /* <DEDUP_REMOVED lines=25> */
.L_x_9842:
        /* <DEDUP_REMOVED lines=37> */
.L_x_9845:
        /* <DEDUP_REMOVED lines=36> */
.L_x_9844:
        /* <DEDUP_REMOVED lines=82> */
.L_x_10075:
        /* <DEDUP_REMOVED lines=19> */
[----:B------:R-:W-:Y:S01]  /*11d0*/  HFMA2 R159, -RZ, RZ, 0.1171875, 0 ;  /* 0x2f800000ff9f7431 */ /* 0x000fe200000001ff */
        /* <DEDUP_REMOVED lines=27> */
.L_x_9848:
        /* <DEDUP_REMOVED lines=12> */
.L_x_9849:
        /* <DEDUP_REMOVED lines=50> */
.L_x_9847:
[----:B------:R-:W-:Y:S01]  /*1770*/  ISETP.NE.AND P0, PT, R19, 0x1, PT ;  /* 0x000000011300780c */ /* 0x000fe20003f05270 */
[----:B------:R-:W-:Y:S01]  /*1780*/  HFMA2 R21, -RZ, RZ, 0, 1.1920928955078125e-07 ;  /* 0x00000002ff157431 */ /* 0x000fe200000001ff */
[----:B------:R-:W-:Y:S01]  /*1790*/  I2FP.F32.U32 R18, R17 ;  /* 0x0000001100127245 */ /* 0x000fe20000201000 */
[----:B------:R-:W-:-:S04]  /*17a0*/  IMAD.MOV.U32 R17, RZ, RZ, R8 ;  /* 0x000000ffff117224 */ /* 0x000fc800078e0008 */
[----:B------:R-:W-:-:S05]  /*17b0*/  FFMA.FTZ R18, R18, R159, 1.1641532182693481445e-10 ;  /* 0x2f00000012127423 */ /* 0x000fca000001009f */
[----:B------:R-:W-:Y:S01]  /*17c0*/  FSETP.LE.FTZ.AND P2, PT, R18, UR4, PT ;  /* 0x0000000412007c0b */ /* 0x000fe2000bf53000 */
[----:B-----5:R-:W-:-:S03]  /*17d0*/  HADD2.F32 R18, -RZ, R12.H0_H0 ;  /* 0x2000000cff127230 */ /* 0x020fc60000004100 */
        /* <DEDUP_REMOVED lines=10> */
.L_x_9851:
        /* <DEDUP_REMOVED lines=12> */
.L_x_9852:
        /* <DEDUP_REMOVED lines=50> */
.L_x_9850:
        /* <DEDUP_REMOVED lines=17> */
.L_x_9854:
        /* <DEDUP_REMOVED lines=12> */
.L_x_9855:
        /* <DEDUP_REMOVED lines=50> */
.L_x_9853:
        /* <DEDUP_REMOVED lines=17> */
.L_x_9857:
        /* <DEDUP_REMOVED lines=12> */
.L_x_9858:
        /* <DEDUP_REMOVED lines=50> */
.L_x_9856:
        /* <DEDUP_REMOVED lines=16> */
.L_x_9860:
        /* <DEDUP_REMOVED lines=12> */
.L_x_9861:
        /* <DEDUP_REMOVED lines=50> */
.L_x_9859:
[----:B------:R-:W-:Y:S01]  /*2b20*/  ISETP.NE.AND P0, PT, R24, 0x1, PT ;  /* 0x000000011800780c */ /* 0x000fe20003f05270 */
[----:B------:R-:W-:Y:S01]  /*2b30*/  IMAD.MOV.U32 R25, RZ, RZ, 0x2 ;  /* 0x00000002ff197424 */ /* 0x000fe200078e00ff */
[----:B------:R-:W-:Y:S01]  /*2b40*/  I2FP.F32.U32 R22, R21 ;  /* 0x0000001500167245 */ /* 0x000fe20000201000 */
[----:B------:R-:W-:Y:S01]  /*2b50*/  HADD2.F32 R21, -RZ, R14.H0_H0 ;  /* 0x2000000eff157230 */ /* 0x000fe20000004100 */
        /* <DEDUP_REMOVED lines=12> */
.L_x_9863:
        /* <DEDUP_REMOVED lines=12> */
.L_x_9864:
        /* <DEDUP_REMOVED lines=50> */
.L_x_9862:
        /* <DEDUP_REMOVED lines=16> */
.L_x_9866:
        /* <DEDUP_REMOVED lines=12> */
.L_x_9867:
        /* <DEDUP_REMOVED lines=50> */
.L_x_9865:
[----:B------:R-:W-:Y:S01]  /*34e0*/  ISETP.NE.AND P5, PT, R24, 0x1, PT ;  /* 0x000000011800780c */ /* 0x000fe20003fa5270 */
[----:B------:R-:W-:Y:S01]  /*34f0*/  HFMA2 R138, -RZ, RZ, 0, 1.1920928955078125e-07 ;  /* 0x00000002ff8a7431 */ /* 0x000fe200000001ff */
[----:B------:R-:W-:Y:S01]  /*3500*/  I2FP.F32.U32 R22, R23 ;  /* 0x0000001700167245 */ /* 0x000fe20000201000 */
[----:B------:R-:W-:-:S04]  /*3510*/  IMAD.MOV.U32 R25, RZ, RZ, R8 ;  /* 0x000000ffff197224 */ /* 0x000fc800078e0008 */
[----:B------:R-:W-:Y:S01]  /*3520*/  FFMA.FTZ R23, R22, R159, 1.1641532182693481445e-10 ;  /* 0x2f00000016177423 */ /* 0x000fe2000001009f */
[----:B------:R-:W-:-:S04]  /*3530*/  HADD2.F32 R22, -RZ, R15.H0_H0 ;  /* 0x2000000fff167230 */ /* 0x000fc80000004100 */
        /* <DEDUP_REMOVED lines=10> */
.L_x_9869:
        /* <DEDUP_REMOVED lines=12> */
.L_x_9870:
        /* <DEDUP_REMOVED lines=50> */
.L_x_9868:
[----:B------:R-:W-:Y:S01]  /*39c0*/  FMUL.FTZ R22, R22, UR5 ;  /* 0x0000000516167c20 */ /* 0x000fe20008410000 */
[----:B------:R-:W-:Y:S01]  /*39d0*/  P2R R132, PR, RZ, 0x2 ;  /* 0x00000002ff847803 */ /* 0x000fe20000000000 */
[----:B------:R-:W-:Y:S01]  /*39e0*/  FMUL.FTZ R20, R20, UR5 ;  /* 0x0000000514147c20 */ /* 0x000fe20008410000 */
[----:B------:R-:W-:Y:S01]  /*39f0*/  I2FP.F32.U32 R24, R25 ;  /* 0x0000001900187245 */ /* 0x000fe20000201000 */
[----:B------:R-:W-:Y:S01]  /*3a00*/  HADD2.F32 R23, -RZ, R15.H1_H1 ;  /* 0x3000000fff177230 */ /* 0x000fe20000004100 */
[----:B------:R-:W-:Y:S01]  /*3a10*/  ISETP.NE.AND P1, PT, R12, RZ, PT ;  /* 0x000000ff0c00720c */ /* 0x000fe20003f25270 */
[----:B------:R-:W-:Y:S01]  /*3a20*/  FMUL.FTZ R18, R18, UR5 ;  /* 0x0000000512127c20 */ /* 0x000fe20008410000 */
[----:B------:R-:W-:Y:S01]  /*3a30*/  FSEL R26, R22, RZ, P4 ;  /* 0x000000ff161a7208 */ /* 0x000fe20002000000 */
        /* <DEDUP_REMOVED lines=26> */
[----:B------:R-:W-:Y:S08]  /*3be0*/  BRA `(.L_x_9871) ;  /* 0x0000004800e07947 */ /* 0x000ff00003800000 */
.L_x_9846:
        /* <DEDUP_REMOVED lines=22> */
.L_x_9873:
        /* <DEDUP_REMOVED lines=12> */
.L_x_9874:
        /* <DEDUP_REMOVED lines=43> */
.L_x_9872:
[----:B------:R-:W-:Y:S01]  /*40c0*/  ISETP.NE.AND P0, PT, R11, 0x1, PT ;  /* 0x000000010b00780c */ /* 0x000fe20003f05270 */
[----:B------:R-:W-:Y:S01]  /*40d0*/  IMAD.MOV.U32 R17, RZ, RZ, 0x2 ;  /* 0x00000002ff117424 */ /* 0x000fe200078e00ff */
[----:B------:R-:W-:Y:S01]  /*40e0*/  I2FP.F32.U32 R10, R9 ;  /* 0x00000009000a7245 */ /* 0x000fe20000201000 */
[----:B-----5:R-:W-:-:S04]  /*40f0*/  HADD2.F32 R9, -RZ, R12.H0_H0 ;  /* 0x2000000cff097230 */ /* 0x020fc80000004100 */
        /* <DEDUP_REMOVED lines=14> */
.L_x_9876:
        /* <DEDUP_REMOVED lines=12> */
.L_x_9877:
        /* <DEDUP_REMOVED lines=43> */
.L_x_9875:
[----:B------:R-:W-:Y:S01]  /*4550*/  I2FP.F32.U32 R10, R10 ;  /* 0x0000000a000a7245 */ /* 0x000fe20000201000 */
[----:B------:R-:W-:Y:S01]  /*4560*/  HADD2.F32 R11, -RZ, R36.H0_H0 ;  /* 0x20000024ff0b7230 */ /* 0x000fe20000004100 */
        /* <DEDUP_REMOVED lines=20> */
.L_x_9879:
        /* <DEDUP_REMOVED lines=12> */
.L_x_9880:
        /* <DEDUP_REMOVED lines=43> */
.L_x_9878:
[----:B------:R-:W-:Y:S02]  /*4a20*/  ISETP.NE.AND P0, PT, R11, 0x1, PT ;  /* 0x000000010b00780c */ /* 0x000fe40003f05270 */
[----:B------:R-:W-:Y:S01]  /*4a30*/  I2FP.F32.U32 R10, R9 ;  /* 0x00000009000a7245 */ /* 0x000fe20000201000 */
[----:B------:R-:W-:Y:S02]  /*4a40*/  HADD2.F32 R9, -RZ, R12.H1_H1 ;  /* 0x3000000cff097230 */ /* 0x000fe40000004100 */
[----:B------:R-:W-:Y:S02]  /*4a50*/  IMAD.MOV.U32 R12, RZ, RZ, 0x2 ;  /* 0x00000002ff0c7424 */ /* 0x000fe400078e00ff */
        /* <DEDUP_REMOVED lines=14> */
.L_x_9882:
        /* <DEDUP_REMOVED lines=12> */
.L_x_9883:
        /* <DEDUP_REMOVED lines=43> */
.L_x_9881:
[----:B------:R-:W-:Y:S01]  /*4eb0*/  I2FP.F32.U32 R10, R10 ;  /* 0x0000000a000a7245 */ /* 0x000fe20000201000 */
[----:B------:R-:W-:Y:S01]  /*4ec0*/  HADD2.F32 R11, -RZ, R36.H1_H1 ;  /* 0x30000024ff0b7230 */ /* 0x000fe20000004100 */
[----:B------:R-:W-:-:S03]  /*4ed0*/  ISETP.NE.AND P2, PT, R12, 0x1, PT ;  /* 0x000000010c00780c */ /* 0x000fc60003f45270 */
[----:B------:R-:W-:Y:S01]  /*4ee0*/  FFMA.FTZ R10, R10, R159, 1.1641532182693481445e-10 ;  /* 0x2f0000000a0a7423 */ /* 0x000fe2000001009f */
[----:B------:R-:W-:-:S04]  /*4ef0*/  FMUL.FTZ R11, R11, UR5 ;  /* 0x000000050b0b7c20 */ /* 0x000fc80008410000 */
[----:B------:R-:W-:Y:S02]  /*4f00*/  FSETP.GTU.FTZ.AND P0, PT, R10, UR4, PT ;  /* 0x000000040a007c0b */ /* 0x000fe4000bf1c000 */
[----:B------:R-:W-:Y:S01]  /*4f10*/  FSEL R10, R9, RZ, P3 ;  /* 0x000000ff090a7208 */ /* 0x000fe20001800000 */
[----:B------:R-:W-:Y:S01]  /*4f20*/  IMAD.MOV.U32 R9, RZ, RZ, R8 ;  /* 0x000000ffff097224 */ /* 0x000fe200078e0008 */
        /* <DEDUP_REMOVED lines=14> */
.L_x_9885:
        /* <DEDUP_REMOVED lines=12> */
.L_x_9886:
        /* <DEDUP_REMOVED lines=43> */
.L_x_9884:
        /* <DEDUP_REMOVED lines=18> */
.L_x_9888:
        /* <DEDUP_REMOVED lines=12> */
.L_x_9889:
        /* <DEDUP_REMOVED lines=43> */
.L_x_9887:
[----:B------:R-:W-:Y:S01]  /*5810*/  I2FP.F32.U32 R10, R10 ;  /* 0x0000000a000a7245 */ /* 0x000fe20000201000 */
[----:B------:R-:W-:Y:S01]  /*5820*/  HADD2.F32 R11, -RZ, R37.H0_H0 ;  /* 0x20000025ff0b7230 */ /* 0x000fe20000004100 */
        /* <DEDUP_REMOVED lines=20> */
.L_x_9891:
        /* <DEDUP_REMOVED lines=12> */
.L_x_9892:
        /* <DEDUP_REMOVED lines=43> */
.L_x_9890:
[----:B------:R-:W-:Y:S02]  /*5ce0*/  ISETP.NE.AND P0, PT, R11, 0x1, PT ;  /* 0x000000010b00780c */ /* 0x000fe40003f05270 */
[----:B------:R-:W-:Y:S01]  /*5cf0*/  I2FP.F32.U32 R10, R9 ;  /* 0x00000009000a7245 */ /* 0x000fe20000201000 */
[----:B------:R-:W-:Y:S02]  /*5d00*/  HADD2.F32 R9, -RZ, R13.H1_H1 ;  /* 0x3000000dff097230 */ /* 0x000fe40000004100 */
[----:B------:R-:W-:Y:S02]  /*5d10*/  IMAD.MOV.U32 R13, RZ, RZ, 0x2 ;  /* 0x00000002ff0d7424 */ /* 0x000fe400078e00ff */
[----:B------:R-:W-:Y:S01]  /*5d20*/  FFMA.FTZ R10, R10, R159, 1.1641532182693481445e-10 ;  /* 0x2f0000000a0a7423 */ /* 0x000fe2000001009f */
[----:B------:R-:W-:-:S04]  /*5d30*/  FMUL.FTZ R9, R9, UR5 ;  /* 0x0000000509097c20 */ /* 0x000fc80008410000 */
        /* <DEDUP_REMOVED lines=11> */
.L_x_9894:
        /* <DEDUP_REMOVED lines=12> */
.L_x_9895:
        /* <DEDUP_REMOVED lines=43> */
.L_x_9893:
        /* <DEDUP_REMOVED lines=22> */
.L_x_9897:
        /* <DEDUP_REMOVED lines=12> */
.L_x_9898:
        /* <DEDUP_REMOVED lines=43> */
.L_x_9896:
        /* <DEDUP_REMOVED lines=17> */
.L_x_9900:
        /* <DEDUP_REMOVED lines=12> */
.L_x_9901:
        /* <DEDUP_REMOVED lines=43> */
.L_x_9899:
[----:B------:R-:W-:Y:S01]  /*6ab0*/  I2FP.F32.U32 R10, R10 ;  /* 0x0000000a000a7245 */ /* 0x000fe20000201000 */
[----:B------:R-:W-:Y:S01]  /*6ac0*/  HADD2.F32 R11, -RZ, R38.H0_H0 ;  /* 0x20000026ff0b7230 */ /* 0x000fe20000004100 */
[----:B------:R-:W-:Y:S01]  /*6ad0*/  FSEL R24, R9, RZ, P3 ;  /* 0x000000ff09187208 */ /* 0x000fe20001800000 */
[----:B------:R-:W-:Y:S02]  /*6ae0*/  IMAD.MOV.U32 R18, RZ, RZ, 0x2 ;  /* 0x00000002ff127424 */ /* 0x000fe400078e00ff */
        /* <DEDUP_REMOVED lines=18> */
.L_x_9903:
        /* <DEDUP_REMOVED lines=12> */
.L_x_9904:
        /* <DEDUP_REMOVED lines=43> */
.L_x_9902:
[----:B------:R-:W-:Y:S01]  /*6f80*/  ISETP.NE.AND P4, PT, R18, 0x1, PT ;  /* 0x000000011200780c */ /* 0x000fe20003f85270 */
[----:B------:R-:W-:Y:S01]  /*6f90*/  HFMA2 R13, -RZ, RZ, 0, 1.1920928955078125e-07 ;  /* 0x00000002ff0d7431 */ /* 0x000fe200000001ff */
[----:B------:R-:W-:Y:S01]  /*6fa0*/  I2FP.F32.U32 R10, R9 ;  /* 0x00000009000a7245 */ /* 0x000fe20000201000 */
[----:B------:R-:W-:Y:S02]  /*6fb0*/  HADD2.F32 R9, -RZ, R14.H1_H1 ;  /* 0x3000000eff097230 */ /* 0x000fe40000004100 */
        /* <DEDUP_REMOVED lines=13> */
.L_x_9906:
        /* <DEDUP_REMOVED lines=12> */
.L_x_9907:
        /* <DEDUP_REMOVED lines=43> */
.L_x_9905:
[----:B------:R-:W-:Y:S01]  /*7400*/  I2FP.F32.U32 R10, R11 ;  /* 0x0000000b000a7245 */ /* 0x000fe20000201000 */
[----:B------:R-:W-:Y:S02]  /*7410*/  HADD2.F32 R11, -RZ, R38.H1_H1 ;  /* 0x30000026ff0b7230 */ /* 0x000fe40000004100 */
        /* <DEDUP_REMOVED lines=20> */
.L_x_9909:
        /* <DEDUP_REMOVED lines=12> */
.L_x_9910:
        /* <DEDUP_REMOVED lines=42> */
.L_x_9908:
[----:B------:R-:W-:Y:S01]  /*78c0*/  ISETP.NE.AND P5, PT, R14, 0x1, PT ;  /* 0x000000010e00780c */ /* 0x000fe20003fa5270 */
[----:B------:R-:W-:Y:S01]  /*78d0*/  HFMA2 R18, -RZ, RZ, 0, 1.1920928955078125e-07 ;  /* 0x00000002ff127431 */ /* 0x000fe200000001ff */
[----:B------:R-:W-:Y:S01]  /*78e0*/  I2FP.F32.U32 R10, R9 ;  /* 0x00000009000a7245 */ /* 0x000fe20000201000 */
[----:B------:R-:W-:Y:S02]  /*78f0*/  HADD2.F32 R9, -RZ, R15.H0_H0 ;  /* 0x2000000fff097230 */ /* 0x000fe40000004100 */
        /* <DEDUP_REMOVED lines=13> */
.L_x_9912:
        /* <DEDUP_REMOVED lines=12> */
.L_x_9913:
        /* <DEDUP_REMOVED lines=43> */
.L_x_9911:
[----:B------:R-:W-:Y:S01]  /*7d40*/  I2FP.F32.U32 R10, R13 ;  /* 0x0000000d000a7245 */ /* 0x000fe20000201000 */
[----:B------:R-:W-:Y:S01]  /*7d50*/  HADD2.F32 R13, -RZ, R39.H0_H0 ;  /* 0x20000027ff0d7230 */ /* 0x000fe20000004100 */
        /* <DEDUP_REMOVED lines=21> */
.L_x_9915:
        /* <DEDUP_REMOVED lines=12> */
.L_x_9916:
        /* <DEDUP_REMOVED lines=43> */
.L_x_9914:
[----:B------:R-:W-:Y:S01]  /*8220*/  ISETP.NE.AND P6, PT, R19, 0x1, PT ;  /* 0x000000011300780c */ /* 0x000fe20003fc5270 */
[----:B------:R-:W-:Y:S01]  /*8230*/  HADD2.F32 R14, -RZ, R15.H1_H1 ;  /* 0x3000000fff0e7230 */ /* 0x000fe20000004100 */
        /* <DEDUP_REMOVED lines=15> */
.L_x_9918:
        /* <DEDUP_REMOVED lines=14> */
.L_x_9919:
        /* <DEDUP_REMOVED lines=43> */
.L_x_9917:
        /* <DEDUP_REMOVED lines=8> */
[--C-:B------:R-:W-:Y:S01]  /*8740*/  FADD.FTZ R27, R27, R10.reuse ;  /* 0x0000000a1b1b7221 */ /* 0x100fe20000010000 */
[----:B------:R-:W-:-:S03]  /*8750*/  PRMT R10, R13, 0x7610, R10 ;  /* 0x000076100d0a7816 */ /* 0x000fc6000000000a */
[----:B------:R-:W-:-:S07]  /*8760*/  @P1 FADD.FTZ R27, R31, R27 ;  /* 0x0000001b1f1b1221 */ /* 0x000fce0000010000 */
.L_x_9871:
        /* <DEDUP_REMOVED lines=51> */
.L_x_9920:
        /* <DEDUP_REMOVED lines=20> */
.L_x_9923:
        /* <DEDUP_REMOVED lines=12> */
.L_x_9924:
        /* <DEDUP_REMOVED lines=49> */
.L_x_9922:
[----:B------:R-:W-:Y:S01]  /*8fb0*/  ISETP.NE.AND P2, PT, R11, 0x1, PT ;  /* 0x000000010b00780c */ /* 0x000fe20003f45270 */
[----:B-----5:R-:W-:Y:S01]  /*8fc0*/  HADD2.F32 R9, -RZ, R12.H0_H0 ;  /* 0x2000000cff097230 */ /* 0x020fe20000004100 */
        /* <DEDUP_REMOVED lines=16> */
.L_x_9926:
        /* <DEDUP_REMOVED lines=12> */
.L_x_9927:
        /* <DEDUP_REMOVED lines=50> */
.L_x_9925:
[----:B------:R-:W-:Y:S01]  /*94b0*/  I2FP.F32.U32 R10, R10 ;  /* 0x0000000a000a7245 */ /* 0x000fe20000201000 */
[----:B------:R-:W-:Y:S01]  /*94c0*/  HADD2.F32 R11, -RZ, R36.H0_H0 ;  /* 0x20000024ff0b7230 */ /* 0x000fe20000004100 */
[----:B------:R-:W-:Y:S01]  /*94d0*/  ISETP.NE.AND P3, PT, R17, 0x1, PT ;  /* 0x000000011100780c */ /* 0x000fe20003f65270 */
[----:B-1----:R-:W-:Y:S01]  /*94e0*/  IMAD.MOV.U32 R18, RZ, RZ, 0x2 ;  /* 0x00000002ff127424 */ /* 0x002fe200078e00ff */
        /* <DEDUP_REMOVED lines=18> */
.L_x_9929:
        /* <DEDUP_REMOVED lines=12> */
.L_x_9930:
        /* <DEDUP_REMOVED lines=49> */
[----:B------:R-:W-:-:S07]  /*99e0*/  HFMA2 R18, -RZ, RZ, 0, 0 ;  /* 0x00000000ff127431 */ /* 0x000fce00000001ff */
.L_x_9928:
[----:B------:R-:W-:Y:S01]  /*99f0*/  ISETP.NE.AND P2, PT, R18, 0x1, PT ;  /* 0x000000011200780c */ /* 0x000fe20003f45270 */
[----:B------:R-:W-:Y:S01]  /*9a00*/  IMAD.MOV.U32 R11, RZ, RZ, R8 ;  /* 0x000000ffff0b7224 */ /* 0x000fe200078e0008 */
[----:B------:R-:W-:Y:S01]  /*9a10*/  I2FP.F32.U32 R10, R9 ;  /* 0x00000009000a7245 */ /* 0x000fe20000201000 */
[----:B------:R-:W-:Y:S02]  /*9a20*/  HADD2.F32 R9, -RZ, R12.H1_H1 ;  /* 0x3000000cff097230 */ /* 0x000fe40000004100 */
[----:B------:R-:W-:Y:S02]  /*9a30*/  IMAD.MOV.U32 R12, RZ, RZ, 0x2 ;  /* 0x00000002ff0c7424 */ /* 0x000fe400078e00ff */
        /* <DEDUP_REMOVED lines=13> */
.L_x_9932:
        /* <DEDUP_REMOVED lines=12> */
.L_x_9933:
        /* <DEDUP_REMOVED lines=50> */
.L_x_9931:
        /* <DEDUP_REMOVED lines=22> */
.L_x_9935:
        /* <DEDUP_REMOVED lines=12> */
.L_x_9936:
        /* <DEDUP_REMOVED lines=49> */
.L_x_9934:
[----:B------:R-:W-:Y:S01]  /*a420*/  ISETP.NE.AND P2, PT, R11, 0x1, PT ;  /* 0x000000010b00780c */ /* 0x000fe20003f45270 */
[----:B------:R-:W-:Y:S01]  /*a430*/  HADD2.F32 R12, -RZ, R13.H0_H0 ;  /* 0x2000000dff0c7230 */ /* 0x000fe20000004100 */
[----:B------:R-:W-:Y:S01]  /*a440*/  I2FP.F32.U32 R10, R9 ;  /* 0x00000009000a7245 */ /* 0x000fe20000201000 */
[----:B------:R-:W-:Y:S02]  /*a450*/  IMAD.MOV.U32 R19, RZ, RZ, 0x2 ;  /* 0x00000002ff137424 */ /* 0x000fe400078e00ff */
        /* <DEDUP_REMOVED lines=14> */
.L_x_9938:
        /* <DEDUP_REMOVED lines=12> */
.L_x_9939:
        /* <DEDUP_REMOVED lines=50> */
.L_x_9937:
[----:B------:R-:W-:Y:S01]  /*a920*/  I2FP.F32.U32 R10, R9 ;  /* 0x00000009000a7245 */ /* 0x000fe20000201000 */
[----:B------:R-:W-:Y:S01]  /*a930*/  HADD2.F32 R9, -RZ, R37.H0_H0 ;  /* 0x20000025ff097230 */ /* 0x000fe20000004100 */
[----:B------:R-:W-:-:S03]  /*a940*/  ISETP.NE.AND P3, PT, R19, 0x1, PT ;  /* 0x000000011300780c */ /* 0x000fc60003f65270 */
[----:B------:R-:W-:Y:S01]  /*a950*/  FFMA.FTZ R10, R10, R159, 1.1641532182693481445e-10 ;  /* 0x2f0000000a0a7423 */ /* 0x000fe2000001009f */
[----:B------:R-:W-:Y:S01]  /*a960*/  FMUL.FTZ R18, R9, UR5 ;  /* 0x0000000509127c20 */ /* 0x000fe20008410000 */
[----:B------:R-:W-:Y:S01]  /*a970*/  FSEL R9, R12, RZ, P4 ;  /* 0x000000ff0c097208 */ /* 0x000fe20002000000 */
[----:B------:R-:W-:Y:S02]  /*a980*/  HFMA2 R12, -RZ, RZ, 0, 1.1920928955078125e-07 ;  /* 0x00000002ff0c7431 */ /* 0x000fe400000001ff */
        /* <DEDUP_REMOVED lines=15> */
.L_x_9941:
        /* <DEDUP_REMOVED lines=12> */
.L_x_9942:
        /* <DEDUP_REMOVED lines=49> */
.L_x_9940:
        /* <DEDUP_REMOVED lines=18> */
.L_x_9944:
        /* <DEDUP_REMOVED lines=12> */
.L_x_9945:
        /* <DEDUP_REMOVED lines=50> */
.L_x_9943:
[----:B------:R-:W-:Y:S01]  /*b350*/  I2FP.F32.U32 R10, R11 ;  /* 0x0000000b000a7245 */ /* 0x000fe20000201000 */
[----:B------:R-:W-:Y:S02]  /*b360*/  HADD2.F32 R11, -RZ, R37.H1_H1 ;  /* 0x30000025ff0b7230 */ /* 0x000fe40000004100 */
[----:B------:R-:W-:Y:S02]  /*b370*/  HFMA2 R12, -RZ, RZ, 0, 1.1920928955078125e-07 ;  /* 0x00000002ff0c7431 */ /* 0x000fe400000001ff */
[----:B------:R-:W-:Y:S01]  /*b380*/  FFMA.FTZ R10, R10, R159, 1.1641532182693481445e-10 ;  /* 0x2f0000000a0a7423 */ /* 0x000fe2000001009f */
[----:B------:R-:W-:-:S04]  /*b390*/  FMUL.FTZ R11, R11, UR5 ;  /* 0x000000050b0b7c20 */ /* 0x000fc80008410000 */
[----:B------:R-:W-:Y:S02]  /*b3a0*/  FSETP.GTU.FTZ.AND P2, PT, R10, UR4, PT ;  /* 0x000000040a007c0b */ /* 0x000fe4000bf5c000 */
        /* <DEDUP_REMOVED lines=16> */
.L_x_9947:
        /* <DEDUP_REMOVED lines=12> */
.L_x_9948:
        /* <DEDUP_REMOVED lines=49> */
.L_x_9946:
[----:B------:R-:W-:Y:S01]  /*b880*/  ISETP.NE.AND P3, PT, R12, 0x1, PT ;  /* 0x000000010c00780c */ /* 0x000fe20003f65270 */
[----:B------:R-:W-:Y:S01]  /*b890*/  IMAD.MOV.U32 R13, RZ, RZ, 0x2 ;  /* 0x00000002ff0d7424 */ /* 0x000fe200078e00ff */
        /* <DEDUP_REMOVED lines=15> */
.L_x_9950:
        /* <DEDUP_REMOVED lines=12> */
.L_x_9951:
        /* <DEDUP_REMOVED lines=50> */
.L_x_9949:
        /* <DEDUP_REMOVED lines=22> */
.L_x_9953:
        /* <DEDUP_REMOVED lines=12> */
.L_x_9954:
        /* <DEDUP_REMOVED lines=49> */
.L_x_9952:
[----:B------:R-:W-:Y:S01]  /*c2a0*/  ISETP.NE.AND P4, PT, R136, 0x1, PT ;  /* 0x000000018800780c */ /* 0x000fe20003f85270 */
[----:B------:R-:W-:Y:S01]  /*c2b0*/  IMAD.MOV.U32 R11, RZ, RZ, R8 ;  /* 0x000000ffff0b7224 */ /* 0x000fe200078e0008 */
[----:B------:R-:W-:Y:S01]  /*c2c0*/  I2FP.F32.U32 R10, R9 ;  /* 0x00000009000a7245 */ /* 0x000fe20000201000 */
[----:B------:R-:W-:Y:S02]  /*c2d0*/  HADD2.F32 R9, -RZ, R14.H1_H1 ;  /* 0x3000000eff097230 */ /* 0x000fe40000004100 */
[----:B------:R-:W-:Y:S02]  /*c2e0*/  IMAD.MOV.U32 R14, RZ, RZ, 0x2 ;  /* 0x00000002ff0e7424 */ /* 0x000fe400078e00ff */
        /* <DEDUP_REMOVED lines=12> */
.L_x_9956:
        /* <DEDUP_REMOVED lines=12> */
.L_x_9957:
        /* <DEDUP_REMOVED lines=50> */
.L_x_9955:
        /* <DEDUP_REMOVED lines=22> */
.L_x_9959:
        /* <DEDUP_REMOVED lines=12> */
.L_x_9960:
        /* <DEDUP_REMOVED lines=49> */
.L_x_9958:
        /* <DEDUP_REMOVED lines=17> */
.L_x_9962:
        /* <DEDUP_REMOVED lines=12> */
.L_x_9963:
[----:B------:R-:W-:Y:S01]  /*ce90*/  LOP3.LUT R138, R6, UR9, R5, 0x96, !PT ;  /* 0x00000009068a7c12 */ /* 0x000fe2000f8e9605 */
[----:B------:R-:W-:Y:S01]  /*cea0*/  IMAD.WIDE.U32 R136, R0, -0x326172a9, RZ ;  /* 0xcd9e8d5700887825 */ /* 0x000fe200078e00ff */
[----:B------:R-:W-:Y:S01]  /*ceb0*/  UIADD3 UR31, UPT, UPT, UR8, 0x3c6ef372, URZ ;  /* 0x3c6ef372081f7890 */ /* 0x000fe2000fffe0ff */
[----:B------:R-:W-:Y:S02]  /*cec0*/  MOV R14, R132 ;  /* 0x00000084000e7202 */ /* 0x000fe40000000f00 */
        /* <DEDUP_REMOVED lines=46> */
.L_x_9961:
        /* <DEDUP_REMOVED lines=23> */
.L_x_9965:
        /* <DEDUP_REMOVED lines=12> */
.L_x_9966:
        /* <DEDUP_REMOVED lines=48> */
[----:B------:R-:W-:Y:S01]  /*d6e0*/  IMAD.MOV.U32 R138, RZ, RZ, RZ ;  /* 0x000000ffff8a7224 */ /* 0x000fe200078e00ff */
[----:B------:R-:W-:-:S07]  /*d6f0*/  MOV R132, R136 ;  /* 0x0000008800847202 */ /* 0x000fce0000000f00 */
.L_x_9964:
        /* <DEDUP_REMOVED lines=17> */
.L_x_9968:
        /* <DEDUP_REMOVED lines=14> */
.L_x_9969:
        /* <DEDUP_REMOVED lines=50> */
.L_x_9967:
        /* <DEDUP_REMOVED lines=10> */
[----:B------:R-:W-:Y:S01]  /*dcb0*/  @P1 FADD.FTZ R15, R31, R15 ;  /* 0x0000000f1f0f1221 */ /* 0x000fe20000010000 */
[----:B------:R-:W-:Y:S06]  /*dcc0*/  BRA `(.L_x_9970) ;  /* 0x00000028005c7947 */ /* 0x000fec0003800000 */
.L_x_9921:
[----:B------:R-:W-:Y:S01]  /*dcd0*/  ISETP.NE.AND P2, PT, R138, 0x1, PT ;  /* 0x000000018a00780c */ /* 0x000fe20003f45270 */
[----:B-1----:R-:W-:Y:S01]  /*dce0*/  IMAD.MOV.U32 R18, RZ, RZ, 0x2 ;  /* 0x00000002ff127424 */ /* 0x002fe200078e00ff */
[----:B0-----:R-:W-:Y:S01]  /*dcf0*/  MOV R132, R16 ;  /* 0x0000001000847202 */ /* 0x001fe20000000f00 */
        /* <DEDUP_REMOVED lines=12> */
.L_x_9972:
        /* <DEDUP_REMOVED lines=12> */
.L_x_9973:
        /* <DEDUP_REMOVED lines=49> */
.L_x_9971:
[----:B------:R-:W-:Y:S01]  /*e190*/  ISETP.NE.AND P2, PT, R18, 0x1, PT ;  /* 0x000000011200780c */ /* 0x000fe20003f45270 */
[----:B-----5:R-:W-:Y:S01]  /*e1a0*/  HADD2.F32 R139, -RZ, R12.H0_H0 ;  /* 0x2000000cff8b7230 */ /* 0x020fe20000004100 */
        /* <DEDUP_REMOVED lines=15> */
.L_x_9975:
        /* <DEDUP_REMOVED lines=12> */
.L_x_9976:
        /* <DEDUP_REMOVED lines=50> */
.L_x_9974:
[----:B------:R-:W-:Y:S01]  /*e680*/  ISETP.NE.AND P2, PT, R19, 0x1, PT ;  /* 0x000000011300780c */ /* 0x000fe20003f45270 */
[----:B------:R-:W-:Y:S01]  /*e690*/  HADD2.F32 R138, -RZ, R12.H1_H1 ;  /* 0x3000000cff8a7230 */ /* 0x000fe20000004100 */
[----:B------:R-:W-:Y:S01]  /*e6a0*/  I2FP.F32.U32 R16, R17 ;  /* 0x0000001100107245 */ /* 0x000fe20000201000 */
[----:B------:R-:W-:-:S04]  /*e6b0*/  IMAD.MOV.U32 R12, RZ, RZ, R8 ;  /* 0x000000ffff0c7224 */ /* 0x000fc800078e0008 */
        /* <DEDUP_REMOVED lines=13> */
.L_x_9978:
        /* <DEDUP_REMOVED lines=12> */
.L_x_9979:
        /* <DEDUP_REMOVED lines=50> */
.L_x_9977:
        /* <DEDUP_REMOVED lines=17> */
.L_x_9981:
        /* <DEDUP_REMOVED lines=12> */
.L_x_9982:
        /* <DEDUP_REMOVED lines=50> */
.L_x_9980:
        /* <DEDUP_REMOVED lines=17> */
.L_x_9984:
        /* <DEDUP_REMOVED lines=12> */
.L_x_9985:
        /* <DEDUP_REMOVED lines=50> */
.L_x_9983:
[----:B------:R-:W-:Y:S01]  /*f550*/  ISETP.NE.AND P3, PT, R16, 0x1, PT ;  /* 0x000000011000780c */ /* 0x000fe20003f65270 */
[----:B------:R-:W-:Y:S01]  /*f560*/  IMAD.MOV.U32 R17, RZ, RZ, 0x2 ;  /* 0x00000002ff117424 */ /* 0x000fe200078e00ff */
[----:B------:R-:W-:Y:S01]  /*f570*/  I2FP.F32.U32 R12, R13 ;  /* 0x0000000d000c7245 */ /* 0x000fe20000201000 */
[----:B------:R-:W-:-:S04]  /*f580*/  IMAD.MOV.U32 R13, RZ, RZ, R8 ;  /* 0x000000ffff0d7224 */ /* 0x000fc800078e0008 */
[----:B------:R-:W-:-:S05]  /*f590*/  FFMA.FTZ R12, R12, R159, 1.1641532182693481445e-10 ;  /* 0x2f0000000c0c7423 */ /* 0x000fca000001009f */
[----:B------:R-:W-:Y:S01]  /*f5a0*/  FSETP.LE.FTZ.AND P2, PT, R12, UR4, PT ;  /* 0x000000040c007c0b */ /* 0x000fe2000bf53000 */
[----:B------:R-:W-:Y:S01]  /*f5b0*/  HADD2.F32 R12, -RZ, R14.H0_H0 ;  /* 0x2000000eff0c7230 */ /* 0x000fe20000004100 */
        /* <DEDUP_REMOVED lines=9> */
.L_x_9987:
        /* <DEDUP_REMOVED lines=12> */
.L_x_9988:
        /* <DEDUP_REMOVED lines=50> */
.L_x_9986:
        /* <DEDUP_REMOVED lines=16> */
.L_x_9990:
        /* <DEDUP_REMOVED lines=12> */
.L_x_9991:
        /* <DEDUP_REMOVED lines=50> */
.L_x_9989:
        /* <DEDUP_REMOVED lines=16> */
.L_x_9993:
        /* <DEDUP_REMOVED lines=12> */
.L_x_9994:
        /* <DEDUP_REMOVED lines=49> */
[----:B------:R-:W-:-:S07]  /*103e0*/  IMAD.MOV.U32 R132, RZ, RZ, R16 ;  /* 0x000000ffff847224 */ /* 0x000fce00078e0010 */
.L_x_9992:
[----:B------:R-:W-:Y:S01]  /*103f0*/  FMUL.FTZ R16, R13, UR5 ;  /* 0x000000050d107c20 */ /* 0x000fe20008410000 */
[----:B------:R-:W-:Y:S01]  /*10400*/  FMUL.FTZ R13, R14, UR5 ;  /* 0x000000050e0d7c20 */ /* 0x000fe20008410000 */
[----:B------:R-:W-:Y:S01]  /*10410*/  I2FP.F32.U32 R14, R19 ;  /* 0x00000013000e7245 */ /* 0x000fe20000201000 */
[----:B------:R-:W-:Y:S01]  /*10420*/  FMUL.FTZ R139, R139, UR5 ;  /* 0x000000058b8b7c20 */ /* 0x000fe20008410000 */
[----:B------:R-:W-:Y:S01]  /*10430*/  P2R R17, PR, RZ, 0x2 ;  /* 0x00000002ff117803 */ /* 0x000fe20000000000 */
[----:B------:R-:W-:Y:S01]  /*10440*/  FMUL.FTZ R138, R138, UR5 ;  /* 0x000000058a8a7c20 */ /* 0x000fe20008410000 */
[----:B------:R-:W-:Y:S01]  /*10450*/  ISETP.NE.AND P1, PT, R7, RZ, PT ;  /* 0x000000ff0700720c */ /* 0x000fe20003f25270 */
[----:B------:R-:W-:Y:S01]  /*10460*/  FFMA.FTZ R144, R14, R159, 1.1641532182693481445e-10 ;  /* 0x2f0000000e907423 */ /* 0x000fe2000001009f */
[----:B------:R-:W-:Y:S01]  /*10470*/  P2R R18, PR, RZ, 0x1 ;  /* 0x00000001ff127803 */ /* 0x000fe20000000000 */
[----:B------:R-:W-:Y:S01]  /*10480*/  HADD2.F32 R15, -RZ, R15.H1_H1 ;  /* 0x3000000fff0f7230 */ /* 0x000fe20000004100 */
        /* <DEDUP_REMOVED lines=11> */
[----:B------:R-:W-:Y:S02]  /*10540*/  FSEL R18, R137, RZ, P5 ;  /* 0x000000ff89127208 */ /* 0x000fe40002800000 */
        /* <DEDUP_REMOVED lines=15> */
.L_x_9970:
        /* <DEDUP_REMOVED lines=15> */
[----:B------:R-:W-:Y:S02]  /*10730*/  SEL R136, RZ, 0x1, !P6 ;  /* 0x00000001ff887807 */ /* 0x000fe40007000000 */
[----:B------:R-:W-:Y:S02]  /*10740*/  SEL R133, RZ, 0x1, !P2 ;  /* 0x00000001ff857807 */ /* 0x000fe40005000000 */
[----:B0-----:R-:W-:Y:S01]  /*10750*/  LOP3.LUT R134, R7, R136, RZ, 0xfc, !PT ;  /* 0x0000008807867212 */ /* 0x001fe200078efcff */
[----:B------:R-:W-:Y:S01]  /*10760*/  IMAD.WIDE.U32 R136, R143, 0x8, R148 ;  /* 0x000000088f887825 */ /* 0x000fe200078e0094 */
[----:B------:R-:W-:-:S05]  /*10770*/  LOP3.LUT R135, R138, R133, RZ, 0xfc, !PT ;  /* 0x000000858a877212 */ /* 0x000fca00078efcff */
        /* <DEDUP_REMOVED lines=22> */
.L_x_9995:
[----:B01----:R-:W0:Y:S01]  /*108e0*/  @P1 LDC.64 R134, c[0x0][0x3a0] ;  /* 0x0000e800ff861b82 */ /* 0x003e220000000a00 */
[----:B------:R-:W-:-:S07]  /*108f0*/  VIADD R151, R142, 0x100 ;  /* 0x000001008e977836 */ /* 0x000fce0000000000 */
        /* <DEDUP_REMOVED lines=24> */
.L_x_9998:
        /* <DEDUP_REMOVED lines=12> */
.L_x_9999:
        /* <DEDUP_REMOVED lines=50> */
.L_x_9997:
[----:B------:R-:W-:Y:S01]  /*10e60*/  ISETP.NE.AND P2, PT, R11, 0x1, PT ;  /* 0x000000010b00780c */ /* 0x000fe20003f45270 */
[----:B-1---5:R-:W-:Y:S01]  /*10e70*/  HADD2.F32 R134, -RZ, R136.H0_H0 ;  /* 0x20000088ff867230 */ /* 0x022fe20000004100 */
[----:B------:R-:W-:Y:S01]  /*10e80*/  I2FP.F32.U32 R10, R9 ;  /* 0x00000009000a7245 */ /* 0x000fe20000201000 */
[----:B------:R-:W-:Y:S01]  /*10e90*/  IMAD.MOV.U32 R133, RZ, RZ, 0x2 ;  /* 0x00000002ff857424 */ /* 0x000fe200078e00ff */
[----:B------:R-:W-:Y:S02]  /*10ea0*/  MOV R9, R8 ;  /* 0x0000000800097202 */ /* 0x000fe40000000f00 */
        /* <DEDUP_REMOVED lines=13> */
.L_x_10001:
        /* <DEDUP_REMOVED lines=12> */
.L_x_10002:
        /* <DEDUP_REMOVED lines=50> */
.L_x_10000:
[----:B------:R-:W-:Y:S01]  /*11360*/  I2FP.F32.U32 R10, R9 ;  /* 0x00000009000a7245 */ /* 0x000fe20000201000 */
[----:B------:R-:W-:Y:S01]  /*11370*/  HADD2.F32 R9, -RZ, R36.H0_H0 ;  /* 0x20000024ff097230 */ /* 0x000fe20000004100 */
[----:B------:R-:W-:-:S03]  /*11380*/  ISETP.NE.AND P3, PT, R133, 0x1, PT ;  /* 0x000000018500780c */ /* 0x000fc60003f65270 */
[----:B------:R-:W-:Y:S01]  /*11390*/  FFMA.FTZ R10, R10, R159, 1.1641532182693481445e-10 ;  /* 0x2f0000000a0a7423 */ /* 0x000fe2000001009f */
[----:B------:R-:W-:Y:S01]  /*113a0*/  FMUL.FTZ R132, R9, UR5 ;  /* 0x0000000509847c20 */ /* 0x000fe20008410000 */
[----:B------:R-:W-:Y:S01]  /*113b0*/  FSEL R9, R134, RZ, P4 ;  /* 0x000000ff86097208 */ /* 0x000fe20002000000 */
[----:B------:R-:W-:Y:S02]  /*113c0*/  IMAD.MOV.U32 R134, RZ, RZ, 0x2 ;  /* 0x00000002ff867424 */ /* 0x000fe400078e00ff */
        /* <DEDUP_REMOVED lines=15> */
.L_x_10004:
        /* <DEDUP_REMOVED lines=12> */
.L_x_10005:
        /* <DEDUP_REMOVED lines=49> */
.L_x_10003:
[----:B------:R-:W-:Y:S01]  /*11890*/  ISETP.NE.AND P2, PT, R134, 0x1, PT ;  /* 0x000000018600780c */ /* 0x000fe20003f45270 */
[----:B------:R-:W-:Y:S01]  /*118a0*/  IMAD.MOV.U32 R135, RZ, RZ, 0x2 ;  /* 0x00000002ff877424 */ /* 0x000fe200078e00ff */
[----:B------:R-:W-:Y:S01]  /*118b0*/  I2FP.F32.U32 R10, R9 ;  /* 0x00000009000a7245 */ /* 0x000fe20000201000 */
[----:B------:R-:W-:Y:S01]  /*118c0*/  HADD2.F32 R9, -RZ, R136.H1_H1 ;  /* 0x30000088ff097230 */ /* 0x000fe20000004100 */
[----:B------:R-:W-:-:S03]  /*118d0*/  MOV R11, R8 ;  /* 0x00000008000b7202 */ /* 0x000fc60000000f00 */
        /* <DEDUP_REMOVED lines=13> */
.L_x_10007:
        /* <DEDUP_REMOVED lines=12> */
.L_x_10008:
        /* <DEDUP_REMOVED lines=50> */
.L_x_10006:
[----:B------:R-:W-:Y:S01]  /*11d90*/  I2FP.F32.U32 R10, R11 ;  /* 0x0000000b000a7245 */ /* 0x000fe20000201000 */
[----:B------:R-:W-:Y:S01]  /*11da0*/  HADD2.F32 R11, -RZ, R36.H1_H1 ;  /* 0x30000024ff0b7230 */ /* 0x000fe20000004100 */
[----:B------:R-:W-:Y:S01]  /*11db0*/  ISETP.NE.AND P3, PT, R135, 0x1, PT ;  /* 0x000000018700780c */ /* 0x000fe20003f65270 */
[----:B------:R-:W-:Y:S02]  /*11dc0*/  IMAD.MOV.U32 R134, RZ, RZ, 0x2 ;  /* 0x00000002ff867424 */ /* 0x000fe400078e00ff */
[----:B------:R-:W-:Y:S01]  /*11dd0*/  FFMA.FTZ R10, R10, R159, 1.1641532182693481445e-10 ;  /* 0x2f0000000a0a7423 */ /* 0x000fe2000001009f */
[----:B------:R-:W-:-:S04]  /*11de0*/  FMUL.FTZ R11, R11, UR5 ;  /* 0x000000050b0b7c20 */ /* 0x000fc80008410000 */
[----:B------:R-:W-:Y:S02]  /*11df0*/  FSETP.GTU.FTZ.AND P2, PT, R10, UR4, PT ;  /* 0x000000040a007c0b */ /* 0x000fe4000bf5c000 */
        /* <DEDUP_REMOVED lines=15> */
.L_x_10010:
        /* <DEDUP_REMOVED lines=12> */
.L_x_10011:
        /* <DEDUP_REMOVED lines=49> */
.L_x_10009:
[----:B------:R-:W-:Y:S01]  /*122c0*/  ISETP.NE.AND P2, PT, R134, 0x1, PT ;  /* 0x000000018600780c */ /* 0x000fe20003f45270 */
[----:B------:R-:W-:Y:S01]  /*122d0*/  IMAD.MOV.U32 R135, RZ, RZ, 0x2 ;  /* 0x00000002ff877424 */ /* 0x000fe200078e00ff */
[----:B------:R-:W-:Y:S01]  /*122e0*/  I2FP.F32.U32 R10, R9 ;  /* 0x00000009000a7245 */ /* 0x000fe20000201000 */
[----:B------:R-:W-:Y:S01]  /*122f0*/  HADD2.F32 R9, -RZ, R137.H0_H0 ;  /* 0x20000089ff097230 */ /* 0x000fe20000004100 */
        /* <DEDUP_REMOVED lines=14> */
.L_x_10013:
        /* <DEDUP_REMOVED lines=12> */
.L_x_10014:
        /* <DEDUP_REMOVED lines=50> */
.L_x_10012:
        /* <DEDUP_REMOVED lines=22> */
.L_x_10016:
        /* <DEDUP_REMOVED lines=12> */
.L_x_10017:
        /* <DEDUP_REMOVED lines=49> */
.L_x_10015:
        /* <DEDUP_REMOVED lines=18> */
.L_x_10019:
        /* <DEDUP_REMOVED lines=12> */
.L_x_10020:
        /* <DEDUP_REMOVED lines=46> */
[----:B------:R-:W-:-:S05]  /*131b0*/  IMAD.WIDE.U32 R10, R135, -0x2daee0ad, RZ ;  /* 0xd2511f53870a7825 */ /* 0x000fca00078e00ff */
[----:B------:R-:W-:Y:S01]  /*131c0*/  LOP3.LUT R4, R4, UR6, R11, 0x96, !PT ;  /* 0x0000000604047c12 */ /* 0x000fe2000f8e960b */
[----:B------:R-:W-:Y:S02]  /*131d0*/  IMAD.MOV.U32 R11, RZ, RZ, R7 ;  /* 0x000000ffff0b7224 */ /* 0x000fe400078e0007 */
[----:B------:R-:W-:-:S07]  /*131e0*/  IMAD.MOV.U32 R7, RZ, RZ, R10 ;  /* 0x000000ffff077224 */ /* 0x000fce00078e000a */
.L_x_10018:
[----:B------:R-:W-:Y:S01]  /*131f0*/  I2FP.F32.U32 R10, R11 ;  /* 0x0000000b000a7245 */ /* 0x000fe20000201000 */
[----:B------:R-:W-:-:S04]  /*13200*/  IMAD.MOV.U32 R140, RZ, RZ, 0x2 ;  /* 0x00000002ff8c7424 */ /* 0x000fc800078e00ff */
[----:B------:R-:W-:-:S05]  /*13210*/  FFMA.FTZ R10, R10, R159, 1.1641532182693481445e-10 ;  /* 0x2f0000000a0a7423 */ /* 0x000fca000001009f */
[----:B------:R-:W-:Y:S01]  /*13220*/  FSETP.GTU.FTZ.AND P2, PT, R10, UR4, PT ;  /* 0x000000040a007c0b */ /* 0x000fe2000bf5c000 */
[----:B------:R-:W-:-:S03]  /*13230*/  HADD2.F32 R10, -RZ, R37.H1_H1 ;  /* 0x30000025ff0a7230 */ /* 0x000fc60000004100 */
[----:B------:R-:W-:Y:S02]  /*13240*/  SEL R141, RZ, 0x1, P2 ;  /* 0x00000001ff8d7807 */ /* 0x000fe40001000000 */
[----:B------:R-:W-:Y:S01]  /*13250*/  FMUL.FTZ R135, R10, UR5 ;  /* 0x000000050a877c20 */ /* 0x000fe20008410000 */
[----:B------:R-:W-:Y:S01]  /*13260*/  FSEL R10, R9, RZ, P4 ;  /* 0x000000ff090a7208 */ /* 0x000fe20002000000 */
[----:B------:R-:W-:-:S03]  /*13270*/  IMAD.MOV.U32 R9, RZ, RZ, R8 ;  /* 0x000000ffff097224 */ /* 0x000fc600078e0008 */
        /* <DEDUP_REMOVED lines=13> */
.L_x_10022:
        /* <DEDUP_REMOVED lines=12> */
.L_x_10023:
        /* <DEDUP_REMOVED lines=49> */
.L_x_10021:
        /* <DEDUP_REMOVED lines=17> */
.L_x_10025:
        /* <DEDUP_REMOVED lines=12> */
.L_x_10026:
        /* <DEDUP_REMOVED lines=50> */
.L_x_10024:
        /* <DEDUP_REMOVED lines=22> */
.L_x_10028:
        /* <DEDUP_REMOVED lines=12> */
.L_x_10029:
        /* <DEDUP_REMOVED lines=49> */
.L_x_10027:
[----:B------:R-:W-:Y:S02]  /*14140*/  ISETP.NE.AND P4, PT, R140, 0x1, PT ;  /* 0x000000018c00780c */ /* 0x000fe40003f85270 */
[----:B------:R-:W-:Y:S01]  /*14150*/  I2FP.F32.U32 R10, R9 ;  /* 0x00000009000a7245 */ /* 0x000fe20000201000 */
[----:B------:R-:W-:Y:S01]  /*14160*/  HADD2.F32 R9, -RZ, R138.H1_H1 ;  /* 0x3000008aff097230 */ /* 0x000fe20000004100 */
[----:B------:R-:W-:Y:S01]  /*14170*/  MOV R11, R8 ;  /* 0x00000008000b7202 */ /* 0x000fe20000000f00 */
        /* <DEDUP_REMOVED lines=13> */
.L_x_10031:
        /* <DEDUP_REMOVED lines=12> */
.L_x_10032:
        /* <DEDUP_REMOVED lines=50> */
.L_x_10030:
[----:B------:R-:W-:Y:S01]  /*14630*/  I2FP.F32.U32 R10, R11 ;  /* 0x0000000b000a7245 */ /* 0x000fe20000201000 */
[----:B------:R-:W-:Y:S02]  /*14640*/  HADD2.F32 R11, -RZ, R38.H1_H1 ;  /* 0x30000026ff0b7230 */ /* 0x000fe40000004100 */
[----:B------:R-:W-:Y:S02]  /*14650*/  IMAD.MOV.U32 R140, RZ, RZ, 0x2 ;  /* 0x00000002ff8c7424 */ /* 0x000fe400078e00ff */
        /* <DEDUP_REMOVED lines=19> */
.L_x_10034:
        /* <DEDUP_REMOVED lines=12> */
.L_x_10035:
        /* <DEDUP_REMOVED lines=49> */
.L_x_10033:
[----:B------:R-:W-:Y:S01]  /*14b60*/  ISETP.NE.AND P5, PT, R140, 0x1, PT ;  /* 0x000000018c00780c */ /* 0x000fe20003fa5270 */
[----:B------:R-:W-:Y:S01]  /*14b70*/  HADD2.F32 R138, -RZ, R139.H0_H0 ;  /* 0x2000008bff8a7230 */ /* 0x000fe20000004100 */
[----:B------:R-:W-:Y:S01]  /*14b80*/  I2FP.F32.U32 R10, R9 ;  /* 0x00000009000a7245 */ /* 0x000fe20000201000 */
[----:B------:R-:W-:-:S04]  /*14b90*/  IMAD.MOV.U32 R144, RZ, RZ, 0x2 ;  /* 0x00000002ff907424 */ /* 0x000fc800078e00ff */
[----:B------:R-:W-:Y:S01]  /*14ba0*/  FFMA.FTZ R9, R10, R159, 1.1641532182693481445e-10 ;  /* 0x2f0000000a097423 */ /* 0x000fe2000001009f */
[----:B------:R-:W-:Y:S01]  /*14bb0*/  FMUL.FTZ R10, R138, UR5 ;  /* 0x000000058a0a7c20 */ /* 0x000fe20008410000 */
[----:B------:R-:W-:-:S03]  /*14bc0*/  MOV R138, R8 ;  /* 0x00000008008a7202 */ /* 0x000fc60000000f00 */
[----:B------:R-:W-:Y:S01]  /*14bd0*/  FSETP.LE.FTZ.AND P4, PT, R9, UR4, PT ;  /* 0x0000000409007c0b */ /* 0x000fe2000bf93000 */
[----:B------:R-:W-:-:S12]  /*14be0*/  @!P5 BRA `(.L_x_10036) ;  /* 0x000000040014d947 */ /* 0x000fd80003800000 */
        /* <DEDUP_REMOVED lines=8> */
.L_x_10037:
        /* <DEDUP_REMOVED lines=12> */
.L_x_10038:
        /* <DEDUP_REMOVED lines=46> */
[----:B------:R-:W-:Y:S02]  /*15010*/  IMAD.MOV.U32 R7, RZ, RZ, R144 ;  /* 0x000000ffff077224 */ /* 0x000fe400078e0090 */
[----:B------:R-:W-:Y:S01]  /*15020*/  HFMA2 R144, -RZ, RZ, 0, 0 ;  /* 0x00000000ff907431 */ /* 0x000fe200000001ff */
[----:B------:R-:W-:-:S07]  /*15030*/  LOP3.LUT R4, R4, UR6, R145, 0x96, !PT ;  /* 0x0000000604047c12 */ /* 0x000fce000f8e9691 */
.L_x_10036:
[----:B------:R-:W-:Y:S01]  /*15040*/  I2FP.F32.U32 R138, R138 ;  /* 0x0000008a008a7245 */ /* 0x000fe20000201000 */
[----:B------:R-:W-:Y:S01]  /*15050*/  HADD2.F32 R9, -RZ, R39.H0_H0 ;  /* 0x20000027ff097230 */ /* 0x000fe20000004100 */
[----:B------:R-:W-:Y:S02]  /*15060*/  FSEL R145, R10, RZ, P4 ;  /* 0x000000ff0a917208 */ /* 0x000fe40002000000 */
        /* <DEDUP_REMOVED lines=19> */
.L_x_10040:
        /* <DEDUP_REMOVED lines=12> */
.L_x_10041:
        /* <DEDUP_REMOVED lines=15> */
[----:B------:R-:W-:-:S04]  /*15350*/  IMAD.WIDE.U32 R144, R145, -0x2daee0ad, RZ ;  /* 0xd2511f5391907825 */ /* 0x000fc800078e00ff */
[----:B------:R-:W-:Y:S01]  /*15360*/  IMAD.WIDE.U32 R148, R148, -0x2daee0ad, RZ ;  /* 0xd2511f5394947825 */ /* 0x000fe200078e00ff */
[----:B------:R-:W-:Y:S01]  /*15370*/  LOP3.LUT R4, R4, UR31, R145, 0x96, !PT ;  /* 0x0000001f04047c12 */ /* 0x000fe2000f8e9691 */
[----:B------:R-:W-:-:S04]  /*15380*/  UIADD3 UR31, UPT, UPT, UR9, -0x126145ec, URZ ;  /* 0xed9eba14091f7890 */ /* 0x000fc8000fffe0ff */
[----:B------:R-:W-:Y:S02]  /*15390*/  IMAD.WIDE.U32 R4, R4, -0x326172a9, RZ ;  /* 0xcd9e8d5704047825 */ /* 0x000fe400078e00ff */
[----:B------:R-:W-:Y:S01]  /*153a0*/  LOP3.LUT R144, R144, UR31, R149, 0x96, !PT ;  /* 0x0000001f90907c12 */ /* 0x000fe2000f8e9695 */
[----:B------:R-:W-:-:S04]  /*153b0*/  UIADD3 UR31, UPT, UPT, UR8, 0x78dde6e4, URZ ;  /* 0x78dde6e4081f7890 */ /* 0x000fc8000fffe0ff */
[----:B------:R-:W-:Y:S02]  /*153c0*/  IMAD.WIDE.U32 R144, R144, -0x326172a9, RZ ;  /* 0xcd9e8d5790907825 */ /* 0x000fe400078e00ff */
[----:B------:R-:W-:Y:S01]  /*153d0*/  LOP3.LUT R146, R146, UR31, R5, 0x96, !PT ;  /* 0x0000001f92927c12 */ /* 0x000fe2000f8e9605 */
[----:B------:R-:W-:-:S04]  /*153e0*/  UIADD3 UR31, UPT, UPT, UR8, 0x1715609d, URZ ;  /* 0x1715609d081f7890 */ /* 0x000fc8000fffe0ff */
[----:B------:R-:W-:Y:S02]  /*153f0*/  IMAD.WIDE.U32 R146, R146, -0x2daee0ad, RZ ;  /* 0xd2511f5392927825 */ /* 0x000fe400078e00ff */
[----:B------:R-:W-:Y:S01]  /*15400*/  LOP3.LUT R4, R4, UR31, R145, 0x96, !PT ;  /* 0x0000001f04047c12 */ /* 0x000fe2000f8e9691 */
[----:B------:R-:W-:Y:S02]  /*15410*/  UIADD3 UR31, UPT, UPT, UR8, 0x5384540f, URZ ;  /* 0x5384540f081f7890 */ /* 0x000fe4000fffe0ff */
[----:B------:R-:W-:Y:S02]  /*15420*/  LOP3.LUT R147, R148, UR25, R147, 0x96, !PT ;  /* 0x0000001994937c12 */ /* 0x000fe4000f8e9693 */
        /* <DEDUP_REMOVED lines=19> */
[----:B------:R-:W-:Y:S01]  /*15560*/  IMAD.MOV.U32 R145, RZ, RZ, RZ ;  /* 0x000000ffff917224 */ /* 0x000fe200078e00ff */
[----:B------:R-:W-:-:S07]  /*15570*/  MOV R7, R144 ;  /* 0x0000009000077202 */ /* 0x000fce0000000f00 */
.L_x_10039:
[----:B------:R-:W-:Y:S01]  /*15580*/  ISETP.NE.AND P6, PT, R145, 0x1, PT ;  /* 0x000000019100780c */ /* 0x000fe20003fc5270 */
[----:B------:R-:W-:Y:S01]  /*15590*/  HADD2.F32 R140, -RZ, R139.H1_H1 ;  /* 0x3000008bff8c7230 */ /* 0x000fe20000004100 */
[----:B------:R-:W-:Y:S01]  /*155a0*/  I2FP.F32.U32 R10, R10 ;  /* 0x0000000a000a7245 */ /* 0x000fe20000201000 */
[----:B------:R-:W-:-:S04]  /*155b0*/  IMAD.MOV.U32 R146, RZ, RZ, R8 ;  /* 0x000000ffff927224 */ /* 0x000fc800078e0008 */
[----:B------:R-:W-:Y:S01]  /*155c0*/  FFMA.FTZ R139, R10, R159, 1.1641532182693481445e-10 ;  /* 0x2f0000000a8b7423 */ /* 0x000fe2000001009f */
[----:B------:R-:W-:Y:S01]  /*155d0*/  FMUL.FTZ R10, R140, UR5 ;  /* 0x000000058c0a7c20 */ /* 0x000fe20008410000 */
[----:B------:R-:W-:-:S03]  /*155e0*/  HFMA2 R140, -RZ, RZ, 0, 1.1920928955078125e-07 ;  /* 0x00000002ff8c7431 */ /* 0x000fc600000001ff */
[----:B------:R-:W-:Y:S01]  /*155f0*/  FSETP.LE.FTZ.AND P5, PT, R139, UR4, PT ;  /* 0x000000048b007c0b */ /* 0x000fe2000bfb3000 */
[----:B------:R-:W-:-:S12]  /*15600*/  @!P6 BRA `(.L_x_10042) ;  /* 0x000000040020e947 */ /* 0x000fd80003800000 */
        /* <DEDUP_REMOVED lines=8> */
.L_x_10043:
        /* <DEDUP_REMOVED lines=11> */
[----:B------:R-:W-:Y:S02]  /*15740*/  @P0 IADD3 R139, PT, PT, R6, RZ, RZ ;  /* 0x000000ff068b0210 */ /* 0x000fe40007ffe0ff */
[----:B------:R-:W-:-:S03]  /*15750*/  ISETP.NE.AND P0, PT, R8, RZ, PT ;  /* 0x000000ff0800720c */ /* 0x000fc60003f05270 */
[----:B------:R-:W-:-:S10]  /*15760*/  @!P6 IMAD.MOV.U32 R6, RZ, RZ, R139 ;  /* 0x000000ffff06e224 */ /* 0x000fd400078e008b */
.L_x_10044:
[----:B------:R-:W-:Y:S01]  /*15770*/  LOP3.LUT R144, R6, UR9, R5, 0x96, !PT ;  /* 0x0000000906907c12 */ /* 0x000fe2000f8e9605 */
[----:B------:R-:W-:-:S04]  /*15780*/  IMAD.WIDE.U32 R146, R0, -0x326172a9, RZ ;  /* 0xcd9e8d5700927825 */ /* 0x000fc800078e00ff */
[----:B------:R-:W-:Y:S02]  /*15790*/  HFMA2 R140, -RZ, RZ, 0, 0 ;  /* 0x00000000ff8c7431 */ /* 0x000fe400000001ff */
[----:B------:R-:W-:Y:S01]  /*157a0*/  IMAD.WIDE.U32 R144, R144, -0x326172a9, RZ ;  /* 0xcd9e8d5790907825 */ /* 0x000fe200078e00ff */
[----:B------:R-:W-:-:S04]  /*157b0*/  LOP3.LUT R147, R3, UR8, R147, 0x96, !PT ;  /* 0x0000000803937c12 */ /* 0x000fc8000f8e9693 */
        /* <DEDUP_REMOVED lines=45> */
.L_x_10042:
        /* <DEDUP_REMOVED lines=12> */
.L_x_9996:
        /* <DEDUP_REMOVED lines=9> */
[----:B------:R-:W-:Y:S01]  /*15be0*/  @P2 VIADD R134, R140, 0x1 ;  /* 0x000000018c862836 */ /* 0x000fe20000000000 */
[----:B------:R-:W-:Y:S01]  /*15bf0*/  @!P2 MOV R7, R132 ;  /* 0x000000840007a202 */ /* 0x000fe20000000f00 */
[----:B------:R-:W-:Y:S01]  /*15c00*/  @P2 IMAD.MOV.U32 R7, RZ, RZ, R132 ;  /* 0x000000ffff072224 */ /* 0x000fe200078e0084 */
[----:B------:R-:W-:Y:S01]  /*15c10*/  @!P2 MOV R133, R4 ;  /* 0x000000040085a202 */ /* 0x000fe20000000f00 */
[----:B------:R-:W-:Y:S01]  /*15c20*/  @P2 IMAD.MOV.U32 R133, RZ, RZ, R5 ;  /* 0x000000ffff852224 */ /* 0x000fe200078e0005 */
[----:B------:R-:W-:Y:S06]  /*15c30*/  BRA `(.L_x_10046) ;  /* 0x0000000000f87947 */ /* 0x000fec0003800000 */
.L_x_10047:
        /* <DEDUP_REMOVED lines=12> */
.L_x_10048:
        /* <DEDUP_REMOVED lines=46> */
[----:B------:R-:W-:-:S03]  /*15fe0*/  IMAD.WIDE.U32 R134, R7, -0x2daee0ad, RZ ;  /* 0xd2511f5307867825 */ /* 0x000fc600078e00ff */
[----:B------:R-:W-:Y:S01]  /*15ff0*/  MOV R7, R134 ;  /* 0x0000008600077202 */ /* 0x000fe20000000f00 */
[----:B------:R-:W-:Y:S01]  /*16000*/  HFMA2 R134, -RZ, RZ, 0, 0 ;  /* 0x00000000ff867431 */ /* 0x000fe200000001ff */
[----:B------:R-:W-:-:S07]  /*16010*/  LOP3.LUT R4, R4, UR6, R135, 0x96, !PT ;  /* 0x0000000604047c12 */ /* 0x000fce000f8e9687 */
.L_x_10046:
        /* <DEDUP_REMOVED lines=17> */
.L_x_10050:
        /* <DEDUP_REMOVED lines=12> */
.L_x_10051:
        /* <DEDUP_REMOVED lines=46> */
[----:B------:R-:W-:Y:S01]  /*164d0*/  IMAD.MOV.U32 R135, RZ, RZ, RZ ;  /* 0x000000ffff877224 */ /* 0x000fe200078e00ff */
[----:B------:R-:W-:Y:S01]  /*164e0*/  LOP3.LUT R4, R4, UR6, R133, 0x96, !PT ;  /* 0x0000000604047c12 */ /* 0x000fe2000f8e9685 */
[----:B------:R-:W-:Y:S01]  /*164f0*/  IMAD.MOV.U32 R133, RZ, RZ, R7 ;  /* 0x000000ffff857224 */ /* 0x000fe200078e0007 */
[----:B------:R-:W-:-:S07]  /*16500*/  MOV R7, R132 ;  /* 0x0000008400077202 */ /* 0x000fce0000000f00 */
.L_x_10049:
        /* <DEDUP_REMOVED lines=17> */
.L_x_10053:
        /* <DEDUP_REMOVED lines=12> */
.L_x_10054:
        /* <DEDUP_REMOVED lines=50> */
.L_x_10052:
        /* <DEDUP_REMOVED lines=17> */
.L_x_10056:
        /* <DEDUP_REMOVED lines=12> */
.L_x_10057:
        /* <DEDUP_REMOVED lines=44> */
[----:B------:R-:W-:Y:S01]  /*16e90*/  IMAD.MOV.U32 R134, RZ, RZ, RZ ;  /* 0x000000ffff867224 */ /* 0x000fe200078e00ff */
[----:B------:R-:W-:Y:S01]  /*16ea0*/  MOV R8, R132 ;  /* 0x0000008400087202 */ /* 0x000fe20000000f00 */
[----:B------:R-:W-:-:S05]  /*16eb0*/  IMAD.WIDE.U32 R132, R135, -0x2daee0ad, RZ ;  /* 0xd2511f5387847825 */ /* 0x000fca00078e00ff */
[----:B------:R-:W-:Y:S01]  /*16ec0*/  LOP3.LUT R4, R4, UR6, R133, 0x96, !PT ;  /* 0x0000000604047c12 */ /* 0x000fe2000f8e9685 */
[----:B------:R-:W-:Y:S01]  /*16ed0*/  IMAD.MOV.U32 R133, RZ, RZ, R7 ;  /* 0x000000ffff857224 */ /* 0x000fe200078e0007 */
[----:B------:R-:W-:-:S07]  /*16ee0*/  MOV R7, R132 ;  /* 0x0000008400077202 */ /* 0x000fce0000000f00 */
.L_x_10055:
        /* <DEDUP_REMOVED lines=17> */
.L_x_10059:
        /* <DEDUP_REMOVED lines=12> */
.L_x_10060:
        /* <DEDUP_REMOVED lines=46> */
[----:B------:R-:W-:Y:S01]  /*173a0*/  HFMA2 R135, -RZ, RZ, 0, 0 ;  /* 0x00000000ff877431 */ /* 0x000fe200000001ff */
[----:B------:R-:W-:Y:S02]  /*173b0*/  LOP3.LUT R4, R4, UR6, R133, 0x96, !PT ;  /* 0x0000000604047c12 */ /* 0x000fe4000f8e9685 */
[----:B------:R-:W-:Y:S01]  /*173c0*/  MOV R133, R7 ;  /* 0x0000000700857202 */ /* 0x000fe20000000f00 */
[----:B------:R-:W-:-:S07]  /*173d0*/  IMAD.MOV.U32 R7, RZ, RZ, R132 ;  /* 0x000000ffff077224 */ /* 0x000fce00078e0084 */
.L_x_10058:
        /* <DEDUP_REMOVED lines=16> */
.L_x_10062:
        /* <DEDUP_REMOVED lines=12> */
.L_x_10063:
        /* <DEDUP_REMOVED lines=50> */
.L_x_10061:
        /* <DEDUP_REMOVED lines=16> */
.L_x_10065:
        /* <DEDUP_REMOVED lines=12> */
.L_x_10066:
        /* <DEDUP_REMOVED lines=49> */
[----:B------:R-:W-:-:S07]  /*17d90*/  HFMA2 R133, -RZ, RZ, 0, 0 ;  /* 0x00000000ff857431 */ /* 0x000fce00000001ff */
.L_x_10064:
        /* <DEDUP_REMOVED lines=16> */
.L_x_10068:
        /* <DEDUP_REMOVED lines=12> */
.L_x_10069:
        /* <DEDUP_REMOVED lines=48> */
[----:B------:R-:W-:Y:S02]  /*18260*/  MOV R8, R134 ;  /* 0x0000008600087202 */ /* 0x000fe40000000f00 */
[----:B------:R-:W-:-:S07]  /*18270*/  MOV R7, R132 ;  /* 0x0000008400077202 */ /* 0x000fce0000000f00 */
.L_x_10067:
[----:B------:R-:W-:Y:S01]  /*18280*/  I2FP.F32.U32 R132, R135 ;  /* 0x0000008700847245 */ /* 0x000fe20000201000 */
[----:B------:R-:W-:Y:S01]  /*18290*/  FMUL.FTZ R149, R149, UR5 ;  /* 0x0000000595957c20 */ /* 0x000fe20008410000 */
[----:B------:R-:W-:Y:S01]  /*182a0*/  P2R R133, PR, RZ, 0x2 ;  /* 0x00000002ff857803 */ /* 0x000fe20000000000 */
[----:B------:R-:W-:Y:S01]  /*182b0*/  HADD2.F32 R139, -RZ, R139.H1_H1 ;  /* 0x3000008bff8b7230 */ /* 0x000fe20000004100 */
        /* <DEDUP_REMOVED lines=33> */
.L_x_10045:
[----:B------:R-:W-:Y:S01]  /*184d0*/  ISETP.NE.AND P1, PT, R158, RZ, PT ;  /* 0x000000ff9e00720c */ /* 0x000fe20003f25270 */
[----:B------:R-:W-:Y:S01]  /*184e0*/  IMAD.WIDE.U32 R144, R151, 0x20, R164 ;  /* 0x0000002097907825 */ /* 0x000fe200078e00a4 */
[----:B------:R-:W0:Y:S01]  /*184f0*/  LDC.64 R158, c[0x0][0x3b0] ;  /* 0x0000ec00ff9e7b82 */ /* 0x000e220000000a00 */
[----:B------:R-:W-:Y:S02]  /*18500*/  SEL R146, RZ, 0x1000000, !P5 ;  /* 0x01000000ff927807 */ /* 0x000fe40006800000 */
[----:B------:R-:W-:Y:S01]  /*18510*/  ISETP.NE.AND P5, PT, R156, RZ, PT ;  /* 0x000000ff9c00720c */ /* 0x000fe20003fa5270 */
[----:B------:R-:W-:Y:S01]  /*18520*/  STG.E.128 desc[UR10][R144.64], R132 ;  /* 0x0000008490007986 */ /* 0x000fe2000c101d0a */
[----:B------:R-:W-:Y:S02]  /*18530*/  SEL R147, RZ, 0x10000, !P4 ;  /* 0x00010000ff937807 */ /* 0x000fe40006000000 */
[----:B------:R-:W-:Y:S01]  /*18540*/  SEL R156, RZ, 0x100, !P3 ;  /* 0x00000100ff9c7807 */ /* 0x000fe20005800000 */
[----:B------:R1:W-:Y:S01]  /*18550*/  STG.E.128 desc[UR10][R144.64+0x10], R136 ;  /* 0x0000108890007986 */ /* 0x0003e2000c101d0a */
        /* <DEDUP_REMOVED lines=14> */
[----:B0-----:R-:W-:Y:S02]  /*18640*/  SHF.L.U32 R144, R9, 0x10, RZ ;  /* 0x0000001009907819 */ /* 0x001fe400000006ff */
[----:B------:R-:W-:Y:S02]  /*18650*/  LOP3.LUT R146, R150, 0xff, RZ, 0xc0, !PT ;  /* 0x000000ff96927812 */ /* 0x000fe400078ec0ff */
[----:B------:R-:W-:Y:S02]  /*18660*/  LOP3.LUT R145, R144, 0xff0000, RZ, 0xc0, !PT ;  /* 0x00ff000090917812 */ /* 0x000fe400078ec0ff */
[----:B------:R-:W-:Y:S01]  /*18670*/  LOP3.LUT R144, R10, 0xffff, RZ, 0xc0, !PT ;  /* 0x0000ffff0a907812 */ /* 0x000fe200078ec0ff */
[----:B------:R-:W-:Y:S01]  /*18680*/  IMAD.WIDE.U32 R146, R146, 0x10000, RZ ;  /* 0x0001000092927825 */ /* 0x000fe200078e00ff */
[----:B------:R-:W-:Y:S02]  /*18690*/  LOP3.LUT R148, R152, 0xff, RZ, 0xc0, !PT ;  /* 0x000000ff98947812 */ /* 0x000fe400078ec0ff */
[----:B------:R-:W-:-:S02]  /*186a0*/  PRMT R144, R145, 0x4210, R144 ;  /* 0x0000421091907816 */ /* 0x000fc40000000090 */
[----:B------:R-:W-:Y:S01]  /*186b0*/  PRMT R145, R11, 0x7104, RZ ;  /* 0x000071040b917816 */ /* 0x000fe200000000ff */
[----:B------:R-:W-:-:S03]  /*186c0*/  IMAD.WIDE.U32 R148, R148, 0x100, RZ ;  /* 0x0000010094947825 */ /* 0x000fc600078e00ff */
        /* <DEDUP_REMOVED lines=11> */
.L_x_10070:
        /* <DEDUP_REMOVED lines=104> */
.L_x_10072:
[----:B------:R-:W-:Y:S05]  /*18e00*/  BSYNC.RECONVERGENT B0 ;  /* 0x0000000000007941 */ /* 0x000fea0003800200 */
.L_x_10071:
        /* <DEDUP_REMOVED lines=14> */
.L_x_10074:
[----:B------:R-:W-:Y:S05]  /*18ef0*/  BSYNC.RECONVERGENT B0 ;  /* 0x0000000000007941 */ /* 0x000fea0003800200 */
.L_x_10073:
        /* <DEDUP_REMOVED lines=8> */
[----:B-1----:R-:W-:Y:S02]  /*18f80*/  I2FP.F32.S32 R147, R146 ;  /* 0x0000009200937245 */ /* 0x002fe40000201400 */
[----:B------:R-:W-:Y:S01]  /*18f90*/  IADD3 R146, PT, PT, R146, R155, RZ ;  /* 0x0000009b92927210 */ /* 0x000fe20007ffe0ff */
        /* <DEDUP_REMOVED lines=11> */
[----:B-1----:R-:W-:Y:S01]  /*19050*/  IMAD.IADD R156, R146, 0x1, R147 ;  /* 0x00000001929c7824 */ /* 0x002fe200078e0293 */
[----:B------:R-:W-:Y:S02]  /*19060*/  I2FP.F32.S32 R147, R147 ;  /* 0x0000009300937245 */ /* 0x000fe40000201400 */
[----:B------:R-:W0:Y:S02]  /*19070*/  SHFL.DOWN PT, R157, R158, 0x1, 0x1f ;  /* 0x08201f009e9d7f89 */ /* 0x000e2400000e0000 */
[----:B------:R-:W-:Y:S02]  /*19080*/  I2FP.F32.S32 R156, R156 ;  /* 0x0000009c009c7245 */ /* 0x000fe40000201400 */
[----:B------:R-:W1:Y:S04]  /*19090*/  SHFL.DOWN PT, R148, R155, 0x1, 0x1f ;  /* 0x08201f009b947f89 */ /* 0x000e6800000e0000 */
[----:B------:R-:W2:Y:S01]  /*190a0*/  MUFU.RCP R156, R156 ;  /* 0x0000009c009c7308 */ /* 0x000ea20000001000 */
[----:B0-----:R-:W-:Y:S01]  /*190b0*/  FADD.FTZ R145, R158, R157 ;  /* 0x0000009d9e917221 */ /* 0x001fe20000010000 */
[----:B-1----:R-:W-:Y:S01]  /*190c0*/  FADD.FTZ R157, R155, -R148 ;  /* 0x800000949b9d7221 */ /* 0x002fe20000010000 */
[----:B------:R-:W-:-:S02]  /*190d0*/  FMUL.FTZ R159, R148, R147 ;  /* 0x00000093949f7220 */ /* 0x000fc40000410000 */
[----:B------:R-:W0:Y:S01]  /*190e0*/  LDC R148, c[0x0][0x448] ;  /* 0x00011200ff947b82 */ /* 0x000e220000000800 */
[----:B------:R-:W-:Y:S01]  /*190f0*/  FMUL.FTZ R157, R157, R157 ;  /* 0x0000009d9d9d7220 */ /* 0x000fe20000410000 */
[----:B------:R-:W-:-:S03]  /*19100*/  FFMA.FTZ R159, R144, R155, R159 ;  /* 0x0000009b909f7223 */ /* 0x000fc6000001009f */
[----:B------:R-:W-:Y:S01]  /*19110*/  FMUL.FTZ R157, R144, R157 ;  /* 0x0000009d909d7220 */ /* 0x000fe20000410000 */
[----:B--2---:R-:W-:-:S03]  /*19120*/  FMUL.FTZ R155, R156, R159 ;  /* 0x0000009f9c9b7220 */ /* 0x004fc60000410000 */
[----:B------:R-:W-:Y:S02]  /*19130*/  FMUL.FTZ R157, R157, R147 ;  /* 0x000000939d9d7220 */ /* 0x000fe40000410000 */
[----:B------:R-:W1:Y:S01]  /*19140*/  @!P1 LDC.64 R146, c[0x0][0x3c0] ;  /* 0x0000f000ff929b82 */ /* 0x000e620000000a00 */
[----:B------:R-:W2:Y:S01]  /*19150*/  SHFL.IDX PT, R155, R155, RZ, 0x1f ;  /* 0x00001fff9b9b7589 */ /* 0x000ea200000e0000 */
[----:B------:R-:W-:-:S06]  /*19160*/  FFMA.FTZ R157, R156, R157, R145 ;  /* 0x0000009d9c9d7223 */ /* 0x000fcc0000010091 */
[----:B------:R-:W0:Y:S01]  /*19170*/  SHFL.IDX PT, R157, R157, RZ, 0x1f ;  /* 0x00001fff9d9d7589 */ /* 0x000e2200000e0000 */
[----:B--2---:R-:W-:-:S05]  /*19180*/  FMUL.FTZ R144, R155, R155 ;  /* 0x0000009b9b907220 */ /* 0x004fca0000410000 */
[----:B------:R-:W-:Y:S02]  /*19190*/  FSEL R159, R144, RZ, P2 ;  /* 0x000000ff909f7208 */ /* 0x000fe40001000000 */
[----:B------:R-:W2:Y:S01]  /*191a0*/  @!P1 LDC.64 R144, c[0x0][0x3c8] ;  /* 0x0000f200ff909b82 */ /* 0x000ea20000000a00 */
[----:B0-----:R-:W-:Y:S01]  /*191b0*/  FFMA.FTZ R148, R157, UR21, R148 ;  /* 0x000000159d947c23 */ /* 0x001fe20008010094 */
[----:B------:R-:W-:Y:S01]  /*191c0*/  MOV R157, UR18 ;  /* 0x00000012009d7c02 */ /* 0x000fe20008000f00 */
[----:B------:R-:W-:Y:S02]  /*191d0*/  UIADD3 UR18, UPT, UPT, UR18, UR16, URZ ;  /* 0x0000001012127290 */ /* 0x000fe4000fffe0ff */
[----:B------:R-:W-:Y:S02]  /*191e0*/  FADD.FTZ R148, R148, R159 ;  /* 0x0000009f94947221 */ /* 0x000fe40000010000 */
[----:B-1----:R-:W-:Y:S01]  /*191f0*/  @!P1 IMAD.WIDE R146, R157, 0x4, R146 ;  /* 0x000000049d929825 */ /* 0x002fe200078e0292 */
[----:B------:R-:W0:Y:S01]  /*19200*/  LDC.64 R158, c[0x0][0x428] ;  /* 0x00010a00ff9e7b82 */ /* 0x000e220000000a00 */
[----:B------:R-:W-:-:S02]  /*19210*/  UISETP.GE.AND UP0, UPT, UR18, UR17, UPT ;  /* 0x000000111200728c */ /* 0x000fc4000bf06270 */
[----:B------:R-:W1:Y:S01]  /*19220*/  MUFU.RSQ R148, R148 ;  /* 0x0000009400947308 */ /* 0x000e620000001400 */
[----:B------:R-:W-:Y:S01]  /*19230*/  @!P1 STG.E desc[UR10][R146.64], R155 ;  /* 0x0000009b92009986 */ /* 0x000fe2000c10190a */
[----:B--2---:R-:W-:-:S05]  /*19240*/  @!P1 IMAD.WIDE R144, R157, 0x4, R144 ;  /* 0x000000049d909825 */ /* 0x004fca00078e0290 */
[----:B-1----:R1:W-:Y:S02]  /*19250*/  @!P1 STG.E desc[UR10][R144.64], R148 ;  /* 0x0000009490009986 */ /* 0x0023e4000c10190a */
[----:B-1----:R-:W-:-:S05]  /*19260*/  FSEL R144, R155, RZ, !P2 ;  /* 0x000000ff9b907208 */ /* 0x002fca0005000000 */
[C---:B------:R-:W-:Y:S01]  /*19270*/  FADD.FTZ R157, -R144.reuse, R20 ;  /* 0x00000014909d7221 */ /* 0x040fe20000010100 */
[C---:B------:R-:W-:Y:S01]  /*19280*/  FADD.FTZ R21, -R144.reuse, R21 ;  /* 0x0000001590157221 */ /* 0x040fe20000010100 */
[C---:B------:R-:W-:Y:S01]  /*19290*/  FADD.FTZ R23, -R144.reuse, R23 ;  /* 0x0000001790177221 */ /* 0x040fe20000010100 */
[----:B------:R-:W-:Y:S01]  /*192a0*/  FADD.FTZ R27, -R144, R27 ;  /* 0x0000001b901b7221 */ /* 0x000fe20000010100 */
[C---:B------:R-:W-:Y:S01]  /*192b0*/  FMUL.FTZ R146, R148.reuse, R157 ;  /* 0x0000009d94927220 */ /* 0x040fe20000410000 */
[----:B------:R-:W-:Y:S01]  /*192c0*/  FMUL.FTZ R145, R148, R21 ;  /* 0x0000001594917220 */ /* 0x000fe20000410000 */
[----:B------:R-:W-:Y:S01]  /*192d0*/  FADD.FTZ R157, -R144, R22 ;  /* 0x00000016909d7221 */ /* 0x000fe20000010100 */
[----:B------:R-:W-:Y:S01]  /*192e0*/  FMUL.FTZ R147, R148, R23 ;  /* 0x0000001794937220 */ /* 0x000fe20000410000 */
[----:B------:R-:W-:Y:S01]  /*192f0*/  FFMA.FTZ R20, R146, R108, R112 ;  /* 0x0000006c92147223 */ /* 0x000fe20000010070 */
[----:B------:R-:W-:Y:S01]  /*19300*/  FFMA.FTZ R21, R145, R109, R113 ;  /* 0x0000006d91157223 */ /* 0x000fe20000010071 */
[----:B------:R-:W-:Y:S01]  /*19310*/  FMUL.FTZ R155, R148, R157 ;  /* 0x0000009d949b7220 */ /* 0x000fe20000410000 */
[C---:B------:R-:W-:Y:S01]  /*19320*/  FADD.FTZ R23, -R144.reuse, R24 ;  /* 0x0000001890177221 */ /* 0x040fe20000010100 */
[----:B------:R-:W-:Y:S01]  /*19330*/  FADD.FTZ R157, -R144, R25 ;  /* 0x00000019909d7221 */ /* 0x000fe20000010100 */
[----:B------:R-:W-:Y:S01]  /*19340*/  FFMA.FTZ R22, R147, R111, R115 ;  /* 0x0000006f93167223 */ /* 0x000fe20000010073 */
[----:B------:R-:W-:Y:S01]  /*19350*/  F2FP.F16.F32.PACK_AB R20, R21, R20 ;  /* 0x000000141514723e */ /* 0x000fe200000000ff */
[----:B------:R-:W-:Y:S01]  /*19360*/  FFMA.FTZ R21, R155, R110, R114 ;  /* 0x0000006e9b157223 */ /* 0x000fe20000010072 */
[C---:B------:R-:W-:Y:S01]  /*19370*/  FMUL.FTZ R156, R148.reuse, R23 ;  /* 0x00000017949c7220 */ /* 0x040fe20000410000 */
[----:B------:R-:W-:Y:S01]  /*19380*/  FMUL.FTZ R157, R148, R157 ;  /* 0x0000009d949d7220 */ /* 0x000fe20000410000 */
[----:B------:R-:W-:Y:S01]  /*19390*/  FADD.FTZ R165, -R144, R26 ;  /* 0x0000001a90a57221 */ /* 0x000fe20000010100 */
[----:B------:R-:W-:Y:S01]  /*193a0*/  FMUL.FTZ R164, R148, R27 ;  /* 0x0000001b94a47220 */ /* 0x000fe20000410000 */
[----:B------:R-:W-:Y:S01]  /*193b0*/  F2FP.F16.F32.PACK_AB R21, R22, R21 ;  /* 0x000000151615723e */ /* 0x000fe200000000ff */
[----:B------:R-:W-:Y:S01]  /*193c0*/  FFMA.FTZ R22, R156, R104, R116 ;  /* 0x000000689c167223 */ /* 0x000fe20000010074 */
[----:B------:R-:W-:Y:S01]  /*193d0*/  FFMA.FTZ R23, R157, R105, R117 ;  /* 0x000000699d177223 */ /* 0x000fe20000010075 */
[----:B------:R-:W1:Y:S01]  /*193e0*/  LDC.64 R26, c[0x0][0x430] ;  /* 0x00010c00ff1a7b82 */ /* 0x000e620000000a00 */
[----:B------:R-:W-:Y:S01]  /*193f0*/  FMUL.FTZ R165, R148, R165 ;  /* 0x000000a594a57220 */ /* 0x000fe20000410000 */
[C---:B------:R-:W-:Y:S01]  /*19400*/  FFMA.FTZ R24, R164.reuse, R107, R119 ;  /* 0x0000006ba4187223 */ /* 0x040fe20000010077 */
[----:B------:R-:W-:Y:S01]  /*19410*/  FFMA.FTZ R164, R164, R83, R47 ;  /* 0x00000053a4a47223 */ /* 0x000fe2000001002f */
[----:B------:R-:W-:Y:S01]  /*19420*/  F2FP.F16.F32.PACK_AB R22, R23, R22 ;  /* 0x000000161716723e */ /* 0x000fe200000000ff */
[C---:B------:R-:W-:Y:S01]  /*19430*/  FFMA.FTZ R23, R165.reuse, R106, R118 ;  /* 0x0000006aa5177223 */ /* 0x040fe20000010076 */
[----:B------:R-:W-:Y:S01]  /*19440*/  FFMA.FTZ R165, R165, R82, R46 ;  /* 0x00000052a5a57223 */ /* 0x000fe2000001002e */
[----:B------:R-:W-:Y:S01]  /*19450*/  FFMA.FTZ R146, R146, R84, R40 ;  /* 0x0000005492927223 */ /* 0x000fe20000010028 */
[----:B------:R-:W-:Y:S01]  /*19460*/  FFMA.FTZ R155, R155, R86, R42 ;  /* 0x000000569b9b7223 */ /* 0x000fe2000001002a */
[----:B------:R-:W-:Y:S01]  /*19470*/  FFMA.FTZ R157, R157, R81, R45 ;  /* 0x000000519d9d7223 */ /* 0x000fe2000001002d */
[----:B------:R-:W-:Y:S01]  /*19480*/  F2FP.F16.F32.PACK_AB R23, R24, R23 ;  /* 0x000000171817723e */ /* 0x000fe200000000ff */
[----:B0-----:R-:W-:-:S04]  /*19490*/  IMAD.WIDE.U32 R24, R142, 0x10, R158 ;  /* 0x000000108e187825 */ /* 0x001fc800078e009e */
[----:B------:R-:W-:Y:S01]  /*194a0*/  FFMA.FTZ R145, R145, R85, R41 ;  /* 0x0000005591917223 */ /* 0x000fe20000010029 */
[C---:B------:R-:W-:Y:S01]  /*194b0*/  FADD.FTZ R17, -R144.reuse, R17 ;  /* 0x0000001190117221 */ /* 0x040fe20000010100 */
[C---:B------:R-:W-:Y:S01]  /*194c0*/  FADD.FTZ R19, -R144.reuse, R19 ;  /* 0x0000001390137221 */ /* 0x040fe20000010100 */
[C---:B------:R-:W-:Y:S01]  /*194d0*/  FADD.FTZ R13, -R144.reuse, R13 ;  /* 0x0000000d900d7221 */ /* 0x040fe20000010100 */
[----:B------:R0:W-:Y:S01]  /*194e0*/  STG.E.128 desc[UR10][R24.64], R20 ;  /* 0x0000001418007986 */ /* 0x0001e2000c101d0a */
[C---:B------:R-:W-:Y:S01]  /*194f0*/  FADD.FTZ R15, -R144.reuse, R15 ;  /* 0x0000000f900f7221 */ /* 0x040fe20000010100 */
[C---:B------:R-:W-:Y:S01]  /*19500*/  FADD.FTZ R133, -R144.reuse, R133 ;  /* 0x0000008590857221 */ /* 0x040fe20000010100 */
[C---:B------:R-:W-:Y:S01]  /*19510*/  FADD.FTZ R135, -R144.reuse, R135 ;  /* 0x0000008790877221 */ /* 0x040fe20000010100 */
[C---:B------:R-:W-:Y:S01]  /*19520*/  FADD.FTZ R136, -R144.reuse, R136 ;  /* 0x0000008890887221 */ /* 0x040fe20000010100 */
[C---:B------:R-:W-:Y:S01]  /*19530*/  FADD.FTZ R137, -R144.reuse, R137 ;  /* 0x0000008990897221 */ /* 0x040fe20000010100 */
[C---:B------:R-:W-:Y:S01]  /*19540*/  FADD.FTZ R138, -R144.reuse, R138 ;  /* 0x0000008a908a7221 */ /* 0x040fe20000010100 */
[----:B------:R-:W-:Y:S01]  /*19550*/  FADD.FTZ R139, -R144, R139 ;  /* 0x0000008b908b7221 */ /* 0x000fe20000010100 */
[----:B0-----:R-:W-:Y:S01]  /*19560*/  F2FP.F16.F32.PACK_AB R23, R164, R165 ;  /* 0x000000a5a417723e */ /* 0x001fe200000000ff */
[----:B------:R-:W-:Y:S01]  /*19570*/  FFMA.FTZ R164, R156, R80, R44 ;  /* 0x000000509ca47223 */ /* 0x000fe2000001002c */
[----:B------:R-:W-:Y:S01]  /*19580*/  FFMA.FTZ R156, R147, R87, R43 ;  /* 0x00000057939c7223 */ /* 0x000fe2000001002b */
[----:B------:R-:W-:Y:S01]  /*19590*/  FADD.FTZ R147, -R144, R18 ;  /* 0x0000001290937221 */ /* 0x000fe20000010100 */
[----:B------:R-:W-:Y:S01]  /*195a0*/  F2FP.F16.F32.PACK_AB R20, R145, R146 ;  /* 0x000000929114723e */ /* 0x000fe200000000ff */
[----:B-1----:R-:W-:Y:S01]  /*195b0*/  IMAD.WIDE.U32 R24, R142, 0x10, R26 ;  /* 0x000000108e187825 */ /* 0x002fe200078e001a */
[----:B------:R-:W-:-:S03]  /*195c0*/  F2FP.F16.F32.PACK_AB R22, R157, R164 ;  /* 0x000000a49d16723e */ /* 0x000fc600000000ff */
[----:B------:R-:W-:Y:S01]  /*195d0*/  FADD.FTZ R145, -R144, R16 ;  /* 0x0000001090917221 */ /* 0x000fe20000010100 */
[----:B------:R-:W-:Y:S01]  /*195e0*/  F2FP.F16.F32.PACK_AB R21, R156, R155 ;  /* 0x0000009b9c15723e */ /* 0x000fe200000000ff */
[----:B------:R-:W-:Y:S01]  /*195f0*/  FADD.FTZ R155, -R144, R12 ;  /* 0x0000000c909b7221 */ /* 0x000fe20000010100 */
[C---:B------:R-:W-:Y:S01]  /*19600*/  FMUL.FTZ R16, R148.reuse, R17 ;  /* 0x0000001194107220 */ /* 0x040fe20000410000 */
[C---:B------:R-:W-:Y:S01]  /*19610*/  FMUL.FTZ R17, R148.reuse, R147 ;  /* 0x0000009394117220 */ /* 0x040fe20000410000 */
[----:B------:R-:W-:Y:S01]  /*19620*/  FMUL.FTZ R12, R148, R19 ;  /* 0x00000013940c7220 */ /* 0x000fe20000410000 */
[----:B------:R0:W-:Y:S01]  /*19630*/  STG.E.128 desc[UR10][R24.64], R20 ;  /* 0x0000001418007986 */ /* 0x0001e2000c101d0a */
[----:B------:R-:W-:Y:S01]  /*19640*/  FADD.FTZ R157, -R144, R14 ;  /* 0x0000000e909d7221 */ /* 0x000fe20000010100 */
[----:B------:R-:W-:Y:S01]  /*19650*/  FMUL.FTZ R18, R148, R13 ;  /* 0x0000000d94127220 */ /* 0x000fe20000410000 */
[----:B------:R-:W-:Y:S01]  /*19660*/  FADD.FTZ R165, -R144, R132 ;  /* 0x0000008490a57221 */ /* 0x000fe20000010100 */
[----:B------:R-:W-:Y:S01]  /*19670*/  FFMA.FTZ R13, R17, R102, R122 ;  /* 0x00000066110d7223 */ /* 0x000fe2000001007a */
[----:B------:R-:W-:Y:S01]  /*19680*/  FFMA.FTZ R14, R12, R103, R123 ;  /* 0x000000670c0e7223 */ /* 0x000fe2000001007b */
[C---:B------:R-:W-:Y:S01]  /*19690*/  FMUL.FTZ R19, R148.reuse, R155 ;  /* 0x0000009b94137220 */ /* 0x040fe20000410000 */
[C---:B------:R-:W-:Y:S01]  /*196a0*/  FMUL.FTZ R155, R148.reuse, R157 ;  /* 0x0000009d949b7220 */ /* 0x040fe20000410000 */
[C---:B------:R-:W-:Y:S01]  /*196b0*/  FMUL.FTZ R142, R148.reuse, R135 ;  /* 0x00000087948e7220 */ /* 0x040fe20000410000 */
[----:B------:R-:W-:Y:S01]  /*196c0*/  FMUL.FTZ R147, R148, R136 ;  /* 0x0000008894937220 */ /* 0x000fe20000410000 */
[----:B------:R-:W-:Y:S01]  /*196d0*/  F2FP.F16.F32.PACK_AB R13, R14, R13 ;  /* 0x0000000d0e0d723e */ /* 0x000fe200000000ff */
[----:B------:R-:W-:Y:S01]  /*196e0*/  FFMA.FTZ R14, R19, R96, R124 ;  /* 0x00000060130e7223 */ /* 0x000fe2000001007c */
[----:B------:R-:W-:Y:S01]  /*196f0*/  FFMA.FTZ R17, R17, R78, R50 ;  /* 0x0000004e11117223 */ /* 0x000fe20000010032 */
[----:B------:R-:W-:Y:S01]  /*19700*/  FFMA.FTZ R12, R12, R79, R51 ;  /* 0x0000004f0c0c7223 */ /* 0x000fe20000010033 */
[----:B0-----:R-:W-:Y:S01]  /*19710*/  FADD.FTZ R21, -R144, R134 ;  /* 0x0000008690157221 */ /* 0x001fe20000010100 */
        /* <DEDUP_REMOVED lines=8> */
[----:B------:R-:W-:-:S04]  /*197a0*/  IMAD.WIDE.U32 R136, R143, 0x10, R26 ;  /* 0x000000108f887825 */ /* 0x000fc800078e001a */
[----:B------:R-:W-:Y:S01]  /*197b0*/  FFMA.FTZ R15, R18, R97, R125 ;  /* 0x00000061120f7223 */ /* 0x000fe2000001007d */
[----:B------:R-:W-:Y:S01]  /*197c0*/  FFMA.FTZ R22, R155, R98, R126 ;  /* 0x000000629b167223 */ /* 0x000fe2000001007e */
[----:B------:R-:W-:Y:S01]  /*197d0*/  F2FP.F16.F32.PACK_AB R17, R12, R17 ;  /* 0x000000110c11723e */ /* 0x000fe200000000ff */
[----:B------:R-:W-:-:S04]  /*197e0*/  IMAD.WIDE.U32 R138, R151, 0x10, R26 ;  /* 0x00000010978a7825 */ /* 0x000fc800078e001a */
[C---:B------:R-:W-:Y:S01]  /*197f0*/  FFMA.FTZ R27, R20.reuse, R99, R127 ;  /* 0x00000063141b7223 */ /* 0x040fe2000001007f */
[----:B------:R-:W-:Y:S01]  /*19800*/  F2FP.F16.F32.PACK_AB R14, R15, R14 ;  /* 0x0000000e0f0e723e */ /* 0x000fe200000000ff */
[----:B------:R-:W-:Y:S01]  /*19810*/  FFMA.FTZ R20, R20, R75, R55 ;  /* 0x0000004b14147223 */ /* 0x000fe20000010037 */
[C---:B------:R-:W-:Y:S01]  /*19820*/  FFMA.FTZ R12, R23.reuse, R100, R120 ;  /* 0x00000064170c7223 */ /* 0x040fe20000010078 */
[----:B------:R-:W-:Y:S01]  /*19830*/  FFMA.FTZ R23, R23, R76, R48 ;  /* 0x0000004c17177223 */ /* 0x000fe20000010030 */
[----:B------:R-:W-:Y:S01]  /*19840*/  F2FP.F16.F32.PACK_AB R15, R27, R22 ;  /* 0x000000161b0f723e */ /* 0x000fe200000000ff */
[----:B------:R-:W-:Y:S01]  /*19850*/  FFMA.FTZ R22, R19, R72, R52 ;  /* 0x0000004813167223 */ /* 0x000fe20000010034 */
[----:B------:R-:W-:Y:S01]  /*19860*/  FFMA.FTZ R27, R18, R73, R53 ;  /* 0x00000049121b7223 */ /* 0x000fe20000010035 */
[----:B------:R-:W-:Y:S01]  /*19870*/  FFMA.FTZ R19, R155, R74, R54 ;  /* 0x0000004a9b137223 */ /* 0x000fe20000010036 */
[----:B------:R-:W-:-:S04]  /*19880*/  IMAD.WIDE.U32 R132, R143, 0x10, R158 ;  /* 0x000000108f847825 */ /* 0x000fc800078e009e */
        /* <DEDUP_REMOVED lines=14> */
[----:B------:R-:W-:Y:S01]  /*19970*/  IMAD.WIDE.U32 R134, R151, 0x10, R158 ;  /* 0x0000001097867825 */ /* 0x000fe200078e009e */
[----:B------:R-:W-:-:S03]  /*19980*/  F2FP.F16.F32.PACK_AB R23, R21, R20 ;  /* 0x000000141517723e */ /* 0x000fc600000000ff */
[----:B------:R-:W-:Y:S01]  /*19990*/  FFMA.FTZ R20, R25, R92, R128 ;  /* 0x0000005c19147223 */ /* 0x000fe20000010080 */
[C---:B------:R-:W-:Y:S01]  /*199a0*/  FFMA.FTZ R21, R24.reuse, R93, R129 ;  /* 0x0000005d18157223 */ /* 0x040fe20000010081 */
[----:B------:R-:W-:Y:S01]  /*199b0*/  FFMA.FTZ R24, R24, R69, R57 ;  /* 0x0000004518187223 */ /* 0x000fe20000010039 */
[----:B------:R-:W-:Y:S01]  /*199c0*/  F2FP.F16.F32.PACK_AB R27, R148, R27 ;  /* 0x0000001b941b723e */ /* 0x000fe200000000ff */
[----:B------:R0:W-:Y:S02]  /*199d0*/  STG.E.128 desc[UR10][R132.64], R12 ;  /* 0x0000000c84007986 */ /* 0x0001e4000c101d0a */
[----:B------:R-:W-:Y:S01]  /*199e0*/  F2FP.F16.F32.PACK_AB R20, R21, R20 ;  /* 0x000000141514723e */ /* 0x000fe200000000ff */
[----:B------:R-:W-:Y:S01]  /*199f0*/  FFMA.FTZ R21, R145, R94, R130 ;  /* 0x0000005e91157223 */ /* 0x000fe20000010082 */
[----:B------:R0:W-:Y:S04]  /*19a00*/  STG.E.128 desc[UR10][R136.64], R16 ;  /* 0x0000001088007986 */ /* 0x0001e8000c101d0a */
[----:B------:R-:W-:-:S02]  /*19a10*/  F2FP.F16.F32.PACK_AB R21, R22, R21 ;  /* 0x000000151615723e */ /* 0x000fc400000000ff */
[----:B------:R-:W-:Y:S01]  /*19a20*/  F2FP.F16.F32.PACK_AB R22, R143, R26 ;  /* 0x0000001a8f16723e */ /* 0x000fe200000000ff */
[----:B------:R-:W-:Y:S01]  /*19a30*/  FFMA.FTZ R143, R25, R68, R56 ;  /* 0x00000044198f7223 */ /* 0x000fe20000010038 */
[----:B------:R-:W-:Y:S01]  /*19a40*/  FFMA.FTZ R25, R145, R70, R58 ;  /* 0x0000004691197223 */ /* 0x000fe2000001003a */
[----:B------:R-:W-:Y:S01]  /*19a50*/  FFMA.FTZ R26, R147, R64, R60 ;  /* 0x00000040931a7223 */ /* 0x000fe2000001003c */
[----:B------:R-:W-:Y:S01]  /*19a60*/  FFMA.FTZ R145, R144, R65, R61 ;  /* 0x0000004190917223 */ /* 0x000fe2000001003d */
[----:B------:R0:W-:Y:S01]  /*19a70*/  STG.E.128 desc[UR10][R134.64], R20 ;  /* 0x0000001486007986 */ /* 0x0001e2000c101d0a */
[----:B------:R-:W-:Y:S02]  /*19a80*/  F2FP.F16.F32.PACK_AB R24, R24, R143 ;  /* 0x0000008f1818723e */ /* 0x000fe400000000ff */
[----:B------:R-:W-:Y:S02]  /*19a90*/  F2FP.F16.F32.PACK_AB R25, R142, R25 ;  /* 0x000000198e19723e */ /* 0x000fe400000000ff */
[----:B------:R-:W-:-:S05]  /*19aa0*/  F2FP.F16.F32.PACK_AB R26, R145, R26 ;  /* 0x0000001a911a723e */ /* 0x000fca00000000ff */
[----:B------:R0:W-:Y:S01]  /*19ab0*/  STG.E.128 desc[UR10][R138.64], R24 ;  /* 0x000000188a007986 */ /* 0x0001e2000c101d0a */
[----:B------:R-:W-:Y:S05]  /*19ac0*/  BRA.U !UP0, `(.L_x_10075) ;  /* 0xfffffe7508747547 */ /* 0x000fea000b83ffff */
[----:B------:R-:W-:Y:S05]  /*19ad0*/  EXIT ;  /* 0x000000000000794d */ /* 0x000fea0003800000 */
.L_x_10076:
        /* <DEDUP_REMOVED lines=10> */
.L_x_13625:


//--------------------- .text._ZN10layer_norm31ln_parallel_residual_fwd_kernelINS_13Kernel_traitsIf6__halffS2_fjLj3072ELj1ELj1ELj4ELj16ENS_18Kernel_traits_baseILj3072EfS2_fS2_fjLj128EEEEELb1ELb1ELb0EEEvNS_9FwdParamsE --------------------------
	.section	.text._ZN10layer_norm31ln_parallel_residual_fwd_kernelINS_13Kernel_traitsIf6__halffS2_fjLj3072ELj1ELj1ELj4ELj16ENS_18Kernel_traits_baseILj3072EfS2_fS2_fjLj128EEEEELb1ELb1ELb0EEEvNS_9FwdParamsE,"ax",@progbits
	.align	128
        .global         _ZN10layer_norm31ln_parallel_residual_fwd_kernelINS_13Kernel_traitsIf6__halffS2_fjLj3072ELj1ELj1ELj4ELj16ENS_18Kernel_traits_baseILj3072EfS2_fS2_fjLj128EEEEELb1ELb1ELb0EEEvNS_9FwdParamsE
        .type           _ZN10layer_norm31ln_parallel_residual_fwd_kernelINS_13Kernel_traitsIf6__halffS2_fjLj3072ELj1ELj1ELj4ELj16ENS_18Kernel_traits_baseILj3072EfS2_fS2_fjLj128EEEEELb1ELb1ELb0EEEvNS_9FwdParamsE,@function
        .size           _ZN10layer_norm31ln_parallel_residual_fwd_kernelINS_13Kernel_traitsIf6__halffS2_fjLj3072ELj1ELj1ELj4ELj16ENS_18Kernel_traits_baseILj3072EfS2_fS2_fjLj128EEEEELb1ELb1ELb0EEEvNS_9FwdParamsE,(.L_x_13626 - _ZN10layer_norm31ln_parallel_residual_fwd_kernelINS_13Kernel_traitsIf6__halffS2_fjLj3072ELj1ELj1ELj4ELj16ENS_18Kernel_traits_baseILj3072EfS2_fS2_fjLj128EEEEELb1ELb1ELb0EEEvNS_9FwdParamsE)
        .other          _ZN10layer_norm31ln_parallel_residual_fwd_kernelINS_13Kernel_traitsIf6__halffS2_fjLj3072ELj1ELj1ELj4ELj16ENS_18Kernel_traits_baseILj3072EfS2_fS2_fjLj128EEEEELb1ELb1ELb0EEEvNS_9FwdParamsE,@"STO_CUDA_ENTRY STV_DEFAULT"
_ZN10layer_norm31ln_parallel_residual_fwd_kernelINS_13Kernel_traitsIf6__halffS2_fjLj3072ELj1ELj1ELj4ELj16ENS_18Kernel_traits_baseILj3072EfS2_fS2_fjLj128EEEEELb1ELb1ELb0EEEvNS_9FwdParamsE:
.text._ZN10layer_norm31ln_parallel_residual_fwd_kernelINS_13Kernel_traitsIf6__halffS2_fjLj3072ELj1ELj1ELj4ELj16ENS_18Kernel_traits_baseILj3072EfS2_fS2_fjLj128EEEEELb1ELb1ELb0EEEvNS_9FwdParamsE:
        /* <DEDUP_REMOVED lines=28> */
[----:B------:R-:W-:Y:S02]  /*01c0*/  LOP3.LUT R111, R3, 0x1f, R4, 0xf8, !PT ;  /* 0x0000001f036f7812 */ /* 0x000fe400078ef804 */
[----:B---3--:R-:W-:-:S02]  /*01d0*/  @P0 IADD3 R6, P1, PT, R8, R5, RZ ;  /* 0x0000000508060210 */ /* 0x008fc40007f3e0ff */
[----:B------:R-:W-:Y:S02]  /*01e0*/  LOP3.LUT R5, R111, 0x7f, RZ, 0x3c, !PT ;  /* 0x0000007f6f057812 */ /* 0x000fe400078e3cff */
[----:B------:R-:W-:Y:S01]  /*01f0*/  @P0 IADD3.X R7, PT, PT, RZ, R9, RZ, P1, !PT ;  /* 0x00000009ff070210 */ /* 0x000fe20000ffe4ff */
[----:B------:R-:W-:Y:S02]  /*0200*/  UIADD3 UR20, UPT, UPT, UR9, -0x4498517b, URZ ;  /* 0xbb67ae8509147890 */ /* 0x000fe4000fffe0ff */
[----:B------:R-:W-:Y:S01]  /*0210*/  IMAD.IADD R110, R0, 0x1, R5 ;  /* 0x00000001006e7824 */ /* 0x000fe200078e0205 */
[--C-:B------:R-:W-:Y:S01]  /*0220*/  SHF.R.U64 R108, R6, 0x2, R7.reuse ;  /* 0x00000002066c7819 */ /* 0x100fe20000001207 */
[----:B------:R-:W-:Y:S01]  /*0230*/  UIADD3 UR17, UPT, UPT, UR8, -0x61c88647, URZ ;  /* 0x9e3779b908117890 */ /* 0x000fe2000fffe0ff */
[----:B------:R-:W-:Y:S01]  /*0240*/  SHF.R.U32.HI R107, RZ, 0x2, R7 ;  /* 0x00000002ff6b7819 */ /* 0x000fe20000011607 */
[----:B------:R-:W-:Y:S02]  /*0250*/  UIADD3 UR21, UPT, UPT, UR8, 0x3c6ef372, URZ ;  /* 0x3c6ef37208157890 */ /* 0x000fe4000fffe0ff */
        /* <DEDUP_REMOVED lines=48> */
.L_x_10078:
        /* <DEDUP_REMOVED lines=8> */
[----:B0-----:R-:W-:-:S04]  /*05e0*/  @P1 IMAD.WIDE.U32 R8, R5, 0x20, R8 ;  /* 0x0000002005081825 */ /* 0x001fc800078e0008 */
[----:B------:R-:W-:Y:S01]  /*05f0*/  @P1 VIADD R5, R5, 0x80 ;  /* 0x0000008005051836 */ /* 0x000fe20000000000 */
[----:B------:R-:W5:Y:S03]  /*0600*/  @P1 LDG.E.128 R28, desc[UR10][R8.64] ;  /* 0x0000000a081c1981 */ /* 0x000f66000c1e1d00 */
[----:B-1----:R-:W-:Y:S01]  /*0610*/  @P2 IMAD.WIDE.U32 R10, R5, 0x20, R10 ;  /* 0x00000020050a2825 */ /* 0x002fe200078e000a */
        /* <DEDUP_REMOVED lines=18> */
.L_x_10079:
[----:B------:R-:W-:Y:S05]  /*0740*/  BSYNC.RECONVERGENT B0 ;  /* 0x0000000000007941 */ /* 0x000fea0003800200 */
.L_x_10077:
        /* <DEDUP_REMOVED lines=58> */
[C---:B------:R-:W-:Y:S02]  /*0af0*/  LOP3.LUT R10, R0.reuse, 0x7f, RZ, 0xc0, !PT ;  /* 0x0000007f000a7812 */ /* 0x040fe400078ec0ff */
[----:B------:R-:W-:Y:S01]  /*0b00*/  SHF.L.U32 R0, R0, 0x1, RZ ;  /* 0x0000000100007819 */ /* 0x000fe200000006ff */
[----:B------:R-:W-:Y:S01]  /*0b10*/  IMAD R11, R2, -0x326172a9, RZ ;  /* 0xcd9e8d57020b7824 */ /* 0x000fe200078e02ff */
[----:B------:R-:W-:Y:S01]  /*0b20*/  LOP3.LUT R7, R8, UR31, R7, 0x96, !PT ;  /* 0x0000001f08077c12 */ /* 0x000fe2000f8e9607 */
[----:B------:R-:W-:Y:S01]  /*0b30*/  IMAD R8, R5, -0x2daee0ad, RZ ;  /* 0xd2511f5305087824 */ /* 0x000fe200078e02ff */
[----:B------:R-:W-:Y:S01]  /*0b40*/  VIADDMNMX R60, R10, -R3, RZ, !PT ;  /* 0x800000030a3c7246 */ /* 0x000fe200078001ff */
[----:B------:R-:W-:Y:S01]  /*0b50*/  IMAD.HI.U32 R2, R9, -0x326172a9, RZ ;  /* 0xcd9e8d5709027827 */ /* 0x000fe200078e00ff */
[----:B------:R-:W-:-:S03]  /*0b60*/  LOP3.LUT R5, R6, 0x3, RZ, 0xc0, !PT ;  /* 0x0000000306057812 */ /* 0x000fc600078ec0ff */
[----:B------:R-:W-:Y:S01]  /*0b70*/  HFMA2 R6, -RZ, RZ, 0, 0 ;  /* 0x00000000ff067431 */ /* 0x000fe200000001ff */
[----:B------:R-:W-:Y:S01]  /*0b80*/  VIMNMX R60, PT, PT, R60, 0x20, PT ;  /* 0x000000203c3c7848 */ /* 0x000fe20003fe0100 */
[----:B------:R-:W-:Y:S01]  /*0b90*/  IMAD.HI.U32 R3, R7, -0x2daee0ad, RZ ;  /* 0xd2511f5307037827 */ /* 0x000fe200078e00ff */
[----:B------:R-:W-:-:S03]  /*0ba0*/  LOP3.LUT R11, R11, UR33, R2, 0x96, !PT ;  /* 0x000000210b0b7c12 */ /* 0x000fc6000f8e9602 */
[----:B------:R-:W-:Y:S01]  /*0bb0*/  IMAD R10, R112, -0x20, R10 ;  /* 0xffffffe0700a7824 */ /* 0x000fe200078e020a */
[----:B------:R-:W-:Y:S01]  /*0bc0*/  LOP3.LUT R8, R8, UR34, R3, 0x96, !PT ;  /* 0x0000002208087c12 */ /* 0x000fe2000f8e9603 */
[----:B------:R-:W-:Y:S01]  /*0bd0*/  IMAD R7, R7, -0x2daee0ad, RZ ;  /* 0xd2511f5307077824 */ /* 0x000fe200078e02ff */
[----:B------:R-:W-:Y:S01]  /*0be0*/  LOP3.LUT R3, R0, 0xffffff00, RZ, 0xc0, !PT ;  /* 0xffffff0000037812 */ /* 0x000fe200078ec0ff */
[----:B------:R-:W-:Y:S01]  /*0bf0*/  IMAD.HI.U32 R2, R11, -0x2daee0ad, RZ ;  /* 0xd2511f530b027827 */ /* 0x000fe200078e00ff */
[----:B------:R-:W-:-:S03]  /*0c00*/  VIMNMX R10, PT, PT, RZ, R10, !PT ;  /* 0x0000000aff0a7248 */ /* 0x000fc60007fe0100 */
[----:B------:R-:W-:Y:S01]  /*0c10*/  IMAD R60, R60, 0x8, R3 ;  /* 0x000000083c3c7824 */ /* 0x000fe200078e0203 */
[----:B------:R-:W-:Y:S01]  /*0c20*/  VIMNMX R10, PT, PT, R10, 0x20, PT ;  /* 0x000000200a0a7848 */ /* 0x000fe20003fe0100 */
[----:B------:R-:W-:Y:S01]  /*0c30*/  IMAD R9, R9, -0x326172a9, RZ ;  /* 0xcd9e8d5709097824 */ /* 0x000fe200078e02ff */
[----:B------:R-:W-:Y:S01]  /*0c40*/  LOP3.LUT R2, R7, UR36, R2, 0x96, !PT ;  /* 0x0000002407027c12 */ /* 0x000fe2000f8e9602 */
[----:B------:R-:W-:Y:S01]  /*0c50*/  IMAD.HI.U32 R0, R8, -0x326172a9, RZ ;  /* 0xcd9e8d5708007827 */ /* 0x000fe200078e00ff */
[----:B------:R-:W-:-:S03]  /*0c60*/  I2FP.F32.U32 R60, R60 ;  /* 0x0000003c003c7245 */ /* 0x000fc60000201000 */
[----:B------:R-:W-:Y:S01]  /*0c70*/  IMAD R3, R10, 0x8, R3 ;  /* 0x000000080a037824 */ /* 0x000fe200078e0203 */
[----:B------:R1:W0:Y:S01]  /*0c80*/  MUFU.RCP R106, R60 ;  /* 0x0000003c006a7308 */ /* 0x0002220000001000 */
[----:B------:R-:W-:Y:S01]  /*0c90*/  LOP3.LUT R0, R9, UR35, R0, 0x96, !PT ;  /* 0x0000002309007c12 */ /* 0x000fe2000f8e9600 */
[----:B------:R-:W-:Y:S02]  /*0ca0*/  IMAD R7, R11, -0x2daee0ad, RZ ;  /* 0xd2511f530b077824 */ /* 0x000fe400078e02ff */
[----:B--234-:R-:W-:-:S07]  /*0cb0*/  IMAD R8, R8, -0x326172a9, RZ ;  /* 0xcd9e8d5708087824 */ /* 0x01cfce00078e02ff */
.L_x_10460:
        /* <DEDUP_REMOVED lines=18> */
[----:B-1----:R0:W5:Y:S01]  /*0de0*/  @P0 LDG.E.128 R60, desc[UR10][R74.64] ;  /* 0x0000000a4a3c0981 */ /* 0x002162000c1e1d00 */
[----:B---3--:R-:W-:-:S05]  /*0df0*/  @P1 IMAD.WIDE.U32 R72, R9, 0x20, R72 ;  /* 0x0000002009481825 */ /* 0x008fca00078e0048 */
[----:B------:R0:W5:Y:S04]  /*0e00*/  @P1 LDG.E.128 R64, desc[UR10][R72.64] ;  /* 0x0000000a48401981 */ /* 0x000168000c1e1d00 */
[----:B------:R0:W5:Y:S01]  /*0e10*/  @P1 LDG.E.128 R68, desc[UR10][R72.64+0x10] ;  /* 0x0000100a48441981 */ /* 0x000162000c1e1d00 */
        /* <DEDUP_REMOVED lines=19> */
.L_x_10085:
        /* <DEDUP_REMOVED lines=13> */
.L_x_10087:
[----:B------:R-:W-:Y:S05]  /*1020*/  BSYNC.RECONVERGENT B2 ;  /* 0x0000000000027941 */ /* 0x000fea0003800200 */
.L_x_10086:
        /* <DEDUP_REMOVED lines=42> */
.L_x_10084:
[----:B------:R-:W-:Y:S05]  /*12d0*/  BSYNC.RECONVERGENT B1 ;  /* 0x0000000000017941 */ /* 0x000fea0003800200 */
.L_x_10083:
[----:B------:R-:W0:Y:S01]  /*12e0*/  LDC R114, c[0x0][0x404] ;  /* 0x00010100ff727b82 */ /* 0x000e220000000800 */
[----:B------:R-:W-:Y:S01]  /*12f0*/  ISETP.NE.AND P2, PT, R73, 0x1, PT ;  /* 0x000000014900780c */ /* 0x000fe20003f45270 */
[----:B------:R-:W-:Y:S01]  /*1300*/  IMAD.MOV.U32 R117, RZ, RZ, 0x2f800000 ;  /* 0x2f800000ff757424 */ /* 0x000fe200078e00ff */
[----:B------:R-:W-:Y:S01]  /*1310*/  I2FP.F32.U32 R72, R72 ;  /* 0x0000004800487245 */ /* 0x000fe20000201000 */
[----:B------:R-:W-:Y:S01]  /*1320*/  BSSY.RECONVERGENT B1, `(.L_x_10088) ;  /* 0x0000049000017945 */ /* 0x000fe20003800200 */
[----:B-----5:R-:W-:Y:S02]  /*1330*/  HADD2.F32 R116, -RZ, R76.H0_H0 ;  /* 0x2000004cff747230 */ /* 0x020fe40000004100 */
[----:B------:R-:W-:Y:S02]  /*1340*/  IMAD.MOV.U32 R74, RZ, RZ, 0x2 ;  /* 0x00000002ff4a7424 */ /* 0x000fe400078e00ff */
[----:B------:R-:W-:-:S05]  /*1350*/  FFMA.FTZ R5, R72, R117, 1.1641532182693481445e-10 ;  /* 0x2f00000048057423 */ /* 0x000fca0000010075 */
[----:B0-----:R-:W-:Y:S02]  /*1360*/  FSETP.LE.FTZ.AND P3, PT, R5, R114, PT ;  /* 0x000000720500720b */ /* 0x001fe40003f73000 */
        /* <DEDUP_REMOVED lines=11> */
.L_x_10090:
        /* <DEDUP_REMOVED lines=13> */
.L_x_10092:
[----:B------:R-:W-:Y:S05]  /*14f0*/  BSYNC.RECONVERGENT B2 ;  /* 0x0000000000027941 */ /* 0x000fea0003800200 */
.L_x_10091:
        /* <DEDUP_REMOVED lines=43> */
.L_x_10089:
[----:B------:R-:W-:Y:S05]  /*17b0*/  BSYNC.RECONVERGENT B1 ;  /* 0x0000000000017941 */ /* 0x000fea0003800200 */
.L_x_10088:
        /* <DEDUP_REMOVED lines=18> */
.L_x_10095:
        /* <DEDUP_REMOVED lines=13> */
.L_x_10097:
[----:B------:R-:W-:Y:S05]  /*19b0*/  BSYNC.RECONVERGENT B2 ;  /* 0x0000000000027941 */ /* 0x000fea0003800200 */
.L_x_10096:
        /* <DEDUP_REMOVED lines=43> */
.L_x_10094:
[----:B------:R-:W-:Y:S05]  /*1c70*/  BSYNC.RECONVERGENT B1 ;  /* 0x0000000000017941 */ /* 0x000fea0003800200 */
.L_x_10093:
        /* <DEDUP_REMOVED lines=18> */
.L_x_10100:
        /* <DEDUP_REMOVED lines=13> */
.L_x_10102:
[----:B------:R-:W-:Y:S05]  /*1e70*/  BSYNC.RECONVERGENT B2 ;  /* 0x0000000000027941 */ /* 0x000fea0003800200 */
.L_x_10101:
        /* <DEDUP_REMOVED lines=43> */
.L_x_10099:
[----:B------:R-:W-:Y:S05]  /*2130*/  BSYNC.RECONVERGENT B1 ;  /* 0x0000000000017941 */ /* 0x000fea0003800200 */
.L_x_10098:
        /* <DEDUP_REMOVED lines=18> */
.L_x_10105:
        /* <DEDUP_REMOVED lines=13> */
.L_x_10107:
[----:B------:R-:W-:Y:S05]  /*2330*/  BSYNC.RECONVERGENT B2 ;  /* 0x0000000000027941 */ /* 0x000fea0003800200 */
.L_x_10106:
        /* <DEDUP_REMOVED lines=43> */
.L_x_10104:
[----:B------:R-:W-:Y:S05]  /*25f0*/  BSYNC.RECONVERGENT B1 ;  /* 0x0000000000017941 */ /* 0x000fea0003800200 */
.L_x_10103:
[----:B------:R-:W-:Y:S01]  /*2600*/  ISETP.NE.AND P3, PT, R73, 0x1, PT ;  /* 0x000000014900780c */ /* 0x000fe20003f65270 */
[----:B------:R-:W-:Y:S01]  /*2610*/  BSSY.RECONVERGENT B1, `(.L_x_10108) ;  /* 0x0000049000017945 */ /* 0x000fe20003800200 */
[----:B------:R-:W-:Y:S01]  /*2620*/  I2FP.F32.U32 R72, R5 ;  /* 0x0000000500487245 */ /* 0x000fe20000201000 */
[----:B------:R-:W-:Y:S02]  /*2630*/  HADD2.F32 R121, -RZ, R78.H0_H0 ;  /* 0x2000004eff797230 */ /* 0x000fe40000004100 */
[----:B------:R-:W-:Y:S02]  /*2640*/  IMAD.MOV.U32 R74, RZ, RZ, 0x2 ;  /* 0x00000002ff4a7424 */ /* 0x000fe400078e00ff */
[----:B------:R-:W-:-:S05]  /*2650*/  FFMA.FTZ R5, R72, R117, 1.1641532182693481445e-10 ;  /* 0x2f00000048057423 */ /* 0x000fca0000010075 */
[----:B------:R-:W-:Y:S01]  /*2660*/  FSETP.LE.FTZ.AND P2, PT, R5, R114, PT ;  /* 0x000000720500720b */ /* 0x000fe20003f53000 */
        /* <DEDUP_REMOVED lines=10> */
.L_x_10110:
        /* <DEDUP_REMOVED lines=13> */
.L_x_10112:
[----:B------:R-:W-:Y:S05]  /*27e0*/  BSYNC.RECONVERGENT B2 ;  /* 0x0000000000027941 */ /* 0x000fea0003800200 */
.L_x_10111:
        /* <DEDUP_REMOVED lines=43> */
.L_x_10109:
[----:B------:R-:W-:Y:S05]  /*2aa0*/  BSYNC.RECONVERGENT B1 ;  /* 0x0000000000017941 */ /* 0x000fea0003800200 */
.L_x_10108:
[----:B------:R-:W-:Y:S01]  /*2ab0*/  ISETP.NE.AND P4, PT, R74, 0x1, PT ;  /* 0x000000014a00780c */ /* 0x000fe20003f85270 */
[----:B------:R-:W-:Y:S01]  /*2ac0*/  BSSY.RECONVERGENT B1, `(.L_x_10113) ;  /* 0x0000049000017945 */ /* 0x000fe20003800200 */
[----:B------:R-:W-:Y:S01]  /*2ad0*/  I2FP.F32.U32 R72, R5 ;  /* 0x0000000500487245 */ /* 0x000fe20000201000 */
[----:B------:R-:W-:Y:S02]  /*2ae0*/  HFMA2 R75, -RZ, RZ, 0, 1.1920928955078125e-07 ;  /* 0x00000002ff4b7431 */ /* 0x000fe400000001ff */
[----:B------:R-:W-:Y:S02]  /*2af0*/  HADD2.F32 R78, -RZ, R78.H1_H1 ;  /* 0x3000004eff4e7230 */ /* 0x000fe40000004100 */
        /* <DEDUP_REMOVED lines=12> */
.L_x_10115:
        /* <DEDUP_REMOVED lines=13> */
.L_x_10117:
[----:B------:R-:W-:Y:S05]  /*2c90*/  BSYNC.RECONVERGENT B2 ;  /* 0x0000000000027941 */ /* 0x000fea0003800200 */
.L_x_10116:
        /* <DEDUP_REMOVED lines=43> */
.L_x_10114:
[----:B------:R-:W-:Y:S05]  /*2f50*/  BSYNC.RECONVERGENT B1 ;  /* 0x0000000000017941 */ /* 0x000fea0003800200 */
.L_x_10113:
        /* <DEDUP_REMOVED lines=17> */
.L_x_10120:
        /* <DEDUP_REMOVED lines=13> */
.L_x_10122:
[----:B------:R-:W-:Y:S05]  /*3140*/  BSYNC.RECONVERGENT B2 ;  /* 0x0000000000027941 */ /* 0x000fea0003800200 */
.L_x_10121:
        /* <DEDUP_REMOVED lines=43> */
.L_x_10119:
[----:B------:R-:W-:Y:S05]  /*3400*/  BSYNC.RECONVERGENT B1 ;  /* 0x0000000000017941 */ /* 0x000fea0003800200 */
.L_x_10118:
        /* <DEDUP_REMOVED lines=38> */
.L_x_10082:
        /* <DEDUP_REMOVED lines=16> */
.L_x_10126:
        /* <DEDUP_REMOVED lines=13> */
.L_x_10128:
[----:B------:R-:W-:Y:S05]  /*3840*/  BSYNC.RECONVERGENT B2 ;  /* 0x0000000000027941 */ /* 0x000fea0003800200 */
.L_x_10127:
        /* <DEDUP_REMOVED lines=42> */
.L_x_10125:
[----:B------:R-:W-:Y:S05]  /*3af0*/  BSYNC.RECONVERGENT B1 ;  /* 0x0000000000017941 */ /* 0x000fea0003800200 */
.L_x_10124:
[----:B------:R-:W0:Y:S01]  /*3b00*/  LDC R105, c[0x0][0x404] ;  /* 0x00010100ff697b82 */ /* 0x000e220000000800 */
[----:B------:R-:W-:Y:S01]  /*3b10*/  ISETP.NE.AND P2, PT, R11, 0x1, PT ;  /* 0x000000010b00780c */ /* 0x000fe20003f45270 */
[----:B------:R-:W-:Y:S01]  /*3b20*/  IMAD.MOV.U32 R122, RZ, RZ, 0x2f800000 ;  /* 0x2f800000ff7a7424 */ /* 0x000fe200078e00ff */
[----:B------:R-:W-:Y:S01]  /*3b30*/  I2FP.F32.U32 R5, R10 ;  /* 0x0000000a00057245 */ /* 0x000fe20000201000 */
[----:B------:R-:W-:Y:S01]  /*3b40*/  BSSY.RECONVERGENT B1, `(.L_x_10129) ;  /* 0x000004b000017945 */ /* 0x000fe20003800200 */
[----:B------:R-:W-:-:S03]  /*3b50*/  HFMA2 R74, -RZ, RZ, 0, 1.1920928955078125e-07 ;  /* 0x00000002ff4a7431 */ /* 0x000fc600000001ff */
[----:B------:R-:W1:Y:S01]  /*3b60*/  LDC R114, c[0x0][0x408] ;  /* 0x00010200ff727b82 */ /* 0x000e620000000800 */
[----:B------:R-:W-:Y:S01]  /*3b70*/  FFMA.FTZ R10, R5, R122, 1.1641532182693481445e-10 ;  /* 0x2f000000050a7423 */ /* 0x000fe2000001007a */
[----:B-----5:R-:W-:-:S04]  /*3b80*/  HADD2.F32 R5, -RZ, R76.H0_H0 ;  /* 0x2000004cff057230 */ /* 0x020fc80000004100 */
[----:B0-----:R-:W-:Y:S01]  /*3b90*/  FSETP.LE.FTZ.AND P4, PT, R10, R105, PT ;  /* 0x000000690a00720b */ /* 0x001fe20003f93000 */
[----:B------:R-:W-:-:S03]  /*3ba0*/  IMAD.MOV.U32 R10, RZ, RZ, R8 ;  /* 0x000000ffff0a7224 */ /* 0x000fc600078e0008 */
        /* <DEDUP_REMOVED lines=11> */
.L_x_10131:
        /* <DEDUP_REMOVED lines=13> */
.L_x_10133:
[----:B------:R-:W-:Y:S05]  /*3d30*/  BSYNC.RECONVERGENT B2 ;  /* 0x0000000000027941 */ /* 0x000fea0003800200 */
.L_x_10132:
        /* <DEDUP_REMOVED lines=43> */
.L_x_10130:
[----:B------:R-:W-:Y:S05]  /*3ff0*/  BSYNC.RECONVERGENT B1 ;  /* 0x0000000000017941 */ /* 0x000fea0003800200 */
.L_x_10129:
[----:B------:R-:W-:Y:S01]  /*4000*/  I2FP.F32.U32 R11, R10 ;  /* 0x0000000a000b7245 */ /* 0x000fe20000201000 */
[----:B------:R-:W-:Y:S01]  /*4010*/  HADD2.F32 R73, -RZ, R60.H0_H0 ;  /* 0x2000003cff497230 */ /* 0x000fe20000004100 */
[----:B------:R-:W-:Y:S01]  /*4020*/  ISETP.NE.AND P3, PT, R74, 0x1, PT ;  /* 0x000000014a00780c */ /* 0x000fe20003f65270 */
[----:B------:R-:W-:Y:S01]  /*4030*/  BSSY.RECONVERGENT B1, `(.L_x_10134) ;  /* 0x000004d000017945 */ /* 0x000fe20003800200 */
[----:B------:R-:W-:Y:S01]  /*4040*/  FSEL R72, R5, RZ, P4 ;  /* 0x000000ff05487208 */ /* 0x000fe20002000000 */
[----:B------:R-:W-:Y:S01]  /*4050*/  FFMA.FTZ R10, R11, R122, 1.1641532182693481445e-10 ;  /* 0x2f0000000b0a7423 */ /* 0x000fe2000001007a */
[----:B------:R-:W-:Y:S01]  /*4060*/  FMUL.FTZ R73, R73, R114 ;  /* 0x0000007249497220 */ /* 0x000fe20000410000 */
[----:B------:R-:W-:-:S03]  /*4070*/  MOV R5, R8 ;  /* 0x0000000800057202 */ /* 0x000fc60000000f00 */
[----:B------:R-:W-:-:S04]  /*4080*/  FSETP.GTU.FTZ.AND P2, PT, R10, R105, PT ;  /* 0x000000690a00720b */ /* 0x000fc80003f5c000 */
        /* <DEDUP_REMOVED lines=14> */
.L_x_10136:
        /* <DEDUP_REMOVED lines=13> */
.L_x_10138:
[----:B------:R-:W-:Y:S05]  /*4240*/  BSYNC.RECONVERGENT B2 ;  /* 0x0000000000027941 */ /* 0x000fea0003800200 */
.L_x_10137:
        /* <DEDUP_REMOVED lines=43> */
.L_x_10135:
[----:B------:R-:W-:Y:S05]  /*4500*/  BSYNC.RECONVERGENT B1 ;  /* 0x0000000000017941 */ /* 0x000fea0003800200 */
.L_x_10134:
[----:B------:R-:W-:Y:S01]  /*4510*/  ISETP.NE.AND P2, PT, R73, 0x1, PT ;  /* 0x000000014900780c */ /* 0x000fe20003f45270 */
[----:B------:R-:W-:Y:S01]  /*4520*/  BSSY.RECONVERGENT B1, `(.L_x_10139) ;  /* 0x000004b000017945 */ /* 0x000fe20003800200 */
[----:B------:R-:W-:Y:S01]  /*4530*/  I2FP.F32.U32 R5, R5 ;  /* 0x0000000500057245 */ /* 0x000fe20000201000 */
[----:B------:R-:W-:Y:S02]  /*4540*/  IMAD.MOV.U32 R75, RZ, RZ, 0x2 ;  /* 0x00000002ff4b7424 */ /* 0x000fe400078e00ff */
[----:B------:R-:W-:Y:S02]  /*4550*/  IMAD.MOV.U32 R11, RZ, RZ, R8 ;  /* 0x000000ffff0b7224 */ /* 0x000fe400078e0008 */
[----:B------:R-:W-:Y:S01]  /*4560*/  FFMA.FTZ R74, R5, R122, 1.1641532182693481445e-10 ;  /* 0x2f000000054a7423 */ /* 0x000fe2000001007a */
[----:B------:R-:W-:-:S04]  /*4570*/  HADD2.F32 R5, -RZ, R76.H1_H1 ;  /* 0x3000004cff057230 */ /* 0x000fc80000004100 */
        /* <DEDUP_REMOVED lines=12> */
.L_x_10141:
        /* <DEDUP_REMOVED lines=13> */
.L_x_10143:
[----:B------:R-:W-:Y:S05]  /*4710*/  BSYNC.RECONVERGENT B2 ;  /* 0x0000000000027941 */ /* 0x000fea0003800200 */
.L_x_10142:
        /* <DEDUP_REMOVED lines=43> */
.L_x_10140:
[----:B------:R-:W-:Y:S05]  /*49d0*/  BSYNC.RECONVERGENT B1 ;  /* 0x0000000000017941 */ /* 0x000fea0003800200 */
.L_x_10139:
        /* <DEDUP_REMOVED lines=23> */
.L_x_10146:
        /* <DEDUP_REMOVED lines=13> */
.L_x_10148:
[----:B------:R-:W-:Y:S05]  /*4c20*/  BSYNC.RECONVERGENT B2 ;  /* 0x0000000000027941 */ /* 0x000fea0003800200 */
.L_x_10147:
        /* <DEDUP_REMOVED lines=43> */
.L_x_10145:
[----:B------:R-:W-:Y:S05]  /*4ee0*/  BSYNC.RECONVERGENT B1 ;  /* 0x0000000000017941 */ /* 0x000fea0003800200 */
.L_x_10144:
        /* <DEDUP_REMOVED lines=19> */
.L_x_10151:
        /* <DEDUP_REMOVED lines=13> */
.L_x_10153:
[----:B------:R-:W-:Y:S05]  /*50f0*/  BSYNC.RECONVERGENT B2 ;  /* 0x0000000000027941 */ /* 0x000fea0003800200 */
.L_x_10152:
        /* <DEDUP_REMOVED lines=43> */
.L_x_10150:
[----:B------:R-:W-:Y:S05]  /*53b0*/  BSYNC.RECONVERGENT B1 ;  /* 0x0000000000017941 */ /* 0x000fea0003800200 */
.L_x_10149:
[----:B------:R-:W-:Y:S01]  /*53c0*/  I2FP.F32.U32 R75, R75 ;  /* 0x0000004b004b7245 */ /* 0x000fe20000201000 */
[----:B------:R-:W-:Y:S01]  /*53d0*/  HADD2.F32 R97, -RZ, R61.H0_H0 ;  /* 0x2000003dff617230 */ /* 0x000fe20000004100 */
[----:B------:R-:W-:Y:S01]  /*53e0*/  ISETP.NE.AND P3, PT, R96, 0x1, PT ;  /* 0x000000016000780c */ /* 0x000fe20003f65270 */
[----:B------:R-:W-:Y:S02]  /*53f0*/  BSSY.RECONVERGENT B1, `(.L_x_10154) ;  /* 0x000004d000017945 */ /* 0x000fe40003800200 */
[----:B------:R-:W-:Y:S01]  /*5400*/  FFMA.FTZ R74, R75, R122, 1.1641532182693481445e-10 ;  /* 0x2f0000004b4a7423 */ /* 0x000fe2000001007a */
[----:B------:R-:W-:-:S04]  /*5410*/  FMUL.FTZ R97, R97, R114 ;  /* 0x0000007261617220 */ /* 0x000fc80000410000 */
[----:B------:R-:W-:Y:S02]  /*5420*/  FSETP.GTU.FTZ.AND P2, PT, R74, R105, PT ;  /* 0x000000694a00720b */ /* 0x000fe40003f5c000 */
        /* <DEDUP_REMOVED lines=16> */
.L_x_10156:
        /* <DEDUP_REMOVED lines=13> */
.L_x_10158:
[----:B------:R-:W-:Y:S05]  /*5600*/  BSYNC.RECONVERGENT B2 ;  /* 0x0000000000027941 */ /* 0x000fea0003800200 */
.L_x_10157:
        /* <DEDUP_REMOVED lines=43> */
.L_x_10155:
[----:B------:R-:W-:Y:S05]  /*58c0*/  BSYNC.RECONVERGENT B1 ;  /* 0x0000000000017941 */ /* 0x000fea0003800200 */
.L_x_10154:
[----:B------:R-:W-:Y:S01]  /*58d0*/  ISETP.NE.AND P2, PT, R97, 0x1, PT ;  /* 0x000000016100780c */ /* 0x000fe20003f45270 */
[----:B------:R-:W-:Y:S01]  /*58e0*/  BSSY.RECONVERGENT B1, `(.L_x_10159) ;  /* 0x000004b000017945 */ /* 0x000fe20003800200 */
[----:B------:R-:W-:Y:S01]  /*58f0*/  I2FP.F32.U32 R5, R5 ;  /* 0x0000000500057245 */ /* 0x000fe20000201000 */
[----:B------:R-:W-:Y:S02]  /*5900*/  HFMA2 R96, -RZ, RZ, 0, 1.1920928955078125e-07 ;  /* 0x00000002ff607431 */ /* 0x000fe400000001ff */
        /* <DEDUP_REMOVED lines=15> */
.L_x_10161:
        /* <DEDUP_REMOVED lines=13> */
.L_x_10163:
[----:B------:R-:W-:Y:S05]  /*5ad0*/  BSYNC.RECONVERGENT B2 ;  /* 0x0000000000027941 */ /* 0x000fea0003800200 */
.L_x_10162:
        /* <DEDUP_REMOVED lines=43> */
.L_x_10160:
[----:B------:R-:W-:Y:S05]  /*5d90*/  BSYNC.RECONVERGENT B1 ;  /* 0x0000000000017941 */ /* 0x000fea0003800200 */
.L_x_10159:
        /* <DEDUP_REMOVED lines=23> */
.L_x_10166:
        /* <DEDUP_REMOVED lines=13> */
.L_x_10168:
[----:B------:R-:W-:Y:S05]  /*5fe0*/  BSYNC.RECONVERGENT B2 ;  /* 0x0000000000027941 */ /* 0x000fea0003800200 */
.L_x_10167:
        /* <DEDUP_REMOVED lines=43> */
.L_x_10165:
[----:B------:R-:W-:Y:S05]  /*62a0*/  BSYNC.RECONVERGENT B1 ;  /* 0x0000000000017941 */ /* 0x000fea0003800200 */
.L_x_10164:
        /* <DEDUP_REMOVED lines=8> */
[----:B------:R-:W-:Y:S01]  /*6330*/  FMUL.FTZ R5, R114, R5 ;  /* 0x0000000572057220 */ /* 0x000fe20000410000 */
        /* <DEDUP_REMOVED lines=9> */
.L_x_10171:
        /* <DEDUP_REMOVED lines=13> */
.L_x_10173:
[----:B------:R-:W-:Y:S05]  /*64a0*/  BSYNC.RECONVERGENT B2 ;  /* 0x0000000000027941 */ /* 0x000fea0003800200 */
.L_x_10172:
        /* <DEDUP_REMOVED lines=43> */
.L_x_10170:
[----:B------:R-:W-:Y:S05]  /*6760*/  BSYNC.RECONVERGENT B1 ;  /* 0x0000000000017941 */ /* 0x000fea0003800200 */
.L_x_10169:
        /* <DEDUP_REMOVED lines=23> */
.L_x_10176:
        /* <DEDUP_REMOVED lines=13> */
.L_x_10178:
[----:B------:R-:W-:Y:S05]  /*69b0*/  BSYNC.RECONVERGENT B2 ;  /* 0x0000000000027941 */ /* 0x000fea0003800200 */
.L_x_10177:
        /* <DEDUP_REMOVED lines=43> */
.L_x_10175:
[----:B------:R-:W-:Y:S05]  /*6c70*/  BSYNC.RECONVERGENT B1 ;  /* 0x0000000000017941 */ /* 0x000fea0003800200 */
.L_x_10174:
        /* <DEDUP_REMOVED lines=18> */
.L_x_10181:
        /* <DEDUP_REMOVED lines=13> */
.L_x_10183:
[----:B------:R-:W-:Y:S05]  /*6e70*/  BSYNC.RECONVERGENT B2 ;  /* 0x0000000000027941 */ /* 0x000fea0003800200 */
.L_x_10182:
        /* <DEDUP_REMOVED lines=43> */
.L_x_10180:
[----:B------:R-:W-:Y:S05]  /*7130*/  BSYNC.RECONVERGENT B1 ;  /* 0x0000000000017941 */ /* 0x000fea0003800200 */
.L_x_10179:
[----:B------:R-:W-:Y:S01]  /*7140*/  I2FP.F32.U32 R77, R77 ;  /* 0x0000004d004d7245 */ /* 0x000fe20000201000 */
[----:B------:R-:W-:Y:S01]  /*7150*/  HADD2.F32 R97, -RZ, R62.H1_H1 ;  /* 0x3000003eff617230 */ /* 0x000fe20000004100 */
        /* <DEDUP_REMOVED lines=21> */
.L_x_10186:
        /* <DEDUP_REMOVED lines=13> */
.L_x_10188:
[----:B------:R-:W-:Y:S05]  /*7380*/  BSYNC.RECONVERGENT B2 ;  /* 0x0000000000027941 */ /* 0x000fea0003800200 */
.L_x_10187:
        /* <DEDUP_REMOVED lines=43> */
.L_x_10185:
[----:B------:R-:W-:Y:S05]  /*7640*/  BSYNC.RECONVERGENT B1 ;  /* 0x0000000000017941 */ /* 0x000fea0003800200 */
.L_x_10184:
[----:B------:R-:W-:Y:S01]  /*7650*/  ISETP.NE.AND P5, PT, R104, 0x1, PT ;  /* 0x000000016800780c */ /* 0x000fe20003fa5270 */
[----:B------:R-:W-:Y:S01]  /*7660*/  HADD2.F32 R117, -RZ, R79.H0_H0 ;  /* 0x2000004fff757230 */ /* 0x000fe20000004100 */
[----:B------:R-:W-:Y:S01]  /*7670*/  I2FP.F32.U32 R5, R5 ;  /* 0x0000000500057245 */ /* 0x000fe20000201000 */
[----:B------:R-:W-:Y:S01]  /*7680*/  BSSY.RECONVERGENT B1, `(.L_x_10189) ;  /* 0x0000048000017945 */ /* 0x000fe20003800200 */
        /* <DEDUP_REMOVED lines=14> */
.L_x_10191:
        /* <DEDUP_REMOVED lines=13> */
.L_x_10193:
[----:B------:R-:W-:Y:S05]  /*7840*/  BSYNC.RECONVERGENT B2 ;  /* 0x0000000000027941 */ /* 0x000fea0003800200 */
.L_x_10192:
        /* <DEDUP_REMOVED lines=43> */
.L_x_10190:
[----:B------:R-:W-:Y:S05]  /*7b00*/  BSYNC.RECONVERGENT B1 ;  /* 0x0000000000017941 */ /* 0x000fea0003800200 */
.L_x_10189:
        /* <DEDUP_REMOVED lines=23> */
.L_x_10196:
        /* <DEDUP_REMOVED lines=13> */
.L_x_10198:
[----:B------:R-:W-:Y:S05]  /*7d50*/  BSYNC.RECONVERGENT B2 ;  /* 0x0000000000027941 */ /* 0x000fea0003800200 */
.L_x_10197:
        /* <DEDUP_REMOVED lines=43> */
.L_x_10195:
[----:B------:R-:W-:Y:S05]  /*8010*/  BSYNC.RECONVERGENT B1 ;  /* 0x0000000000017941 */ /* 0x000fea0003800200 */
.L_x_10194:
[----:B------:R-:W-:Y:S01]  /*8020*/  ISETP.NE.AND P6, PT, R116, 0x1, PT ;  /* 0x000000017400780c */ /* 0x000fe20003fc5270 */
[----:B------:R-:W-:Y:S01]  /*8030*/  HADD2.F32 R79, -RZ, R79.H1_H1 ;  /* 0x3000004fff4f7230 */ /* 0x000fe20000004100 */
[----:B------:R-:W-:Y:S01]  /*8040*/  I2FP.F32.U32 R5, R5 ;  /* 0x0000000500057245 */ /* 0x000fe20000201000 */
[----:B------:R-:W-:Y:S01]  /*8050*/  BSSY.RECONVERGENT B1, `(.L_x_10199) ;  /* 0x000004a000017945 */ /* 0x000fe20003800200 */
[----:B------:R-:W-:Y:S02]  /*8060*/  IMAD.MOV.U32 R97, RZ, RZ, R8 ;  /* 0x000000ffff617224 */ /* 0x000fe400078e0008 */
[----:B------:R-:W-:Y:S01]  /*8070*/  FMUL.FTZ R79, R79, R114 ;  /* 0x000000724f4f7220 */ /* 0x000fe20000410000 */
        /* <DEDUP_REMOVED lines=12> */
.L_x_10201:
        /* <DEDUP_REMOVED lines=15> */
.L_x_10203:
[----:B------:R-:W-:Y:S05]  /*8230*/  BSYNC.RECONVERGENT B2 ;  /* 0x0000000000027941 */ /* 0x000fea0003800200 */
.L_x_10202:
        /* <DEDUP_REMOVED lines=43> */
.L_x_10200:
[----:B------:R-:W-:Y:S05]  /*84f0*/  BSYNC.RECONVERGENT B1 ;  /* 0x0000000000017941 */ /* 0x000fea0003800200 */
.L_x_10199:
        /* <DEDUP_REMOVED lines=10> */
.L_x_10123:
        /* <DEDUP_REMOVED lines=44> */
.L_x_10204:
[----:B------:R-:W-:Y:S02]  /*8860*/  IMAD.MOV.U32 R7, RZ, RZ, R98 ;  /* 0x000000ffff077224 */ /* 0x000fe400078e0062 */
[----:B------:R-:W-:-:S07]  /*8870*/  VIADD R98, R9, 0x80 ;  /* 0x0000008009627836 */ /* 0x000fce0000000000 */
.L_x_10081:
[----:B------:R-:W-:Y:S05]  /*8880*/  BSYNC.RECONVERGENT B0 ;  /* 0x0000000000007941 */ /* 0x000fea0003800200 */
.L_x_10080:
        /* <DEDUP_REMOVED lines=35> */
.L_x_10210:
        /* <DEDUP_REMOVED lines=13> */
.L_x_10212:
[----:B------:R-:W-:Y:S05]  /*8b90*/  BSYNC.RECONVERGENT B2 ;  /* 0x0000000000027941 */ /* 0x000fea0003800200 */
.L_x_10211:
        /* <DEDUP_REMOVED lines=42> */
.L_x_10209:
[----:B------:R-:W-:Y:S05]  /*8e40*/  BSYNC.RECONVERGENT B1 ;  /* 0x0000000000017941 */ /* 0x000fea0003800200 */
.L_x_10208:
        /* <DEDUP_REMOVED lines=22> */
.L_x_10215:
        /* <DEDUP_REMOVED lines=13> */
.L_x_10217:
[----:B------:R-:W-:Y:S05]  /*9080*/  BSYNC.RECONVERGENT B2 ;  /* 0x0000000000027941 */ /* 0x000fea0003800200 */
.L_x_10216:
        /* <DEDUP_REMOVED lines=43> */
.L_x_10214:
[----:B------:R-:W-:Y:S05]  /*9340*/  BSYNC.RECONVERGENT B1 ;  /* 0x0000000000017941 */ /* 0x000fea0003800200 */
.L_x_10213:
[----:B------:R-:W-:Y:S01]  /*9350*/  I2FP.F32.U32 R10, R11 ;  /* 0x0000000b000a7245 */ /* 0x000fe20000201000 */
[----:B------:R-:W-:Y:S01]  /*9360*/  HADD2.F32 R80, -RZ, R60.H0_H0 ;  /* 0x2000003cff507230 */ /* 0x000fe20000004100 */
[----:B------:R-:W-:Y:S01]  /*9370*/  ISETP.NE.AND P3, PT, R81, 0x1, PT ;  /* 0x000000015100780c */ /* 0x000fe20003f65270 */
[----:B------:R-:W-:Y:S01]  /*9380*/  BSSY.RECONVERGENT B1, `(.L_x_10218) ;  /* 0x000004d000017945 */ /* 0x000fe20003800200 */
[----:B------:R-:W-:Y:S01]  /*9390*/  FSEL R5, R5, RZ, P4 ;  /* 0x000000ff05057208 */ /* 0x000fe20002000000 */
        /* <DEDUP_REMOVED lines=18> */
.L_x_10220:
        /* <DEDUP_REMOVED lines=13> */
.L_x_10222:
[----:B------:R-:W-:Y:S05]  /*9590*/  BSYNC.RECONVERGENT B2 ;  /* 0x0000000000027941 */ /* 0x000fea0003800200 */
.L_x_10221:
        /* <DEDUP_REMOVED lines=43> */
.L_x_10219:
[----:B------:R-:W-:Y:S05]  /*9850*/  BSYNC.RECONVERGENT B1 ;  /* 0x0000000000017941 */ /* 0x000fea0003800200 */
.L_x_10218:
        /* <DEDUP_REMOVED lines=19> */
.L_x_10225:
        /* <DEDUP_REMOVED lines=13> */
.L_x_10227:
[----:B------:R-:W-:Y:S05]  /*9a60*/  BSYNC.RECONVERGENT B2 ;  /* 0x0000000000027941 */ /* 0x000fea0003800200 */
.L_x_10226:
        /* <DEDUP_REMOVED lines=43> */
.L_x_10224:
[----:B------:R-:W-:Y:S05]  /*9d20*/  BSYNC.RECONVERGENT B1 ;  /* 0x0000000000017941 */ /* 0x000fea0003800200 */
.L_x_10223:
[----:B------:R-:W-:Y:S01]  /*9d30*/  I2FP.F32.U32 R82, R11 ;  /* 0x0000000b00527245 */ /* 0x000fe20000201000 */
[----:B------:R-:W-:Y:S01]  /*9d40*/  HADD2.F32 R84, -RZ, R60.H1_H1 ;  /* 0x3000003cff547230 */ /* 0x000fe20000004100 */
[----:B------:R-:W-:Y:S01]  /*9d50*/  ISETP.NE.AND P3, PT, R96, 0x1, PT ;  /* 0x000000016000780c */ /* 0x000fe20003f65270 */
[----:B------:R-:W-:Y:S02]  /*9d60*/  BSSY.RECONVERGENT B1, `(.L_x_10228) ;  /* 0x000004d000017945 */ /* 0x000fe40003800200 */
[----:B------:R-:W-:Y:S01]  /*9d70*/  FFMA.FTZ R82, R82, R117, 1.1641532182693481445e-10 ;  /* 0x2f00000052527423 */ /* 0x000fe20000010075 */
[----:B------:R-:W-:Y:S01]  /*9d80*/  FMUL.FTZ R81, R84, R105 ;  /* 0x0000006954517220 */ /* 0x000fe20000410000 */
[----:B------:R-:W-:-:S03]  /*9d90*/  IMAD.MOV.U32 R84, RZ, RZ, 0x2 ;  /* 0x00000002ff547424 */ /* 0x000fc600078e00ff */
[----:B------:R-:W-:Y:S02]  /*9da0*/  FSETP.GTU.FTZ.AND P2, PT, R82, R99, PT ;  /* 0x000000635200720b */ /* 0x000fe40003f5c000 */
        /* <DEDUP_REMOVED lines=15> */
.L_x_10230:
        /* <DEDUP_REMOVED lines=13> */
.L_x_10232:
[----:B------:R-:W-:Y:S05]  /*9f70*/  BSYNC.RECONVERGENT B2 ;  /* 0x0000000000027941 */ /* 0x000fea0003800200 */
.L_x_10231:
        /* <DEDUP_REMOVED lines=43> */
.L_x_10229:
[----:B------:R-:W-:Y:S05]  /*a230*/  BSYNC.RECONVERGENT B1 ;  /* 0x0000000000017941 */ /* 0x000fea0003800200 */
.L_x_10228:
[----:B------:R-:W-:Y:S01]  /*a240*/  I2FP.F32.U32 R82, R5 ;  /* 0x0000000500527245 */ /* 0x000fe20000201000 */
[----:B------:R-:W-:Y:S01]  /*a250*/  BSSY.RECONVERGENT B1, `(.L_x_10233) ;  /* 0x000004b000017945 */ /* 0x000fe20003800200 */
[----:B------:R-:W-:Y:S01]  /*a260*/  ISETP.NE.AND P2, PT, R84, 0x1, PT ;  /* 0x000000015400780c */ /* 0x000fe20003f45270 */
[----:B------:R-:W-:Y:S02]  /*a270*/  IMAD.MOV.U32 R96, RZ, RZ, 0x2 ;  /* 0x00000002ff607424 */ /* 0x000fe400078e00ff */
        /* <DEDUP_REMOVED lines=15> */
.L_x_10235:
        /* <DEDUP_REMOVED lines=13> */
.L_x_10237:
[----:B------:R-:W-:Y:S05]  /*a440*/  BSYNC.RECONVERGENT B2 ;  /* 0x0000000000027941 */ /* 0x000fea0003800200 */
.L_x_10236:
        /* <DEDUP_REMOVED lines=43> */
.L_x_10234:
[----:B------:R-:W-:Y:S05]  /*a700*/  BSYNC.RECONVERGENT B1 ;  /* 0x0000000000017941 */ /* 0x000fea0003800200 */
.L_x_10233:
        /* <DEDUP_REMOVED lines=23> */
.L_x_10240:
        /* <DEDUP_REMOVED lines=13> */
.L_x_10242:
[----:B------:R-:W-:Y:S05]  /*a950*/  BSYNC.RECONVERGENT B2 ;  /* 0x0000000000027941 */ /* 0x000fea0003800200 */
.L_x_10241:
        /* <DEDUP_REMOVED lines=43> */
.L_x_10239:
[----:B------:R-:W-:Y:S05]  /*ac10*/  BSYNC.RECONVERGENT B1 ;  /* 0x0000000000017941 */ /* 0x000fea0003800200 */
.L_x_10238:
        /* <DEDUP_REMOVED lines=19> */
.L_x_10245:
        /* <DEDUP_REMOVED lines=13> */
.L_x_10247:
[----:B------:R-:W-:Y:S05]  /*ae20*/  BSYNC.RECONVERGENT B2 ;  /* 0x0000000000027941 */ /* 0x000fea0003800200 */
.L_x_10246:
        /* <DEDUP_REMOVED lines=43> */
.L_x_10244:
[----:B------:R-:W-:Y:S05]  /*b0e0*/  BSYNC.RECONVERGENT B1 ;  /* 0x0000000000017941 */ /* 0x000fea0003800200 */
.L_x_10243:
        /* <DEDUP_REMOVED lines=23> */
.L_x_10250:
        /* <DEDUP_REMOVED lines=13> */
.L_x_10252:
[----:B------:R-:W-:Y:S05]  /*b330*/  BSYNC.RECONVERGENT B2 ;  /* 0x0000000000027941 */ /* 0x000fea0003800200 */
.L_x_10251:
        /* <DEDUP_REMOVED lines=43> */
.L_x_10249:
[----:B------:R-:W-:Y:S05]  /*b5f0*/  BSYNC.RECONVERGENT B1 ;  /* 0x0000000000017941 */ /* 0x000fea0003800200 */
.L_x_10248:
        /* <DEDUP_REMOVED lines=18> */
.L_x_10255:
        /* <DEDUP_REMOVED lines=13> */
.L_x_10257:
[----:B------:R-:W-:Y:S05]  /*b7f0*/  BSYNC.RECONVERGENT B2 ;  /* 0x0000000000027941 */ /* 0x000fea0003800200 */
.L_x_10256:
        /* <DEDUP_REMOVED lines=43> */
.L_x_10254:
[----:B------:R-:W-:Y:S05]  /*bab0*/  BSYNC.RECONVERGENT B1 ;  /* 0x0000000000017941 */ /* 0x000fea0003800200 */
.L_x_10253:
        /* <DEDUP_REMOVED lines=23> */
.L_x_10260:
        /* <DEDUP_REMOVED lines=13> */
.L_x_10262:
[----:B------:R-:W-:Y:S05]  /*bd00*/  BSYNC.RECONVERGENT B2 ;  /* 0x0000000000027941 */ /* 0x000fea0003800200 */
.L_x_10261:
        /* <DEDUP_REMOVED lines=43> */
.L_x_10259:
[----:B------:R-:W-:Y:S05]  /*bfc0*/  BSYNC.RECONVERGENT B1 ;  /* 0x0000000000017941 */ /* 0x000fea0003800200 */
.L_x_10258:
        /* <DEDUP_REMOVED lines=18> */
.L_x_10265:
        /* <DEDUP_REMOVED lines=13> */
.L_x_10267:
[----:B------:R-:W-:Y:S05]  /*c1c0*/  BSYNC.RECONVERGENT B2 ;  /* 0x0000000000027941 */ /* 0x000fea0003800200 */
.L_x_10266:
        /* <DEDUP_REMOVED lines=43> */
.L_x_10264:
[----:B------:R-:W-:Y:S05]  /*c480*/  BSYNC.RECONVERGENT B1 ;  /* 0x0000000000017941 */ /* 0x000fea0003800200 */
.L_x_10263:
[----:B------:R-:W-:Y:S01]  /*c490*/  I2FP.F32.U32 R86, R85 ;  /* 0x0000005500567245 */ /* 0x000fe20000201000 */
[----:B------:R-:W-:Y:S01]  /*c4a0*/  HADD2.F32 R96, -RZ, R62.H1_H1 ;  /* 0x3000003eff607230 */ /* 0x000fe20000004100 */
        /* <DEDUP_REMOVED lines=21> */
.L_x_10270:
        /* <DEDUP_REMOVED lines=13> */
.L_x_10272:
[----:B------:R-:W-:Y:S05]  /*c6d0*/  BSYNC.RECONVERGENT B2 ;  /* 0x0000000000027941 */ /* 0x000fea0003800200 */
.L_x_10271:
        /* <DEDUP_REMOVED lines=43> */
.L_x_10269:
[----:B------:R-:W-:Y:S05]  /*c990*/  BSYNC.RECONVERGENT B1 ;  /* 0x0000000000017941 */ /* 0x000fea0003800200 */
.L_x_10268:
        /* <DEDUP_REMOVED lines=18> */
.L_x_10275:
        /* <DEDUP_REMOVED lines=13> */
.L_x_10277:
[----:B------:R-:W-:Y:S05]  /*cb90*/  BSYNC.RECONVERGENT B2 ;  /* 0x0000000000027941 */ /* 0x000fea0003800200 */
.L_x_10276:
        /* <DEDUP_REMOVED lines=43> */
.L_x_10274:
[----:B------:R-:W-:Y:S05]  /*ce50*/  BSYNC.RECONVERGENT B1 ;  /* 0x0000000000017941 */ /* 0x000fea0003800200 */
.L_x_10273:
        /* <DEDUP_REMOVED lines=23> */
.L_x_10280:
        /* <DEDUP_REMOVED lines=13> */
.L_x_10282:
[----:B------:R-:W-:Y:S05]  /*d0a0*/  BSYNC.RECONVERGENT B2 ;  /* 0x0000000000027941 */ /* 0x000fea0003800200 */
.L_x_10281:
        /* <DEDUP_REMOVED lines=43> */
.L_x_10279:
[----:B------:R-:W-:Y:S05]  /*d360*/  BSYNC.RECONVERGENT B1 ;  /* 0x0000000000017941 */ /* 0x000fea0003800200 */
.L_x_10278:
        /* <DEDUP_REMOVED lines=18> */
.L_x_10285:
        /* <DEDUP_REMOVED lines=15> */
.L_x_10287:
[----:B------:R-:W-:Y:S05]  /*d580*/  BSYNC.RECONVERGENT B2 ;  /* 0x0000000000027941 */ /* 0x000fea0003800200 */
.L_x_10286:
        /* <DEDUP_REMOVED lines=43> */
.L_x_10284:
[----:B------:R-:W-:Y:S05]  /*d840*/  BSYNC.RECONVERGENT B1 ;  /* 0x0000000000017941 */ /* 0x000fea0003800200 */
.L_x_10283:
        /* <DEDUP_REMOVED lines=9> */
[----:B------:R-:W-:Y:S01]  /*d8e0*/  @P1 FADD.FTZ R87, R71, R87 ;  /* 0x0000005747571221 */ /* 0x000fe20000010000 */
[----:B------:R-:W-:Y:S06]  /*d8f0*/  BRA `(.L_x_10288) ;  /* 0x0000002800047947 */ /* 0x000fec0003800000 */
.L_x_10207:
        /* <DEDUP_REMOVED lines=16> */
.L_x_10291:
        /* <DEDUP_REMOVED lines=13> */
.L_x_10293:
[----:B------:R-:W-:Y:S05]  /*dad0*/  BSYNC.RECONVERGENT B2 ;  /* 0x0000000000027941 */ /* 0x000fea0003800200 */
.L_x_10292:
        /* <DEDUP_REMOVED lines=41> */
[----:B------:R-:W-:-:S07]  /*dd70*/  IMAD.MOV.U32 R80, RZ, RZ, R7 ;  /* 0x000000ffff507224 */ /* 0x000fce00078e0007 */
.L_x_10290:
[----:B------:R-:W-:Y:S05]  /*dd80*/  BSYNC.RECONVERGENT B1 ;  /* 0x0000000000017941 */ /* 0x000fea0003800200 */
.L_x_10289:
[----:B------:R-:W0:Y:S01]  /*dd90*/  LDC R99, c[0x0][0x404] ;  /* 0x00010100ff637b82 */ /* 0x000e220000000800 */
[----:B------:R-:W-:Y:S01]  /*dda0*/  ISETP.NE.AND P2, PT, R81, 0x1, PT ;  /* 0x000000015100780c */ /* 0x000fe20003f45270 */
[----:B------:R-:W-:Y:S01]  /*ddb0*/  HFMA2 R118, -RZ, RZ, 0.1171875, 0 ;  /* 0x2f800000ff767431 */ /* 0x000fe200000001ff */
[----:B------:R-:W-:Y:S01]  /*ddc0*/  I2FP.F32.U32 R5, R80 ;  /* 0x0000005000057245 */ /* 0x000fe20000201000 */
[----:B------:R-:W-:Y:S01]  /*ddd0*/  BSSY.RECONVERGENT B1, `(.L_x_10294) ;  /* 0x0000049000017945 */ /* 0x000fe20003800200 */
[----:B-----5:R-:W-:Y:S02]  /*dde0*/  HADD2.F32 R117, -RZ, R84.H0_H0 ;  /* 0x20000054ff757230 */ /* 0x020fe40000004100 */
[----:B------:R-:W-:Y:S02]  /*ddf0*/  IMAD.MOV.U32 R82, RZ, RZ, 0x2 ;  /* 0x00000002ff527424 */ /* 0x000fe400078e00ff */
        /* <DEDUP_REMOVED lines=13> */
.L_x_10296:
        /* <DEDUP_REMOVED lines=13> */
.L_x_10298:
[----:B------:R-:W-:Y:S05]  /*dfa0*/  BSYNC.RECONVERGENT B2 ;  /* 0x0000000000027941 */ /* 0x000fea0003800200 */
.L_x_10297:
        /* <DEDUP_REMOVED lines=43> */
.L_x_10295:
[----:B------:R-:W-:Y:S05]  /*e260*/  BSYNC.RECONVERGENT B1 ;  /* 0x0000000000017941 */ /* 0x000fea0003800200 */
.L_x_10294:
        /* <DEDUP_REMOVED lines=18> */
.L_x_10301:
        /* <DEDUP_REMOVED lines=13> */
.L_x_10303:
[----:B------:R-:W-:Y:S05]  /*e460*/  BSYNC.RECONVERGENT B2 ;  /* 0x0000000000027941 */ /* 0x000fea0003800200 */
.L_x_10302:
        /* <DEDUP_REMOVED lines=43> */
.L_x_10300:
[----:B------:R-:W-:Y:S05]  /*e720*/  BSYNC.RECONVERGENT B1 ;  /* 0x0000000000017941 */ /* 0x000fea0003800200 */
.L_x_10299:
        /* <DEDUP_REMOVED lines=18> */
.L_x_10306:
        /* <DEDUP_REMOVED lines=13> */
.L_x_10308:
[----:B------:R-:W-:Y:S05]  /*e920*/  BSYNC.RECONVERGENT B2 ;  /* 0x0000000000027941 */ /* 0x000fea0003800200 */
.L_x_10307:
        /* <DEDUP_REMOVED lines=43> */
.L_x_10305:
[----:B------:R-:W-:Y:S05]  /*ebe0*/  BSYNC.RECONVERGENT B1 ;  /* 0x0000000000017941 */ /* 0x000fea0003800200 */
.L_x_10304:
[----:B------:R-:W-:Y:S01]  /*ebf0*/  ISETP.NE.AND P2, PT, R82, 0x1, PT ;  /* 0x000000015200780c */ /* 0x000fe20003f45270 */
[----:B------:R-:W-:Y:S01]  /*ec00*/  BSSY.RECONVERGENT B1, `(.L_x_10309) ;  /* 0x000004a000017945 */ /* 0x000fe20003800200 */
[----:B------:R-:W-:Y:S01]  /*ec10*/  I2FP.F32.U32 R5, R5 ;  /* 0x0000000500057245 */ /* 0x000fe20000201000 */
[----:B------:R-:W-:Y:S02]  /*ec20*/  HADD2.F32 R122, -RZ, R85.H1_H1 ;  /* 0x30000055ff7a7230 */ /* 0x000fe40000004100 */
        /* <DEDUP_REMOVED lines=14> */
.L_x_10311:
        /* <DEDUP_REMOVED lines=13> */
.L_x_10313:
[----:B------:R-:W-:Y:S05]  /*ede0*/  BSYNC.RECONVERGENT B2 ;  /* 0x0000000000027941 */ /* 0x000fea0003800200 */
.L_x_10312:
        /* <DEDUP_REMOVED lines=43> */
.L_x_10310:
[----:B------:R-:W-:Y:S05]  /*f0a0*/  BSYNC.RECONVERGENT B1 ;  /* 0x0000000000017941 */ /* 0x000fea0003800200 */
.L_x_10309:
        /* <DEDUP_REMOVED lines=17> */
.L_x_10316:
        /* <DEDUP_REMOVED lines=13> */
.L_x_10318:
[----:B------:R-:W-:Y:S05]  /*f290*/  BSYNC.RECONVERGENT B2 ;  /* 0x0000000000027941 */ /* 0x000fea0003800200 */
.L_x_10317:
        /* <DEDUP_REMOVED lines=43> */
.L_x_10315:
[----:B------:R-:W-:Y:S05]  /*f550*/  BSYNC.RECONVERGENT B1 ;  /* 0x0000000000017941 */ /* 0x000fea0003800200 */
.L_x_10314:
        /* <DEDUP_REMOVED lines=17> */
.L_x_10321:
        /* <DEDUP_REMOVED lines=13> */
.L_x_10323:
[----:B------:R-:W-:Y:S05]  /*f740*/  BSYNC.RECONVERGENT B2 ;  /* 0x0000000000027941 */ /* 0x000fea0003800200 */
.L_x_10322:
        /* <DEDUP_REMOVED lines=43> */
.L_x_10320:
[----:B------:R-:W-:Y:S05]  /*fa00*/  BSYNC.RECONVERGENT B1 ;  /* 0x0000000000017941 */ /* 0x000fea0003800200 */
.L_x_10319:
[----:B------:R-:W-:Y:S01]  /*fa10*/  ISETP.NE.AND P5, PT, R81, 0x1, PT ;  /* 0x000000015100780c */ /* 0x000fe20003fa5270 */
[----:B------:R-:W-:Y:S01]  /*fa20*/  BSSY.RECONVERGENT B1, `(.L_x_10324) ;  /* 0x0000049000017945 */ /* 0x000fe20003800200 */
[----:B------:R-:W-:Y:S01]  /*fa30*/  I2FP.F32.U32 R5, R5 ;  /* 0x0000000500057245 */ /* 0x000fe20000201000 */
[----:B------:R-:W-:Y:S02]  /*fa40*/  HADD2.F32 R123, -RZ, R87.H0_H0 ;  /* 0x20000057ff7b7230 */ /* 0x000fe40000004100 */
[----:B------:R-:W-:Y:S02]  /*fa50*/  IMAD.MOV.U32 R83, RZ, RZ, R8 ;  /* 0x000000ffff537224 */ /* 0x000fe400078e0008 */
        /* <DEDUP_REMOVED lines=12> */
.L_x_10326:
        /* <DEDUP_REMOVED lines=13> */
.L_x_10328:
[----:B------:R-:W-:Y:S05]  /*fbf0*/  BSYNC.RECONVERGENT B2 ;  /* 0x0000000000027941 */ /* 0x000fea0003800200 */
.L_x_10327:
        /* <DEDUP_REMOVED lines=43> */
.L_x_10325:
[----:B------:R-:W-:Y:S05]  /*feb0*/  BSYNC.RECONVERGENT B1 ;  /* 0x0000000000017941 */ /* 0x000fea0003800200 */
.L_x_10324:
        /* <DEDUP_REMOVED lines=20> */
[----:B------:R-:W-:Y:S01]  /*10000*/  FSETP.GTU.FTZ.AND P5, PT, R118, R99, PT ;  /* 0x000000637600720b */ /* 0x000fe20003fbc000 */
        /* <DEDUP_REMOVED lines=16> */
.L_x_10288:
[----:B------:R-:W0:Y:S01]  /*10110*/  LDC.64 R118, c[0x0][0x3a8] ;  /* 0x0000ea00ff767b82 */ /* 0x000e220000000a00 */
[----:B------:R-:W-:Y:S02]  /*10120*/  ISETP.NE.AND P1, PT, R7, RZ, PT ;  /* 0x000000ff0700720c */ /* 0x000fe40003f25270 */
[----:B------:R-:W-:Y:S02]  /*10130*/  SEL R99, RZ, 0x1000000, !P5 ;  /* 0x01000000ff637807 */ /* 0x000fe40006800000 */
[----:B------:R-:W-:Y:S02]  /*10140*/  SEL R7, RZ, 0x10000, !P4 ;  /* 0x00010000ff077807 */ /* 0x000fe40006000000 */
[----:B------:R-:W-:Y:S01]  /*10150*/  SEL R120, RZ, 0x100, !P3 ;  /* 0x00000100ff787807 */ /* 0x000fe20005800000 */
[----:B------:R-:W1:Y:S01]  /*10160*/  LDC.64 R96, c[0x0][0x3b0] ;  /* 0x0000ec00ff607b82 */ /* 0x000e620000000a00 */
[----:B------:R-:W-:Y:S02]  /*10170*/  ISETP.NE.AND P6, PT, R113, RZ, PT ;  /* 0x000000ff7100720c */ /* 0x000fe40003fc5270 */
[----:B------:R-:W-:-:S02]  /*10180*/  ISETP.NE.AND P5, PT, R115, RZ, PT ;  /* 0x000000ff7300720c */ /* 0x000fc40003fa5270 */
[----:B------:R-:W-:Y:S02]  /*10190*/  ISETP.NE.AND P4, PT, R116, RZ, PT ;  /* 0x000000ff7400720c */ /* 0x000fe40003f85270 */
[----:B------:R-:W-:Y:S02]  /*101a0*/  LOP3.LUT R120, R120, R99, R7, 0xfe, !PT ;  /* 0x0000006378787212 */ /* 0x000fe400078efe07 */
[----:B------:R-:W-:Y:S02]  /*101b0*/  SEL R99, RZ, 0x1000000, !P4 ;  /* 0x01000000ff637807 */ /* 0x000fe40006000000 */
[----:B------:R-:W-:Y:S02]  /*101c0*/  SEL R116, RZ, 0x10000, !P5 ;  /* 0x00010000ff747807 */ /* 0x000fe40006800000 */
[----:B------:R-:W-:Y:S02]  /*101d0*/  SEL R7, RZ, 0x100, !P6 ;  /* 0x00000100ff077807 */ /* 0x000fe40007000000 */
[----:B------:R-:W-:Y:S01]  /*101e0*/  SEL R117, RZ, 0x1, !P2 ;  /* 0x00000001ff757807 */ /* 0x000fe20005000000 */
[----:B0-----:R-:W-:Y:S01]  /*101f0*/  IMAD.WIDE.U32 R118, R98, 0x20, R118 ;  /* 0x0000002062767825 */ /* 0x001fe200078e0076 */
[----:B------:R-:W-:-:S02]  /*10200*/  LOP3.LUT R7, R7, R99, R116, 0xfe, !PT ;  /* 0x0000006307077212 */ /* 0x000fc400078efe74 */
        /* <DEDUP_REMOVED lines=28> */
.L_x_10329:
[----:B------:R-:W-:Y:S02]  /*103d0*/  IMAD.MOV.U32 R7, RZ, RZ, R114 ;  /* 0x000000ffff077224 */ /* 0x000fe400078e0072 */
[----:B------:R-:W-:-:S07]  /*103e0*/  VIADD R98, R98, 0x80 ;  /* 0x0000008062627836 */ /* 0x000fce0000000000 */
.L_x_10206:
[----:B------:R-:W-:Y:S05]  /*103f0*/  BSYNC.RECONVERGENT B0 ;  /* 0x0000000000007941 */ /* 0x000fea0003800200 */
.L_x_10205:
        /* <DEDUP_REMOVED lines=35> */
.L_x_10335:
        /* <DEDUP_REMOVED lines=13> */
.L_x_10337:
[----:B------:R-:W-:Y:S05]  /*10700*/  BSYNC.RECONVERGENT B2 ;  /* 0x0000000000027941 */ /* 0x000fea0003800200 */
.L_x_10336:
        /* <DEDUP_REMOVED lines=42> */
.L_x_10334:
[----:B------:R-:W-:Y:S05]  /*109b0*/  BSYNC.RECONVERGENT B1 ;  /* 0x0000000000017941 */ /* 0x000fea0003800200 */
.L_x_10333:
        /* <DEDUP_REMOVED lines=22> */
.L_x_10340:
        /* <DEDUP_REMOVED lines=13> */
.L_x_10342:
[----:B------:R-:W-:Y:S05]  /*10bf0*/  BSYNC.RECONVERGENT B2 ;  /* 0x0000000000027941 */ /* 0x000fea0003800200 */
.L_x_10341:
        /* <DEDUP_REMOVED lines=43> */
.L_x_10339:
[----:B------:R-:W-:Y:S05]  /*10eb0*/  BSYNC.RECONVERGENT B1 ;  /* 0x0000000000017941 */ /* 0x000fea0003800200 */
.L_x_10338:
        /* <DEDUP_REMOVED lines=23> */
.L_x_10345:
        /* <DEDUP_REMOVED lines=13> */
.L_x_10347:
[----:B------:R-:W-:Y:S05]  /*11100*/  BSYNC.RECONVERGENT B2 ;  /* 0x0000000000027941 */ /* 0x000fea0003800200 */
.L_x_10346:
        /* <DEDUP_REMOVED lines=43> */
.L_x_10344:
[----:B------:R-:W-:Y:S05]  /*113c0*/  BSYNC.RECONVERGENT B1 ;  /* 0x0000000000017941 */ /* 0x000fea0003800200 */
.L_x_10343:
        /* <DEDUP_REMOVED lines=19> */
.L_x_10350:
        /* <DEDUP_REMOVED lines=13> */
.L_x_10352:
[----:B------:R-:W-:Y:S05]  /*115d0*/  BSYNC.RECONVERGENT B2 ;  /* 0x0000000000027941 */ /* 0x000fea0003800200 */
.L_x_10351:
        /* <DEDUP_REMOVED lines=43> */
.L_x_10349:
[----:B------:R-:W-:Y:S05]  /*11890*/  BSYNC.RECONVERGENT B1 ;  /* 0x0000000000017941 */ /* 0x000fea0003800200 */
.L_x_10348:
        /* <DEDUP_REMOVED lines=23> */
.L_x_10355:
        /* <DEDUP_REMOVED lines=13> */
.L_x_10357:
[----:B------:R-:W-:Y:S05]  /*11ae0*/  BSYNC.RECONVERGENT B2 ;  /* 0x0000000000027941 */ /* 0x000fea0003800200 */
.L_x_10356:
        /* <DEDUP_REMOVED lines=43> */
.L_x_10354:
[----:B------:R-:W-:Y:S05]  /*11da0*/  BSYNC.RECONVERGENT B1 ;  /* 0x0000000000017941 */ /* 0x000fea0003800200 */
.L_x_10353:
        /* <DEDUP_REMOVED lines=19> */
.L_x_10360:
        /* <DEDUP_REMOVED lines=13> */
.L_x_10362:
[----:B------:R-:W-:Y:S05]  /*11fb0*/  BSYNC.RECONVERGENT B2 ;  /* 0x0000000000027941 */ /* 0x000fea0003800200 */
.L_x_10361:
        /* <DEDUP_REMOVED lines=43> */
.L_x_10359:
[----:B------:R-:W-:Y:S05]  /*12270*/  BSYNC.RECONVERGENT B1 ;  /* 0x0000000000017941 */ /* 0x000fea0003800200 */
.L_x_10358:
        /* <DEDUP_REMOVED lines=23> */
.L_x_10365:
        /* <DEDUP_REMOVED lines=13> */
.L_x_10367:
[----:B------:R-:W-:Y:S05]  /*124c0*/  BSYNC.RECONVERGENT B2 ;  /* 0x0000000000027941 */ /* 0x000fea0003800200 */
.L_x_10366:
        /* <DEDUP_REMOVED lines=43> */
.L_x_10364:
[----:B------:R-:W-:Y:S05]  /*12780*/  BSYNC.RECONVERGENT B1 ;  /* 0x0000000000017941 */ /* 0x000fea0003800200 */
.L_x_10363:
        /* <DEDUP_REMOVED lines=19> */
.L_x_10370:
        /* <DEDUP_REMOVED lines=13> */
.L_x_10372:
[----:B------:R-:W-:Y:S05]  /*12990*/  BSYNC.RECONVERGENT B2 ;  /* 0x0000000000027941 */ /* 0x000fea0003800200 */
.L_x_10371:
        /* <DEDUP_REMOVED lines=43> */
.L_x_10369:
[----:B------:R-:W-:Y:S05]  /*12c50*/  BSYNC.RECONVERGENT B1 ;  /* 0x0000000000017941 */ /* 0x000fea0003800200 */
.L_x_10368:
        /* <DEDUP_REMOVED lines=23> */
.L_x_10375:
        /* <DEDUP_REMOVED lines=13> */
.L_x_10377:
[----:B------:R-:W-:Y:S05]  /*12ea0*/  BSYNC.RECONVERGENT B2 ;  /* 0x0000000000027941 */ /* 0x000fea0003800200 */
.L_x_10376:
        /* <DEDUP_REMOVED lines=43> */
.L_x_10374:
[----:B------:R-:W-:Y:S05]  /*13160*/  BSYNC.RECONVERGENT B1 ;  /* 0x0000000000017941 */ /* 0x000fea0003800200 */
.L_x_10373:
        /* <DEDUP_REMOVED lines=18> */
.L_x_10380:
        /* <DEDUP_REMOVED lines=13> */
.L_x_10382:
[----:B------:R-:W-:Y:S05]  /*13360*/  BSYNC.RECONVERGENT B2 ;  /* 0x0000000000027941 */ /* 0x000fea0003800200 */
.L_x_10381:
        /* <DEDUP_REMOVED lines=43> */
.L_x_10379:
[----:B------:R-:W-:Y:S05]  /*13620*/  BSYNC.RECONVERGENT B1 ;  /* 0x0000000000017941 */ /* 0x000fea0003800200 */
.L_x_10378:
        /* <DEDUP_REMOVED lines=23> */
.L_x_10385:
        /* <DEDUP_REMOVED lines=13> */
.L_x_10387:
[----:B------:R-:W-:Y:S05]  /*13870*/  BSYNC.RECONVERGENT B2 ;  /* 0x0000000000027941 */ /* 0x000fea0003800200 */
.L_x_10386:
        /* <DEDUP_REMOVED lines=43> */
.L_x_10384:
[----:B------:R-:W-:Y:S05]  /*13b30*/  BSYNC.RECONVERGENT B1 ;  /* 0x0000000000017941 */ /* 0x000fea0003800200 */
.L_x_10383:
        /* <DEDUP_REMOVED lines=18> */
.L_x_10390:
        /* <DEDUP_REMOVED lines=13> */
.L_x_10392:
[----:B------:R-:W-:Y:S05]  /*13d30*/  BSYNC.RECONVERGENT B2 ;  /* 0x0000000000027941 */ /* 0x000fea0003800200 */
.L_x_10391:
        /* <DEDUP_REMOVED lines=43> */
.L_x_10389:
[----:B------:R-:W-:Y:S05]  /*13ff0*/  BSYNC.RECONVERGENT B1 ;  /* 0x0000000000017941 */ /* 0x000fea0003800200 */
.L_x_10388:
        /* <DEDUP_REMOVED lines=23> */
.L_x_10395:
        /* <DEDUP_REMOVED lines=13> */
.L_x_10397:
[----:B------:R-:W-:Y:S05]  /*14240*/  BSYNC.RECONVERGENT B2 ;  /* 0x0000000000027941 */ /* 0x000fea0003800200 */
.L_x_10396:
        /* <DEDUP_REMOVED lines=43> */
.L_x_10394:
[----:B------:R-:W-:Y:S05]  /*14500*/  BSYNC.RECONVERGENT B1 ;  /* 0x0000000000017941 */ /* 0x000fea0003800200 */
.L_x_10393:
        /* <DEDUP_REMOVED lines=18> */
.L_x_10400:
        /* <DEDUP_REMOVED lines=13> */
.L_x_10402:
[----:B------:R-:W-:Y:S05]  /*14700*/  BSYNC.RECONVERGENT B2 ;  /* 0x0000000000027941 */ /* 0x000fea0003800200 */
.L_x_10401:
        /* <DEDUP_REMOVED lines=43> */
.L_x_10399:
[----:B------:R-:W-:Y:S05]  /*149c0*/  BSYNC.RECONVERGENT B1 ;  /* 0x0000000000017941 */ /* 0x000fea0003800200 */
.L_x_10398:
        /* <DEDUP_REMOVED lines=23> */
.L_x_10405:
        /* <DEDUP_REMOVED lines=13> */
.L_x_10407:
[----:B------:R-:W-:Y:S05]  /*14c10*/  BSYNC.RECONVERGENT B2 ;  /* 0x0000000000027941 */ /* 0x000fea0003800200 */
.L_x_10406:
        /* <DEDUP_REMOVED lines=43> */
.L_x_10404:
[----:B------:R-:W-:Y:S05]  /*14ed0*/  BSYNC.RECONVERGENT B1 ;  /* 0x0000000000017941 */ /* 0x000fea0003800200 */
.L_x_10403:
        /* <DEDUP_REMOVED lines=18> */
.L_x_10410:
        /* <DEDUP_REMOVED lines=15> */
.L_x_10412:
[----:B------:R-:W-:Y:S05]  /*150f0*/  BSYNC.RECONVERGENT B2 ;  /* 0x0000000000027941 */ /* 0x000fea0003800200 */
.L_x_10411:
        /* <DEDUP_REMOVED lines=43> */
.L_x_10409:
[----:B------:R-:W-:Y:S05]  /*153b0*/  BSYNC.RECONVERGENT B1 ;  /* 0x0000000000017941 */ /* 0x000fea0003800200 */
.L_x_10408:
        /* <DEDUP_REMOVED lines=11> */
.L_x_10332:
        /* <DEDUP_REMOVED lines=16> */
.L_x_10416:
        /* <DEDUP_REMOVED lines=13> */
.L_x_10418:
[----:B------:R-:W-:Y:S05]  /*15640*/  BSYNC.RECONVERGENT B2 ;  /* 0x0000000000027941 */ /* 0x000fea0003800200 */
.L_x_10417:
        /* <DEDUP_REMOVED lines=41> */
[----:B------:R-:W-:-:S07]  /*158e0*/  IMAD.MOV.U32 R88, RZ, RZ, R7 ;  /* 0x000000ffff587224 */ /* 0x000fce00078e0007 */
.L_x_10415:
[----:B------:R-:W-:Y:S05]  /*158f0*/  BSYNC.RECONVERGENT B1 ;  /* 0x0000000000017941 */ /* 0x000fea0003800200 */
.L_x_10414:
[----:B------:R-:W0:Y:S01]  /*15900*/  LDC R113, c[0x0][0x404] ;  /* 0x00010100ff717b82 */ /* 0x000e220000000800 */
[----:B------:R-:W-:Y:S01]  /*15910*/  ISETP.NE.AND P2, PT, R89, 0x1, PT ;  /* 0x000000015900780c */ /* 0x000fe20003f45270 */
[----:B------:R-:W-:Y:S01]  /*15920*/  IMAD.MOV.U32 R118, RZ, RZ, 0x2f800000 ;  /* 0x2f800000ff767424 */ /* 0x000fe200078e00ff */
[----:B------:R-:W-:Y:S01]  /*15930*/  I2FP.F32.U32 R5, R88 ;  /* 0x0000005800057245 */ /* 0x000fe20000201000 */
[----:B------:R-:W-:Y:S01]  /*15940*/  BSSY.RECONVERGENT B1, `(.L_x_10419) ;  /* 0x0000049000017945 */ /* 0x000fe20003800200 */
[----:B-----5:R-:W-:Y:S01]  /*15950*/  HADD2.F32 R117, -RZ, R92.H0_H0 ;  /* 0x2000005cff757230 */ /* 0x020fe20000004100 */
[----:B------:R-:W-:Y:S02]  /*15960*/  MOV R90, 0x2 ;  /* 0x00000002005a7802 */ /* 0x000fe40000000f00 */
        /* <DEDUP_REMOVED lines=13> */
.L_x_10421:
        /* <DEDUP_REMOVED lines=13> */
.L_x_10423:
[----:B------:R-:W-:Y:S05]  /*15b10*/  BSYNC.RECONVERGENT B2 ;  /* 0x0000000000027941 */ /* 0x000fea0003800200 */
.L_x_10422:
        /* <DEDUP_REMOVED lines=43> */
.L_x_10420:
[----:B------:R-:W-:Y:S05]  /*15dd0*/  BSYNC.RECONVERGENT B1 ;  /* 0x0000000000017941 */ /* 0x000fea0003800200 */
.L_x_10419:
        /* <DEDUP_REMOVED lines=18> */
.L_x_10426:
        /* <DEDUP_REMOVED lines=13> */
.L_x_10428:
[----:B------:R-:W-:Y:S05]  /*15fd0*/  BSYNC.RECONVERGENT B2 ;  /* 0x0000000000027941 */ /* 0x000fea0003800200 */
.L_x_10427:
        /* <DEDUP_REMOVED lines=43> */
.L_x_10425:
[----:B------:R-:W-:Y:S05]  /*16290*/  BSYNC.RECONVERGENT B1 ;  /* 0x0000000000017941 */ /* 0x000fea0003800200 */
.L_x_10424:
        /* <DEDUP_REMOVED lines=18> */
.L_x_10431:
        /* <DEDUP_REMOVED lines=13> */
.L_x_10433:
[----:B------:R-:W-:Y:S05]  /*16490*/  BSYNC.RECONVERGENT B2 ;  /* 0x0000000000027941 */ /* 0x000fea0003800200 */
.L_x_10432:
        /* <DEDUP_REMOVED lines=43> */
.L_x_10430:
[----:B------:R-:W-:Y:S05]  /*16750*/  BSYNC.RECONVERGENT B1 ;  /* 0x0000000000017941 */ /* 0x000fea0003800200 */
.L_x_10429:
        /* <DEDUP_REMOVED lines=18> */
.L_x_10436:
        /* <DEDUP_REMOVED lines=13> */
.L_x_10438:
[----:B------:R-:W-:Y:S05]  /*16950*/  BSYNC.RECONVERGENT B2 ;  /* 0x0000000000027941 */ /* 0x000fea0003800200 */
.L_x_10437:
        /* <DEDUP_REMOVED lines=43> */
.L_x_10435:
[----:B------:R-:W-:Y:S05]  /*16c10*/  BSYNC.RECONVERGENT B1 ;  /* 0x0000000000017941 */ /* 0x000fea0003800200 */
.L_x_10434:
        /* <DEDUP_REMOVED lines=17> */
.L_x_10441:
        /* <DEDUP_REMOVED lines=13> */
.L_x_10443:
[----:B------:R-:W-:Y:S05]  /*16e00*/  BSYNC.RECONVERGENT B2 ;  /* 0x0000000000027941 */ /* 0x000fea0003800200 */
.L_x_10442:
        /* <DEDUP_REMOVED lines=43> */
.L_x_10440:
[----:B------:R-:W-:Y:S05]  /*170c0*/  BSYNC.RECONVERGENT B1 ;  /* 0x0000000000017941 */ /* 0x000fea0003800200 */
.L_x_10439:
        /* <DEDUP_REMOVED lines=17> */
.L_x_10446:
        /* <DEDUP_REMOVED lines=13> */
.L_x_10448:
[----:B------:R-:W-:Y:S05]  /*172b0*/  BSYNC.RECONVERGENT B2 ;  /* 0x0000000000027941 */ /* 0x000fea0003800200 */
.L_x_10447:
        /* <DEDUP_REMOVED lines=43> */
.L_x_10445:
[----:B------:R-:W-:Y:S05]  /*17570*/  BSYNC.RECONVERGENT B1 ;  /* 0x0000000000017941 */ /* 0x000fea0003800200 */
.L_x_10444:
        /* <DEDUP_REMOVED lines=17> */
.L_x_10451:
        /* <DEDUP_REMOVED lines=13> */
.L_x_10453:
[----:B------:R-:W-:Y:S05]  /*17760*/  BSYNC.RECONVERGENT B2 ;  /* 0x0000000000027941 */ /* 0x000fea0003800200 */
.L_x_10452:
        /* <DEDUP_REMOVED lines=43> */
.L_x_10450:
[----:B------:R-:W-:Y:S05]  /*17a20*/  BSYNC.RECONVERGENT B1 ;  /* 0x0000000000017941 */ /* 0x000fea0003800200 */
.L_x_10449:
        /* <DEDUP_REMOVED lines=37> */
.L_x_10413:
        /* <DEDUP_REMOVED lines=11> */
[----:B------:R-:W-:Y:S01]  /*17d30*/  SEL R7, RZ, 0x100, !P6 ;  /* 0x00000100ff077807 */ /* 0x000fe20007000000 */
[----:B0-----:R-:W-:-:S04]  /*17d40*/  IMAD.WIDE.U32 R96, R98, 0x8, R96 ;  /* 0x0000000862607825 */ /* 0x001fc800078e0060 */
[----:B-1----:R-:W-:Y:S01]  /*17d50*/  IMAD.WIDE.U32 R118, R98, 0x20, R116 ;  /* 0x0000002062767825 */ /* 0x002fe200078e0074 */
[----:B------:R-:W-:Y:S02]  /*17d60*/  SEL R116, RZ, 0x10000, !P5 ;  /* 0x00010000ff747807 */ /* 0x000fe40006800000 */
[----:B------:R-:W-:Y:S02]  /*17d70*/  SEL R117, RZ, 0x1, !P2 ;  /* 0x00000001ff757807 */ /* 0x000fe40005000000 */
[----:B------:R-:W-:Y:S01]  /*17d80*/  LOP3.LUT R7, R7, R99, R116, 0xfe, !PT ;  /* 0x0000006307077212 */ /* 0x000fe200078efe74 */
[----:B------:R0:W-:Y:S01]  /*17d90*/  STG.E.128 desc[UR10][R118.64], R88 ;  /* 0x0000005876007986 */ /* 0x0001e2000c101d0a */
[----:B------:R-:W-:Y:S02]  /*17da0*/  SEL R116, RZ, 0x1, !P1 ;  /* 0x00000001ff747807 */ /* 0x000fe40004800000 */
[----:B------:R-:W-:Y:S01]  /*17db0*/  LOP3.LUT R117, R120, R117, RZ, 0xfc, !PT ;  /* 0x0000007578757212 */ /* 0x000fe200078efcff */
[----:B------:R0:W-:Y:S01]  /*17dc0*/  STG.E.128 desc[UR10][R118.64+0x10], R92 ;  /* 0x0000105c76007986 */ /* 0x0001e2000c101d0a */
[----:B------:R-:W-:Y:S01]  /*17dd0*/  LOP3.LUT R116, R7, R116, RZ, 0xfc, !PT ;  /* 0x0000007407747212 */ /* 0x000fe200078efcff */
[----:B------:R-:W-:-:S04]  /*17de0*/  IMAD.MOV.U32 R7, RZ, RZ, R114 ;  /* 0x000000ffff077224 */ /* 0x000fc800078e0072 */
        /* <DEDUP_REMOVED lines=22> */
.L_x_10331:
[----:B------:R-:W-:Y:S05]  /*17f50*/  BSYNC.RECONVERGENT B0 ;  /* 0x0000000000007941 */ /* 0x000fea0003800200 */
.L_x_10330:
[----:B01----:R-:W-:Y:S01]  /*17f60*/  FADD.FTZ R96, RZ, R72 ;  /* 0x00000048ff607221 */ /* 0x003fe20000010000 */
[C---:B------:R-:W-:Y:S01]  /*17f70*/  ISETP.GE.U32.AND P0, PT, R110.reuse, 0x80, PT ;  /* 0x000000806e00780c */ /* 0x040fe20003f06070 */
[----:B------:R-:W0:Y:S01]  /*17f80*/  S2UR UR5, SR_CgaCtaId ;  /* 0x00000000000579c3 */ /* 0x000e220000008800 */
[C---:B------:R-:W-:Y:S01]  /*17f90*/  ISETP.GT.U32.AND P2, PT, R110.reuse, 0xff, PT ;  /* 0x000000ff6e00780c */ /* 0x040fe20003f44070 */
[----:B------:R-:W-:Y:S01]  /*17fa0*/  FADD.FTZ R97, R73, R96 ;  /* 0x0000006049617221 */ /* 0x000fe20000010000 */
[----:B------:R-:W-:Y:S01]  /*17fb0*/  ISETP.GT.U32.AND P1, PT, R110, 0x17f, PT ;  /* 0x0000017f6e00780c */ /* 0x000fe20003f24070 */
[----:B------:R-:W-:Y:S01]  /*17fc0*/  UMOV UR4, 0x400 ;  /* 0x0000040000047882 */ /* 0x000fe20000000000 */
[----:B------:R-:W-:Y:S02]  /*17fd0*/  IMAD.MOV.U32 R117, RZ, RZ, RZ ;  /* 0x000000ffff757224 */ /* 0x000fe400078e00ff */
[----:B------:R-:W-:Y:S01]  /*17fe0*/  FADD.FTZ R96, R74, R97 ;  /* 0x000000614a607221 */ /* 0x000fe20000010000 */
[----:B------:R-:W-:Y:S03]  /*17ff0*/  BSSY.RECONVERGENT B0, `(.L_x_10454) ;  /* 0x00000bf000007945 */ /* 0x000fe60003800200 */
        /* <DEDUP_REMOVED lines=80> */
[----:B------:R-:W-:Y:S02]  /*18500*/  @!P2 MOV R117, R3 ;  /* 0x000000030075a202 */ /* 0x000fe40000000f00 */
        /* <DEDUP_REMOVED lines=64> */
[----:B------:R-:W-:Y:S02]  /*18910*/  FSEL R117, R96, RZ, !P2 ;  /* 0x000000ff60757208 */ /* 0x000fe40005000000 */
[----:B------:R-:W0:Y:S01]  /*18920*/  @!P1 LDC.64 R96, c[0x0][0x3c8] ;  /* 0x0000f200ff609b82 */ /* 0x000e220000000a00 */
[----:B------:R-:W-:Y:S02]  /*18930*/  MOV R113, UR6 ;  /* 0x0000000600717c02 */ /* 0x000fe40008000f00 */
[----:B------:R-:W-:Y:S01]  /*18940*/  FADD.FTZ R116, R116, R117 ;  /* 0x0000007574747221 */ /* 0x000fe20000010000 */
[----:B------:R-:W-:Y:S01]  /*18950*/  IMAD.U32 R117, RZ, RZ, UR6 ;  /* 0x00000006ff757e24 */ /* 0x000fe2000f8e00ff */
[----:B------:R-:W-:-:S03]  /*18960*/  PLOP3.LUT P2, PT, PT, PT, UP2, 0x40, 0x4 ;  /* 0x000000000004781c */ /* 0x000fc60003f4e828 */
        /* <DEDUP_REMOVED lines=21> */
[----:B------:R-:W-:Y:S01]  /*18ac0*/  F2FP.F16.F32.PACK_AB R96, R97, R96 ;  /* 0x000000606160723e */ /* 0x000fe200000000ff */
        /* <DEDUP_REMOVED lines=17> */
.L_x_10455:
[----:B------:R-:W-:Y:S05]  /*18be0*/  BSYNC.RECONVERGENT B0 ;  /* 0x0000000000007941 */ /* 0x000fea0003800200 */
.L_x_10454:
        /* <DEDUP_REMOVED lines=31> */
[----:B------:R-:W-:Y:S02]  /*18de0*/  F2FP.F16.F32.PACK_AB R97, R98, R97 ;  /* 0x000000616261723e */ /* 0x000fe400000000ff */
[----:B------:R-:W-:Y:S02]  /*18df0*/  F2FP.F16.F32.PACK_AB R98, R118, R117 ;  /* 0x000000757662723e */ /* 0x000fe400000000ff */
[----:B------:R-:W-:-:S05]  /*18e00*/  F2FP.F16.F32.PACK_AB R99, R120, R99 ;  /* 0x000000637863723e */ /* 0x000fca00000000ff */
[----:B------:R1:W-:Y:S02]  /*18e10*/  STG.E.128 desc[UR10][R114.64], R96 ;  /* 0x0000006072007986 */ /* 0x0003e4000c101d0a */
.L_x_10457:
[----:B------:R-:W-:Y:S05]  /*18e20*/  BSYNC.RECONVERGENT B0 ;  /* 0x0000000000007941 */ /* 0x000fea0003800200 */
.L_x_10456:
        /* <DEDUP_REMOVED lines=26> */
[----:B------:R-:W-:Y:S01]  /*18fd0*/  FFMA.FTZ R121, R121, R48, R56 ;  /* 0x0000003079797223 */ /* 0x000fe20000010038 */
[----:B------:R-:W-:Y:S01]  /*18fe0*/  FFMA.FTZ R116, R98, R47, R55 ;  /* 0x0000002f62747223 */ /* 0x000fe20000010037 */
[----:B------:R-:W-:-:S03]  /*18ff0*/  FFMA.FTZ R96, R96, R45, R53 ;  /* 0x0000002d60607223 */ /* 0x000fc60000010035 */
[----:B------:R-:W-:Y:S02]  /*19000*/  F2FP.F16.F32.PACK_AB R98, R118, R121 ;  /* 0x000000797662723e */ /* 0x000fe400000000ff */
[----:B------:R-:W-:Y:S01]  /*19010*/  F2FP.F16.F32.PACK_AB R97, R116, R97 ;  /* 0x000000617461723e */ /* 0x000fe200000000ff */
[----:B0-----:R-:W-:Y:S01]  /*19020*/  IMAD.WIDE.U32 R114, R9, 0x10, R114 ;  /* 0x0000001009727825 */ /* 0x001fe200078e0072 */
[----:B------:R-:W-:-:S05]  /*19030*/  F2FP.F16.F32.PACK_AB R96, R96, R117 ;  /* 0x000000756060723e */ /* 0x000fca00000000ff */
[----:B------:R3:W-:Y:S02]  /*19040*/  STG.E.128 desc[UR10][R114.64], R96 ;  /* 0x0000006072007986 */ /* 0x0007e4000c101d0a */
.L_x_10459:
[----:B------:R-:W-:Y:S05]  /*19050*/  BSYNC.RECONVERGENT B0 ;  /* 0x0000000000007941 */ /* 0x000fea0003800200 */
.L_x_10458:
[----:B------:R-:W-:Y:S02]  /*19060*/  UIADD3 UR6, UPT, UPT, UR6, UR18, URZ ;  /* 0x0000001206067290 */ /* 0x000fe4000fffe0ff */
[----:B------:R-:W-:Y:S02]  /*19070*/  UPLOP3.LUT UP1, UPT, UPT, UPT, UP1, 0x40, 0x4 ;  /* 0x000000000004789c */ /* 0x000fe40003f2e810 */
[----:B------:R-:W-:-:S09]  /*19080*/  UISETP.GE.AND UP0, UPT, UR6, UR19, UPT ;  /* 0x000000130600728c */ /* 0x000fd2000bf06270 */
[----:B------:R-:W-:Y:S05]  /*19090*/  BRA.U !UP0, `(.L_x_10460) ;  /* 0xfffffe7d08087547 */ /* 0x000fea000b83ffff */
[----:B------:R-:W-:Y:S05]  /*190a0*/  EXIT ;  /* 0x000000000000794d */ /* 0x000fea0003800000 */
.L_x_10461:
        /* <DEDUP_REMOVED lines=13> */
.L_x_13626:


//--------------------- .text._ZN10layer_norm31ln_parallel_residual_fwd_kernelINS_13Kernel_traitsIf6__halffS2_fjLj3072ELj1ELj1ELj4ELj16ENS_18Kernel_traits_baseILj3072EfS2_fS2_fjLj128EEEEELb1ELb1ELb1EEEvNS_9FwdParamsE --------------------------
	.section	.text._ZN10layer_norm31ln_parallel_residual_fwd_kernelINS_13Kernel_traitsIf6__halffS2_fjLj3072ELj1ELj1ELj4ELj16ENS_18Kernel_traits_baseILj3072EfS2_fS2_fjLj128EEEEELb1ELb1ELb1EEEvNS_9FwdParamsE,"ax",@progbits
	.align	128
        .global         _ZN10layer_norm31ln_parallel_residual_fwd_kernelINS_13Kernel_traitsIf6__halffS2_fjLj3072ELj1ELj1ELj4ELj16ENS_18Kernel_traits_baseILj3072EfS2_fS2_fjLj128EEEEELb1ELb1ELb1EEEvNS_9FwdParamsE
        .type           _ZN10layer_norm31ln_parallel_residual_fwd_kernelINS_13Kernel_traitsIf6__halffS2_fjLj3072ELj1ELj1ELj4ELj16ENS_18Kernel_traits_baseILj3072EfS2_fS2_fjLj128EEEEELb1ELb1ELb1EEEvNS_9FwdParamsE,@function
        .size           _ZN10layer_norm31ln_parallel_residual_fwd_kernelINS_13Kernel_traitsIf6__halffS2_fjLj3072ELj1ELj1ELj4ELj16ENS_18Kernel_traits_baseILj3072EfS2_fS2_fjLj128EEEEELb1ELb1ELb1EEEvNS_9FwdParamsE,(.L_x_13627 - _ZN10layer_norm31ln_parallel_residual_fwd_kernelINS_13Kernel_traitsIf6__halffS2_fjLj3072ELj1ELj1ELj4ELj16ENS_18Kernel_traits_baseILj3072EfS2_fS2_fjLj128EEEEELb1ELb1ELb1EEEvNS_9FwdParamsE)
        .other          _ZN10layer_norm31ln_parallel_residual_fwd_kernelINS_13Kernel_traitsIf6__halffS2_fjLj3072ELj1ELj1ELj4ELj16ENS_18Kernel_traits_baseILj3072EfS2_fS2_fjLj128EEEEELb1ELb1ELb1EEEvNS_9FwdParamsE,@"STO_CUDA_ENTRY STV_DEFAULT"
_ZN10layer_norm31ln_parallel_residual_fwd_kernelINS_13Kernel_traitsIf6__halffS2_fjLj3072ELj1ELj1ELj4ELj16ENS_18Kernel_traits_baseILj3072EfS2_fS2_fjLj128EEEEELb1ELb1ELb1EEEvNS_9FwdParamsE:
.text._ZN10layer_norm31ln_parallel_residual_fwd_kernelINS_13Kernel_traitsIf6__halffS2_fjLj3072ELj1ELj1ELj4ELj16ENS_18Kernel_traits_baseILj3072EfS2_fS2_fjLj128EEEEELb1ELb1ELb1EEEvNS_9FwdParamsE:
        /* <DEDUP_REMOVED lines=16> */
[----:B-1----:R-:W-:Y:S01]  /*0100*/  @P1 MOV R4, R0 ;  /* 0x0000000000041202 */ /* 0x002fe20000000f00 */
[----:B----4-:R-:W-:Y:S01]  /*0110*/  @P1 IMAD.MOV.U32 R5, RZ, RZ, R9 ;  /* 0x000000ffff051224 */ /* 0x010fe200078e0009 */
[----:B------:R-:W-:Y:S01]  /*0120*/  ISETP.NE.AND.EX P0, PT, RZ, UR5, PT, P0 ;  /* 0x00000005ff007c0c */ /* 0x000fe2000bf05300 */
[----:B---3--:R-:W5:Y:S04]  /*0130*/  @P1 LDG.E.64 R2, desc[UR8][R2.64] ;  /* 0x0000000802021981 */ /* 0x008f68000c1e1b00 */
[----:B------:R-:W5:Y:S08]  /*0140*/  @P1 LDG.E.64 R4, desc[UR8][R4.64] ;  /* 0x0000000804041981 */ /* 0x000f70000c1e1b00 */
        /* <DEDUP_REMOVED lines=39> */
.L_x_10462:
        /* <DEDUP_REMOVED lines=11> */
[----:B------:R-:W-:Y:S01]  /*0470*/  HFMA2 R0, -RZ, RZ, 0, 0 ;  /* 0x00000000ff007431 */ /* 0x000fe200000001ff */
        /* <DEDUP_REMOVED lines=91> */
.L_x_10688:
        /* <DEDUP_REMOVED lines=19> */
[----:B------:R-:W-:-:S08]  /*0b60*/  IMAD.MOV.U32 R111, RZ, RZ, 0x2f800000 ;  /* 0x2f800000ff6f7424 */ /* 0x000fd000078e00ff */
[----:B0-----:R-:W-:Y:S05]  /*0b70*/  BRA.U UP0, `(.L_x_10463) ;  /* 0x00000025007c7547 */ /* 0x001fea000b800000 */
        /* <DEDUP_REMOVED lines=15> */
.L_x_10465:
        /* <DEDUP_REMOVED lines=12> */
.L_x_10466:
        /* <DEDUP_REMOVED lines=43> */
.L_x_10464:
[----:B------:R-:W-:Y:S01]  /*0fe0*/  ISETP.NE.AND P0, PT, R19, 0x1, PT ;  /* 0x000000011300780c */ /* 0x000fe20003f05270 */
[----:B------:R-:W-:Y:S01]  /*0ff0*/  UMOV UR4, UR6 ;  /* 0x0000000600047c82 */ /* 0x000fe20008000000 */
[----:B------:R-:W-:Y:S01]  /*1000*/  I2FP.F32.U32 R16, R16 ;  /* 0x0000001000107245 */ /* 0x000fe20000201000 */
[----:B-----5:R-:W-:Y:S01]  /*1010*/  HADD2.F32 R18, -RZ, R12.H0_H0 ;  /* 0x2000000cff127230 */ /* 0x020fe20000004100 */
[----:B------:R-:W-:Y:S01]  /*1020*/  MOV R17, R10 ;  /* 0x0000000a00117202 */ /* 0x000fe20000000f00 */
[----:B------:R-:W-:Y:S02]  /*1030*/  IMAD.MOV.U32 R21, RZ, RZ, 0x2 ;  /* 0x00000002ff157424 */ /* 0x000fe400078e00ff */
        /* <DEDUP_REMOVED lines=12> */
.L_x_10468:
        /* <DEDUP_REMOVED lines=12> */
.L_x_10469:
        /* <DEDUP_REMOVED lines=43> */
.L_x_10467:
        /* <DEDUP_REMOVED lines=17> */
.L_x_10471:
        /* <DEDUP_REMOVED lines=12> */
.L_x_10472:
        /* <DEDUP_REMOVED lines=43> */
.L_x_10470:
        /* <DEDUP_REMOVED lines=17> */
.L_x_10474:
        /* <DEDUP_REMOVED lines=12> */
.L_x_10475:
        /* <DEDUP_REMOVED lines=43> */
.L_x_10473:
        /* <DEDUP_REMOVED lines=16> */
.L_x_10477:
        /* <DEDUP_REMOVED lines=12> */
.L_x_10478:
        /* <DEDUP_REMOVED lines=43> */
.L_x_10476:
[----:B------:R-:W-:Y:S01]  /*21e0*/  ISETP.NE.AND P0, PT, R24, 0x1, PT ;  /* 0x000000011800780c */ /* 0x000fe20003f05270 */
[----:B------:R-:W-:Y:S01]  /*21f0*/  IMAD.MOV.U32 R25, RZ, RZ, 0x2 ;  /* 0x00000002ff197424 */ /* 0x000fe200078e00ff */
        /* <DEDUP_REMOVED lines=14> */
.L_x_10480:
        /* <DEDUP_REMOVED lines=12> */
.L_x_10481:
        /* <DEDUP_REMOVED lines=43> */
.L_x_10479:
        /* <DEDUP_REMOVED lines=16> */
.L_x_10483:
        /* <DEDUP_REMOVED lines=12> */
.L_x_10484:
        /* <DEDUP_REMOVED lines=43> */
.L_x_10482:
        /* <DEDUP_REMOVED lines=16> */
.L_x_10486:
        /* <DEDUP_REMOVED lines=12> */
.L_x_10487:
        /* <DEDUP_REMOVED lines=43> */
.L_x_10485:
[----:B------:R-:W-:Y:S01]  /*2f30*/  UMOV UR5, UR7 ;  /* 0x0000000700057c82 */ /* 0x000fe20008000000 */
        /* <DEDUP_REMOVED lines=35> */
.L_x_10463:
        /* <DEDUP_REMOVED lines=15> */
.L_x_10490:
        /* <DEDUP_REMOVED lines=12> */
.L_x_10491:
        /* <DEDUP_REMOVED lines=43> */
.L_x_10489:
[----:B------:R-:W-:Y:S01]  /*35d0*/  ISETP.NE.AND P0, PT, R17, 0x1, PT ;  /* 0x000000011100780c */ /* 0x000fe20003f05270 */
[----:B------:R-:W-:Y:S01]  /*35e0*/  UMOV UR4, UR6 ;  /* 0x0000000600047c82 */ /* 0x000fe20008000000 */
[----:B------:R-:W-:Y:S01]  /*35f0*/  I2FP.F32.U32 R16, R9 ;  /* 0x0000000900107245 */ /* 0x000fe20000201000 */
[----:B-----5:R-:W-:Y:S01]  /*3600*/  HADD2.F32 R9, -RZ, R12.H0_H0 ;  /* 0x2000000cff097230 */ /* 0x020fe20000004100 */
[----:B------:R-:W-:Y:S01]  /*3610*/  UMOV UR5, UR7 ;  /* 0x0000000700057c82 */ /* 0x000fe20008000000 */
[----:B------:R-:W-:Y:S02]  /*3620*/  HFMA2 R19, -RZ, RZ, 0, 1.1920928955078125e-07 ;  /* 0x00000002ff137431 */ /* 0x000fe400000001ff */
        /* <DEDUP_REMOVED lines=14> */
.L_x_10493:
        /* <DEDUP_REMOVED lines=12> */
.L_x_10494:
        /* <DEDUP_REMOVED lines=43> */
.L_x_10492:
[----:B------:R-:W-:Y:S01]  /*3a80*/  I2FP.F32.U32 R18, R11 ;  /* 0x0000000b00127245 */ /* 0x000fe20000201000 */
[----:B------:R-:W-:Y:S01]  /*3a90*/  HADD2.F32 R11, -RZ, R40.H0_H0 ;  /* 0x20000028ff0b7230 */ /* 0x000fe20000004100 */
        /* <DEDUP_REMOVED lines=20> */
.L_x_10496:
        /* <DEDUP_REMOVED lines=12> */
.L_x_10497:
        /* <DEDUP_REMOVED lines=43> */
.L_x_10495:
[----:B------:R-:W-:Y:S01]  /*3f50*/  ISETP.NE.AND P0, PT, R20, 0x1, PT ;  /* 0x000000011400780c */ /* 0x000fe20003f05270 */
[----:B------:R-:W-:Y:S01]  /*3f60*/  IMAD.MOV.U32 R19, RZ, RZ, 0x2 ;  /* 0x00000002ff137424 */ /* 0x000fe200078e00ff */
[----:B------:R-:W-:Y:S01]  /*3f70*/  I2FP.F32.U32 R18, R11 ;  /* 0x0000000b00127245 */ /* 0x000fe20000201000 */
[----:B------:R-:W-:Y:S02]  /*3f80*/  HADD2.F32 R11, -RZ, R12.H1_H1 ;  /* 0x3000000cff0b7230 */ /* 0x000fe40000004100 */
        /* <DEDUP_REMOVED lines=14> */
.L_x_10499:
        /* <DEDUP_REMOVED lines=12> */
.L_x_10500:
        /* <DEDUP_REMOVED lines=43> */
.L_x_10498:
[----:B------:R-:W-:Y:S01]  /*43e0*/  I2FP.F32.U32 R12, R12 ;  /* 0x0000000c000c7245 */ /* 0x000fe20000201000 */
[----:B------:R-:W-:Y:S01]  /*43f0*/  HADD2.F32 R18, -RZ, R40.H1_H1 ;  /* 0x30000028ff127230 */ /* 0x000fe20000004100 */
[----:B------:R-:W-:Y:S01]  /*4400*/  ISETP.NE.AND P2, PT, R19, 0x1, PT ;  /* 0x000000011300780c */ /* 0x000fe20003f45270 */
[----:B------:R-:W-:Y:S01]  /*4410*/  HFMA2 R20, -RZ, RZ, 0, 1.1920928955078125e-07 ;  /* 0x00000002ff147431 */ /* 0x000fe200000001ff */
[----:B------:R-:W-:Y:S01]  /*4420*/  FSEL R25, R11, RZ, P3 ;  /* 0x000000ff0b197208 */ /* 0x000fe20001800000 */
[----:B------:R-:W-:Y:S01]  /*4430*/  FFMA.FTZ R12, R12, R111, 1.1641532182693481445e-10 ;  /* 0x2f0000000c0c7423 */ /* 0x000fe2000001006f */
[----:B------:R-:W-:-:S04]  /*4440*/  FMUL.FTZ R18, R18, UR5 ;  /* 0x0000000512127c20 */ /* 0x000fc80008410000 */
        /* <DEDUP_REMOVED lines=15> */
.L_x_10502:
        /* <DEDUP_REMOVED lines=12> */
.L_x_10503:
        /* <DEDUP_REMOVED lines=43> */
.L_x_10501:
[----:B------:R-:W-:Y:S01]  /*48b0*/  ISETP.NE.AND P0, PT, R20, 0x1, PT ;  /* 0x000000011400780c */ /* 0x000fe20003f05270 */
[----:B------:R-:W-:Y:S01]  /*48c0*/  HADD2.F32 R18, -RZ, R13.H0_H0 ;  /* 0x2000000dff127230 */ /* 0x000fe20000004100 */
        /* <DEDUP_REMOVED lines=16> */
.L_x_10505:
        /* <DEDUP_REMOVED lines=12> */
.L_x_10506:
        /* <DEDUP_REMOVED lines=43> */
.L_x_10504:
[----:B------:R-:W-:Y:S01]  /*4d40*/  I2FP.F32.U32 R20, R19 ;  /* 0x0000001300147245 */ /* 0x000fe20000201000 */
[----:B------:R-:W-:Y:S01]  /*4d50*/  HADD2.F32 R19, -RZ, R41.H0_H0 ;  /* 0x20000029ff137230 */ /* 0x000fe20000004100 */
        /* <DEDUP_REMOVED lines=20> */
.L_x_10508:
        /* <DEDUP_REMOVED lines=12> */
.L_x_10509:
        /* <DEDUP_REMOVED lines=43> */
.L_x_10507:
        /* <DEDUP_REMOVED lines=17> */
.L_x_10511:
        /* <DEDUP_REMOVED lines=12> */
.L_x_10512:
        /* <DEDUP_REMOVED lines=43> */
.L_x_10510:
[----:B------:R-:W-:Y:S01]  /*5690*/  I2FP.F32.U32 R18, R18 ;  /* 0x0000001200127245 */ /* 0x000fe20000201000 */
[----:B------:R-:W-:Y:S01]  /*56a0*/  HADD2.F32 R19, -RZ, R41.H1_H1 ;  /* 0x30000029ff137230 */ /* 0x000fe20000004100 */
        /* <DEDUP_REMOVED lines=20> */
.L_x_10514:
        /* <DEDUP_REMOVED lines=12> */
.L_x_10515:
        /* <DEDUP_REMOVED lines=43> */
.L_x_10513:
[----:B------:R-:W-:Y:S01]  /*5b60*/  ISETP.NE.AND P0, PT, R19, 0x1, PT ;  /* 0x000000011300780c */ /* 0x000fe20003f05270 */
[----:B------:R-:W-:Y:S01]  /*5b70*/  IMAD.MOV.U32 R20, RZ, RZ, 0x2 ;  /* 0x00000002ff147424 */ /* 0x000fe200078e00ff */
[----:B------:R-:W-:Y:S01]  /*5b80*/  I2FP.F32.U32 R18, R13 ;  /* 0x0000000d00127245 */ /* 0x000fe20000201000 */
[----:B------:R-:W-:-:S04]  /*5b90*/  HADD2.F32 R13, -RZ, R14.H0_H0 ;  /* 0x2000000eff0d7230 */ /* 0x000fc80000004100 */
        /* <DEDUP_REMOVED lines=13> */
.L_x_10517:
        /* <DEDUP_REMOVED lines=12> */
.L_x_10518:
        /* <DEDUP_REMOVED lines=43> */
.L_x_10516:
[----:B------:R-:W-:Y:S01]  /*5fe0*/  I2FP.F32.U32 R18, R18 ;  /* 0x0000001200127245 */ /* 0x000fe20000201000 */
[----:B------:R-:W-:Y:S01]  /*5ff0*/  HADD2.F32 R19, -RZ, R42.H0_H0 ;  /* 0x2000002aff137230 */ /* 0x000fe20000004100 */
        /* <DEDUP_REMOVED lines=20> */
.L_x_10520:
        /* <DEDUP_REMOVED lines=12> */
.L_x_10521:
        /* <DEDUP_REMOVED lines=43> */
.L_x_10519:
[----:B------:R-:W-:Y:S01]  /*64b0*/  ISETP.NE.AND P4, PT, R19, 0x1, PT ;  /* 0x000000011300780c */ /* 0x000fe20003f85270 */
[----:B------:R-:W-:Y:S01]  /*64c0*/  IMAD.MOV.U32 R20, RZ, RZ, 0x2 ;  /* 0x00000002ff147424 */ /* 0x000fe200078e00ff */
[----:B------:R-:W-:Y:S01]  /*64d0*/  I2FP.F32.U32 R18, R13 ;  /* 0x0000000d00127245 */ /* 0x000fe20000201000 */
[----:B------:R-:W-:Y:S01]  /*64e0*/  HADD2.F32 R13, -RZ, R14.H1_H1 ;  /* 0x3000000eff0d7230 */ /* 0x000fe20000004100 */
        /* <DEDUP_REMOVED lines=13> */
.L_x_10523:
        /* <DEDUP_REMOVED lines=12> */
.L_x_10524:
        /* <DEDUP_REMOVED lines=43> */
.L_x_10522:
[----:B------:R-:W-:Y:S01]  /*6930*/  I2FP.F32.U32 R14, R14 ;  /* 0x0000000e000e7245 */ /* 0x000fe20000201000 */
[----:B------:R-:W-:Y:S01]  /*6940*/  HADD2.F32 R18, -RZ, R42.H1_H1 ;  /* 0x3000002aff127230 */ /* 0x000fe20000004100 */
[----:B------:R-:W-:-:S03]  /*6950*/  FSEL R13, R13, RZ, P0 ;  /* 0x000000ff0d0d7208 */ /* 0x000fc60000000000 */
[----:B------:R-:W-:Y:S01]  /*6960*/  FFMA.FTZ R14, R14, R111, 1.1641532182693481445e-10 ;  /* 0x2f0000000e0e7423 */ /* 0x000fe2000001006f */
[----:B------:R-:W-:-:S04]  /*6970*/  FMUL.FTZ R18, R18, UR5 ;  /* 0x0000000512127c20 */ /* 0x000fc80008410000 */
[----:B------:R-:W-:-:S04]  /*6980*/  FSETP.GTU.FTZ.AND P4, PT, R14, UR4, PT ;  /* 0x000000040e007c0b */ /* 0x000fc8000bf9c000 */
        /* <DEDUP_REMOVED lines=16> */
.L_x_10526:
        /* <DEDUP_REMOVED lines=12> */
.L_x_10527:
        /* <DEDUP_REMOVED lines=43> */
.L_x_10525:
        /* <DEDUP_REMOVED lines=17> */
.L_x_10529:
        /* <DEDUP_REMOVED lines=12> */
.L_x_10530:
        /* <DEDUP_REMOVED lines=43> */
.L_x_10528:
[----:B------:R-:W-:Y:S01]  /*7280*/  I2FP.F32.U32 R14, R19 ;  /* 0x00000013000e7245 */ /* 0x000fe20000201000 */
[----:B------:R-:W-:Y:S01]  /*7290*/  HADD2.F32 R18, -RZ, R43.H0_H0 ;  /* 0x2000002bff127230 */ /* 0x000fe20000004100 */
        /* <DEDUP_REMOVED lines=20> */
.L_x_10532:
        /* <DEDUP_REMOVED lines=12> */
.L_x_10533:
        /* <DEDUP_REMOVED lines=43> */
.L_x_10531:
[----:B------:R-:W-:Y:S01]  /*7750*/  ISETP.NE.AND P6, PT, R18, 0x1, PT ;  /* 0x000000011200780c */ /* 0x000fe20003fc5270 */
[----:B------:R-:W-:Y:S01]  /*7760*/  IMAD.MOV.U32 R102, RZ, RZ, 0x2 ;  /* 0x00000002ff667424 */ /* 0x000fe200078e00ff */
        /* <DEDUP_REMOVED lines=15> */
.L_x_10535:
        /* <DEDUP_REMOVED lines=14> */
.L_x_10536:
        /* <DEDUP_REMOVED lines=43> */
.L_x_10534:
[----:B------:R-:W-:Y:S01]  /*7bf0*/  I2FP.F32.U32 R14, R15 ;  /* 0x0000000f000e7245 */ /* 0x000fe20000201000 */
[----:B------:R-:W-:-:S04]  /*7c00*/  HADD2.F32 R15, -RZ, R43.H1_H1 ;  /* 0x3000002bff0f7230 */ /* 0x000fc80000004100 */
[----:B------:R-:W-:Y:S01]  /*7c10*/  FFMA.FTZ R14, R14, R111, 1.1641532182693481445e-10 ;  /* 0x2f0000000e0e7423 */ /* 0x000fe2000001006f */
[----:B------:R-:W-:-:S04]  /*7c20*/  FMUL.FTZ R15, R15, UR5 ;  /* 0x000000050f0f7c20 */ /* 0x000fc80008410000 */
[----:B------:R-:W-:Y:S02]  /*7c30*/  FSETP.GTU.FTZ.AND P6, PT, R14, UR4, PT ;  /* 0x000000040e007c0b */ /* 0x000fe4000bfdc000 */
[----:B------:R-:W-:Y:S02]  /*7c40*/  FSEL R14, R13, RZ, P5 ;  /* 0x000000ff0d0e7208 */ /* 0x000fe40002800000 */
[----:B------:R-:W-:Y:S02]  /*7c50*/  FSEL R15, R15, RZ, !P6 ;  /* 0x000000ff0f0f7208 */ /* 0x000fe40007000000 */
[----:B------:R-:W-:-:S03]  /*7c60*/  SEL R101, RZ, 0x1, P6 ;  /* 0x00000001ff657807 */ /* 0x000fc60003000000 */
[----:B------:R-:W-:-:S04]  /*7c70*/  FADD.FTZ R31, R15, R14 ;  /* 0x0000000e0f1f7221 */ /* 0x000fc80000010000 */
[----:B------:R-:W-:-:S07]  /*7c80*/  @P1 FADD.FTZ R31, R35, R31 ;  /* 0x0000001f231f1221 */ /* 0x000fce0000010000 */
.L_x_10488:
[----:B------:R-:W-:Y:S01]  /*7c90*/  SEL R15, RZ, 0x100, !P0 ;  /* 0x00000100ff0f7807 */ /* 0x000fe20004000000 */
[----:B------:R-:W0:Y:S01]  /*7ca0*/  LDC.64 R106, c[0x0][0x3a8] ;  /* 0x0000ea00ff6a7b82 */ /* 0x000e220000000a00 */
[----:B------:R-:W-:Y:S02]  /*7cb0*/  ISETP.NE.U32.AND P0, PT, RZ, UR38, PT ;  /* 0x00000026ff007c0c */ /* 0x000fe4000bf05070 */
[----:B------:R-:W-:Y:S02]  /*7cc0*/  SEL R21, RZ, 0x1000000, !P5 ;  /* 0x01000000ff157807 */ /* 0x000fe40006800000 */
[----:B------:R-:W-:Y:S02]  /*7cd0*/  ISETP.NE.AND.EX P0, PT, RZ, UR39, PT, P0 ;  /* 0x00000027ff007c0c */ /* 0x000fe4000bf05300 */
[----:B------:R-:W-:Y:S01]  /*7ce0*/  ISETP.NE.AND P6, PT, R16, RZ, PT ;  /* 0x000000ff1000720c */ /* 0x000fe20003fc5270 */
[----:B------:R-:W1:Y:S01]  /*7cf0*/  LDC.64 R104, c[0x0][0x3b0] ;  /* 0x0000ec00ff687b82 */ /* 0x000e620000000a00 */
[----:B------:R-:W-:-:S02]  /*7d00*/  ISETP.NE.AND P5, PT, R17, RZ, PT ;  /* 0x000000ff1100720c */ /* 0x000fc40003fa5270 */
[----:B------:R-:W-:Y:S02]  /*7d10*/  SEL R20, RZ, 0x10000, !P4 ;  /* 0x00010000ff147807 */ /* 0x000fe40006000000 */
        /* <DEDUP_REMOVED lines=13> */
[C---:B-1----:R-:W-:Y:S01]  /*7df0*/  IMAD.WIDE.U32 R20, R108.reuse, 0x8, R104 ;  /* 0x000000086c147825 */ /* 0x042fe200078e0068 */
[----:B------:R-:W-:Y:S01]  /*7e00*/  IADD3 R109, PT, PT, R108, 0x80, RZ ;  /* 0x000000806c6d7810 */ /* 0x000fe20007ffe0ff */
[----:B------:R0:W-:Y:S04]  /*7e10*/  STG.E.128 desc[UR8][R22.64], R24 ;  /* 0x0000001816007986 */ /* 0x0001e8000c101d08 */
[----:B------:R0:W-:Y:S01]  /*7e20*/  STG.E.128 desc[UR8][R22.64+0x10], R28 ;  /* 0x0000101c16007986 */ /* 0x0001e2000c101d08 */
[----:B------:R-:W-:-:S03]  /*7e30*/  IMAD.WIDE.U32 R12, R109, 0x10, R92 ;  /* 0x000000106d0c7825 */ /* 0x000fc600078e005c */
[----:B------:R0:W-:Y:S01]  /*7e40*/  STG.E.64 desc[UR8][R20.64], R14 ;  /* 0x0000000e14007986 */ /* 0x0001e2000c101b08 */
[----:B--2---:R-:W-:-:S04]  /*7e50*/  @P1 IMAD.WIDE.U32 R16, R109, 0x20, R16 ;  /* 0x000000206d101825 */ /* 0x004fc800078e0010 */
        /* <DEDUP_REMOVED lines=22> */
.L_x_10537:
[----:B------:R2:W5:Y:S04]  /*7fc0*/  @P0 LDG.E.128 R40, desc[UR8][R18.64] ;  /* 0x0000000812280981 */ /* 0x000568000c1e1d00 */
[----:B------:R2:W5:Y:S04]  /*7fd0*/  @P1 LDG.E.128 R36, desc[UR8][R16.64] ;  /* 0x0000000810241981 */ /* 0x000568000c1e1d00 */
[----:B------:R2:W5:Y:S04]  /*7fe0*/  @P1 LDG.E.128 R32, desc[UR8][R16.64+0x10] ;  /* 0x0000100810201981 */ /* 0x000568000c1e1d00 */
[----:B01----:R-:W5:Y:S01]  /*7ff0*/  LDG.E.128 R12, desc[UR8][R12.64] ;  /* 0x000000080c0c7981 */ /* 0x003f62000c1e1d00 */
[----:B------:R-:W-:Y:S05]  /*8000*/  @!P0 BRA `(.L_x_10538) ;  /* 0x0000004800c48947 */ /* 0x000fea0003800000 */
        /* <DEDUP_REMOVED lines=15> */
.L_x_10540:
        /* <DEDUP_REMOVED lines=12> */
.L_x_10541:
        /* <DEDUP_REMOVED lines=41> */
[----:B------:R-:W-:-:S07]  /*8450*/  LOP3.LUT R4, R16, UR36, R113, 0x96, !PT ;  /* 0x0000002410047c12 */ /* 0x000fce000f8e9671 */
.L_x_10539:
[----:B------:R-:W-:Y:S01]  /*8460*/  ISETP.NE.AND P2, PT, R17, 0x1, PT ;  /* 0x000000011100780c */ /* 0x000fe20003f45270 */
[----:B------:R-:W-:Y:S01]  /*8470*/  HFMA2 R18, -RZ, RZ, 0, 1.1920928955078125e-07 ;  /* 0x00000002ff127431 */ /* 0x000fe200000001ff */
[----:B------:R-:W-:Y:S01]  /*8480*/  I2FP.F32.U32 R16, R9 ;  /* 0x0000000900107245 */ /* 0x000fe20000201000 */
[----:B-----5:R-:W-:Y:S02]  /*8490*/  HADD2.F32 R9, -RZ, R12.H0_H0 ;  /* 0x2000000cff097230 */ /* 0x020fe40000004100 */
        /* <DEDUP_REMOVED lines=14> */
.L_x_10543:
        /* <DEDUP_REMOVED lines=12> */
.L_x_10544:
        /* <DEDUP_REMOVED lines=43> */
.L_x_10542:
[----:B------:R-:W-:Y:S01]  /*88f0*/  I2FP.F32.U32 R16, R11 ;  /* 0x0000000b00107245 */ /* 0x000fe20000201000 */
[----:B------:R-:W-:Y:S01]  /*8900*/  HADD2.F32 R11, -RZ, R40.H0_H0 ;  /* 0x20000028ff0b7230 */ /* 0x000fe20000004100 */
        /* <DEDUP_REMOVED lines=20> */
.L_x_10546:
        /* <DEDUP_REMOVED lines=12> */
.L_x_10547:
        /* <DEDUP_REMOVED lines=43> */
.L_x_10545:
        /* <DEDUP_REMOVED lines=18> */
.L_x_10549:
        /* <DEDUP_REMOVED lines=12> */
.L_x_10550:
        /* <DEDUP_REMOVED lines=43> */
.L_x_10548:
[----:B------:R-:W-:Y:S01]  /*9250*/  I2FP.F32.U32 R16, R17 ;  /* 0x0000001100107245 */ /* 0x000fe20000201000 */
[----:B------:R-:W-:Y:S01]  /*9260*/  HADD2.F32 R17, -RZ, R40.H1_H1 ;  /* 0x30000028ff117230 */ /* 0x000fe20000004100 */
[----:B------:R-:W-:Y:S01]  /*9270*/  ISETP.NE.AND P3, PT, R18, 0x1, PT ;  /* 0x000000011200780c */ /* 0x000fe20003f65270 */
[----:B------:R-:W-:Y:S02]  /*9280*/  HFMA2 R19, -RZ, RZ, 0, 1.1920928955078125e-07 ;  /* 0x00000002ff137431 */ /* 0x000fe400000001ff */
[----:B------:R-:W-:Y:S01]  /*9290*/  FFMA.FTZ R16, R16, R111, 1.1641532182693481445e-10 ;  /* 0x2f00000010107423 */ /* 0x000fe2000001006f */
[----:B------:R-:W-:-:S04]  /*92a0*/  FMUL.FTZ R17, R17, UR5 ;  /* 0x0000000511117c20 */ /* 0x000fc80008410000 */
[----:B------:R-:W-:Y:S02]  /*92b0*/  FSETP.GTU.FTZ.AND P2, PT, R16, UR4, PT ;  /* 0x0000000410007c0b */ /* 0x000fe4000bf5c000 */
[----:B------:R-:W-:Y:S02]  /*92c0*/  FSEL R16, R11, RZ, P4 ;  /* 0x000000ff0b107208 */ /* 0x000fe40002000000 */
        /* <DEDUP_REMOVED lines=14> */
.L_x_10552:
        /* <DEDUP_REMOVED lines=12> */
.L_x_10553:
        /* <DEDUP_REMOVED lines=43> */
.L_x_10551:
[----:B------:R-:W-:Y:S01]  /*9720*/  I2FP.F32.U32 R16, R17 ;  /* 0x0000001100107245 */ /* 0x000fe20000201000 */
[----:B------:R-:W-:Y:S01]  /*9730*/  IMAD.MOV.U32 R23, RZ, RZ, 0x2 ;  /* 0x00000002ff177424 */ /* 0x000fe200078e00ff */
[----:B------:R-:W-:Y:S02]  /*9740*/  ISETP.NE.AND P2, PT, R19, 0x1, PT ;  /* 0x000000011300780c */ /* 0x000fe40003f45270 */
[----:B------:R-:W-:Y:S01]  /*9750*/  MOV R17, R10 ;  /* 0x0000000a00117202 */ /* 0x000fe20000000f00 */
[----:B------:R-:W-:-:S05]  /*9760*/  FFMA.FTZ R16, R16, R111, 1.1641532182693481445e-10 ;  /* 0x2f00000010107423 */ /* 0x000fca000001006f */
[----:B------:R-:W-:Y:S01]  /*9770*/  FSETP.LE.FTZ.AND P4, PT, R16, UR4, PT ;  /* 0x0000000410007c0b */ /* 0x000fe2000bf93000 */
[----:B------:R-:W-:-:S03]  /*9780*/  HADD2.F32 R16, -RZ, R13.H0_H0 ;  /* 0x2000000dff107230 */ /* 0x000fc60000004100 */
        /* <DEDUP_REMOVED lines=11> */
.L_x_10555:
        /* <DEDUP_REMOVED lines=12> */
.L_x_10556:
        /* <DEDUP_REMOVED lines=43> */
.L_x_10554:
[----:B------:R-:W-:Y:S01]  /*9bb0*/  I2FP.F32.U32 R18, R17 ;  /* 0x0000001100127245 */ /* 0x000fe20000201000 */
[----:B------:R-:W-:Y:S01]  /*9bc0*/  HADD2.F32 R17, -RZ, R41.H0_H0 ;  /* 0x20000029ff117230 */ /* 0x000fe20000004100 */
[----:B------:R-:W-:-:S03]  /*9bd0*/  ISETP.NE.AND P3, PT, R23, 0x1, PT ;  /* 0x000000011700780c */ /* 0x000fc60003f65270 */
[----:B------:R-:W-:Y:S01]  /*9be0*/  FFMA.FTZ R18, R18, R111, 1.1641532182693481445e-10 ;  /* 0x2f00000012127423 */ /* 0x000fe2000001006f */
[----:B------:R-:W-:Y:S01]  /*9bf0*/  FMUL.FTZ R22, R17, UR5 ;  /* 0x0000000511167c20 */ /* 0x000fe20008410000 */
[----:B------:R-:W-:Y:S01]  /*9c00*/  FSEL R17, R16, RZ, P4 ;  /* 0x000000ff10117208 */ /* 0x000fe20002000000 */
        /* <DEDUP_REMOVED lines=16> */
.L_x_10558:
        /* <DEDUP_REMOVED lines=12> */
.L_x_10559:
        /* <DEDUP_REMOVED lines=43> */
.L_x_10557:
        /* <DEDUP_REMOVED lines=18> */
.L_x_10561:
        /* <DEDUP_REMOVED lines=12> */
.L_x_10562:
        /* <DEDUP_REMOVED lines=43> */
.L_x_10560:
        /* <DEDUP_REMOVED lines=22> */
.L_x_10564:
        /* <DEDUP_REMOVED lines=12> */
.L_x_10565:
        /* <DEDUP_REMOVED lines=43> */
.L_x_10563:
        /* <DEDUP_REMOVED lines=17> */
.L_x_10567:
        /* <DEDUP_REMOVED lines=12> */
.L_x_10568:
        /* <DEDUP_REMOVED lines=43> */
.L_x_10566:
[----:B------:R-:W-:Y:S01]  /*ae60*/  I2FP.F32.U32 R16, R17 ;  /* 0x0000001100107245 */ /* 0x000fe20000201000 */
[----:B------:R-:W-:Y:S02]  /*ae70*/  HADD2.F32 R17, -RZ, R42.H0_H0 ;  /* 0x2000002aff117230 */ /* 0x000fe40000004100 */
[----:B------:R-:W-:Y:S02]  /*ae80*/  HFMA2 R19, -RZ, RZ, 0, 1.1920928955078125e-07 ;  /* 0x00000002ff137431 */ /* 0x000fe400000001ff */
        /* <DEDUP_REMOVED lines=19> */
.L_x_10570:
        /* <DEDUP_REMOVED lines=12> */
.L_x_10571:
        /* <DEDUP_REMOVED lines=43> */
.L_x_10569:
        /* <DEDUP_REMOVED lines=17> */
.L_x_10573:
        /* <DEDUP_REMOVED lines=12> */
.L_x_10574:
        /* <DEDUP_REMOVED lines=43> */
.L_x_10572:
        /* <DEDUP_REMOVED lines=22> */
.L_x_10576:
        /* <DEDUP_REMOVED lines=12> */
.L_x_10577:
        /* <DEDUP_REMOVED lines=43> */
.L_x_10575:
[----:B------:R-:W-:Y:S01]  /*bc80*/  ISETP.NE.AND P5, PT, R101, 0x1, PT ;  /* 0x000000016500780c */ /* 0x000fe20003fa5270 */
[----:B------:R-:W-:Y:S01]  /*bc90*/  HADD2.F32 R19, -RZ, R15.H0_H0 ;  /* 0x2000000fff137230 */ /* 0x000fe20000004100 */
[----:B------:R-:W-:Y:S01]  /*bca0*/  I2FP.F32.U32 R14, R14 ;  /* 0x0000000e000e7245 */ /* 0x000fe20000201000 */
[----:B------:R-:W-:Y:S02]  /*bcb0*/  HFMA2 R102, -RZ, RZ, 0, 1.1920928955078125e-07 ;  /* 0x00000002ff667431 */ /* 0x000fe400000001ff */
        /* <DEDUP_REMOVED lines=13> */
.L_x_10579:
        /* <DEDUP_REMOVED lines=12> */
.L_x_10580:
        /* <DEDUP_REMOVED lines=43> */
.L_x_10578:
[----:B------:R-:W-:Y:S01]  /*c100*/  I2FP.F32.U32 R18, R100 ;  /* 0x0000006400127245 */ /* 0x000fe20000201000 */
[----:B------:R-:W-:Y:S02]  /*c110*/  HADD2.F32 R19, -RZ, R43.H0_H0 ;  /* 0x2000002bff137230 */ /* 0x000fe40000004100 */
[----:B------:R-:W-:Y:S02]  /*c120*/  IMAD.MOV.U32 R101, RZ, RZ, 0x2 ;  /* 0x00000002ff657424 */ /* 0x000fe400078e00ff */
[----:B------:R-:W-:Y:S01]  /*c130*/  FFMA.FTZ R18, R18, R111, 1.1641532182693481445e-10 ;  /* 0x2f00000012127423 */ /* 0x000fe2000001006f */
[----:B------:R-:W-:-:S04]  /*c140*/  FMUL.FTZ R19, R19, UR5 ;  /* 0x0000000513137c20 */ /* 0x000fc80008410000 */
[----:B------:R-:W-:-:S04]  /*c150*/  FSETP.GTU.FTZ.AND P5, PT, R18, UR4, PT ;  /* 0x0000000412007c0b */ /* 0x000fc8000bfbc000 */
[----:B------:R-:W-:Y:S02]  /*c160*/  FSEL R18, R19, RZ, !P5 ;  /* 0x000000ff13127208 */ /* 0x000fe40006800000 */
[----:B------:R-:W-:Y:S02]  /*c170*/  SEL R100, RZ, 0x1, P5 ;  /* 0x00000001ff647807 */ /* 0x000fe40002800000 */
[----:B------:R-:W-:Y:S02]  /*c180*/  ISETP.NE.AND P5, PT, R102, 0x1, PT ;  /* 0x000000016600780c */ /* 0x000fe40003fa5270 */
[----:B------:R-:W-:Y:S02]  /*c190*/  FSEL R19, R14, RZ, P4 ;  /* 0x000000ff0e137208 */ /* 0x000fe40002000000 */
[----:B------:R-:W-:-:S03]  /*c1a0*/  MOV R14, R10 ;  /* 0x0000000a000e7202 */ /* 0x000fc60000000f00 */
        /* <DEDUP_REMOVED lines=11> */
.L_x_10582:
        /* <DEDUP_REMOVED lines=12> */
.L_x_10583:
        /* <DEDUP_REMOVED lines=43> */
.L_x_10581:
[----:B------:R-:W-:Y:S01]  /*c5d0*/  ISETP.NE.AND P6, PT, R101, 0x1, PT ;  /* 0x000000016500780c */ /* 0x000fe20003fc5270 */
[----:B------:R-:W-:Y:S01]  /*c5e0*/  HADD2.F32 R19, -RZ, R15.H1_H1 ;  /* 0x3000000fff137230 */ /* 0x000fe20000004100 */
        /* <DEDUP_REMOVED lines=15> */
.L_x_10585:
        /* <DEDUP_REMOVED lines=14> */
.L_x_10586:
        /* <DEDUP_REMOVED lines=43> */
.L_x_10584:
        /* <DEDUP_REMOVED lines=11> */
.L_x_10538:
[----:B------:R-:W-:Y:S01]  /*cb20*/  ISETP.NE.AND P2, PT, R102, 0x1, PT ;  /* 0x000000016600780c */ /* 0x000fe20003f45270 */
[----:B--2---:R-:W-:Y:S02]  /*cb30*/  HFMA2 R18, -RZ, RZ, 0, 1.1920928955078125e-07 ;  /* 0x00000002ff127431 */ /* 0x004fe400000001ff */
        /* <DEDUP_REMOVED lines=13> */
.L_x_10589:
        /* <DEDUP_REMOVED lines=12> */
.L_x_10590:
        /* <DEDUP_REMOVED lines=42> */
.L_x_10588:
[----:B------:R-:W-:Y:S01]  /*cf70*/  ISETP.NE.AND P2, PT, R18, 0x1, PT ;  /* 0x000000011200780c */ /* 0x000fe20003f45270 */
[----:B-----5:R-:W-:Y:S01]  /*cf80*/  HADD2.F32 R102, -RZ, R12.H0_H0 ;  /* 0x2000000cff667230 */ /* 0x020fe20000004100 */
        /* <DEDUP_REMOVED lines=15> */
.L_x_10592:
        /* <DEDUP_REMOVED lines=12> */
.L_x_10593:
        /* <DEDUP_REMOVED lines=43> */
.L_x_10591:
        /* <DEDUP_REMOVED lines=17> */
.L_x_10595:
        /* <DEDUP_REMOVED lines=12> */
.L_x_10596:
        /* <DEDUP_REMOVED lines=43> */
.L_x_10594:
        /* <DEDUP_REMOVED lines=17> */
.L_x_10598:
        /* <DEDUP_REMOVED lines=12> */
.L_x_10599:
        /* <DEDUP_REMOVED lines=43> */
.L_x_10597:
        /* <DEDUP_REMOVED lines=17> */
.L_x_10601:
        /* <DEDUP_REMOVED lines=12> */
.L_x_10602:
        /* <DEDUP_REMOVED lines=43> */
.L_x_10600:
        /* <DEDUP_REMOVED lines=16> */
.L_x_10604:
        /* <DEDUP_REMOVED lines=12> */
.L_x_10605:
        /* <DEDUP_REMOVED lines=43> */
.L_x_10603:
        /* <DEDUP_REMOVED lines=16> */
.L_x_10607:
        /* <DEDUP_REMOVED lines=12> */
.L_x_10608:
        /* <DEDUP_REMOVED lines=43> */
.L_x_10606:
[----:B------:R-:W-:Y:S01]  /*ea50*/  ISETP.NE.AND P5, PT, R18, 0x1, PT ;  /* 0x000000011200780c */ /* 0x000fe20003fa5270 */
[----:B------:R-:W-:Y:S01]  /*ea60*/  HADD2.F32 R115, -RZ, R15.H0_H0 ;  /* 0x2000000fff737230 */ /* 0x000fe20000004100 */
        /* <DEDUP_REMOVED lines=14> */
.L_x_10610:
        /* <DEDUP_REMOVED lines=12> */
.L_x_10611:
        /* <DEDUP_REMOVED lines=43> */
.L_x_10609:
        /* <DEDUP_REMOVED lines=37> */
.L_x_10587:
[----:B------:R-:W0:Y:S01]  /*f110*/  @P0 LDC.64 R114, c[0x0][0x398] ;  /* 0x0000e600ff720b82 */ /* 0x000e220000000a00 */
[----:B------:R-:W-:Y:S01]  /*f120*/  SEL R110, RZ, 0x1000000, !P5 ;  /* 0x01000000ff6e7807 */ /* 0x000fe20006800000 */
[----:B------:R-:W-:Y:S01]  /*f130*/  IMAD.WIDE.U32 R14, R109, 0x20, R106 ;  /* 0x000000206d0e7825 */ /* 0x000fe200078e006a */
[----:B------:R-:W-:Y:S02]  /*f140*/  SEL R113, RZ, 0x10000, !P4 ;  /* 0x00010000ff717807 */ /* 0x000fe40006000000 */
[----:B------:R-:W-:Y:S02]  /*f150*/  SEL R118, RZ, 0x100, !P3 ;  /* 0x00000100ff767807 */ /* 0x000fe40005800000 */
[----:B------:R-:W-:Y:S01]  /*f160*/  ISETP.NE.AND P5, PT, R12, RZ, PT ;  /* 0x000000ff0c00720c */ /* 0x000fe20003fa5270 */
[----:B------:R-:W1:Y:S01]  /*f170*/  @P1 LDC.64 R102, c[0x0][0x3a0] ;  /* 0x0000e800ff661b82 */ /* 0x000e620000000a00 */
[----:B------:R-:W-:Y:S01]  /*f180*/  ISETP.NE.AND P4, PT, R95, RZ, PT ;  /* 0x000000ff5f00720c */ /* 0x000fe20003f85270 */
[----:B------:R-:W-:Y:S01]  /*f190*/  STG.E.128 desc[UR8][R14.64], R20 ;  /* 0x000000140e007986 */ /* 0x000fe2000c101d08 */
[----:B------:R-:W-:-:S02]  /*f1a0*/  ISETP.NE.AND P3, PT, R13, RZ, PT ;  /* 0x000000ff0d00720c */ /* 0x000fc40003f65270 */
[----:B------:R-:W-:Y:S01]  /*f1b0*/  ISETP.NE.AND P6, PT, R94, RZ, PT ;  /* 0x000000ff5e00720c */ /* 0x000fe20003fc5270 */
[----:B------:R2:W-:Y:S01]  /*f1c0*/  STG.E.128 desc[UR8][R14.64+0x10], R16 ;  /* 0x000010100e007986 */ /* 0x0005e2000c101d08 */
[----:B------:R-:W-:Y:S02]  /*f1d0*/  SEL R94, RZ, 0x1000000, !P3 ;  /* 0x01000000ff5e7807 */ /* 0x000fe40005800000 */
[----:B------:R-:W-:Y:S02]  /*f1e0*/  SEL R13, RZ, 0x10000, !P4 ;  /* 0x00010000ff0d7807 */ /* 0x000fe40006000000 */
[----:B------:R-:W-:Y:S02]  /*f1f0*/  SEL R12, RZ, 0x100, !P5 ;  /* 0x00000100ff0c7807 */ /* 0x000fe40006800000 */
[----:B------:R-:W-:Y:S02]  /*f200*/  LOP3.LUT R118, R118, R110, R113, 0xfe, !PT ;  /* 0x0000006e76767212 */ /* 0x000fe400078efe71 */
[----:B------:R-:W-:-:S02]  /*f210*/  LOP3.LUT R12, R12, R94, R13, 0xfe, !PT ;  /* 0x0000005e0c0c7212 */ /* 0x000fc400078efe0d */
[----:B------:R-:W-:Y:S02]  /*f220*/  SEL R13, RZ, 0x1, !P2 ;  /* 0x00000001ff0d7807 */ /* 0x000fe40005000000 */
[----:B------:R-:W-:Y:S02]  /*f230*/  SEL R95, RZ, 0x1, !P6 ;  /* 0x00000001ff5f7807 */ /* 0x000fe40007000000 */
[----:B------:R-:W-:Y:S02]  /*f240*/  LOP3.LUT R13, R118, R13, RZ, 0xfc, !PT ;  /* 0x0000000d760d7212 */ /* 0x000fe400078efcff */
[----:B------:R-:W-:Y:S01]  /*f250*/  LOP3.LUT R12, R12, R95, RZ, 0xfc, !PT ;  /* 0x0000005f0c0c7212 */ /* 0x000fe200078efcff */
[----:B--2---:R-:W-:Y:S01]  /*f260*/  IMAD.WIDE.U32 R14, R109, 0x8, R104 ;  /* 0x000000086d0e7825 */ /* 0x004fe200078e0068 */
[----:B------:R-:W-:-:S04]  /*f270*/  IADD3 R110, PT, PT, R108, 0x100, RZ ;  /* 0x000001006c6e7810 */ /* 0x000fc80007ffe0ff */
[----:B------:R2:W-:Y:S01]  /*f280*/  STG.E.64 desc[UR8][R14.64], R12 ;  /* 0x0000000c0e007986 */ /* 0x0005e2000c101b08 */
[----:B------:R-:W-:-:S04]  /*f290*/  IMAD.WIDE.U32 R118, R110, 0x10, R92 ;  /* 0x000000106e767825 */ /* 0x000fc800078e005c */
[----:B0-----:R-:W-:-:S04]  /*f2a0*/  @P0 IMAD.WIDE.U32 R114, R110, 0x10, R114 ;  /* 0x000000106e720825 */ /* 0x001fc800078e0072 */
[----:B-1----:R-:W-:Y:S01]  /*f2b0*/  @P1 IMAD.WIDE.U32 R102, R110, 0x20, R102 ;  /* 0x000000206e661825 */ /* 0x002fe200078e0066 */
[----:B--2---:R-:W-:Y:S06]  /*f2c0*/  @!P0 BRA `(.L_x_10612) ;  /* 0x0000000000508947 */ /* 0x004fec0003800000 */
[----:B------:R-:W-:Y:S01]  /*f2d0*/  IMAD.U32 R12, R100, 0x10000, RZ ;  /* 0x00010000640c7824 */ /* 0x000fe200078e00ff */
        /* <DEDUP_REMOVED lines=19> */
.L_x_10612:
[----:B------:R1:W5:Y:S04]  /*f410*/  @P0 LDG.E.128 R40, desc[UR8][R114.64] ;  /* 0x0000000872280981 */ /* 0x000368000c1e1d00 */
[----:B------:R1:W5:Y:S04]  /*f420*/  @P1 LDG.E.128 R36, desc[UR8][R102.64] ;  /* 0x0000000866241981 */ /* 0x000368000c1e1d00 */
[----:B------:R1:W5:Y:S04]  /*f430*/  @P1 LDG.E.128 R32, desc[UR8][R102.64+0x10] ;  /* 0x0000100866201981 */ /* 0x000368000c1e1d00 */
[----:B------:R1:W5:Y:S01]  /*f440*/  LDG.E.128 R92, desc[UR8][R118.64] ;  /* 0x00000008765c7981 */ /* 0x000362000c1e1d00 */
[----:B------:R-:W-:Y:S05]  /*f450*/  @!P0 BRA `(.L_x_10613) ;  /* 0x0000004800b48947 */ /* 0x000fea0003800000 */
[----:B------:R-:W-:Y:S01]  /*f460*/  ISETP.NE.AND P2, PT, R116, 0x1, PT ;  /* 0x000000017400780c */ /* 0x000fe20003f45270 */
[----:B0-----:R-:W-:Y:S01]  /*f470*/  IMAD.MOV.U32 R13, RZ, RZ, 0x2 ;  /* 0x00000002ff0d7424 */ /* 0x001fe200078e00ff */
[----:B------:R-:W-:Y:S01]  /*f480*/  MOV R9, R10 ;  /* 0x0000000a00097202 */ /* 0x000fe20000000f00 */
[----:B-1----:R-:W-:-:S10]  /*f490*/  IMAD.MOV.U32 R102, RZ, RZ, R112 ;  /* 0x000000ffff667224 */ /* 0x002fd400078e0070 */
        /* <DEDUP_REMOVED lines=11> */
.L_x_10615:
        /* <DEDUP_REMOVED lines=12> */
.L_x_10616:
        /* <DEDUP_REMOVED lines=41> */
.L_x_10614:
[----:B------:R-:W-:Y:S01]  /*f8a0*/  ISETP.NE.AND P2, PT, R13, 0x1, PT ;  /* 0x000000010d00780c */ /* 0x000fe20003f45270 */
[----:B------:R-:W-:Y:S01]  /*f8b0*/  IMAD.MOV.U32 R14, RZ, RZ, 0x2 ;  /* 0x00000002ff0e7424 */ /* 0x000fe200078e00ff */
[----:B------:R-:W-:Y:S01]  /*f8c0*/  I2FP.F32.U32 R12, R9 ;  /* 0x00000009000c7245 */ /* 0x000fe20000201000 */
[----:B-----5:R-:W-:Y:S01]  /*f8d0*/  HADD2.F32 R9, -RZ, R92.H0_H0 ;  /* 0x2000005cff097230 */ /* 0x020fe20000004100 */
        /* <DEDUP_REMOVED lines=14> */
.L_x_10618:
        /* <DEDUP_REMOVED lines=12> */
.L_x_10619:
        /* <DEDUP_REMOVED lines=42> */
.L_x_10617:
[----:B------:R-:W-:Y:S01]  /*fd20*/  I2FP.F32.U32 R12, R11 ;  /* 0x0000000b000c7245 */ /* 0x000fe20000201000 */
[----:B------:R-:W-:Y:S01]  /*fd30*/  HADD2.F32 R11, -RZ, R40.H0_H0 ;  /* 0x20000028ff0b7230 */ /* 0x000fe20000004100 */
        /* <DEDUP_REMOVED lines=20> */
.L_x_10621:
        /* <DEDUP_REMOVED lines=12> */
.L_x_10622:
        /* <DEDUP_REMOVED lines=42> */
.L_x_10620:
[----:B------:R-:W-:Y:S01]  /*101e0*/  ISETP.NE.AND P2, PT, R15, 0x1, PT ;  /* 0x000000010f00780c */ /* 0x000fe20003f45270 */
[----:B------:R-:W-:Y:S01]  /*101f0*/  HADD2.F32 R13, -RZ, R92.H1_H1 ;  /* 0x3000005cff0d7230 */ /* 0x000fe20000004100 */
        /* <DEDUP_REMOVED lines=16> */
.L_x_10624:
        /* <DEDUP_REMOVED lines=12> */
.L_x_10625:
        /* <DEDUP_REMOVED lines=42> */
.L_x_10623:
[----:B------:R-:W-:Y:S01]  /*10660*/  I2FP.F32.U32 R14, R11 ;  /* 0x0000000b000e7245 */ /* 0x000fe20000201000 */
[----:B------:R-:W-:Y:S01]  /*10670*/  HADD2.F32 R11, -RZ, R40.H1_H1 ;  /* 0x30000028ff0b7230 */ /* 0x000fe20000004100 */
[----:B------:R-:W-:Y:S01]  /*10680*/  ISETP.NE.AND P3, PT, R92, 0x1, PT ;  /* 0x000000015c00780c */ /* 0x000fe20003f65270 */
[----:B------:R-:W-:Y:S01]  /*10690*/  IMAD.MOV.U32 R96, RZ, RZ, 0x2 ;  /* 0x00000002ff607424 */ /* 0x000fe200078e00ff */
[----:B------:R-:W-:Y:S01]  /*106a0*/  MOV R15, R10 ;  /* 0x0000000a000f7202 */ /* 0x000fe20000000f00 */
        /* <DEDUP_REMOVED lines=17> */
.L_x_10627:
        /* <DEDUP_REMOVED lines=12> */
.L_x_10628:
        /* <DEDUP_REMOVED lines=43> */
.L_x_10626:
        /* <DEDUP_REMOVED lines=18> */
.L_x_10630:
        /* <DEDUP_REMOVED lines=12> */
.L_x_10631:
        /* <DEDUP_REMOVED lines=43> */
.L_x_10629:
        /* <DEDUP_REMOVED lines=22> */
.L_x_10633:
        /* <DEDUP_REMOVED lines=12> */
.L_x_10634:
        /* <DEDUP_REMOVED lines=43> */
.L_x_10632:
        /* <DEDUP_REMOVED lines=18> */
.L_x_10636:
        /* <DEDUP_REMOVED lines=12> */
.L_x_10637:
        /* <DEDUP_REMOVED lines=43> */
.L_x_10635:
[----:B------:R-:W-:Y:S01]  /*11920*/  I2FP.F32.U32 R92, R93 ;  /* 0x0000005d005c7245 */ /* 0x000fe20000201000 */
[----:B------:R-:W-:Y:S02]  /*11930*/  HADD2.F32 R93, -RZ, R41.H1_H1 ;  /* 0x30000029ff5d7230 */ /* 0x000fe40000004100 */
[----:B------:R-:W-:Y:S02]  /*11940*/  IMAD.MOV.U32 R98, RZ, RZ, 0x2 ;  /* 0x00000002ff627424 */ /* 0x000fe400078e00ff */
[----:B------:R-:W-:Y:S01]  /*11950*/  FFMA.FTZ R92, R92, R111, 1.1641532182693481445e-10 ;  /* 0x2f0000005c5c7423 */ /* 0x000fe2000001006f */
[----:B------:R-:W-:-:S04]  /*11960*/  FMUL.FTZ R93, R93, UR5 ;  /* 0x000000055d5d7c20 */ /* 0x000fc80008410000 */
[----:B------:R-:W-:Y:S02]  /*11970*/  FSETP.GTU.FTZ.AND P2, PT, R92, UR4, PT ;  /* 0x000000045c007c0b */ /* 0x000fe4000bf5c000 */
[----:B------:R-:W-:Y:S02]  /*11980*/  FSEL R92, R15, RZ, P4 ;  /* 0x000000ff0f5c7208 */ /* 0x000fe40002000000 */
[----:B------:R-:W-:Y:S01]  /*11990*/  FSEL R15, R93, RZ, !P2 ;  /* 0x000000ff5d0f7208 */ /* 0x000fe20005000000 */
[----:B------:R-:W-:Y:S01]  /*119a0*/  IMAD.MOV.U32 R93, RZ, RZ, R10 ;  /* 0x000000ffff5d7224 */ /* 0x000fe200078e000a */
        /* <DEDUP_REMOVED lines=13> */
.L_x_10639:
        /* <DEDUP_REMOVED lines=12> */
.L_x_10640:
        /* <DEDUP_REMOVED lines=43> */
.L_x_10638:
        /* <DEDUP_REMOVED lines=17> */
.L_x_10642:
        /* <DEDUP_REMOVED lines=12> */
.L_x_10643:
        /* <DEDUP_REMOVED lines=43> */
.L_x_10641:
        /* <DEDUP_REMOVED lines=22> */
.L_x_10645:
        /* <DEDUP_REMOVED lines=12> */
.L_x_10646:
        /* <DEDUP_REMOVED lines=43> */
.L_x_10644:
        /* <DEDUP_REMOVED lines=17> */
.L_x_10648:
        /* <DEDUP_REMOVED lines=12> */
.L_x_10649:
        /* <DEDUP_REMOVED lines=43> */
.L_x_10647:
        /* <DEDUP_REMOVED lines=22> */
.L_x_10651:
        /* <DEDUP_REMOVED lines=12> */
.L_x_10652:
        /* <DEDUP_REMOVED lines=43> */
.L_x_10650:
[----:B------:R-:W-:Y:S01]  /*13090*/  ISETP.NE.AND P5, PT, R113, 0x1, PT ;  /* 0x000000017100780c */ /* 0x000fe20003fa5270 */
[----:B------:R-:W-:Y:S01]  /*130a0*/  HADD2.F32 R101, -RZ, R95.H0_H0 ;  /* 0x2000005fff657230 */ /* 0x000fe20000004100 */
        /* <DEDUP_REMOVED lines=15> */
.L_x_10654:
        /* <DEDUP_REMOVED lines=12> */
.L_x_10655:
        /* <DEDUP_REMOVED lines=43> */
.L_x_10653:
        /* <DEDUP_REMOVED lines=22> */
.L_x_10657:
        /* <DEDUP_REMOVED lines=12> */
.L_x_10658:
        /* <DEDUP_REMOVED lines=43> */
.L_x_10656:
        /* <DEDUP_REMOVED lines=17> */
.L_x_10660:
        /* <DEDUP_REMOVED lines=14> */
.L_x_10661:
        /* <DEDUP_REMOVED lines=43> */
.L_x_10659:
        /* <DEDUP_REMOVED lines=11> */
.L_x_10613:
[----:B------:R-:W-:Y:S01]  /*13f30*/  ISETP.NE.AND P2, PT, R116, 0x1, PT ;  /* 0x000000017400780c */ /* 0x000fe20003f45270 */
[----:B0-----:R-:W-:Y:S02]  /*13f40*/  HFMA2 R14, -RZ, RZ, 0, 1.1920928955078125e-07 ;  /* 0x00000002ff0e7431 */ /* 0x001fe400000001ff */
[----:B------:R-:W-:Y:S01]  /*13f50*/  IMAD.MOV.U32 R12, RZ, RZ, R10 ;  /* 0x000000ffff0c7224 */ /* 0x000fe200078e000a */
[----:B-1----:R-:W-:-:S09]  /*13f60*/  MOV R102, R112 ;  /* 0x0000007000667202 */ /* 0x002fd20000000f00 */
        /* <DEDUP_REMOVED lines=11> */
.L_x_10664:
        /* <DEDUP_REMOVED lines=12> */
.L_x_10665:
        /* <DEDUP_REMOVED lines=42> */
.L_x_10663:
        /* <DEDUP_REMOVED lines=17> */
.L_x_10667:
        /* <DEDUP_REMOVED lines=12> */
.L_x_10668:
        /* <DEDUP_REMOVED lines=43> */
.L_x_10666:
        /* <DEDUP_REMOVED lines=17> */
.L_x_10670:
        /* <DEDUP_REMOVED lines=12> */
.L_x_10671:
        /* <DEDUP_REMOVED lines=43> */
.L_x_10669:
        /* <DEDUP_REMOVED lines=17> */
.L_x_10673:
        /* <DEDUP_REMOVED lines=12> */
.L_x_10674:
        /* <DEDUP_REMOVED lines=43> */
.L_x_10672:
        /* <DEDUP_REMOVED lines=17> */
.L_x_10676:
        /* <DEDUP_REMOVED lines=12> */
.L_x_10677:
        /* <DEDUP_REMOVED lines=43> */
.L_x_10675:
        /* <DEDUP_REMOVED lines=16> */
.L_x_10679:
        /* <DEDUP_REMOVED lines=12> */
.L_x_10680:
        /* <DEDUP_REMOVED lines=43> */
.L_x_10678:
        /* <DEDUP_REMOVED lines=16> */
.L_x_10682:
        /* <DEDUP_REMOVED lines=12> */
.L_x_10683:
        /* <DEDUP_REMOVED lines=43> */
.L_x_10681:
        /* <DEDUP_REMOVED lines=16> */
.L_x_10685:
        /* <DEDUP_REMOVED lines=12> */
.L_x_10686:
        /* <DEDUP_REMOVED lines=43> */
.L_x_10684:
        /* <DEDUP_REMOVED lines=37> */
.L_x_10662:
[----:B------:R-:W-:Y:S01]  /*16520*/  SEL R112, RZ, 0x1000000, !P5 ;  /* 0x01000000ff707807 */ /* 0x000fe20006800000 */
[----:B------:R-:W-:Y:S01]  /*16530*/  IMAD.WIDE.U32 R104, R110, 0x8, R104 ;  /* 0x000000086e687825 */ /* 0x000fe200078e0068 */
[----:B------:R-:W-:Y:S02]  /*16540*/  ISETP.NE.AND P5, PT, R116, RZ, PT ;  /* 0x000000ff7400720c */ /* 0x000fe40003fa5270 */
[----:B------:R-:W-:Y:S02]  /*16550*/  SEL R111, RZ, 0x10000, !P4 ;  /* 0x00010000ff6f7807 */ /* 0x000fe40006000000 */
[----:B------:R-:W-:Y:S02]  /*16560*/  SEL R116, RZ, 0x100, !P3 ;  /* 0x00000100ff747807 */ /* 0x000fe40005800000 */
[----:B------:R-:W-:Y:S02]  /*16570*/  ISETP.NE.AND P6, PT, R115, RZ, PT ;  /* 0x000000ff7300720c */ /* 0x000fe40003fc5270 */
[----:B------:R-:W-:-:S02]  /*16580*/  ISETP.NE.AND P4, PT, R117, RZ, PT ;  /* 0x000000ff7500720c */ /* 0x000fc40003f85270 */
[----:B------:R-:W-:Y:S02]  /*16590*/  LOP3.LUT R116, R116, R112, R111, 0xfe, !PT ;  /* 0x0000007074747212 */ /* 0x000fe400078efe6f */
[----:B------:R-:W-:Y:S02]  /*165a0*/  ISETP.NE.AND P1, PT, R114, RZ, PT ;  /* 0x000000ff7200720c */ /* 0x000fe40003f25270 */
        /* <DEDUP_REMOVED lines=33> */
.L_x_10687:
        /* <DEDUP_REMOVED lines=117> */
[-C--:B--2---:R-:W-:Y:S02]  /*16f10*/  IADD3 R112, PT, PT, R112, R105.reuse, RZ ;  /* 0x0000006970707210 */ /* 0x084fe40007ffe0ff */
[----:B------:R-:W-:Y:S02]  /*16f20*/  I2FP.F32.S32 R105, R105 ;  /* 0x0000006900697245 */ /* 0x000fe40000201400 */
        /* <DEDUP_REMOVED lines=69> */
[----:B-1----:R-:W-:Y:S01]  /*17380*/  IMAD.WIDE.U32 R26, R108, 0x10, R20 ;  /* 0x000000106c1a7825 */ /* 0x002fe200078e0014 */
[----:B------:R-:W-:-:S03]  /*17390*/  MOV R119, UR12 ;  /* 0x0000000c00777c02 */ /* 0x000fc60008000f00 */
[----:B------:R-:W-:Y:S01]  /*173a0*/  FMUL.FTZ R115, R28, R115 ;  /* 0x000000731c737220 */ /* 0x000fe20000410000 */
[----:B------:R-:W-:Y:S01]  /*173b0*/  F2FP.F16.F32.PACK_AB R14, R113, R14 ;  /* 0x0000000e710e723e */ /* 0x000fe200000000ff */
[----:B------:R-:W-:Y:S02]  /*173c0*/  IMAD.U32 R113, RZ, RZ, UR12 ;  /* 0x0000000cff717e24 */ /* 0x000fe4000f8e00ff */
[----:B------:R-:W-:Y:S01]  /*173d0*/  FFMA.FTZ R106, R106, R87, R63 ;  /* 0x000000576a6a7223 */ /* 0x000fe2000001003f */
[----:B------:R-:W-:-:S04]  /*173e0*/  IMAD.WIDE.U32 R108, R109, 0x10, R20 ;  /* 0x000000106d6c7825 */ /* 0x000fc800078e0014 */
[C---:B------:R-:W-:Y:S01]  /*173f0*/  FMUL.FTZ R105, R28.reuse, R105 ;  /* 0x000000691c697220 */ /* 0x040fe20000410000 */
[----:B------:R-:W-:Y:S01]  /*17400*/  FFMA.FTZ R115, R115, R82, R58 ;  /* 0x0000005273737223 */ /* 0x000fe2000001003a */
[----:B------:R-:W-:Y:S01]  /*17410*/  FMUL.FTZ R123, R28, R123 ;  /* 0x0000007b1c7b7220 */ /* 0x000fe20000410000 */
[----:B------:R-:W-:-:S04]  /*17420*/  IMAD.WIDE.U32 R110, R110, 0x10, R20 ;  /* 0x000000106e6e7825 */ /* 0x000fc800078e0014 */
[----:B------:R-:W-:Y:S01]  /*17430*/  FMUL.FTZ R20, R28, R25 ;  /* 0x000000191c147220 */ /* 0x000fe20000410000 */
[----:B------:R-:W-:Y:S01]  /*17440*/  F2FP.F16.F32.PACK_AB R15, R106, R15 ;  /* 0x0000000f6a0f723e */ /* 0x000fe200000000ff */
        /* <DEDUP_REMOVED lines=9> */
[----:B------:R-:W-:Y:S01]  /*174e0*/  FMUL.FTZ R106, R28, R125 ;  /* 0x0000007d1c6a7220 */ /* 0x000fe20000410000 */
[----:B------:R-:W-:Y:S01]  /*174f0*/  FFMA.FTZ R13, R105, R90, R66 ;  /* 0x0000005a690d7223 */ /* 0x000fe20000010042 */
[----:B------:R-:W-:Y:S01]  /*17500*/  FFMA.FTZ R24, R24, R91, R67 ;  /* 0x0000005b18187223 */ /* 0x000fe20000010043 */
[----:B------:R-:W-:Y:S01]  /*17510*/  FMUL.FTZ R114, R28, R19 ;  /* 0x000000131c727220 */ /* 0x000fe20000410000 */
[----:B------:R-:W-:Y:S01]  /*17520*/  FFMA.FTZ R19, R21, R78, R54 ;  /* 0x0000004e15137223 */ /* 0x000fe20000010036 */
[----:B------:R-:W-:Y:S01]  /*17530*/  F2FP.F16.F32.PACK_AB R12, R17, R16 ;  /* 0x00000010110c723e */ /* 0x000fe200000000ff */
        /* <DEDUP_REMOVED lines=36> */
[----:B------:R-:W-:-:S03]  /*17780*/  F2FP.F16.F32.PACK_AB R20, R25, R20 ;  /* 0x000000141914723e */ /* 0x000fc600000000ff */
[----:B------:R0:W-:Y:S04]  /*17790*/  STG.E.128 desc[UR8][R108.64], R16 ;  /* 0x000000106c007986 */ /* 0x0001e8000c101d08 */
[----:B------:R0:W-:Y:S01]  /*177a0*/  STG.E.128 desc[UR8][R110.64], R20 ;  /* 0x000000146e007986 */ /* 0x0001e2000c101d08 */
[----:B------:R-:W-:Y:S05]  /*177b0*/  BRA.U !UP0, `(.L_x_10688) ;  /* 0xfffffe91089c7547 */ /* 0x000fea000b83ffff */
[----:B------:R-:W-:Y:S05]  /*177c0*/  EXIT ;  /* 0x000000000000794d */ /* 0x000fea0003800000 */
.L_x_10689:
        /* <DEDUP_REMOVED lines=11> */
.L_x_13627:


//--------------------- .text._ZN10layer_norm31ln_parallel_residual_fwd_kernelINS_13Kernel_traitsI6__halfffffjLj3072ELj1ELj1ELj4ELj16ENS_18Kernel_traits_baseILj3072ES2_ffffjLj128EEEEELb0ELb0ELb0EEEvNS_9FwdParamsE --------------------------
	.section	.text._ZN10layer_norm31ln_parallel_residual_fwd_kernelINS_13Kernel_traitsI6__halfffffjLj3072ELj1ELj1ELj4ELj16ENS_18Kernel_traits_baseILj3072ES2_ffffjLj128EEEEELb0ELb0ELb0EEEvNS_9FwdParamsE,"ax",@progbits
	.align	128
        .global         _ZN10layer_norm31ln_parallel_residual_fwd_kernelINS_13Kernel_traitsI6__halfffffjLj3072ELj1ELj1ELj4ELj16ENS_18Kernel_traits_baseILj3072ES2_ffffjLj128EEEEELb0ELb0ELb0EEEvNS_9FwdParamsE
        .type           _ZN10layer_norm31ln_parallel_residual_fwd_kernelINS_13Kernel_traitsI6__halfffffjLj3072ELj1ELj1ELj4ELj16ENS_18Kernel_traits_baseILj3072ES2_ffffjLj128EEEEELb0ELb0ELb0EEEvNS_9FwdParamsE,@function
        .size           _ZN10layer_norm31ln_parallel_residual_fwd_kernelINS_13Kernel_traitsI6__halfffffjLj3072ELj1ELj1ELj4ELj16ENS_18Kernel_traits_baseILj3072ES2_ffffjLj128EEEEELb0ELb0ELb0EEEvNS_9FwdParamsE,(.L_x_13628 - _ZN10layer_norm31ln_parallel_residual_fwd_kernelINS_13Kernel_traitsI6__halfffffjLj3072ELj1ELj1ELj4ELj16ENS_18Kernel_traits_baseILj3072ES2_ffffjLj128EEEEELb0ELb0ELb0EEEvNS_9FwdParamsE)
        .other          _ZN10layer_norm31ln_parallel_residual_fwd_kernelINS_13Kernel_traitsI6__halfffffjLj3072ELj1ELj1ELj4ELj16ENS_18Kernel_traits_baseILj3072ES2_ffffjLj128EEEEELb0ELb0ELb0EEEvNS_9FwdParamsE,@"STO_CUDA_ENTRY STV_DEFAULT"
_ZN10layer_norm31ln_parallel_residual_fwd_kernelINS_13Kernel_traitsI6__halfffffjLj3072ELj1ELj1ELj4ELj16ENS_18Kernel_traits_baseILj3072ES2_ffffjLj128EEEEELb0ELb0ELb0EEEvNS_9FwdParamsE:
.text._ZN10layer_norm31ln_parallel_residual_fwd_kernelINS_13Kernel_traitsI6__halfffffjLj3072ELj1ELj1ELj4ELj16ENS_18Kernel_traits_baseILj3072ES2_ffffjLj128EEEEELb0ELb0ELb0EEEvNS_9FwdParamsE:
        /* <DEDUP_REMOVED lines=13> */
[----:B------:R-:W-:-:S04]  /*00d0*/  LOP3.LUT R10, R3, 0x1f, R0, 0xf8, !PT ;  /* 0x0000001f030a7812 */ /* 0x000fc800078ef800 */
[----:B------:R-:W-:-:S04]  /*00e0*/  LOP3.LUT R5, R10, 0x7f, RZ, 0x3c, !PT ;  /* 0x0000007f0a057812 */ /* 0x000fc800078e3cff */
[----:B------:R-:W-:Y:S01]  /*00f0*/  LEA.HI.SX32 R8, R4, R5, 0x1e ;  /* 0x0000000504087211 */ /* 0x000fe200078ff2ff */
[----:B---34-:R-:W-:Y:S06]  /*0100*/  BRA.U UP0, `(.L_x_10691) ;  /* 0x00000009006c7547 */ /* 0x018fec000b800000 */
[----:B------:R-:W0:Y:S02]  /*0110*/  LDCU.64 UR4, c[0x0][0x440] ;  /* 0x00008800ff0477ac */ /* 0x000e240008000a00 */
[----:B0-----:R-:W-:-:S04]  /*0120*/  UISETP.NE.U32.AND UP0, UPT, UR4, URZ, UPT ;  /* 0x000000ff0400728c */ /* 0x001fc8000bf05070 */
[----:B------:R-:W-:-:S09]  /*0130*/  UISETP.NE.AND.EX UP0, UPT, UR5, URZ, UPT, UP0 ;  /* 0x000000ff0500728c */ /* 0x000fd2000bf05300 */
[----:B------:R-:W-:Y:S05]  /*0140*/  BRA.U UP0, `(.L_x_10692) ;  /* 0x0000000500347547 */ /* 0x000fea000b800000 */
[----:B------:R-:W0:Y:S01]  /*0150*/  LDC.64 R44, c[0x0][0x3d0] ;  /* 0x0000f400ff2c7b82 */ /* 0x000e220000000a00 */
[C---:B------:R-:W-:Y:S02]  /*0160*/  ISETP.GE.U32.AND P0, PT, R8.reuse, 0x80, PT ;  /* 0x000000800800780c */ /* 0x040fe40003f06070 */
[C---:B------:R-:W-:Y:S02]  /*0170*/  ISETP.GE.U32.AND P1, PT, R8.reuse, 0x100, PT ;  /* 0x000001000800780c */ /* 0x040fe40003f26070 */
[C---:B------:R-:W-:Y:S02]  /*0180*/  ISETP.GE.U32.AND P2, PT, R8.reuse, 0x180, PT ;  /* 0x000001800800780c */ /* 0x040fe40003f46070 */
[----:B------:R-:W-:Y:S01]  /*0190*/  MOV R5, R10 ;  /* 0x0000000a00057202 */ /* 0x000fe20000000f00 */
[----:B------:R-:W1:Y:S01]  /*01a0*/  LDC.64 R46, c[0x0][0x3d8] ;  /* 0x0000f600ff2e7b82 */ /* 0x000e620000000a00 */
[C---:B------:R-:W-:Y:S02]  /*01b0*/  ISETP.GE.U32.AND P3, PT, R8.reuse, 0x200, PT ;  /* 0x000002000800780c */ /* 0x040fe40003f66070 */
[----:B------:R-:W-:-:S03]  /*01c0*/  ISETP.GE.U32.AND P4, PT, R8, 0x280, PT ;  /* 0x000002800800780c */ /* 0x000fc60003f86070 */
[----:B------:R-:W-:Y:S02]  /*01d0*/  @P0 LOP3.LUT R5, R10, 0x80, RZ, 0xfc, !PT ;  /* 0x000000800a050812 */ /* 0x000fe400078efcff */
[----:B------:R-:W2:Y:S08]  /*01e0*/  LDC.64 R48, c[0x0][0x3d0] ;  /* 0x0000f400ff307b82 */ /* 0x000eb00000000a00 */
[----:B------:R-:W3:Y:S01]  /*01f0*/  LDC.64 R50, c[0x0][0x3d8] ;  /* 0x0000f600ff327b82 */ /* 0x000ee20000000a00 */
[----:B0-----:R-:W-:-:S07]  /*0200*/  @P1 IMAD.WIDE.U32 R44, R5, 0x8, R44 ;  /* 0x00000008052c1825 */ /* 0x001fce00078e002c */
[----:B------:R-:W0:Y:S01]  /*0210*/  LDC.64 R52, c[0x0][0x3d0] ;  /* 0x0000f400ff347b82 */ /* 0x000e220000000a00 */
[C---:B-1----:R-:W-:Y:S01]  /*0220*/  @P1 IMAD.WIDE.U32 R46, R5.reuse, 0x8, R46 ;  /* 0x00000008052e1825 */ /* 0x042fe200078e002e */
[----:B------:R-:W-:-:S06]  /*0230*/  @P1 IADD3 R5, PT, PT, R5, 0x80, RZ ;  /* 0x0000008005051810 */ /* 0x000fcc0007ffe0ff */
[----:B------:R-:W1:Y:S01]  /*0240*/  LDC.64 R54, c[0x0][0x3d8] ;  /* 0x0000f600ff367b82 */ /* 0x000e620000000a00 */
[----:B--2---:R-:W-:-:S07]  /*0250*/  @P2 IMAD.WIDE.U32 R48, R5, 0x8, R48 ;  /* 0x0000000805302825 */ /* 0x004fce00078e0030 */
[----:B------:R-:W2:Y:S01]  /*0260*/  LDC.64 R56, c[0x0][0x3d0] ;  /* 0x0000f400ff387b82 */ /* 0x000ea20000000a00 */
[C---:B---3--:R-:W-:Y:S01]  /*0270*/  @P2 IMAD.WIDE.U32 R50, R5.reuse, 0x8, R50 ;  /* 0x0000000805322825 */ /* 0x048fe200078e0032 */
[----:B------:R-:W-:-:S06]  /*0280*/  @P2 IADD3 R5, PT, PT, R5, 0x80, RZ ;  /* 0x0000008005052810 */ /* 0x000fcc0007ffe0ff */
[----:B------:R-:W3:Y:S01]  /*0290*/  LDC.64 R58, c[0x0][0x3d8] ;  /* 0x0000f600ff3a7b82 */ /* 0x000ee20000000a00 */
[C---:B0-----:R-:W-:Y:S01]  /*02a0*/  @P3 IMAD.WIDE.U32 R52, R5.reuse, 0x8, R52 ;  /* 0x0000000805343825 */ /* 0x041fe200078e0034 */
[----:B------:R-:W5:Y:S04]  /*02b0*/  @P2 LDG.E.64 R12, desc[UR8][R50.64] ;  /* 0x00000008320c2981 */ /* 0x000f68000c1e1b00 */
[----:B------:R-:W5:Y:S01]  /*02c0*/  @P3 LDG.E.64 R6, desc[UR8][R52.64] ;  /* 0x0000000834063981 */ /* 0x000f62000c1e1b00 */
[C---:B-1----:R-:W-:Y:S01]  /*02d0*/  @P3 IMAD.WIDE.U32 R54, R5.reuse, 0x8, R54 ;  /* 0x0000000805363825 */ /* 0x042fe200078e0036 */
[----:B------:R-:W-:Y:S01]  /*02e0*/  @P3 IADD3 R5, PT, PT, R5, 0x80, RZ ;  /* 0x0000008005053810 */ /* 0x000fe20007ffe0ff */
[----:B------:R-:W0:Y:S08]  /*02f0*/  LDC.64 R40, c[0x0][0x3d0] ;  /* 0x0000f400ff287b82 */ /* 0x000e300000000a00 */
[----:B------:R-:W1:Y:S01]  /*0300*/  LDC.64 R42, c[0x0][0x3d8] ;  /* 0x0000f600ff2a7b82 */ /* 0x000e620000000a00 */
[C---:B--2---:R-:W-:Y:S01]  /*0310*/  @P4 IMAD.WIDE.U32 R56, R5.reuse, 0x8, R56 ;  /* 0x0000000805384825 */ /* 0x044fe200078e0038 */
[----:B------:R-:W5:Y:S03]  /*0320*/  @P3 LDG.E.64 R24, desc[UR8][R54.64] ;  /* 0x0000000836183981 */ /* 0x000f66000c1e1b00 */
[----:B---3--:R-:W-:Y:S01]  /*0330*/  @P4 IMAD.WIDE.U32 R58, R5, 0x8, R58 ;  /* 0x00000008053a4825 */ /* 0x008fe200078e003a */
[----:B------:R-:W5:Y:S04]  /*0340*/  @P4 LDG.E.64 R26, desc[UR8][R56.64] ;  /* 0x00000008381a4981 */ /* 0x000f68000c1e1b00 */
[----:B------:R-:W5:Y:S01]  /*0350*/  @P4 LDG.E.64 R28, desc[UR8][R58.64] ;  /* 0x000000083a1c4981 */ /* 0x000f62000c1e1b00 */
[----:B------:R-:W-:-:S02]  /*0360*/  ISETP.GE.U32.AND P5, PT, R8, 0x300, PT ;  /* 0x000003000800780c */ /* 0x000fc40003fa6070 */
[----:B------:R-:W-:Y:S02]  /*0370*/  @P0 CS2R R30, SRZ ;  /* 0x00000000001e0805 */ /* 0x000fe4000001ff00 */
[----:B------:R-:W-:Y:S02]  /*0380*/  @P1 CS2R R32, SRZ ;  /* 0x0000000000201805 */ /* 0x000fe4000001ff00 */
[----:B------:R-:W-:Y:S01]  /*0390*/  @P2 CS2R R34, SRZ ;  /* 0x0000000000222805 */ /* 0x000fe2000001ff00 */
[C---:B0-----:R-:W-:Y:S01]  /*03a0*/  @P0 IMAD.WIDE.U32 R40, R10.reuse, 0x8, R40 ;  /* 0x000000080a280825 */ /* 0x041fe200078e0028 */
[----:B------:R-:W-:Y:S02]  /*03b0*/  @P3 CS2R R36, SRZ ;  /* 0x0000000000243805 */ /* 0x000fe4000001ff00 */
[----:B------:R-:W-:Y:S01]  /*03c0*/  @P4 CS2R R38, SRZ ;  /* 0x0000000000264805 */ /* 0x000fe2000001ff00 */
[----:B------:R0:W5:Y:S04]  /*03d0*/  @P1 LDG.E.64 R18, desc[UR8][R44.64] ;  /* 0x000000082c121981 */ /* 0x000168000c1e1b00 */
[----:B------:R2:W5:Y:S01]  /*03e0*/  @P1 LDG.E.64 R16, desc[UR8][R46.64] ;  /* 0x000000082e101981 */ /* 0x000562000c1e1b00 */
[----:B-1----:R-:W-:Y:S01]  /*03f0*/  @P0 IMAD.WIDE.U32 R42, R10, 0x8, R42 ;  /* 0x000000080a2a0825 */ /* 0x002fe200078e002a */
[----:B------:R-:W-:-:S02]  /*0400*/  @P4 IADD3 R5, PT, PT, R5, 0x80, RZ ;  /* 0x0000008005054810 */ /* 0x000fc40007ffe0ff */
[----:B------:R1:W5:Y:S01]  /*0410*/  @P0 LDG.E.64 R22, desc[UR8][R40.64] ;  /* 0x0000000828160981 */ /* 0x000362000c1e1b00 */
[----:B0-----:R-:W-:-:S03]  /*0420*/  MOV R44, R34 ;  /* 0x00000022002c7202 */ /* 0x001fc60000000f00 */
[----:B------:R0:W5:Y:S01]  /*0430*/  @P0 LDG.E.64 R20, desc[UR8][R42.64] ;  /* 0x000000082a140981 */ /* 0x000162000c1e1b00 */
[----:B------:R-:W-:Y:S02]  /*0440*/  MOV R45, R35 ;  /* 0x00000023002d7202 */ /* 0x000fe40000000f00 */
[----:B--2---:R-:W-:Y:S01]  /*0450*/  MOV R46, R32 ;  /* 0x00000020002e7202 */ /* 0x004fe20000000f00 */
[----:B------:R2:W5:Y:S01]  /*0460*/  @P2 LDG.E.64 R14, desc[UR8][R48.64] ;  /* 0x00000008300e2981 */ /* 0x000562000c1e1b00 */
[----:B------:R-:W-:Y:S02]  /*0470*/  MOV R47, R33 ;  /* 0x00000021002f7202 */ /* 0x000fe40000000f00 */
[----:B-1----:R-:W-:Y:S02]  /*0480*/  MOV R40, R38 ;  /* 0x0000002600287202 */ /* 0x002fe40000000f00 */
[----:B------:R-:W-:Y:S02]  /*0490*/  MOV R41, R39 ;  /* 0x0000002700297202 */ /* 0x000fe40000000f00 */
[----:B0-----:R-:W-:-:S02]  /*04a0*/  MOV R42, R36 ;  /* 0x00000024002a7202 */ /* 0x001fc40000000f00 */
[----:B------:R-:W-:Y:S02]  /*04b0*/  MOV R43, R37 ;  /* 0x00000025002b7202 */ /* 0x000fe40000000f00 */
[----:B--2---:R-:W-:Y:S02]  /*04c0*/  MOV R48, R30 ;  /* 0x0000001e00307202 */ /* 0x004fe40000000f00 */
[----:B------:R-:W-:Y:S01]  /*04d0*/  MOV R49, R31 ;  /* 0x0000001f00317202 */ /* 0x000fe20000000f00 */
[----:B------:R-:W-:Y:S06]  /*04e0*/  @!P5 BRA `(.L_x_10693) ;  /* 0x0000000c00fcd947 */ /* 0x000fec0003800000 */
[----:B------:R-:W0:Y:S08]  /*04f0*/  LDC.64 R52, c[0x0][0x3d0] ;  /* 0x0000f400ff347b82 */ /* 0x000e300000000a00 */
[----:B------:R-:W1:Y:S01]  /*0500*/  LDC.64 R54, c[0x0][0x3d8] ;  /* 0x0000f600ff367b82 */ /* 0x000e620000000a00 */
[----:B0-----:R-:W-:-:S06]  /*0510*/  IMAD.WIDE.U32 R52, R5, 0x8, R52 ;  /* 0x0000000805347825 */ /* 0x001fcc00078e0034 */
[----:B------:R-:W5:Y:S01]  /*0520*/  LDG.E.64 R52, desc[UR8][R52.64] ;  /* 0x0000000834347981 */ /* 0x000f62000c1e1b00 */
[----:B-1----:R-:W-:-:S06]  /*0530*/  IMAD.WIDE.U32 R54, R5, 0x8, R54 ;  /* 0x0000000805367825 */ /* 0x002fcc00078e0036 */
[----:B------:R-:W5:Y:S01]  /*0540*/  LDG.E.64 R54, desc[UR8][R54.64] ;  /* 0x0000000836367981 */ /* 0x000f62000c1e1b00 */
[----:B------:R-:W-:Y:S02]  /*0550*/  CS2R R50, SRZ ;  /* 0x0000000000327805 */ /* 0x000fe4000001ff00 */
[----:B------:R-:W-:Y:S02]  /*0560*/  CS2R R72, SRZ ;  /* 0x0000000000487805 */ /* 0x000fe4000001ff00 */
[----:B------:R-:W-:Y:S02]  /*0570*/  MOV R40, R38 ;  /* 0x0000002600287202 */ /* 0x000fe40000000f00 */
[----:B------:R-:W-:Y:S02]  /*0580*/  MOV R41, R39 ;  /* 0x0000002700297202 */ /* 0x000fe40000000f00 */
[----:B------:R-:W-:Y:S02]  /*0590*/  MOV R42, R36 ;  /* 0x00000024002a7202 */ /* 0x000fe40000000f00 */
[----:B------:R-:W-:-:S02]  /*05a0*/  MOV R43, R37 ;  /* 0x00000025002b7202 */ /* 0x000fc40000000f00 */
[----:B------:R-:W-:Y:S02]  /*05b0*/  MOV R44, R34 ;  /* 0x00000022002c7202 */ /* 0x000fe40000000f00 */
[----:B------:R-:W-:Y:S02]  /*05c0*/  MOV R45, R35 ;  /* 0x00000023002d7202 */ /* 0x000fe40000000f00 */
[----:B------:R-:W-:Y:S02]  /*05d0*/  MOV R46, R32 ;  /* 0x00000020002e7202 */ /* 0x000fe40000000f00 */
[----:B------:R-:W-:Y:S02]  /*05e0*/  MOV R47, R33 ;  /* 0x00000021002f7202 */ /* 0x000fe40000000f00 */
[----:B------:R-:W-:Y:S02]  /*05f0*/  MOV R48, R30 ;  /* 0x0000001e00307202 */ /* 0x000fe40000000f00 */
[----:B------:R-:W-:Y:S01]  /*0600*/  MOV R49, R31 ;  /* 0x0000001f00317202 */ /* 0x000fe20000000f00 */
[----:B------:R-:W-:Y:S06]  /*0610*/  BRA `(.L_x_10693) ;  /* 0x0000000c00b07947 */ /* 0x000fec0003800000 */
.L_x_10692:
[C---:B------:R-:W-:Y:S01]  /*0620*/  ISETP.GE.U32.AND P1, PT, R8.reuse, 0x100, PT ;  /* 0x000001000800780c */ /* 0x040fe20003f26070 */
[----:B------:R-:W0:Y:S01]  /*0630*/  LDC.64 R52, c[0x0][0x3d0] ;  /* 0x0000f400ff347b82 */ /* 0x000e220000000a00 */
[C---:B------:R-:W-:Y:S02]  /*0640*/  ISETP.GE.U32.AND P2, PT, R8.reuse, 0x180, PT ;  /* 0x000001800800780c */ /* 0x040fe40003f46070 */
[C---:B------:R-:W-:Y:S02]  /*0650*/  ISETP.GE.U32.AND P3, PT, R8.reuse, 0x200, PT ;  /* 0x000002000800780c */ /* 0x040fe40003f66070 */
[C---:B------:R-:W-:Y:S02]  /*0660*/  ISETP.GE.U32.AND P0, PT, R8.reuse, 0x80, PT ;  /* 0x000000800800780c */ /* 0x040fe40003f06070 */
[----:B------:R-:W-:Y:S01]  /*0670*/  ISETP.GE.U32.AND P4, PT, R8, 0x280, PT ;  /* 0x000002800800780c */ /* 0x000fe20003f86070 */
[----:B------:R-:W1:Y:S01]  /*0680*/  LDC.64 R54, c[0x0][0x3d8] ;  /* 0x0000f600ff367b82 */ /* 0x000e620000000a00 */
[----:B------:R-:W-:-:S07]  /*0690*/  MOV R5, R10 ;  /* 0x0000000a00057202 */ /* 0x000fce0000000f00 */
[----:B------:R-:W2:Y:S02]  /*06a0*/  @P1 LDC.64 R56, c[0x0][0x440] ;  /* 0x00011000ff381b82 */ /* 0x000ea40000000a00 */
[----:B------:R-:W-:-:S06]  /*06b0*/  @P0 LOP3.LUT R5, R10, 0x80, RZ, 0xfc, !PT ;  /* 0x000000800a050812 */ /* 0x000fcc00078efcff */
[----:B------:R-:W3:Y:S01]  /*06c0*/  LDC.64 R62, c[0x0][0x3d0] ;  /* 0x0000f400ff3e7b82 */ /* 0x000ee20000000a00 */
[----:B0-----:R-:W-:-:S05]  /*06d0*/  @P1 IMAD.WIDE.U32 R52, R5, 0x8, R52 ;  /* 0x0000000805341825 */ /* 0x001fca00078e0034 */
[----:B------:R0:W5:Y:S02]  /*06e0*/  @P1 LDG.E.64 R18, desc[UR8][R52.64] ;  /* 0x0000000834121981 */ /* 0x000164000c1e1b00 */
[----:B------:R-:W4:Y:S01]  /*06f0*/  LDC.64 R64, c[0x0][0x3d8] ;  /* 0x0000f600ff407b82 */ /* 0x000f220000000a00 */
[----:B-1----:R-:W-:-:S05]  /*0700*/  @P1 IMAD.WIDE.U32 R54, R5, 0x8, R54 ;  /* 0x0000000805361825 */ /* 0x002fca00078e0036 */
[----:B------:R0:W5:Y:S02]  /*0710*/  @P1 LDG.E.64 R16, desc[UR8][R54.64] ;  /* 0x0000000836101981 */ /* 0x000164000c1e1b00 */
[----:B------:R-:W1:Y:S01]  /*0720*/  @P2 LDC.64 R66, c[0x0][0x440] ;  /* 0x00011000ff422b82 */ /* 0x000e620000000a00 */
[C---:B--2---:R-:W-:Y:S01]  /*0730*/  @P1 IMAD.WIDE.U32 R56, R5.reuse, 0x8, R56 ;  /* 0x0000000805381825 */ /* 0x044fe200078e0038 */
[----:B------:R-:W-:-:S04]  /*0740*/  @P1 IADD3 R5, PT, PT, R5, 0x80, RZ ;  /* 0x0000008005051810 */ /* 0x000fc80007ffe0ff */
[----:B------:R0:W5:Y:S02]  /*0750*/  @P1 LD.E.64 R46, desc[UR8][R56.64] ;  /* 0x00000008382e1980 */ /* 0x000164000c101b00 */
[----:B------:R-:W2:Y:S01]  /*0760*/  LDC.64 R68, c[0x0][0x3d0] ;  /* 0x0000f400ff447b82 */ /* 0x000ea20000000a00 */
[----:B---3--:R-:W-:-:S05]  /*0770*/  @P2 IMAD.WIDE.U32 R62, R5, 0x8, R62 ;  /* 0x00000008053e2825 */ /* 0x008fca00078e003e */
[----:B------:R0:W5:Y:S02]  /*0780*/  @P2 LDG.E.64 R14, desc[UR8][R62.64] ;  /* 0x000000083e0e2981 */ /* 0x000164000c1e1b00 */
[----:B------:R-:W3:Y:S01]  /*0790*/  LDC.64 R70, c[0x0][0x3d8] ;  /* 0x0000f600ff467b82 */ /* 0x000ee20000000a00 */
[----:B----4-:R-:W-:-:S05]  /*07a0*/  @P2 IMAD.WIDE.U32 R64, R5, 0x8, R64 ;  /* 0x0000000805402825 */ /* 0x010fca00078e0040 */
[----:B------:R0:W5:Y:S02]  /*07b0*/  @P2 LDG.E.64 R12, desc[UR8][R64.64] ;  /* 0x00000008400c2981 */ /* 0x000164000c1e1b00 */
[----:B------:R-:W4:Y:S01]  /*07c0*/  @P3 LDC.64 R72, c[0x0][0x440] ;  /* 0x00011000ff483b82 */ /* 0x000f220000000a00 */
[C---:B-1----:R-:W-:Y:S01]  /*07d0*/  @P2 IMAD.WIDE.U32 R66, R5.reuse, 0x8, R66 ;  /* 0x0000000805422825 */ /* 0x042fe200078e0042 */
[----:B------:R-:W-:-:S04]  /*07e0*/  @P2 IADD3 R5, PT, PT, R5, 0x80, RZ ;  /* 0x0000008005052810 */ /* 0x000fc80007ffe0ff */
[----:B------:R0:W5:Y:S02]  /*07f0*/  @P2 LD.E.64 R44, desc[UR8][R66.64] ;  /* 0x00000008422c2980 */ /* 0x000164000c101b00 */
[----:B------:R-:W1:Y:S08]  /*0800*/  LDC.64 R58, c[0x0][0x3d0] ;  /* 0x0000f400ff3a7b82 */ /* 0x000e700000000a00 */
[----:B------:R-:W0:Y:S08]  /*0810*/  LDC.64 R60, c[0x0][0x3d8] ;  /* 0x0000f600ff3c7b82 */ /* 0x000e300000000a00 */
[----:B------:R-:W0:Y:S08]  /*0820*/  LDC.64 R74, c[0x0][0x3d0] ;  /* 0x0000f400ff4a7b82 */ /* 0x000e300000000a00 */
[----:B------:R-:W0:Y:S08]  /*0830*/  LDC.64 R76, c[0x0][0x3d8] ;  /* 0x0000f600ff4c7b82 */ /* 0x000e300000000a00 */
[----:B------:R-:W0:Y:S08]  /*0840*/  @P0 LDC.64 R50, c[0x0][0x440] ;  /* 0x00011000ff320b82 */ /* 0x000e300000000a00 */
[----:B------:R-:W0:Y:S01]  /*0850*/  @P4 LDC.64 R78, c[0x0][0x440] ;  /* 0x00011000ff4e4b82 */ /* 0x000e220000000a00 */
[----:B--2---:R-:W-:-:S04]  /*0860*/  @P3 IMAD.WIDE.U32 R68, R5, 0x8, R68 ;  /* 0x0000000805443825 */ /* 0x004fc800078e0044 */
[C---:B---3--:R-:W-:Y:S01]  /*0870*/  @P3 IMAD.WIDE.U32 R70, R5.reuse, 0x8, R70 ;  /* 0x0000000805463825 */ /* 0x048fe200078e0046 */
[----:B------:R2:W5:Y:S03]  /*0880*/  @P3 LDG.E.64 R6, desc[UR8][R68.64] ;  /* 0x0000000844063981 */ /* 0x000566000c1e1b00 */
[C---:B----4-:R-:W-:Y:S01]  /*0890*/  @P3 IMAD.WIDE.U32 R72, R5.reuse, 0x8, R72 ;  /* 0x0000000805483825 */ /* 0x050fe200078e0048 */
[----:B------:R-:W-:Y:S01]  /*08a0*/  @P3 IADD3 R5, PT, PT, R5, 0x80, RZ ;  /* 0x0000008005053810 */ /* 0x000fe20007ffe0ff */
[----:B------:R2:W5:Y:S02]  /*08b0*/  @P3 LDG.E.64 R24, desc[UR8][R70.64] ;  /* 0x0000000846183981 */ /* 0x000564000c1e1b00 */
[C---:B-1----:R-:W-:Y:S02]  /*08c0*/  @P0 IMAD.WIDE.U32 R58, R10.reuse, 0x8, R58 ;  /* 0x000000080a3a0825 */ /* 0x042fe400078e003a */
[----:B------:R2:W5:Y:S02]  /*08d0*/  @P3 LD.E.64 R42, desc[UR8][R72.64] ;  /* 0x00000008482a3980 */ /* 0x000564000c101b00 */
[----:B0-----:R-:W-:-:S02]  /*08e0*/  @P0 IMAD.WIDE.U32 R60, R10, 0x8, R60 ;  /* 0x000000080a3c0825 */ /* 0x001fc400078e003c */
[----:B------:R2:W5:Y:S02]  /*08f0*/  @P0 LDG.E.64 R22, desc[UR8][R58.64] ;  /* 0x000000083a160981 */ /* 0x000564000c1e1b00 */
[C---:B------:R-:W-:Y:S02]  /*0900*/  @P4 IMAD.WIDE.U32 R74, R5.reuse, 0x8, R74 ;  /* 0x00000008054a4825 */ /* 0x040fe400078e004a */
[----:B------:R2:W5:Y:S02]  /*0910*/  @P0 LDG.E.64 R20, desc[UR8][R60.64] ;  /* 0x000000083c140981 */ /* 0x000564000c1e1b00 */
[----:B------:R-:W-:Y:S02]  /*0920*/  @P4 IMAD.WIDE.U32 R76, R5, 0x8, R76 ;  /* 0x00000008054c4825 */ /* 0x000fe400078e004c */
[----:B------:R2:W5:Y:S02]  /*0930*/  @P4 LDG.E.64 R26, desc[UR8][R74.64] ;  /* 0x000000084a1a4981 */ /* 0x000564000c1e1b00 */
[----:B------:R-:W-:-:S02]  /*0940*/  @P0 IMAD.WIDE.U32 R50, R10, 0x8, R50 ;  /* 0x000000080a320825 */ /* 0x000fc400078e0032 */
[----:B------:R2:W5:Y:S02]  /*0950*/  @P4 LDG.E.64 R28, desc[UR8][R76.64] ;  /* 0x000000084c1c4981 */ /* 0x000564000c1e1b00 */
[----:B------:R-:W-:Y:S02]  /*0960*/  @P4 IMAD.WIDE.U32 R78, R5, 0x8, R78 ;  /* 0x00000008054e4825 */ /* 0x000fe400078e004e */
[----:B------:R2:W5:Y:S04]  /*0970*/  @P0 LD.E.64 R48, desc[UR8][R50.64] ;  /* 0x0000000832300980 */ /* 0x000568000c101b00 */
[----:B------:R2:W5:Y:S01]  /*0980*/  @P4 LD.E.64 R40, desc[UR8][R78.64] ;  /* 0x000000084e284980 */ /* 0x000562000c101b00 */
[----:B------:R-:W-:Y:S02]  /*0990*/  ISETP.GE.U32.AND P5, PT, R8, 0x300, PT ;  /* 0x000003000800780c */ /* 0x000fe40003fa6070 */
[----:B------:R-:W-:-:S02]  /*09a0*/  @P0 CS2R R30, SRZ ;  /* 0x00000000001e0805 */ /* 0x000fc4000001ff00 */
[----:B------:R-:W-:Y:S02]  /*09b0*/  @P1 CS2R R32, SRZ ;  /* 0x0000000000201805 */ /* 0x000fe4000001ff00 */
[----:B------:R-:W-:Y:S02]  /*09c0*/  @P2 CS2R R34, SRZ ;  /* 0x0000000000222805 */ /* 0x000fe4000001ff00 */
[----:B------:R-:W-:Y:S02]  /*09d0*/  @P3 CS2R R36, SRZ ;  /* 0x0000000000243805 */ /* 0x000fe4000001ff00 */
[----:B------:R-:W-:Y:S02]  /*09e0*/  @P4 CS2R R38, SRZ ;  /* 0x0000000000264805 */ /* 0x000fe4000001ff00 */
[----:B------:R-:W-:Y:S01]  /*09f0*/  @P4 IADD3 R5, PT, PT, R5, 0x80, RZ ;  /* 0x0000008005054810 */ /* 0x000fe20007ffe0ff */
[----:B--2---:R-:W-:Y:S06]  /*0a00*/  @!P5 BRA `(.L_x_10693) ;  /* 0x0000000800b4d947 */ /* 0x004fec0003800000 */
[----:B------:R-:W0:Y:S08]  /*0a10*/  LDC.64 R52, c[0x0][0x3d0] ;  /* 0x0000f400ff347b82 */ /* 0x000e300000000a00 */
[----:B------:R-:W1:Y:S08]  /*0a20*/  LDC.64 R54, c[0x0][0x3d8] ;  /* 0x0000f600ff367b82 */ /* 0x000e700000000a00 */
[----:B------:R-:W2:Y:S01]  /*0a30*/  LDC.64 R72, c[0x0][0x440] ;  /* 0x00011000ff487b82 */ /* 0x000ea20000000a00 */
[----:B0-----:R-:W-:-:S06]  /*0a40*/  IMAD.WIDE.U32 R52, R5, 0x8, R52 ;  /* 0x0000000805347825 */ /* 0x001fcc00078e0034 */
[----:B------:R-:W5:Y:S01]  /*0a50*/  LDG.E.64 R52, desc[UR8][R52.64] ;  /* 0x0000000834347981 */ /* 0x000f62000c1e1b00 */
[----:B-1----:R-:W-:-:S06]  /*0a60*/  IMAD.WIDE.U32 R54, R5, 0x8, R54 ;  /* 0x0000000805367825 */ /* 0x002fcc00078e0036 */
[----:B------:R-:W5:Y:S01]  /*0a70*/  LDG.E.64 R54, desc[UR8][R54.64] ;  /* 0x0000000836367981 */ /* 0x000f62000c1e1b00 */
[----:B--2---:R-:W-:-:S06]  /*0a80*/  IMAD.WIDE.U32 R72, R5, 0x8, R72 ;  /* 0x0000000805487825 */ /* 0x004fcc00078e0048 */
[----:B------:R-:W5:Y:S01]  /*0a90*/  LD.E.64 R72, desc[UR8][R72.64] ;  /* 0x0000000848487980 */ /* 0x000f62000c101b00 */
[----:B------:R-:W-:Y:S01]  /*0aa0*/  CS2R R50, SRZ ;  /* 0x0000000000327805 */ /* 0x000fe2000001ff00 */
[----:B------:R-:W-:Y:S06]  /*0ab0*/  BRA `(.L_x_10693) ;  /* 0x0000000800887947 */ /* 0x000fec0003800000 */
.L_x_10691:
[----:B------:R-:W0:Y:S02]  /*0ac0*/  LDCU.64 UR4, c[0x0][0x440] ;  /* 0x00008800ff0477ac */ /* 0x000e240008000a00 */
[----:B0-----:R-:W-:-:S04]  /*0ad0*/  UISETP.NE.U32.AND UP0, UPT, UR4, URZ, UPT ;  /* 0x000000ff0400728c */ /* 0x001fc8000bf05070 */
[----:B------:R-:W-:-:S09]  /*0ae0*/  UISETP.NE.AND.EX UP0, UPT, UR5, URZ, UPT, UP0 ;  /* 0x000000ff0500728c */ /* 0x000fd2000bf05300 */
[----:B------:R-:W-:Y:S05]  /*0af0*/  BRA.U !UP0, `(.L_x_10694) ;  /* 0x0000000508587547 */ /* 0x000fea000b800000 */
        /* <DEDUP_REMOVED lines=8> */
[----:B------:R-:W2:Y:S01]  /*0b80*/  @P1 LDC.64 R54, c[0x0][0x438] ;  /* 0x00010e00ff361b82 */ /* 0x000ea20000000a00 */
[----:B------:R-:W-:-:S07]  /*0b90*/  @P0 LOP3.LUT R5, R10, 0x80, RZ, 0xfc, !PT ;  /* 0x000000800a050812 */ /* 0x000fce00078efcff */
[----:B------:R-:W3:Y:S01]  /*0ba0*/  LDC.64 R56, c[0x0][0x3d8] ;  /* 0x0000f600ff387b82 */ /* 0x000ee20000000a00 */
[----:B0-----:R-:W-:-:S05]  /*0bb0*/  @P0 IMAD.WIDE.U32 R60, R10, 0x8, R50 ;  /* 0x000000080a3c0825 */ /* 0x001fca00078e0032 */
[----:B------:R-:W5:Y:S02]  /*0bc0*/  @P0 LDG.E.64 R22, desc[UR8][R60.64] ;  /* 0x000000083c160981 */ /* 0x000f64000c1e1b00 */
[----:B------:R-:W0:Y:S01]  /*0bd0*/  @P1 LDC.64 R58, c[0x0][0x440] ;  /* 0x00011000ff3a1b82 */ /* 0x000e220000000a00 */
[----:B-1----:R-:W-:-:S05]  /*0be0*/  @P1 IMAD.WIDE.U32 R50, R5, 0x8, R52 ;  /* 0x0000000805321825 */ /* 0x002fca00078e0034 */
[----:B------:R1:W5:Y:S02]  /*0bf0*/  @P1 LDG.E.64 R18, desc[UR8][R50.64] ;  /* 0x0000000832121981 */ /* 0x000364000c1e1b00 */
[----:B------:R-:W4:Y:S01]  /*0c00*/  LDC.64 R66, c[0x0][0x3d0] ;  /* 0x0000f400ff427b82 */ /* 0x000f220000000a00 */
[----:B--2---:R-:W-:-:S05]  /*0c10*/  @P1 IMAD.WIDE.U32 R52, R5, 0x8, R54 ;  /* 0x0000000805341825 */ /* 0x004fca00078e0036 */
[----:B------:R2:W5:Y:S02]  /*0c20*/  @P1 LD.E.64 R32, desc[UR8][R52.64] ;  /* 0x0000000834201980 */ /* 0x000564000c101b00 */
[----:B------:R-:W1:Y:S01]  /*0c30*/  @P2 LDC.64 R68, c[0x0][0x438] ;  /* 0x00010e00ff442b82 */ /* 0x000e620000000a00 */
[----:B---3--:R-:W-:-:S05]  /*0c40*/  @P1 IMAD.WIDE.U32 R54, R5, 0x8, R56 ;  /* 0x0000000805361825 */ /* 0x008fca00078e0038 */
[----:B------:R2:W5:Y:S02]  /*0c50*/  @P1 LDG.E.64 R16, desc[UR8][R54.64] ;  /* 0x0000000836101981 */ /* 0x000564000c1e1b00 */
[----:B------:R-:W3:Y:S01]  /*0c60*/  LDC.64 R70, c[0x0][0x3d8] ;  /* 0x0000f600ff467b82 */ /* 0x000ee20000000a00 */
[C---:B0-----:R-:W-:Y:S01]  /*0c70*/  @P1 IMAD.WIDE.U32 R56, R5.reuse, 0x8, R58 ;  /* 0x0000000805381825 */ /* 0x041fe200078e003a */
[----:B------:R-:W-:-:S04]  /*0c80*/  @P1 IADD3 R5, PT, PT, R5, 0x80, RZ ;  /* 0x0000008005051810 */ /* 0x000fc80007ffe0ff */
[----:B------:R2:W5:Y:S02]  /*0c90*/  @P1 LD.E.64 R46, desc[UR8][R56.64] ;  /* 0x00000008382e1980 */ /* 0x000564000c101b00 */
[----:B------:R-:W0:Y:S08]  /*0ca0*/  @P2 LDC.64 R72, c[0x0][0x440] ;  /* 0x00011000ff482b82 */ /* 0x000e300000000a00 */
[----:B------:R-:W2:Y:S08]  /*0cb0*/  LDC.64 R74, c[0x0][0x3d0] ;  /* 0x0000f400ff4a7b82 */ /* 0x000eb00000000a00 */
[----:B------:R-:W2:Y:S08]  /*0cc0*/  LDC.64 R78, c[0x0][0x3d8] ;  /* 0x0000f600ff4e7b82 */ /* 0x000eb00000000a00 */
[----:B------:R-:W2:Y:S08]  /*0cd0*/  @P3 LDC.64 R76, c[0x0][0x438] ;  /* 0x00010e00ff4c3b82 */ /* 0x000eb00000000a00 */
[----:B------:R-:W2:Y:S08]  /*0ce0*/  @P3 LDC.64 R80, c[0x0][0x440] ;  /* 0x00011000ff503b82 */ /* 0x000eb00000000a00 */
[----:B------:R-:W2:Y:S08]  /*0cf0*/  LDC.64 R62, c[0x0][0x3d8] ;  /* 0x0000f600ff3e7b82 */ /* 0x000eb00000000a00 */
[----:B------:R-:W2:Y:S08]  /*0d00*/  LDC.64 R82, c[0x0][0x3d0] ;  /* 0x0000f400ff527b82 */ /* 0x000eb00000000a00 */
[----:B------:R-:W2:Y:S08]  /*0d10*/  LDC.64 R86, c[0x0][0x3d8] ;  /* 0x0000f600ff567b82 */ /* 0x000eb00000000a00 */
[----:B------:R-:W2:Y:S08]  /*0d20*/  @P0 LDC.64 R58, c[0x0][0x438] ;  /* 0x00010e00ff3a0b82 */ /* 0x000eb00000000a00 */
[----:B------:R-:W2:Y:S08]  /*0d30*/  @P0 LDC.64 R64, c[0x0][0x440] ;  /* 0x00011000ff400b82 */ /* 0x000eb00000000a00 */
[----:B------:R-:W2:Y:S08]  /*0d40*/  @P4 LDC.64 R84, c[0x0][0x438] ;  /* 0x00010e00ff544b82 */ /* 0x000eb00000000a00 */
[----:B------:R-:W2:Y:S01]  /*0d50*/  @P4 LDC.64 R88, c[0x0][0x440] ;  /* 0x00011000ff584b82 */ /* 0x000ea20000000a00 */
[----:B----4-:R-:W-:-:S04]  /*0d60*/  @P2 IMAD.WIDE.U32 R66, R5, 0x8, R66 ;  /* 0x0000000805422825 */ /* 0x010fc800078e0042 */
[C---:B-1----:R-:W-:Y:S01]  /*0d70*/  @P2 IMAD.WIDE.U32 R68, R5.reuse, 0x8, R68 ;  /* 0x0000000805442825 */ /* 0x042fe200078e0044 */
[----:B------:R1:W5:Y:S03]  /*0d80*/  @P2 LDG.E.64 R14, desc[UR8][R66.64] ;  /* 0x00000008420e2981 */ /* 0x000366000c1e1b00 */
[C---:B---3--:R-:W-:Y:S01]  /*0d90*/  @P2 IMAD.WIDE.U32 R70, R5.reuse, 0x8, R70 ;  /* 0x0000000805462825 */ /* 0x048fe200078e0046 */
[----:B------:R1:W5:Y:S03]  /*0da0*/  @P2 LD.E.64 R34, desc[UR8][R68.64] ;  /* 0x0000000844222980 */ /* 0x000366000c101b00 */
[C---:B0-----:R-:W-:Y:S01]  /*0db0*/  @P2 IMAD.WIDE.U32 R72, R5.reuse, 0x8, R72 ;  /* 0x0000000805482825 */ /* 0x041fe200078e0048 */
[----:B------:R-:W-:Y:S01]  /*0dc0*/  @P2 IADD3 R5, PT, PT, R5, 0x80, RZ ;  /* 0x0000008005052810 */ /* 0x000fe20007ffe0ff */
[----:B------:R1:W5:Y:S04]  /*0dd0*/  @P2 LDG.E.64 R12, desc[UR8][R70.64] ;  /* 0x00000008460c2981 */ /* 0x000368000c1e1b00 */
[C---:B--2---:R-:W-:Y:S01]  /*0de0*/  @P3 IMAD.WIDE.U32 R74, R5.reuse, 0x8, R74 ;  /* 0x00000008054a3825 */ /* 0x044fe200078e004a */
[----:B------:R1:W5:Y:S03]  /*0df0*/  @P2 LD.E.64 R44, desc[UR8][R72.64] ;  /* 0x00000008482c2980 */ /* 0x000366000c101b00 */
[C---:B------:R-:W-:Y:S01]  /*0e00*/  @P3 IMAD.WIDE.U32 R76, R5.reuse, 0x8, R76 ;  /* 0x00000008054c3825 */ /* 0x040fe200078e004c */
[----:B------:R1:W5:Y:S03]  /*0e10*/  @P3 LDG.E.64 R6, desc[UR8][R74.64] ;  /* 0x000000084a063981 */ /* 0x000366000c1e1b00 */
[C---:B------:R-:W-:Y:S01]  /*0e20*/  @P3 IMAD.WIDE.U32 R78, R5.reuse, 0x8, R78 ;  /* 0x00000008054e3825 */ /* 0x040fe200078e004e */
[----:B------:R1:W5:Y:S03]  /*0e30*/  @P3 LD.E.64 R36, desc[UR8][R76.64] ;  /* 0x000000084c243980 */ /* 0x000366000c101b00 */
[C---:B------:R-:W-:Y:S01]  /*0e40*/  @P3 IMAD.WIDE.U32 R80, R5.reuse, 0x8, R80 ;  /* 0x0000000805503825 */ /* 0x040fe200078e0050 */
[----:B------:R-:W-:Y:S01]  /*0e50*/  @P3 IADD3 R5, PT, PT, R5, 0x80, RZ ;  /* 0x0000008005053810 */ /* 0x000fe20007ffe0ff */
[----:B------:R1:W5:Y:S02]  /*0e60*/  @P3 LDG.E.64 R24, desc[UR8][R78.64] ;  /* 0x000000084e183981 */ /* 0x000364000c1e1b00 */
[----:B------:R-:W-:-:S02]  /*0e70*/  @P0 IMAD.WIDE.U32 R62, R10, 0x8, R62 ;  /* 0x000000080a3e0825 */ /* 0x000fc400078e003e */
[----:B------:R1:W5:Y:S02]  /*0e80*/  @P3 LD.E.64 R42, desc[UR8][R80.64] ;  /* 0x00000008502a3980 */ /* 0x000364000c101b00 */
[C---:B------:R-:W-:Y:S02]  /*0e90*/  @P4 IMAD.WIDE.U32 R82, R5.reuse, 0x8, R82 ;  /* 0x0000000805524825 */ /* 0x040fe400078e0052 */
[----:B------:R1:W5:Y:S02]  /*0ea0*/  @P0 LDG.E.64 R20, desc[UR8][R62.64] ;  /* 0x000000083e140981 */ /* 0x000364000c1e1b00 */
[----:B------:R-:W-:Y:S02]  /*0eb0*/  @P4 IMAD.WIDE.U32 R86, R5, 0x8, R86 ;  /* 0x0000000805564825 */ /* 0x000fe400078e0056 */
[----:B------:R1:W5:Y:S02]  /*0ec0*/  @P4 LDG.E.64 R26, desc[UR8][R82.64] ;  /* 0x00000008521a4981 */ /* 0x000364000c1e1b00 */
[----:B------:R-:W-:-:S02]  /*0ed0*/  @P0 IMAD.WIDE.U32 R50, R10, 0x8, R58 ;  /* 0x000000080a320825 */ /* 0x000fc400078e003a */
[----:B------:R1:W5:Y:S02]  /*0ee0*/  @P4 LDG.E.64 R28, desc[UR8][R86.64] ;  /* 0x00000008561c4981 */ /* 0x000364000c1e1b00 */
[----:B------:R-:W-:Y:S02]  /*0ef0*/  @P0 IMAD.WIDE.U32 R64, R10, 0x8, R64 ;  /* 0x000000080a400825 */ /* 0x000fe400078e0040 */
[----:B------:R1:W5:Y:S02]  /*0f00*/  @P0 LD.E.64 R30, desc[UR8][R50.64] ;  /* 0x00000008321e0980 */ /* 0x000364000c101b00 */
[C---:B------:R-:W-:Y:S02]  /*0f10*/  @P4 IMAD.WIDE.U32 R84, R5.reuse, 0x8, R84 ;  /* 0x0000000805544825 */ /* 0x040fe400078e0054 */
[----:B------:R1:W5:Y:S02]  /*0f20*/  @P0 LD.E.64 R48, desc[UR8][R64.64] ;  /* 0x0000000840300980 */ /* 0x000364000c101b00 */
[----:B------:R-:W-:-:S02]  /*0f30*/  @P4 IMAD.WIDE.U32 R88, R5, 0x8, R88 ;  /* 0x0000000805584825 */ /* 0x000fc400078e0058 */
[----:B------:R1:W5:Y:S04]  /*0f40*/  @P4 LD.E.64 R38, desc[UR8][R84.64] ;  /* 0x0000000854264980 */ /* 0x000368000c101b00 */
[----:B------:R1:W5:Y:S01]  /*0f50*/  @P4 LD.E.64 R40, desc[UR8][R88.64] ;  /* 0x0000000858284980 */ /* 0x000362000c101b00 */
[----:B------:R-:W-:Y:S02]  /*0f60*/  ISETP.GE.U32.AND P1, PT, R8, 0x300, PT ;  /* 0x000003000800780c */ /* 0x000fe40003f26070 */
[----:B------:R-:W-:-:S11]  /*0f70*/  @P4 IADD3 R5, PT, PT, R5, 0x80, RZ ;  /* 0x0000008005054810 */ /* 0x000fd60007ffe0ff */
[----:B-1----:R-:W-:Y:S05]  /*0f80*/  @!P1 BRA `(.L_x_10693) ;  /* 0x0000000400549947 */ /* 0x002fea0003800000 */
[----:B------:R-:W0:Y:S08]  /*0f90*/  LDC.64 R52, c[0x0][0x3d0] ;  /* 0x0000f400ff347b82 */ /* 0x000e300000000a00 */
[----:B------:R-:W1:Y:S08]  /*0fa0*/  LDC.64 R54, c[0x0][0x3d8] ;  /* 0x0000f600ff367b82 */ /* 0x000e700000000a00 */
[----:B------:R-:W2:Y:S08]  /*0fb0*/  LDC.64 R50, c[0x0][0x438] ;  /* 0x00010e00ff327b82 */ /* 0x000eb00000000a00 */
[----:B------:R-:W3:Y:S01]  /*0fc0*/  LDC.64 R72, c[0x0][0x440] ;  /* 0x00011000ff487b82 */ /* 0x000ee20000000a00 */
[----:B0-----:R-:W-:-:S06]  /*0fd0*/  IMAD.WIDE.U32 R52, R5, 0x8, R52 ;  /* 0x0000000805347825 */ /* 0x001fcc00078e0034 */
[----:B------:R-:W5:Y:S01]  /*0fe0*/  LDG.E.64 R52, desc[UR8][R52.64] ;  /* 0x0000000834347981 */ /* 0x000f62000c1e1b00 */
[----:B-1----:R-:W-:-:S06]  /*0ff0*/  IMAD.WIDE.U32 R54, R5, 0x8, R54 ;  /* 0x0000000805367825 */ /* 0x002fcc00078e0036 */
[----:B------:R-:W5:Y:S01]  /*1000*/  LDG.E.64 R54, desc[UR8][R54.64] ;  /* 0x0000000836367981 */ /* 0x000f62000c1e1b00 */
[----:B--2---:R-:W-:-:S06]  /*1010*/  IMAD.WIDE.U32 R50, R5, 0x8, R50 ;  /* 0x0000000805327825 */ /* 0x004fcc00078e0032 */
[----:B------:R-:W5:Y:S01]  /*1020*/  LD.E.64 R50, desc[UR8][R50.64] ;  /* 0x0000000832327980 */ /* 0x000f62000c101b00 */
[----:B---3--:R-:W-:-:S06]  /*1030*/  IMAD.WIDE.U32 R72, R5, 0x8, R72 ;  /* 0x0000000805487825 */ /* 0x008fcc00078e0048 */
[----:B------:R-:W5:Y:S01]  /*1040*/  LD.E.64 R72, desc[UR8][R72.64] ;  /* 0x0000000848487980 */ /* 0x000f62000c101b00 */
[----:B------:R-:W-:Y:S05]  /*1050*/  BRA `(.L_x_10693) ;  /* 0x0000000400207947 */ /* 0x000fea0003800000 */
.L_x_10694:
[C---:B------:R-:W-:Y:S01]  /*1060*/  ISETP.GE.U32.AND P1, PT, R8.reuse, 0x100, PT ;  /* 0x000001000800780c */ /* 0x040fe20003f26070 */
[----:B------:R-:W0:Y:S01]  /*1070*/  LDC.64 R58, c[0x0][0x3d0] ;  /* 0x0000f400ff3a7b82 */ /* 0x000e220000000a00 */
[C---:B------:R-:W-:Y:S02]  /*1080*/  ISETP.GE.U32.AND P2, PT, R8.reuse, 0x180, PT ;  /* 0x000001800800780c */ /* 0x040fe40003f46070 */
[C---:B------:R-:W-:Y:S02]  /*1090*/  ISETP.GE.U32.AND P3, PT, R8.reuse, 0x200, PT ;  /* 0x000002000800780c */ /* 0x040fe40003f66070 */
[C---:B------:R-:W-:Y:S02]  /*10a0*/  ISETP.GE.U32.AND P0, PT, R8.reuse, 0x80, PT ;  /* 0x000000800800780c */ /* 0x040fe40003f06070 */
[----:B------:R-:W-:Y:S01]  /*10b0*/  ISETP.GE.U32.AND P4, PT, R8, 0x280, PT ;  /* 0x000002800800780c */ /* 0x000fe20003f86070 */
[----:B------:R-:W1:Y:S01]  /*10c0*/  LDC.64 R60, c[0x0][0x3d8] ;  /* 0x0000f600ff3c7b82 */ /* 0x000e620000000a00 */
[----:B------:R-:W-:-:S02]  /*10d0*/  MOV R5, R10 ;  /* 0x0000000a00057202 */ /* 0x000fc40000000f00 */
[----:B------:R-:W-:-:S05]  /*10e0*/  ISETP.GE.U32.AND P5, PT, R8, 0x300, PT ;  /* 0x000003000800780c */ /* 0x000fca0003fa6070 */
[----:B------:R-:W2:Y:S02]  /*10f0*/  @P1 LDC.64 R56, c[0x0][0x438] ;  /* 0x00010e00ff381b82 */ /* 0x000ea40000000a00 */
[----:B------:R-:W-:-:S06]  /*1100*/  @P0 LOP3.LUT R5, R10, 0x80, RZ, 0xfc, !PT ;  /* 0x000000800a050812 */ /* 0x000fcc00078efcff */
[----:B------:R-:W3:Y:S01]  /*1110*/  @P2 LDC.64 R66, c[0x0][0x438] ;  /* 0x00010e00ff422b82 */ /* 0x000ee20000000a00 */
[----:B0-----:R-:W-:-:S05]  /*1120*/  @P1 IMAD.WIDE.U32 R58, R5, 0x8, R58 ;  /* 0x00000008053a1825 */ /* 0x001fca00078e003a */
[----:B------:R0:W5:Y:S02]  /*1130*/  @P1 LDG.E.64 R18, desc[UR8][R58.64] ;  /* 0x000000083a121981 */ /* 0x000164000c1e1b00 */
[----:B------:R-:W4:Y:S01]  /*1140*/  LDC.64 R68, c[0x0][0x3d8] ;  /* 0x0000f600ff447b82 */ /* 0x000f220000000a00 */
[----:B-1----:R-:W-:-:S05]  /*1150*/  @P1 IMAD.WIDE.U32 R60, R5, 0x8, R60 ;  /* 0x00000008053c1825 */ /* 0x002fca00078e003c */
[----:B------:R-:W5:Y:S02]  /*1160*/  @P1 LDG.E.64 R16, desc[UR8][R60.64] ;  /* 0x000000083c101981 */ /* 0x000f64000c1e1b00 */
[----:B------:R-:W1:Y:S01]  /*1170*/  LDC.64 R62, c[0x0][0x3d0] ;  /* 0x0000f400ff3e7b82 */ /* 0x000e620000000a00 */
[C---:B--2---:R-:W-:Y:S01]  /*1180*/  @P1 IMAD.WIDE.U32 R56, R5.reuse, 0x8, R56 ;  /* 0x0000000805381825 */ /* 0x044fe200078e0038 */
[----:B------:R-:W-:-:S04]  /*1190*/  @P1 IADD3 R5, PT, PT, R5, 0x80, RZ ;  /* 0x0000008005051810 */ /* 0x000fc80007ffe0ff */
[----:B------:R-:W5:Y:S02]  /*11a0*/  @P1 LD.E.64 R32, desc[UR8][R56.64] ;  /* 0x0000000838201980 */ /* 0x000f64000c101b00 */
[----:B------:R-:W2:Y:S01]  /*11b0*/  LDC.64 R76, c[0x0][0x3d0] ;  /* 0x0000f400ff4c7b82 */ /* 0x000ea20000000a00 */
[----:B---3--:R-:W-:-:S05]  /*11c0*/  @P2 IMAD.WIDE.U32 R70, R5, 0x8, R66 ;  /* 0x0000000805462825 */ /* 0x008fca00078e0042 */
[----:B------:R-:W5:Y:S02]  /*11d0*/  @P2 LD.E.64 R34, desc[UR8][R70.64] ;  /* 0x0000000846222980 */ /* 0x000f64000c101b00 */
[----:B------:R-:W3:Y:S01]  /*11e0*/  @P3 LDC.64 R78, c[0x0][0x438] ;  /* 0x00010e00ff4e3b82 */ /* 0x000ee20000000a00 */
[----:B----4-:R-:W-:-:S05]  /*11f0*/  @P2 IMAD.WIDE.U32 R74, R5, 0x8, R68 ;  /* 0x00000008054a2825 */ /* 0x010fca00078e0044 */
[----:B------:R-:W5:Y:S02]  /*1200*/  @P2 LDG.E.64 R12, desc[UR8][R74.64] ;  /* 0x000000084a0c2981 */ /* 0x000f64000c1e1b00 */
[----:B------:R-:W4:Y:S01]  /*1210*/  LDC.64 R80, c[0x0][0x3d8] ;  /* 0x0000f600ff507b82 */ /* 0x000f220000000a00 */
[C---:B-1----:R-:W-:Y:S01]  /*1220*/  @P2 IMAD.WIDE.U32 R62, R5.reuse, 0x8, R62 ;  /* 0x00000008053e2825 */ /* 0x042fe200078e003e */
[----:B------:R-:W-:-:S04]  /*1230*/  @P2 IADD3 R5, PT, PT, R5, 0x80, RZ ;  /* 0x0000008005052810 */ /* 0x000fc80007ffe0ff */
[----:B------:R1:W5:Y:S02]  /*1240*/  @P2 LDG.E.64 R14, desc[UR8][R62.64] ;  /* 0x000000083e0e2981 */ /* 0x000364000c1e1b00 */
[----:B------:R-:W0:Y:S01]  /*1250*/  LDC.64 R82, c[0x0][0x3d0] ;  /* 0x0000f400ff527b82 */ /* 0x000e220000000a00 */
[----:B--2---:R-:W-:-:S05]  /*1260*/  @P3 IMAD.WIDE.U32 R76, R5, 0x8, R76 ;  /* 0x00000008054c3825 */ /* 0x004fca00078e004c */
[----:B------:R2:W5:Y:S02]  /*1270*/  @P3 LDG.E.64 R6, desc[UR8][R76.64] ;  /* 0x000000084c063981 */ /* 0x000564000c1e1b00 */
[----:B------:R-:W1:Y:S01]  /*1280*/  LDC.64 R86, c[0x0][0x3d8] ;  /* 0x0000f600ff567b82 */ /* 0x000e620000000a00 */
[----:B---3--:R-:W-:-:S05]  /*1290*/  @P3 IMAD.WIDE.U32 R78, R5, 0x8, R78 ;  /* 0x00000008054e3825 */ /* 0x008fca00078e004e */
[----:B------:R2:W5:Y:S02]  /*12a0*/  @P3 LD.E.64 R36, desc[UR8][R78.64] ;  /* 0x000000084e243980 */ /* 0x000564000c101b00 */
[----:B------:R-:W3:Y:S01]  /*12b0*/  @P4 LDC.64 R84, c[0x0][0x438] ;  /* 0x00010e00ff544b82 */ /* 0x000ee20000000a00 */
[C---:B----4-:R-:W-:Y:S01]  /*12c0*/  @P3 IMAD.WIDE.U32 R80, R5.reuse, 0x8, R80 ;  /* 0x0000000805503825 */ /* 0x050fe200078e0050 */
[----:B------:R-:W-:-:S04]  /*12d0*/  @P3 IADD3 R5, PT, PT, R5, 0x80, RZ ;  /* 0x0000008005053810 */ /* 0x000fc80007ffe0ff */
[----:B------:R2:W5:Y:S02]  /*12e0*/  @P3 LDG.E.64 R24, desc[UR8][R80.64] ;  /* 0x0000000850183981 */ /* 0x000564000c1e1b00 */
[----:B------:R-:W4:Y:S08]  /*12f0*/  LDC.64 R88, c[0x0][0x3d0] ;  /* 0x0000f400ff587b82 */ /* 0x000f300000000a00 */
[----:B------:R-:W2:Y:S08]  /*1300*/  LDC.64 R92, c[0x0][0x3d8] ;  /* 0x0000f600ff5c7b82 */ /* 0x000eb00000000a00 */
[----:B------:R-:W4:Y:S08]  /*1310*/  LDC.64 R64, c[0x0][0x3d0] ;  /* 0x0000f400ff407b82 */ /* 0x000f300000000a00 */
[----:B------:R-:W2:Y:S08]  /*1320*/  LDC.64 R68, c[0x0][0x3d8] ;  /* 0x0000f600ff447b82 */ /* 0x000eb00000000a00 */
[----:B------:R-:W2:Y:S08]  /*1330*/  @P5 LDC.64 R90, c[0x0][0x438] ;  /* 0x00010e00ff5a5b82 */ /* 0x000eb00000000a00 */
[----:B------:R-:W2:Y:S01]  /*1340*/  @P0 LDC.64 R66, c[0x0][0x438] ;  /* 0x00010e00ff420b82 */ /* 0x000ea20000000a00 */
[----:B0-----:R-:W-:-:S04]  /*1350*/  @P4 IMAD.WIDE.U32 R82, R5, 0x8, R82 ;  /* 0x0000000805524825 */ /* 0x001fc800078e0052 */
[C---:B---3--:R-:W-:Y:S01]  /*1360*/  @P4 IMAD.WIDE.U32 R84, R5.reuse, 0x8, R84 ;  /* 0x0000000805544825 */ /* 0x048fe200078e0054 */
[----:B------:R0:W5:Y:S03]  /*1370*/  @P4 LDG.E.64 R26, desc[UR8][R82.64] ;  /* 0x00000008521a4981 */ /* 0x000166000c1e1b00 */
[C---:B-1----:R-:W-:Y:S01]  /*1380*/  @P4 IMAD.WIDE.U32 R86, R5.reuse, 0x8, R86 ;  /* 0x0000000805564825 */ /* 0x042fe200078e0056 */
[----:B------:R-:W-:Y:S01]  /*1390*/  @P4 IADD3 R5, PT, PT, R5, 0x80, RZ ;  /* 0x0000008005054810 */ /* 0x000fe20007ffe0ff */
[----:B------:R0:W5:Y:S02]  /*13a0*/  @P4 LD.E.64 R38, desc[UR8][R84.64] ;  /* 0x0000000854264980 */ /* 0x000164000c101b00 */
[----:B----4-:R-:W-:Y:S02]  /*13b0*/  @P0 IMAD.WIDE.U32 R64, R10, 0x8, R64 ;  /* 0x000000080a400825 */ /* 0x010fe400078e0040 */
[----:B------:R0:W5:Y:S02]  /*13c0*/  @P4 LDG.E.64 R28, desc[UR8][R86.64] ;  /* 0x00000008561c4981 */ /* 0x000164000c1e1b00 */
[----:B------:R-:W-:-:S02]  /*13d0*/  @P5 IMAD.WIDE.U32 R58, R5, 0x8, R88 ;  /* 0x00000008053a5825 */ /* 0x000fc400078e0058 */
[----:B------:R0:W5:Y:S02]  /*13e0*/  @P0 LDG.E.64 R22, desc[UR8][R64.64] ;  /* 0x0000000840160981 */ /* 0x000164000c1e1b00 */
[C---:B--2---:R-:W-:Y:S02]  /*13f0*/  @P5 IMAD.WIDE.U32 R62, R5.reuse, 0x8, R92 ;  /* 0x00000008053e5825 */ /* 0x044fe400078e005c */
        /* <DEDUP_REMOVED lines=8> */
[----:B------:R-:W-:Y:S02]  /*1480*/  @P0 CS2R R48, SRZ ;  /* 0x0000000000300805 */ /* 0x000fe4000001ff00 */
[----:B------:R-:W-:-:S02]  /*1490*/  @P1 CS2R R46, SRZ ;  /* 0x00000000002e1805 */ /* 0x000fc4000001ff00 */
[----:B------:R-:W-:Y:S02]  /*14a0*/  @P2 CS2R R44, SRZ ;  /* 0x00000000002c2805 */ /* 0x000fe4000001ff00 */
[----:B------:R-:W-:Y:S02]  /*14b0*/  @P3 CS2R R42, SRZ ;  /* 0x00000000002a3805 */ /* 0x000fe4000001ff00 */
[----:B------:R-:W-:Y:S02]  /*14c0*/  @P4 CS2R R40, SRZ ;  /* 0x0000000000284805 */ /* 0x000fe4000001ff00 */
[----:B0-----:R-:W-:-:S07]  /*14d0*/  @P5 CS2R R72, SRZ ;  /* 0x0000000000485805 */ /* 0x001fce000001ff00 */
.L_x_10693:
[----:B------:R-:W-:Y:S05]  /*14e0*/  BSYNC.RECONVERGENT B0 ;  /* 0x0000000000007941 */ /* 0x000fea0003800200 */
.L_x_10690:
[----:B------:R-:W0:Y:S02]  /*14f0*/  LDCU UR4, c[0x0][0x384] ;  /* 0x00007080ff0477ac */ /* 0x000e240008000800 */
[----:B0-----:R-:W-:-:S06]  /*1500*/  UISETP.GE.AND UP0, UPT, UR6, UR4, UPT ;  /* 0x000000040600728c */ /* 0x001fcc000bf06270 */
[----:B------:R-:W-:-:S13]  /*1510*/  PLOP3.LUT P1, PT, PT, PT, UP0, 0x80, 0x8 ;  /* 0x000000000008781c */ /* 0x000fda0003f2f008 */
[----:B------:R-:W-:Y:S05]  /*1520*/  @P1 EXIT ;  /* 0x000000000000194d */ /* 0x000fea0003800000 */
[--C-:B-----5:R-:W-:Y:S01]  /*1530*/  SHF.R.U64 R100, R54, 0x10, R55.reuse ;  /* 0x0000001036647819 */ /* 0x120fe20000001237 */
[----:B------:R-:W0:Y:S01]  /*1540*/  LDCU.64 UR4, c[0x0][0x3a0] ;  /* 0x00007400ff0477ac */ /* 0x000e220008000a00 */
[----:B------:R-:W-:Y:S02]  /*1550*/  SHF.R.U32.HI R5, RZ, 0x10, R55 ;  /* 0x00000010ff057819 */ /* 0x000fe40000011637 */
[----:B------:R-:W-:Y:S01]  /*1560*/  SHF.R.U32.HI R105, RZ, 0x10, R31 ;  /* 0x00000010ff697819 */ /* 0x000fe2000001161f */
[----:B------:R-:W0:Y:S01]  /*1570*/  LDCU.64 UR10, c[0x0][0x398] ;  /* 0x00007300ff0a77ac */ /* 0x000e220008000a00 */
[----:B------:R-:W-:Y:S02]  /*1580*/  PRMT R100, R100, 0x5410, R5 ;  /* 0x0000541064647816 */ /* 0x000fe40000000005 */
[----:B------:R-:W-:Y:S01]  /*1590*/  SHF.R.U32.HI R5, RZ, 0x10, R49 ;  /* 0x00000010ff057819 */ /* 0x000fe20000011631 */
[----:B------:R-:W1:Y:S01]  /*15a0*/  LDCU.U8 UR7, c[0x0][0x410] ;  /* 0x00008200ff0777ac */ /* 0x000e620008000000 */
[----:B------:R-:W-:-:S02]  /*15b0*/  SHF.R.U64 R106, R32, 0x10, R33 ;  /* 0x00000010206a7819 */ /* 0x000fc40000001221 */
[----:B------:R-:W-:Y:S01]  /*15c0*/  PRMT R105, R105, 0x5410, R5 ;  /* 0x0000541069697816 */ /* 0x000fe20000000005 */
[----:B------:R-:W2:Y:S01]  /*15d0*/  LDCU.64 UR14, c[0x0][0x398] ;  /* 0x00007300ff0e77ac */ /* 0x000ea20008000a00 */
[----:B------:R-:W-:Y:S02]  /*15e0*/  SHF.R.U64 R5, R46, 0x10, R47 ;  /* 0x000000102e057819 */ /* 0x000fe4000000122f */
[----:B------:R-:W-:Y:S01]  /*15f0*/  SHF.R.U64 R108, R34, 0x10, R35 ;  /* 0x00000010226c7819 */ /* 0x000fe20000001223 */
[----:B------:R-:W3:Y:S01]  /*1600*/  LDCU.64 UR16, c[0x0][0x3a0] ;  /* 0x00007400ff1077ac */ /* 0x000ee20008000a00 */
[----:B------:R-:W-:Y:S02]  /*1610*/  PRMT R106, R106, 0x5410, R5 ;  /* 0x000054106a6a7816 */ /* 0x000fe40000000005 */
[----:B------:R-:W-:Y:S01]  /*1620*/  SHF.R.U64 R5, R44, 0x10, R45 ;  /* 0x000000102c057819 */ /* 0x000fe2000000122d */
[----:B------:R-:W4:Y:S01]  /*1630*/  LDCU.64 UR12, c[0x0][0x380] ;  /* 0x00007000ff0c77ac */ /* 0x000f220008000a00 */
[----:B------:R-:W-:-:S02]  /*1640*/  MOV R84, R6 ;  /* 0x0000000600547202 */ /* 0x000fc40000000f00 */
[----:B------:R-:W-:Y:S01]  /*1650*/  SHF.R.U64 R86, R6, 0x10, R7 ;  /* 0x0000001006567819 */ /* 0x000fe20000001207 */
[----:B0-----:R-:W-:Y:S01]  /*1660*/  ULOP3.LUT UP0, URZ, UR4, UR10, URZ, 0xfc, !UPT ;  /* 0x0000000a04ff7292 */ /* 0x001fe2000f80fcff */
[----:B------:R-:W-:Y:S01]  /*1670*/  MOV R88, R24 ;  /* 0x0000001800587202 */ /* 0x000fe20000000f00 */
[----:B------:R-:W0:Y:S01]  /*1680*/  LDCU UR10, c[0x0][0x400] ;  /* 0x00008000ff0a77ac */ /* 0x000e220008000800 */
[----:B------:R-:W-:Y:S02]  /*1690*/  MOV R6, R25 ;  /* 0x0000001900067202 */ /* 0x000fe40000000f00 */
[----:B------:R-:W-:Y:S01]  /*16a0*/  PRMT R108, R108, 0x5410, R5 ;  /* 0x000054106c6c7816 */ /* 0x000fe20000000005 */
[----:B------:R-:W-:Y:S01]  /*16b0*/  ULOP3.LUT UP0, URZ, UR5, UR11, URZ, 0xfc, UP0 ;  /* 0x0000000b05ff7292 */ /* 0x000fe2000800fcff */
[----:B------:R-:W-:Y:S01]  /*16c0*/  SHF.R.U64 R110, R36, 0x10, R37 ;  /* 0x00000010246e7819 */ /* 0x000fe20000001225 */
[----:B------:R-:W0:Y:S01]  /*16d0*/  LDCU UR11, c[0x0][0x388] ;  /* 0x00007100ff0b77ac */ /* 0x000e220008000800 */
[----:B------:R-:W-:-:S02]  /*16e0*/  SHF.R.U64 R5, R42, 0x10, R43 ;  /* 0x000000102a057819 */ /* 0x000fc4000000122b */
[----:B------:R-:W-:Y:S01]  /*16f0*/  PRMT R88, R88, 0x5410, R6 ;  /* 0x0000541058587816 */ /* 0x000fe20000000006 */
[----:B------:R-:W-:Y:S01]  /*1700*/  UPLOP3.LUT UP2, UPT, UPT, UPT, UPT, 0x40, 0x4 ;  /* 0x000000000004789c */ /* 0x000fe20003f4e870 */
[----:B------:R-:W-:Y:S02]  /*1710*/  SHF.R.U64 R103, R30, 0x10, R31 ;  /* 0x000000101e677819 */ /* 0x000fe4000000121f */
[----:B------:R-:W-:Y:S02]  /*1720*/  SHF.R.U64 R6, R48, 0x10, R49 ;  /* 0x0000001030067819 */ /* 0x000fe40000001231 */
[----:B------:R-:W-:Y:S02]  /*1730*/  PRMT R110, R110, 0x5410, R5 ;  /* 0x000054106e6e7816 */ /* 0x000fe40000000005 */
[----:B------:R-:W-:Y:S02]  /*1740*/  SHF.R.U32.HI R111, RZ, 0x10, R37 ;  /* 0x00000010ff6f7819 */ /* 0x000fe40000011625 */
[----:B------:R-:W-:-:S02]  /*1750*/  SHF.R.U32.HI R5, RZ, 0x10, R43 ;  /* 0x00000010ff057819 */ /* 0x000fc4000001162b */
[----:B------:R-:W-:Y:S02]  /*1760*/  SHF.R.S32.HI R4, RZ, 0x2, R4 ;  /* 0x00000002ff047819 */ /* 0x000fe40000011404 */
[----:B------:R-:W-:Y:S02]  /*1770*/  PRMT R103, R103, 0x5410, R6 ;  /* 0x0000541067677816 */ /* 0x000fe40000000006 */
[----:B------:R-:W-:Y:S02]  /*1780*/  SHF.R.U32.HI R107, RZ, 0x10, R33 ;  /* 0x00000010ff6b7819 */ /* 0x000fe40000011621 */
[----:B------:R-:W-:Y:S02]  /*1790*/  SHF.R.U32.HI R6, RZ, 0x10, R47 ;  /* 0x00000010ff067819 */ /* 0x000fe4000001162f */
[----:B------:R-:W-:Y:S02]  /*17a0*/  PRMT R111, R111, 0x5410, R5 ;  /* 0x000054106f6f7816 */ /* 0x000fe40000000005 */
[----:B------:R-:W-:-:S02]  /*17b0*/  LOP3.LUT R5, R4, 0x7f, RZ, 0xc0, !PT ;  /* 0x0000007f04057812 */ /* 0x000fc400078ec0ff */
[----:B------:R-:W-:Y:S02]  /*17c0*/  PRMT R107, R107, 0x5410, R6 ;  /* 0x000054106b6b7816 */ /* 0x000fe40000000006 */
[----:B------:R-:W-:Y:S01]  /*17d0*/  SHF.R.U32.HI R109, RZ, 0x10, R35 ;  /* 0x00000010ff6d7819 */ /* 0x000fe20000011623 */
[----:B------:R-:W-:Y:S01]  /*17e0*/  IMAD R2, R2, -0x20, R5 ;  /* 0xffffffe002027824 */ /* 0x000fe200078e0205 */
[----:B------:R-:W-:Y:S02]  /*17f0*/  SHF.R.U32.HI R6, RZ, 0x10, R45 ;  /* 0x00000010ff067819 */ /* 0x000fe4000001162d */
[----:B------:R-:W-:Y:S02]  /*1800*/  VIADDMNMX R3, R5, -R3, RZ, !PT ;  /* 0x8000000305037246 */ /* 0x000fe400078001ff */
[----:B------:R-:W-:Y:S02]  /*1810*/  PRMT R109, R109, 0x5410, R6 ;  /* 0x000054106d6d7816 */ /* 0x000fe40000000006 */
[----:B------:R-:W-:-:S02]  /*1820*/  LOP3.LUT R4, R4, 0xffffff80, RZ, 0xc0, !PT ;  /* 0xffffff8004047812 */ /* 0x000fc400078ec0ff */
[----:B------:R-:W-:Y:S02]  /*1830*/  VIMNMX R3, PT, PT, R3, 0x20, PT ;  /* 0x0000002003037848 */ /* 0x000fe40003fe0100 */
[----:B------:R-:W-:Y:S02]  /*1840*/  SHF.R.U64 R112, R38, 0x10, R39 ;  /* 0x0000001026707819 */ /* 0x000fe40000001227 */
[--C-:B------:R-:W-:Y:S02]  /*1850*/  SHF.R.U64 R6, R40, 0x10, R41.reuse ;  /* 0x0000001028067819 */ /* 0x100fe40000001229 */
[----:B------:R-:W-:Y:S02]  /*1860*/  LEA R3, R3, R4, 0x2 ;  /* 0x0000000403037211 */ /* 0x000fe400078e10ff */
[----:B------:R-:W-:Y:S02]  /*1870*/  PRMT R112, R112, 0x5410, R6 ;  /* 0x0000541070707816 */ /* 0x000fe40000000006 */
[----:B------:R-:W-:-:S02]  /*1880*/  SHF.R.U32.HI R6, RZ, 0x10, R41 ;  /* 0x00000010ff067819 */ /* 0x000fc40000011629 */
[----:B------:R-:W-:Y:S02]  /*1890*/  SHF.R.U32.HI R113, RZ, 0x10, R39 ;  /* 0x00000010ff717819 */ /* 0x000fe40000011627 */
[----:B------:R-:W-:Y:S02]  /*18a0*/  I2FP.F32.U32 R3, R3 ;  /* 0x0000000300037245 */ /* 0x000fe40000201000 */
[----:B------:R-:W-:Y:S02]  /*18b0*/  MOV R56, R17 ;  /* 0x0000001100387202 */ /* 0x000fe40000000f00 */
[--C-:B------:R-:W-:Y:S02]  /*18c0*/  SHF.R.U64 R74, R16, 0x10, R17.reuse ;  /* 0x00000010104a7819 */ /* 0x100fe40000001211 */
[----:B------:R-:W-:Y:S02]  /*18d0*/  SHF.R.U32.HI R63, RZ, 0x10, R17 ;  /* 0x00000010ff3f7819 */ /* 0x000fe40000011611 */
[----:B------:R-:W-:-:S02]  /*18e0*/  PRMT R113, R113, 0x5410, R6 ;  /* 0x0000541071717816 */ /* 0x000fc40000000006 */
[----:B------:R-:W-:Y:S01]  /*18f0*/  MOV R17, R15 ;  /* 0x0000000f00117202 */ /* 0x000fe20000000f00 */
[----:B------:R0:W0:Y:S01]  /*1900*/  MUFU.RCP R6, R3 ;  /* 0x0000000300067308 */ /* 0x0000220000001000 */
[--C-:B------:R-:W-:Y:S02]  /*1910*/  SHF.R.U64 R78, R14, 0x10, R15.reuse ;  /* 0x000000100e4e7819 */ /* 0x100fe4000000120f */
[----:B------:R-:W-:Y:S02]  /*1920*/  SHF.R.U32.HI R64, RZ, 0x10, R15 ;  /* 0x00000010ff407819 */ /* 0x000fe4000001160f */
[----:B------:R-:W-:Y:S02]  /*1930*/  MOV R15, R13 ;  /* 0x0000000d000f7202 */ /* 0x000fe40000000f00 */
[--C-:B------:R-:W-:Y:S02]  /*1940*/  SHF.R.U64 R82, R12, 0x10, R13.reuse ;  /* 0x000000100c527819 */ /* 0x100fe4000000120d */
[----:B------:R-:W-:-:S02]  /*1950*/  SHF.R.U32.HI R65, RZ, 0x10, R13 ;  /* 0x00000010ff417819 */ /* 0x000fc4000001160d */
[----:B------:R-:W-:Y:S02]  /*1960*/  MOV R13, R7 ;  /* 0x00000007000d7202 */ /* 0x000fe40000000f00 */
[----:B------:R-:W-:Y:S02]  /*1970*/  SHF.R.U32.HI R66, RZ, 0x10, R7 ;  /* 0x00000010ff427819 */ /* 0x000fe40000011607 */
[----:B------:R-:W-:Y:S02]  /*1980*/  MOV R9, R22 ;  /* 0x0000001600097202 */ /* 0x000fe40000000f00 */
[----:B------:R-:W-:Y:S02]  /*1990*/  MOV R11, R23 ;  /* 0x00000017000b7202 */ /* 0x000fe40000000f00 */
[----:B------:R-:W-:Y:S02]  /*19a0*/  MOV R92, R26 ;  /* 0x0000001a005c7202 */ /* 0x000fe40000000f00 */
[----:B------:R-:W-:-:S02]  /*19b0*/  MOV R7, R27 ;  /* 0x0000001b00077202 */ /* 0x000fc40000000f00 */
[----:B------:R-:W-:Y:S02]  /*19c0*/  VIMNMX R2, PT, PT, RZ, R2, !PT ;  /* 0x00000002ff027248 */ /* 0x000fe40007fe0100 */
[--C-:B------:R-:W-:Y:S02]  /*19d0*/  SHF.R.U64 R57, R22, 0x10, R23.reuse ;  /* 0x0000001016397819 */ /* 0x100fe40000001217 */
[----:B------:R-:W-:Y:S02]  /*19e0*/  SHF.R.U32.HI R59, RZ, 0x10, R23 ;  /* 0x00000010ff3b7819 */ /* 0x000fe40000011617 */
[----:B------:R-:W-:Y:S02]  /*19f0*/  MOV R23, R21 ;  /* 0x0000001500177202 */ /* 0x000fe40000000f00 */
[--C-:B------:R-:W-:Y:S02]  /*1a00*/  SHF.R.U64 R58, R20, 0x10, R21.reuse ;  /* 0x00000010143a7819 */ /* 0x100fe40000001215 */
[----:B------:R-:W-:-:S02]  /*1a10*/  SHF.R.U32.HI R60, RZ, 0x10, R21 ;  /* 0x00000010ff3c7819 */ /* 0x000fc40000011615 */
[----:B------:R-:W-:Y:S02]  /*1a20*/  MOV R80, R12 ;  /* 0x0000000c00507202 */ /* 0x000fe40000000f00 */
[----:B------:R-:W-:Y:S02]  /*1a30*/  SHF.R.U64 R90, R24, 0x10, R25 ;  /* 0x00000010185a7819 */ /* 0x000fe40000001219 */
[----:B------:R-:W-:Y:S02]  /*1a40*/  MOV R22, R20 ;  /* 0x0000001400167202 */ /* 0x000fe40000000f00 */
[----:B------:R-:W-:Y:S02]  /*1a50*/  MOV R21, R19 ;  /* 0x0000001300157202 */ /* 0x000fe40000000f00 */
[--C-:B------:R-:W-:Y:S02]  /*1a60*/  SHF.R.U64 R61, R18, 0x10, R19.reuse ;  /* 0x00000010123d7819 */ /* 0x100fe40000001213 */
[----:B------:R-:W-:-:S02]  /*1a70*/  SHF.R.U32.HI R62, RZ, 0x10, R19 ;  /* 0x00000010ff3e7819 */ /* 0x000fc40000011613 */
[----:B------:R-:W-:Y:S02]  /*1a80*/  SHF.R.U32.HI R67, RZ, 0x10, R25 ;  /* 0x00000010ff437819 */ /* 0x000fe40000011619 */
[----:B------:R-:W-:Y:S02]  /*1a90*/  SHF.R.U64 R94, R26, 0x10, R27 ;  /* 0x000000101a5e7819 */ /* 0x000fe4000000121b */
[----:B------:R-:W-:Y:S02]  /*1aa0*/  MOV R24, R29 ;  /* 0x0000001d00187202 */ /* 0x000fe40000000f00 */
[----:B------:R-:W-:Y:S02]  /*1ab0*/  SHF.R.U64 R96, R28, 0x10, R29 ;  /* 0x000000101c607819 */ /* 0x000fe4000000121d */
[----:B------:R-:W-:Y:S02]  /*1ac0*/  MOV R97, R52 ;  /* 0x0000003400617202 */ /* 0x000fe40000000f00 */
[----:B------:R-:W-:-:S02]  /*1ad0*/  SHF.R.U64 R98, R52, 0x10, R53 ;  /* 0x0000001034627819 */ /* 0x000fc40000001235 */
[----:B------:R-:W-:Y:S02]  /*1ae0*/  PRMT R12, R9, 0x5410, R11 ;  /* 0x00005410090c7816 */ /* 0x000fe4000000000b */
[----:B------:R-:W-:Y:S02]  /*1af0*/  PRMT R92, R92, 0x5410, R7 ;  /* 0x000054105c5c7816 */ /* 0x000fe40000000007 */
[----:B------:R-:W-:Y:S02]  /*1b00*/  MOV R20, R18 ;  /* 0x0000001200147202 */ /* 0x000fe40000000f00 */
[----:B------:R-:W-:Y:S02]  /*1b10*/  MOV R19, R16 ;  /* 0x0000001000137202 */ /* 0x000fe40000000f00 */
[----:B------:R-:W-:Y:S02]  /*1b20*/  MOV R76, R14 ;  /* 0x0000000e004c7202 */ /* 0x000fe40000000f00 */
[----:B------:R-:W-:-:S02]  /*1b30*/  SHF.R.U32.HI R27, RZ, 0x10, R27 ;  /* 0x00000010ff1b7819 */ /* 0x000fc4000001161b */
[----:B------:R-:W-:Y:S02]  /*1b40*/  MOV R95, R28 ;  /* 0x0000001c005f7202 */ /* 0x000fe40000000f00 */
[----:B------:R-:W-:Y:S02]  /*1b50*/  SHF.R.U32.HI R29, RZ, 0x10, R29 ;  /* 0x00000010ff1d7819 */ /* 0x000fe4000001161d */
[----:B------:R-:W-:Y:S02]  /*1b60*/  MOV R25, R53 ;  /* 0x0000003500197202 */ /* 0x000fe40000000f00 */
[----:B------:R-:W-:Y:S02]  /*1b70*/  SHF.R.U32.HI R52, RZ, 0x10, R53 ;  /* 0x00000010ff347819 */ /* 0x000fe40000011635 */
[----:B------:R-:W-:Y:S02]  /*1b80*/  MOV R99, R54 ;  /* 0x0000003600637202 */ /* 0x000fe40000000f00 */
[----:B------:R-:W-:-:S02]  /*1b90*/  MOV R26, R55 ;  /* 0x00000037001a7202 */ /* 0x000fc40000000f00 */
[----:B------:R-:W-:Y:S02]  /*1ba0*/  SHF.R.U64 R114, R50, 0x10, R51 ;  /* 0x0000001032727819 */ /* 0x000fe40000001233 */
[----:B------:R-:W-:Y:S02]  /*1bb0*/  SHF.R.U64 R7, R72, 0x10, R73 ;  /* 0x0000001048077819 */ /* 0x000fe40000001249 */
[----:B------:R-:W-:Y:S02]  /*1bc0*/  SHF.R.U32.HI R115, RZ, 0x10, R51 ;  /* 0x00000010ff737819 */ /* 0x000fe40000011633 */
[----:B------:R-:W-:Y:S02]  /*1bd0*/  SHF.R.U32.HI R9, RZ, 0x10, R73 ;  /* 0x00000010ff097819 */ /* 0x000fe40000011649 */
[----:B------:R-:W-:Y:S02]  /*1be0*/  VIMNMX R5, PT, PT, R2, 0x20, PT ;  /* 0x0000002002057848 */ /* 0x000fe40003fe0100 */
        /* <DEDUP_REMOVED lines=22> */
[----:B01234-:R-:W-:-:S07]  /*1d50*/  LEA R4, R5, R4, 0x2 ;  /* 0x0000000405047211 */ /* 0x01ffce00078e10ff */
.L_x_10736:
[----:B------:R-:W-:Y:S01]  /*1d60*/  UIMAD UR4, UR6, UR11, URZ ;  /* 0x0000000b060472a4 */ /* 0x000fe2000f8e02ff */
[----:B------:R-:W-:Y:S03]  /*1d70*/  BSSY.RECONVERGENT B0, `(.L_x_10695) ;  /* 0x000003f000007945 */ /* 0x000fe60003800200 */
[----:B------:R-:W-:-:S04]  /*1d80*/  USHF.R.S32.HI UR5, URZ, 0x1f, UR4 ;  /* 0x0000001fff057899 */ /* 0x000fc80008011404 */
[----:B------:R-:W-:-:S06]  /*1d90*/  ULEA.HI UR5, UR5, UR4, URZ, 0x2 ;  /* 0x0000000405057291 */ /* 0x000fcc000f8f10ff */
[----:B0-----:R-:W-:-:S04]  /*1da0*/  MOV R65, UR5 ;  /* 0x0000000500417c02 */ /* 0x001fc80008000f00 */
[----:B------:R-:W-:-:S04]  /*1db0*/  LEA.HI.SX32 R2, R65, R10, 0x1e ;  /* 0x0000000a41027211 */ /* 0x000fc800078ff2ff */
[----:B------:R-:W-:Y:S01]  /*1dc0*/  MOV R24, R2 ;  /* 0x0000000200187202 */ /* 0x000fe20000000f00 */
[----:B-1234-:R-:W-:Y:S06]  /*1dd0*/  @!P0 BRA `(.L_x_10696) ;  /* 0x0000000000e08947 */ /* 0x01efec0003800000 */
        /* <DEDUP_REMOVED lines=15> */
[----:B-----5:R-:W-:Y:S01]  /*1ed0*/  FADD.FTZ R79, R64, R52 ;  /* 0x00000034404f7221 */ /* 0x020fe20000010000 */
[----:B------:R-:W-:Y:S01]  /*1ee0*/  FADD.FTZ R26, R65, R53 ;  /* 0x00000035411a7221 */ /* 0x000fe20000010000 */
[----:B------:R-:W-:Y:S01]  /*1ef0*/  FADD.FTZ R75, R66, R54 ;  /* 0x00000036424b7221 */ /* 0x000fe20000010000 */
[----:B------:R-:W-:Y:S01]  /*1f00*/  FADD.FTZ R24, R67, R55 ;  /* 0x0000003743187221 */ /* 0x000fe20000010000 */
[----:B------:R-:W-:Y:S01]  /*1f10*/  FADD.FTZ R79, R56, R79 ;  /* 0x0000004f384f7221 */ /* 0x000fe20000010000 */
[----:B------:R-:W-:Y:S01]  /*1f20*/  FADD.FTZ R77, R57, R26 ;  /* 0x0000001a394d7221 */ /* 0x000fe20000010000 */
[----:B------:R-:W-:Y:S01]  /*1f30*/  FADD.FTZ R75, R58, R75 ;  /* 0x0000004b3a4b7221 */ /* 0x000fe20000010000 */
[----:B------:R-:W-:Y:S02]  /*1f40*/  FADD.FTZ R29, R59, R24 ;  /* 0x000000183b1d7221 */ /* 0x000fe40000010000 */
[----:B------:R-:W-:Y:S02]  /*1f50*/  MOV R60, R79 ;  /* 0x0000004f003c7202 */ /* 0x000fe40000000f00 */
[----:B------:R-:W-:-:S02]  /*1f60*/  MOV R61, R77 ;  /* 0x0000004d003d7202 */ /* 0x000fc40000000f00 */
[----:B------:R-:W-:Y:S02]  /*1f70*/  MOV R62, R75 ;  /* 0x0000004b003e7202 */ /* 0x000fe40000000f00 */
[----:B------:R-:W-:Y:S01]  /*1f80*/  MOV R63, R29 ;  /* 0x0000001d003f7202 */ /* 0x000fe20000000f00 */
[----:B------:R-:W-:Y:S06]  /*1f90*/  BRA `(.L_x_10699) ;  /* 0x0000000000547947 */ /* 0x000fec0003800000 */
.L_x_10698:
[----:B-----5:R-:W-:Y:S01]  /*1fa0*/  FADD.FTZ R79, R64, R52 ;  /* 0x00000034404f7221 */ /* 0x020fe20000010000 */
[----:B------:R-:W-:Y:S01]  /*1fb0*/  FADD.FTZ R77, R65, R53 ;  /* 0x00000035414d7221 */ /* 0x000fe20000010000 */
[----:B------:R-:W-:Y:S01]  /*1fc0*/  FADD.FTZ R75, R66, R54 ;  /* 0x00000036424b7221 */ /* 0x000fe20000010000 */
[----:B------:R-:W-:Y:S02]  /*1fd0*/  FADD.FTZ R29, R67, R55 ;  /* 0x00000037431d7221 */ /* 0x000fe40000010000 */
[----:B------:R-:W-:Y:S02]  /*1fe0*/  MOV R60, R79 ;  /* 0x0000004f003c7202 */ /* 0x000fe40000000f00 */
[----:B------:R-:W-:Y:S02]  /*1ff0*/  MOV R61, R77 ;  /* 0x0000004d003d7202 */ /* 0x000fe40000000f00 */
[----:B------:R-:W-:Y:S02]  /*2000*/  MOV R62, R75 ;  /* 0x0000004b003e7202 */ /* 0x000fe40000000f00 */
[----:B------:R-:W-:Y:S01]  /*2010*/  MOV R63, R29 ;  /* 0x0000001d003f7202 */ /* 0x000fe20000000f00 */
[----:B------:R-:W-:Y:S06]  /*2020*/  BRA `(.L_x_10699) ;  /* 0x0000000000307947 */ /* 0x000fec0003800000 */
.L_x_10697:
[----:B-----5:R-:W-:Y:S01]  /*2030*/  @P1 FADD.FTZ R60, R64, R56 ;  /* 0x00000038403c1221 */ /* 0x020fe20000010000 */
[----:B------:R-:W-:Y:S01]  /*2040*/  @P1 FADD.FTZ R61, R65, R57 ;  /* 0x00000039413d1221 */ /* 0x000fe20000010000 */
[----:B------:R-:W-:Y:S01]  /*2050*/  @P1 FADD.FTZ R62, R66, R58 ;  /* 0x0000003a423e1221 */ /* 0x000fe20000010000 */
[----:B------:R-:W-:Y:S02]  /*2060*/  @P1 FADD.FTZ R63, R67, R59 ;  /* 0x0000003b433f1221 */ /* 0x000fe40000010000 */
[----:B------:R-:W-:Y:S02]  /*2070*/  @P1 MOV R79, R60 ;  /* 0x0000003c004f1202 */ /* 0x000fe40000000f00 */
[----:B------:R-:W-:Y:S02]  /*2080*/  @P1 MOV R77, R61 ;  /* 0x0000003d004d1202 */ /* 0x000fe40000000f00 */
[----:B------:R-:W-:Y:S02]  /*2090*/  @P1 MOV R75, R62 ;  /* 0x0000003e004b1202 */ /* 0x000fe40000000f00 */
[----:B------:R-:W-:-:S02]  /*20a0*/  @P1 MOV R29, R63 ;  /* 0x0000003f001d1202 */ /* 0x000fc40000000f00 */
[----:B------:R-:W-:Y:S02]  /*20b0*/  @!P1 MOV R79, R64 ;  /* 0x00000040004f9202 */ /* 0x000fe40000000f00 */
[----:B------:R-:W-:Y:S02]  /*20c0*/  @!P1 MOV R77, R65 ;  /* 0x00000041004d9202 */ /* 0x000fe40000000f00 */
[----:B------:R-:W-:Y:S02]  /*20d0*/  @!P1 MOV R75, R66 ;  /* 0x00000042004b9202 */ /* 0x000fe40000000f00 */
[----:B------:R-:W-:-:S07]  /*20e0*/  @!P1 MOV R29, R67 ;  /* 0x00000043001d9202 */ /* 0x000fce0000000f00 */
.L_x_10699:
[----:B------:R-:W1:Y:S01]  /*20f0*/  @UP0 LDCU.64 UR4, c[0x0][0x3a8] ;  /* 0x00007500ff0407ac */ /* 0x000e620008000a00 */
[----:B------:R-:W-:Y:S01]  /*2100*/  PLOP3.LUT P0, PT, PT, PT, UP0, 0x80, 0x8 ;  /* 0x000000000008781c */ /* 0x000fe20003f0f008 */
[----:B------:R-:W-:Y:S01]  /*2110*/  HFMA2 R65, -RZ, RZ, 0, 9.5367431640625e-07 ;  /* 0x00000010ff417431 */ /* 0x000fe200000001ff */
[----:B------:R-:W-:Y:S02]  /*2120*/  PLOP3.LUT P1, PT, PT, PT, UP0, 0x80, 0x8 ;  /* 0x000000000008781c */ /* 0x000fe40003f2f008 */
[----:B------:R-:W-:-:S09]  /*2130*/  IADD3 R24, PT, PT, R2, 0x80, RZ ;  /* 0x0000008002187810 */ /* 0x000fd20007ffe0ff */
[----:B-1----:R-:W-:-:S05]  /*2140*/  @P0 IMAD.WIDE.U32 R64, R2, R65, UR4 ;  /* 0x0000000402400e25 */ /* 0x002fca000f8e0041 */
[----:B------:R1:W-:Y:S02]  /*2150*/  @P1 STG.E.128 desc[UR8][R64.64], R60 ;  /* 0x0000003c40001986 */ /* 0x0003e4000c101d08 */
.L_x_10696:
[----:B------:R-:W-:Y:S05]  /*2160*/  BSYNC.RECONVERGENT B0 ;  /* 0x0000000000007941 */ /* 0x000fea0003800200 */
.L_x_10695:
[----:B------:R-:W-:Y:S01]  /*2170*/  ISETP.GE.U32.AND P0, PT, R8, 0x100, PT ;  /* 0x000001000800780c */ /* 0x000fe20003f06070 */
[----:B------:R-:W-:Y:S03]  /*2180*/  BSSY.RECONVERGENT B0, `(.L_x_10700) ;  /* 0x0000040000007945 */ /* 0x000fe60003800200 */
[----:B------:R-:W-:-:S09]  /*2190*/  P2R R26, PR, RZ, 0x1 ;  /* 0x00000001ff1a7803 */ /* 0x000fd20000000000 */
        /* <DEDUP_REMOVED lines=17> */
[----:B------:R-:W-:-:S04]  /*22b0*/  ISETP.NE.U32.AND P0, PT, RZ, UR16, PT ;  /* 0x00000010ff007c0c */ /* 0x000fc8000bf05070 */
[----:B------:R-:W-:-:S13]  /*22c0*/  ISETP.NE.AND.EX P0, PT, RZ, UR17, PT, P0 ;  /* 0x00000011ff007c0c */ /* 0x000fda000bf05300 */
[----:B-----5:R-:W-:Y:S01]  /*22d0*/  @!P0 MOV R27, R64 ;  /* 0x00000040001b8202 */ /* 0x020fe20000000f00 */
[----:B------:R-:W-:Y:S01]  /*22e0*/  @P0 FADD.FTZ R27, R56, R64 ;  /* 0x00000040381b0221 */ /* 0x000fe20000010000 */
[----:B------:R-:W-:Y:S01]  /*22f0*/  @!P0 MOV R25, R65 ;  /* 0x0000004100198202 */ /* 0x000fe20000000f00 */
[----:B------:R-:W-:Y:S01]  /*2300*/  @P0 FADD.FTZ R25, R57, R65 ;  /* 0x0000004139190221 */ /* 0x000fe20000010000 */
[----:B------:R-:W-:Y:S01]  /*2310*/  @!P0 MOV R23, R66 ;  /* 0x0000004200178202 */ /* 0x000fe20000000f00 */
[----:B------:R-:W-:Y:S01]  /*2320*/  @P0 FADD.FTZ R23, R58, R66 ;  /* 0x000000423a170221 */ /* 0x000fe20000010000 */
[----:B------:R-:W-:Y:S01]  /*2330*/  @!P0 MOV R21, R67 ;  /* 0x0000004300158202 */ /* 0x000fe20000000f00 */
[----:B------:R-:W-:Y:S01]  /*2340*/  @P0 FADD.FTZ R21, R59, R67 ;  /* 0x000000433b150221 */ /* 0x000fe20000010000 */
[----:B------:R-:W-:Y:S02]  /*2350*/  @P0 MOV R60, R27 ;  /* 0x0000001b003c0202 */ /* 0x000fe40000000f00 */
[----:B------:R-:W-:-:S02]  /*2360*/  @P0 MOV R61, R25 ;  /* 0x00000019003d0202 */ /* 0x000fc40000000f00 */
[----:B------:R-:W-:Y:S02]  /*2370*/  @P0 MOV R62, R23 ;  /* 0x00000017003e0202 */ /* 0x000fe40000000f00 */
[----:B------:R-:W-:Y:S01]  /*2380*/  @P0 MOV R63, R21 ;  /* 0x00000015003f0202 */ /* 0x000fe20000000f00 */
[----:B------:R-:W-:Y:S06]  /*2390*/  BRA `(.L_x_10703) ;  /* 0x00000000005c7947 */ /* 0x000fec0003800000 */
.L_x_10702:
[----:B------:R-:W-:-:S04]  /*23a0*/  ISETP.NE.U32.AND P0, PT, RZ, UR16, PT ;  /* 0x00000010ff007c0c */ /* 0x000fc8000bf05070 */
[----:B------:R-:W-:-:S13]  /*23b0*/  ISETP.NE.AND.EX P0, PT, RZ, UR17, PT, P0 ;  /* 0x00000011ff007c0c */ /* 0x000fda000bf05300 */
[----:B-----5:R-:W-:Y:S01]  /*23c0*/  @!P0 FADD.FTZ R27, R52, R64 ;  /* 0x00000040341b8221 */ /* 0x020fe20000010000 */
[----:B------:R-:W-:Y:S01]  /*23d0*/  @!P0 FADD.FTZ R25, R53, R65 ;  /* 0x0000004135198221 */ /* 0x000fe20000010000 */
[----:B------:R-:W-:Y:S01]  /*23e0*/  @!P0 FADD.FTZ R23, R54, R66 ;  /* 0x0000004236178221 */ /* 0x000fe20000010000 */
[----:B------:R-:W-:Y:S02]  /*23f0*/  @!P0 FADD.FTZ R21, R55, R67 ;  /* 0x0000004337158221 */ /* 0x000fe40000010000 */
[----:B------:R-:W-:Y:S02]  /*2400*/  @!P0 MOV R60, R27 ;  /* 0x0000001b003c8202 */ /* 0x000fe40000000f00 */
[----:B------:R-:W-:Y:S02]  /*2410*/  @!P0 MOV R61, R25 ;  /* 0x00000019003d8202 */ /* 0x000fe40000000f00 */
[----:B------:R-:W-:Y:S02]  /*2420*/  @!P0 MOV R62, R23 ;  /* 0x00000017003e8202 */ /* 0x000fe40000000f00 */
[----:B------:R-:W-:Y:S01]  /*2430*/  @!P0 MOV R63, R21 ;  /* 0x00000015003f8202 */ /* 0x000fe20000000f00 */
[----:B------:R-:W-:Y:S06]  /*2440*/  @!P0 BRA `(.L_x_10703) ;  /* 0x0000000000308947 */ /* 0x000fec0003800000 */
[----:B------:R-:W-:Y:S01]  /*2450*/  FADD.FTZ R27, R52, R64 ;  /* 0x00000040341b7221 */ /* 0x000fe20000010000 */
        /* <DEDUP_REMOVED lines=10> */
[----:B------:R-:W-:-:S07]  /*2500*/  MOV R63, R21 ;  /* 0x00000015003f7202 */ /* 0x000fce0000000f00 */
.L_x_10703:
[----:B------:R-:W0:Y:S01]  /*2510*/  @UP0 LDCU.64 UR4, c[0x0][0x3a8] ;  /* 0x00007500ff0407ac */ /* 0x000e220008000a00 */
[----:B------:R-:W-:Y:S01]  /*2520*/  PLOP3.LUT P0, PT, PT, PT, UP0, 0x80, 0x8 ;  /* 0x000000000008781c */ /* 0x000fe20003f0f008 */
[----:B------:R-:W-:Y:S01]  /*2530*/  HFMA2 R65, -RZ, RZ, 0, 9.5367431640625e-07 ;  /* 0x00000010ff417431 */ /* 0x000fe200000001ff */
[----:B------:R-:W-:-:S11]  /*2540*/  PLOP3.LUT P1, PT, PT, PT, UP0, 0x80, 0x8 ;  /* 0x000000000008781c */ /* 0x000fd60003f2f008 */
[C---:B0-----:R-:W-:Y:S01]  /*2550*/  @P0 IMAD.WIDE.U32 R64, R24.reuse, R65, UR4 ;  /* 0x0000000418400e25 */ /* 0x041fe2000f8e0041 */
[----:B------:R-:W-:-:S04]  /*2560*/  IADD3 R24, PT, PT, R24, 0x80, RZ ;  /* 0x0000008018187810 */ /* 0x000fc80007ffe0ff */
[----:B------:R2:W-:Y:S03]  /*2570*/  @P1 STG.E.128 desc[UR8][R64.64], R60 ;  /* 0x0000003c40001986 */ /* 0x0005e6000c101d08 */
.L_x_10701:
[----:B------:R-:W-:Y:S05]  /*2580*/  BSYNC.RECONVERGENT B0 ;  /* 0x0000000000007941 */ /* 0x000fea0003800200 */
.L_x_10700:
        /* <DEDUP_REMOVED lines=34> */
.L_x_10706:
        /* <DEDUP_REMOVED lines=23> */
.L_x_10707:
[----:B------:R-:W0:Y:S01]  /*2920*/  @UP0 LDCU.64 UR4, c[0x0][0x3a8] ;  /* 0x00007500ff0407ac */ /* 0x000e220008000a00 */
[----:B------:R-:W-:Y:S01]  /*2930*/  PLOP3.LUT P0, PT, PT, PT, UP0, 0x80, 0x8 ;  /* 0x000000000008781c */ /* 0x000fe20003f0f008 */
[----:B------:R-:W-:Y:S01]  /*2940*/  HFMA2 R65, -RZ, RZ, 0, 9.5367431640625e-07 ;  /* 0x00000010ff417431 */ /* 0x000fe200000001ff */
[----:B------:R-:W-:-:S11]  /*2950*/  PLOP3.LUT P2, PT, PT, PT, UP0, 0x80, 0x8 ;  /* 0x000000000008781c */ /* 0x000fd60003f4f008 */
[C---:B0-----:R-:W-:Y:S01]  /*2960*/  @P0 IMAD.WIDE.U32 R64, R24.reuse, R65, UR4 ;  /* 0x0000000418400e25 */ /* 0x041fe2000f8e0041 */
[----:B------:R-:W-:-:S04]  /*2970*/  IADD3 R24, PT, PT, R24, 0x80, RZ ;  /* 0x0000008018187810 */ /* 0x000fc80007ffe0ff */
[----:B------:R3:W-:Y:S03]  /*2980*/  @P2 STG.E.128 desc[UR8][R64.64], R60 ;  /* 0x0000003c40002986 */ /* 0x0007e6000c101d08 */
.L_x_10705:
[----:B------:R-:W-:Y:S05]  /*2990*/  BSYNC.RECONVERGENT B0 ;  /* 0x0000000000007941 */ /* 0x000fea0003800200 */
.L_x_10704:
[----:B------:R-:W-:Y:S01]  /*29a0*/  ISETP.GE.U32.AND P2, PT, R8, 0x200, PT ;  /* 0x000002000800780c */ /* 0x000fe20003f46070 */
[----:B------:R-:W-:-:S12]  /*29b0*/  BSSY.RECONVERGENT B0, `(.L_x_10708) ;  /* 0x000003f000007945 */ /* 0x000fd80003800200 */
[----:B------:R-:W-:Y:S05]  /*29c0*/  @!P2 BRA `(.L_x_10709) ;  /* 0x0000000000f4a947 */ /* 0x000fea0003800000 */
[----:B------:R-:W-:Y:S01]  /*29d0*/  ISETP.NE.U32.AND P0, PT, RZ, UR14, PT ;  /* 0x0000000eff007c0c */ /* 0x000fe2000bf05070 */
[----:B-123--:R-:W1:Y:S01]  /*29e0*/  LDC.64 R64, c[0x0][0x390] ;  /* 0x0000e400ff407b82 */ /* 0x00ee620000000a00 */
        /* <DEDUP_REMOVED lines=29> */
.L_x_10710:
        /* <DEDUP_REMOVED lines=23> */
.L_x_10711:
[----:B------:R-:W0:Y:S01]  /*2d30*/  @UP0 LDCU.64 UR4, c[0x0][0x3a8] ;  /* 0x00007500ff0407ac */ /* 0x000e220008000a00 */
[----:B------:R-:W-:Y:S01]  /*2d40*/  PLOP3.LUT P0, PT, PT, PT, UP0, 0x80, 0x8 ;  /* 0x000000000008781c */ /* 0x000fe20003f0f008 */
[----:B------:R-:W-:Y:S01]  /*2d50*/  HFMA2 R65, -RZ, RZ, 0, 9.5367431640625e-07 ;  /* 0x00000010ff417431 */ /* 0x000fe200000001ff */
[----:B------:R-:W-:-:S11]  /*2d60*/  PLOP3.LUT P3, PT, PT, PT, UP0, 0x80, 0x8 ;  /* 0x000000000008781c */ /* 0x000fd60003f6f008 */
[C---:B0-----:R-:W-:Y:S01]  /*2d70*/  @P0 IMAD.WIDE.U32 R64, R24.reuse, R65, UR4 ;  /* 0x0000000418400e25 */ /* 0x041fe2000f8e0041 */
[----:B------:R-:W-:-:S04]  /*2d80*/  IADD3 R24, PT, PT, R24, 0x80, RZ ;  /* 0x0000008018187810 */ /* 0x000fc80007ffe0ff */
[----:B------:R4:W-:Y:S03]  /*2d90*/  @P3 STG.E.128 desc[UR8][R64.64], R60 ;  /* 0x0000003c40003986 */ /* 0x0009e6000c101d08 */
.L_x_10709:
[----:B------:R-:W-:Y:S05]  /*2da0*/  BSYNC.RECONVERGENT B0 ;  /* 0x0000000000007941 */ /* 0x000fea0003800200 */
.L_x_10708:
[----:B------:R-:W-:Y:S01]  /*2db0*/  ISETP.GE.U32.AND P3, PT, R8, 0x280, PT ;  /* 0x000002800800780c */ /* 0x000fe20003f66070 */
[----:B------:R-:W-:-:S12]  /*2dc0*/  BSSY.RECONVERGENT B0, `(.L_x_10712) ;  /* 0x000003f000007945 */ /* 0x000fd80003800200 */
[----:B------:R-:W-:Y:S05]  /*2dd0*/  @!P3 BRA `(.L_x_10713) ;  /* 0x0000000000f4b947 */ /* 0x000fea0003800000 */
[----:B------:R-:W-:Y:S01]  /*2de0*/  ISETP.NE.U32.AND P0, PT, RZ, UR14, PT ;  /* 0x0000000eff007c0c */ /* 0x000fe2000bf05070 */
[----:B-1234-:R-:W1:Y:S01]  /*2df0*/  LDC.64 R64, c[0x0][0x390] ;  /* 0x0000e400ff407b82 */ /* 0x01ee620000000a00 */
        /* <DEDUP_REMOVED lines=29> */
.L_x_10714:
        /* <DEDUP_REMOVED lines=23> */
.L_x_10715:
[----:B------:R-:W0:Y:S01]  /*3140*/  @UP0 LDCU.64 UR4, c[0x0][0x3a8] ;  /* 0x00007500ff0407ac */ /* 0x000e220008000a00 */
[----:B------:R-:W-:Y:S01]  /*3150*/  PLOP3.LUT P0, PT, PT, PT, UP0, 0x80, 0x8 ;  /* 0x000000000008781c */ /* 0x000fe20003f0f008 */
[----:B------:R-:W-:Y:S01]  /*3160*/  HFMA2 R65, -RZ, RZ, 0, 9.5367431640625e-07 ;  /* 0x00000010ff417431 */ /* 0x000fe200000001ff */
[----:B------:R-:W-:-:S11]  /*3170*/  PLOP3.LUT P4, PT, PT, PT, UP0, 0x80, 0x8 ;  /* 0x000000000008781c */ /* 0x000fd60003f8f008 */
[C---:B0-----:R-:W-:Y:S01]  /*3180*/  @P0 IMAD.WIDE.U32 R64, R24.reuse, R65, UR4 ;  /* 0x0000000418400e25 */ /* 0x041fe2000f8e0041 */
[----:B------:R-:W-:-:S04]  /*3190*/  IADD3 R24, PT, PT, R24, 0x80, RZ ;  /* 0x0000008018187810 */ /* 0x000fc80007ffe0ff */
[----:B------:R0:W-:Y:S03]  /*31a0*/  @P4 STG.E.128 desc[UR8][R64.64], R60 ;  /* 0x0000003c40004986 */ /* 0x0001e6000c101d08 */
.L_x_10713:
[----:B------:R-:W-:Y:S05]  /*31b0*/  BSYNC.RECONVERGENT B0 ;  /* 0x0000000000007941 */ /* 0x000fea0003800200 */
.L_x_10712:
[----:B------:R-:W-:Y:S01]  /*31c0*/  ISETP.GE.U32.AND P4, PT, R8, 0x300, PT ;  /* 0x000003000800780c */ /* 0x000fe20003f86070 */
[----:B------:R-:W-:-:S12]  /*31d0*/  BSSY.RECONVERGENT B0, `(.L_x_10716) ;  /* 0x000003e000007945 */ /* 0x000fd80003800200 */
[----:B------:R-:W-:Y:S05]  /*31e0*/  @!P4 BRA `(.L_x_10717) ;  /* 0x0000000000f0c947 */ /* 0x000fea0003800000 */
[----:B------:R-:W-:Y:S01]  /*31f0*/  ISETP.NE.U32.AND P5, PT, RZ, UR14, PT ;  /* 0x0000000eff007c0c */ /* 0x000fe2000bfa5070 */
[----:B01234-:R-:W0:Y:S01]  /*3200*/  LDC.64 R64, c[0x0][0x390] ;  /* 0x0000e400ff407b82 */ /* 0x01fe220000000a00 */
        /* <DEDUP_REMOVED lines=29> */
.L_x_10718:
        /* <DEDUP_REMOVED lines=23> */
.L_x_10719:
[----:B------:R-:W0:Y:S01]  /*3550*/  @UP0 LDCU.64 UR4, c[0x0][0x3a8] ;  /* 0x00007500ff0407ac */ /* 0x000e220008000a00 */
[----:B------:R-:W-:Y:S01]  /*3560*/  PLOP3.LUT P0, PT, PT, PT, UP0, 0x80, 0x8 ;  /* 0x000000000008781c */ /* 0x000fe20003f0f008 */
[----:B------:R-:W-:Y:S01]  /*3570*/  HFMA2 R65, -RZ, RZ, 0, 9.5367431640625e-07 ;  /* 0x00000010ff417431 */ /* 0x000fe200000001ff */
[----:B------:R-:W-:-:S11]  /*3580*/  PLOP3.LUT P5, PT, PT, PT, UP0, 0x80, 0x8 ;  /* 0x000000000008781c */ /* 0x000fd60003faf008 */
[----:B0-----:R-:W-:-:S05]  /*3590*/  @P0 IMAD.WIDE.U32 R64, R24, R65, UR4 ;  /* 0x0000000418400e25 */ /* 0x001fca000f8e0041 */
[----:B------:R0:W-:Y:S02]  /*35a0*/  @P5 STG.E.128 desc[UR8][R64.64], R60 ;  /* 0x0000003c40005986 */ /* 0x0001e4000c101d08 */
.L_x_10717:
[----:B------:R-:W-:Y:S05]  /*35b0*/  BSYNC.RECONVERGENT B0 ;  /* 0x0000000000007941 */ /* 0x000fea0003800200 */
.L_x_10716:
[----:B------:R-:W-:Y:S01]  /*35c0*/  FADD.FTZ R26, RZ, R79 ;  /* 0x0000004fff1a7221 */ /* 0x000fe20000010000 */
[C---:B------:R-:W-:Y:S01]  /*35d0*/  ISETP.GE.U32.AND P0, PT, R8.reuse, 0x80, PT ;  /* 0x000000800800780c */ /* 0x040fe20003f06070 */
[----:B------:R-:W-:Y:S01]  /*35e0*/  BSSY.RECONVERGENT B0, `(.L_x_10720) ;  /* 0x0000075000007945 */ /* 0x000fe20003800200 */
[C---:B------:R-:W-:Y:S01]  /*35f0*/  ISETP.GT.U32.AND P5, PT, R8.reuse, 0xff, PT ;  /* 0x000000ff0800780c */ /* 0x040fe20003fa4070 */
[----:B------:R-:W-:Y:S01]  /*3600*/  FADD.FTZ R26, R77, R26 ;  /* 0x0000001a4d1a7221 */ /* 0x000fe20000010000 */
[C---:B------:R-:W-:Y:S02]  /*3610*/  ISETP.GT.U32.AND P6, PT, R8.reuse, 0x17f, PT ;  /* 0x0000017f0800780c */ /* 0x040fe40003fc4070 */
[----:B01234-:R-:W-:Y:S01]  /*3620*/  P2R R64, PR, RZ, 0x2 ;  /* 0x00000002ff407803 */ /* 0x01ffe20000000000 */
[----:B------:R-:W-:Y:S01]  /*3630*/  FADD.FTZ R26, R75, R26 ;  /* 0x0000001a4b1a7221 */ /* 0x000fe20000010000 */
[----:B------:R-:W-:-:S03]  /*3640*/  ISETP.GT.U32.AND P1, PT, R8, 0x1ff, PT ;  /* 0x000001ff0800780c */ /* 0x000fc60003f24070 */
[----:B------:R-:W-:-:S05]  /*3650*/  FADD.FTZ R26, R29, R26 ;  /* 0x0000001a1d1a7221 */ /* 0x000fca0000010000 */
[----:B------:R-:W-:-:S05]  /*3660*/  FSEL R26, R26, RZ, P0 ;  /* 0x000000ff1a1a7208 */ /* 0x000fca0000000000 */
[----:B------:R-:W-:-:S04]  /*3670*/  FADD.FTZ R24, R27, R26 ;  /* 0x0000001a1b187221 */ /* 0x000fc80000010000 */
[----:B------:R-:W-:-:S04]  /*3680*/  FADD.FTZ R24, R25, R24 ;  /* 0x0000001819187221 */ /* 0x000fc80000010000 */
[----:B------:R-:W-:-:S04]  /*3690*/  FADD.FTZ R24, R23, R24 ;  /* 0x0000001817187221 */ /* 0x000fc80000010000 */
[----:B------:R-:W-:-:S04]  /*36a0*/  @P5 FADD.FTZ R26, R21, R24 ;  /* 0x00000018151a5221 */ /* 0x000fc80000010000 */
[----:B------:R-:W-:-:S04]  /*36b0*/  FADD.FTZ R24, R19, R26 ;  /* 0x0000001a13187221 */ /* 0x000fc80000010000 */
[----:B------:R-:W-:-:S04]  /*36c0*/  FADD.FTZ R24, R17, R24 ;  /* 0x0000001811187221 */ /* 0x000fc80000010000 */
[----:B------:R-:W-:-:S04]  /*36d0*/  FADD.FTZ R24, R15, R24 ;  /* 0x000000180f187221 */ /* 0x000fc80000010000 */
[----:B------:R-:W-:-:S04]  /*36e0*/  @P6 FADD.FTZ R26, R13, R24 ;  /* 0x000000180d1a6221 */ /* 0x000fc80000010000 */
[----:B------:R-:W-:-:S04]  /*36f0*/  FADD.FTZ R24, R11, R26 ;  /* 0x0000001a0b187221 */ /* 0x000fc80000010000 */
[----:B------:R-:W-:-:S04]  /*3700*/  FADD.FTZ R24, R9, R24 ;  /* 0x0000001809187221 */ /* 0x000fc80000010000 */
[----:B------:R-:W-:-:S04]  /*3710*/  FADD.FTZ R24, R7, R24 ;  /* 0x0000001807187221 */ /* 0x000fc80000010000 */
[----:B------:R-:W-:Y:S01]  /*3720*/  @P1 FADD.FTZ R26, R5, R24 ;  /* 0x00000018051a1221 */ /* 0x000fe20000010000 */
[----:B------:R-:W-:-:S03]  /*3730*/  ISETP.GT.U32.AND P1, PT, R8, 0x27f, PT ;  /* 0x0000027f0800780c */ /* 0x000fc60003f24070 */
        /* <DEDUP_REMOVED lines=9> */
[----:B------:R-:W-:-:S04]  /*37d0*/  ISETP.NE.AND P1, PT, R64, RZ, PT ;  /* 0x000000ff4000720c */ /* 0x000fc80003f25270 */
        /* <DEDUP_REMOVED lines=14> */
[----:B------:R-:W-:Y:S01]  /*38c0*/  FADD.FTZ R67, R27, -R64 ;  /* 0x800000401b437221 */ /* 0x000fe20000010000 */
[----:B------:R-:W-:-:S04]  /*38d0*/  FFMA.FTZ R24, R24, R24, RZ ;  /* 0x0000001818187223 */ /* 0x000fc800000100ff */
[----:B------:R-:W-:Y:S01]  /*38e0*/  FFMA.FTZ R65, R65, R65, R24 ;  /* 0x0000004141417223 */ /* 0x000fe20000010018 */
[----:B------:R-:W-:-:S03]  /*38f0*/  FADD.FTZ R24, R29, -R64 ;  /* 0x800000401d187221 */ /* 0x000fc60000010000 */
[----:B------:R-:W-:Y:S01]  /*3900*/  FFMA.FTZ R65, R26, R26, R65 ;  /* 0x0000001a1a417223 */ /* 0x000fe20000010041 */
[----:B------:R-:W-:-:S03]  /*3910*/  FADD.FTZ R26, R23, -R64 ;  /* 0x80000040171a7221 */ /* 0x000fc60000010000 */
[----:B------:R-:W-:-:S05]  /*3920*/  FFMA.FTZ R65, R24, R24, R65 ;  /* 0x0000001818417223 */ /* 0x000fca0000010041 */
[----:B------:R-:W-:Y:S01]  /*3930*/  FSEL R66, R65, RZ, P0 ;  /* 0x000000ff41427208 */ /* 0x000fe20000000000 */
[----:B------:R-:W-:-:S04]  /*3940*/  FADD.FTZ R65, R25, -R64 ;  /* 0x8000004019417221 */ /* 0x000fc80000010000 */
        /* <DEDUP_REMOVED lines=17> */
[----:B------:R-:W-:Y:S02]  /*3a60*/  LOP3.LUT P6, RZ, R0, 0x1f, RZ, 0xc0, !PT ;  /* 0x0000001f00ff7812 */ /* 0x000fe400078cc0ff */
[----:B------:R-:W-:Y:S01]  /*3a70*/  FFMA.FTZ R24, R67, R67, R66 ;  /* 0x0000004343187223 */ /* 0x000fe20000010042 */
[----:B------:R-:W-:-:S03]  /*3a80*/  FADD.FTZ R67, R3, -R64 ;  /* 0x8000004003437221 */ /* 0x000fc60000010000 */
[----:B------:R-:W-:Y:S01]  /*3a90*/  FFMA.FTZ R65, R65, R65, R24 ;  /* 0x0000004141417223 */ /* 0x000fe20000010018 */
[----:B------:R-:W-:-:S03]  /*3aa0*/  FADD.FTZ R24, R5, -R64 ;  /* 0x8000004005187221 */ /* 0x000fc60000010000 */
[----:B------:R-:W-:Y:S01]  /*3ab0*/  FFMA.FTZ R65, R26, R26, R65 ;  /* 0x0000001a1a417223 */ /* 0x000fe20000010041 */
[----:B------:R-:W-:-:S03]  /*3ac0*/  FADD.FTZ R26, R83, -R64 ;  /* 0x80000040531a7221 */ /* 0x000fc60000010000 */
[----:B------:R-:W-:Y:S01]  /*3ad0*/  @P5 FFMA.FTZ R66, R24, R24, R65 ;  /* 0x0000001818425223 */ /* 0x000fe20000010041 */
[----:B------:R-:W-:Y:S01]  /*3ae0*/  ISETP.GT.U32.AND P5, PT, R8, 0x27f, PT ;  /* 0x0000027f0800780c */ /* 0x000fe20003fa4070 */
[----:B------:R-:W-:Y:S02]  /*3af0*/  FADD.FTZ R65, R81, -R64 ;  /* 0x8000004051417221 */ /* 0x000fe40000010000 */
        /* <DEDUP_REMOVED lines=9> */
[----:B------:R-:W-:-:S04]  /*3b90*/  FFMA.FTZ R24, R67, R67, R66 ;  /* 0x0000004343187223 */ /* 0x000fc80000010042 */
[----:B------:R-:W-:Y:S01]  /*3ba0*/  FFMA.FTZ R65, R65, R65, R24 ;  /* 0x0000004141417223 */ /* 0x000fe20000010018 */
[----:B------:R-:W-:-:S03]  /*3bb0*/  FADD.FTZ R24, R93, -R64 ;  /* 0x800000405d187221 */ /* 0x000fc60000010000 */
[----:B------:R-:W-:Y:S01]  /*3bc0*/  FFMA.FTZ R65, R26, R26, R65 ;  /* 0x0000001a1a417223 */ /* 0x000fe20000010041 */
[----:B------:R-:W-:-:S03]  /*3bd0*/  LOP3.LUT R26, R0, 0x1f, RZ, 0xc0, !PT ;  /* 0x0000001f001a7812 */ /* 0x000fc600078ec0ff */
[----:B------:R-:W-:Y:S01]  /*3be0*/  @P5 FFMA.FTZ R66, R24, R24, R65 ;  /* 0x0000001818425223 */ /* 0x000fe20000010041 */
[----:B------:R-:W-:Y:S02]  /*3bf0*/  MOV R24, RZ ;  /* 0x000000ff00187202 */ /* 0x000fe40000000f00 */
[----:B------:R-:W-:Y:S02]  /*3c00*/  ISETP.GT.U32.AND P5, PT, R26, 0x3, PT ;  /* 0x000000031a00780c */ /* 0x000fe40003fa4070 */
        /* <DEDUP_REMOVED lines=18> */
.L_x_10721:
[----:B------:R-:W-:Y:S05]  /*3d30*/  BSYNC.RECONVERGENT B0 ;  /* 0x0000000000007941 */ /* 0x000fea0003800200 */
.L_x_10720:
[----:B------:R-:W-:Y:S01]  /*3d40*/  BAR.SYNC.DEFER_BLOCKING 0x0 ;  /* 0x0000000000007b1d */ /* 0x000fe20000010000 */
[----:B0-----:R-:W-:-:S05]  /*3d50*/  CS2R R64, SRZ ;  /* 0x0000000000407805 */ /* 0x001fca000001ff00 */
[----:B------:R-:W-:Y:S04]  /*3d60*/  BSSY.RECONVERGENT B0, `(.L_x_10722) ;  /* 0x000000a000007945 */ /* 0x000fe80003800200 */
[----:B------:R-:W-:Y:S05]  /*3d70*/  @P5 BRA `(.L_x_10723) ;  /* 0x0000000000205947 */ /* 0x000fea0003800000 */
[----:B------:R-:W0:Y:S01]  /*3d80*/  S2UR UR5, SR_CgaCtaId ;  /* 0x00000000000579c3 */ /* 0x000e220000008800 */
[----:B------:R-:W-:Y:S01]  /*3d90*/  UMOV UR4, 0x400 ;  /* 0x0000040000047882 */ /* 0x000fe20000000000 */
[----:B------:R-:W-:Y:S02]  /*3da0*/  SHF.L.U32 R64, R0, 0x3, RZ ;  /* 0x0000000300407819 */ /* 0x000fe400000006ff */
[----:B------:R-:W-:Y:S02]  /*3db0*/  MOV R24, R4 ;  /* 0x0000000400187202 */ /* 0x000fe40000000f00 */
[----:B------:R-:W-:Y:S01]  /*3dc0*/  LOP3.LUT R64, R64, 0xf8, RZ, 0xc0, !PT ;  /* 0x000000f840407812 */ /* 0x000fe200078ec0ff */
[----:B0-----:R-:W-:-:S04]  /*3dd0*/  ULEA UR4, UR5, UR4, 0x18 ;  /* 0x0000000405047291 */ /* 0x001fc8000f8ec0ff */
[----:B------:R-:W-:-:S09]  /*3de0*/  @UP2 UIADD3 UR4, UPT, UPT, UR4, 0x20, URZ ;  /* 0x0000002004042890 */ /* 0x000fd2000fffe0ff */
[----:B------:R-:W0:Y:S03]  /*3df0*/  LDS.64 R64, [R64+UR4] ;  /* 0x0000000440407984 */ /* 0x000e260008000a00 */
.L_x_10723:
[----:B------:R-:W-:Y:S05]  /*3e00*/  BSYNC.RECONVERGENT B0 ;  /* 0x0000000000007941 */ /* 0x000fea0003800200 */
.L_x_10722:
[----:B------:R-:W1:Y:S01]  /*3e10*/  SHFL.DOWN PT, R67, R24, 0x2, 0x1f ;  /* 0x08401f0018437f89 */ /* 0x000e6200000e0000 */
[-C--:B------:R-:W-:Y:S01]  /*3e20*/  I2FP.F32.S32 R69, R24.reuse ;  /* 0x0000001800457245 */ /* 0x080fe20000201400 */
[----:B------:R-:W-:Y:S01]  /*3e30*/  BSSY.RECONVERGENT B0, `(.L_x_10724) ;  /* 0x000005b000007945 */ /* 0x000fe20003800200 */
[----:B------:R-:W-:Y:S01]  /*3e40*/  ISETP.NE.AND P5, PT, RZ, UR7, PT ;  /* 0x00000007ff007c0c */ /* 0x000fe2000bfa5270 */
[----:B0-----:R-:W0:Y:S01]  /*3e50*/  SHFL.DOWN PT, R101, R64, 0x2, 0x1f ;  /* 0x08401f0040657f89 */ /* 0x001e2200000e0000 */
[----:B-1----:R-:W-:Y:S02]  /*3e60*/  IADD3 R71, PT, PT, R67, R24, RZ ;  /* 0x0000001843477210 */ /* 0x002fe40007ffe0ff */
[----:B------:R-:W-:Y:S02]  /*3e70*/  I2FP.F32.S32 R66, R67 ;  /* 0x0000004300427245 */ /* 0x000fe40000201400 */
[----:B------:R-:W-:Y:S01]  /*3e80*/  I2FP.F32.S32 R70, R71 ;  /* 0x0000004700467245 */ /* 0x000fe20000201400 */
[----:B------:R-:W1:Y:S02]  /*3e90*/  SHFL.DOWN PT, R26, R71, 0x1, 0x1f ;  /* 0x08201f00471a7f89 */ /* 0x000e6400000e0000 */
[----:B0-----:R-:W-:Y:S01]  /*3ea0*/  FMUL.FTZ R102, R101, R66 ;  /* 0x0000004265667220 */ /* 0x001fe20000410000 */
[----:B------:R-:W0:Y:S03]  /*3eb0*/  MUFU.RCP R68, R70 ;  /* 0x0000004600447308 */ /* 0x000e260000001000 */
[----:B------:R-:W-:Y:S01]  /*3ec0*/  FFMA.FTZ R67, R69, R64, R102 ;  /* 0x0000004045437223 */ /* 0x000fe20000010066 */
[----:B------:R-:W-:Y:S01]  /*3ed0*/  FADD.FTZ R64, -R101, R64 ;  /* 0x0000004065407221 */ /* 0x000fe20000010100 */
[----:B------:R-:W2:Y:S03]  /*3ee0*/  SHFL.DOWN PT, R102, R65, 0x2, 0x1f ;  /* 0x08401f0041667f89 */ /* 0x000ea600000e0000 */
[----:B------:R-:W-:-:S04]  /*3ef0*/  FMUL.FTZ R64, R64, R64 ;  /* 0x0000004040407220 */ /* 0x000fc80000410000 */
[----:B------:R-:W-:-:S04]  /*3f00*/  FMUL.FTZ R69, R64, R69 ;  /* 0x0000004540457220 */ /* 0x000fc80000410000 */
[----:B------:R-:W-:Y:S01]  /*3f10*/  FMUL.FTZ R69, R69, R66 ;  /* 0x0000004245457220 */ /* 0x000fe20000410000 */
[----:B0-----:R-:W-:Y:S01]  /*3f20*/  FMUL.FTZ R67, R68, R67 ;  /* 0x0000004344437220 */ /* 0x001fe20000410000 */
[----:B-1----:R-:W-:-:S04]  /*3f30*/  IADD3 R101, PT, PT, R71, R26, RZ ;  /* 0x0000001a47657210 */ /* 0x002fc80007ffe0ff */
[----:B------:R-:W0:Y:S01]  /*3f40*/  SHFL.DOWN PT, R24, R67, 0x1, 0x1f ;  /* 0x08201f0043187f89 */ /* 0x000e2200000e0000 */
[----:B------:R-:W-:Y:S01]  /*3f50*/  I2FP.F32.S32 R101, R101 ;  /* 0x0000006500657245 */ /* 0x000fe20000201400 */
[----:B--2---:R-:W-:Y:S01]  /*3f60*/  FADD.FTZ R71, R102, R65 ;  /* 0x0000004166477221 */ /* 0x004fe20000010000 */
[----:B------:R-:W-:-:S04]  /*3f70*/  I2FP.F32.S32 R65, R26 ;  /* 0x0000001a00417245 */ /* 0x000fc80000201400 */
[----:B------:R-:W1:Y:S01]  /*3f80*/  MUFU.RCP R101, R101 ;  /* 0x0000006500657308 */ /* 0x000e620000001000 */
[----:B------:R-:W-:-:S05]  /*3f90*/  FFMA.FTZ R69, R68, R69, R71 ;  /* 0x0000004544457223 */ /* 0x000fca0000010047 */
[----:B------:R-:W2:Y:S01]  /*3fa0*/  SHFL.DOWN PT, R26, R69, 0x1, 0x1f ;  /* 0x08201f00451a7f89 */ /* 0x000ea200000e0000 */
[----:B0-----:R-:W-:-:S04]  /*3fb0*/  FMUL.FTZ R71, R24, R65 ;  /* 0x0000004118477220 */ /* 0x001fc80000410000 */
[----:B------:R-:W-:Y:S01]  /*3fc0*/  FFMA.FTZ R64, R70, R67, R71 ;  /* 0x0000004346407223 */ /* 0x000fe20000010047 */
[----:B------:R-:W-:-:S03]  /*3fd0*/  FADD.FTZ R67, R67, -R24 ;  /* 0x8000001843437221 */ /* 0x000fc60000010000 */
[----:B-1----:R-:W-:Y:S01]  /*3fe0*/  FMUL.FTZ R64, R101, R64 ;  /* 0x0000004065407220 */ /* 0x002fe20000410000 */
[----:B------:R-:W-:-:S04]  /*3ff0*/  FMUL.FTZ R67, R67, R67 ;  /* 0x0000004343437220 */ /* 0x000fc80000410000 */
[----:B------:R-:W-:Y:S01]  /*4000*/  FMUL.FTZ R70, R70, R67 ;  /* 0x0000004346467220 */ /* 0x000fe20000410000 */
[----:B------:R-:W0:Y:S01]  /*4010*/  SHFL.IDX PT, R64, R64, RZ, 0x1f ;  /* 0x00001fff40407589 */ /* 0x000e2200000e0000 */
[----:B--2---:R-:W-:Y:S02]  /*4020*/  FADD.FTZ R26, R69, R26 ;  /* 0x0000001a451a7221 */ /* 0x004fe40000010000 */
[----:B------:R-:W-:Y:S02]  /*4030*/  FMUL.FTZ R70, R70, R65 ;  /* 0x0000004146467220 */ /* 0x000fe40000410000 */
[----:B------:R-:W1:Y:S02]  /*4040*/  LDC R65, c[0x0][0x448] ;  /* 0x00011200ff417b82 */ /* 0x000e640000000800 */
[----:B------:R-:W-:-:S05]  /*4050*/  FFMA.FTZ R101, R101, R70, R26 ;  /* 0x0000004665657223 */ /* 0x000fca000001001a */
[----:B------:R-:W1:Y:S01]  /*4060*/  SHFL.IDX PT, R26, R101, RZ, 0x1f ;  /* 0x00001fff651a7589 */ /* 0x000e6200000e0000 */
[C---:B0-----:R-:W-:Y:S01]  /*4070*/  FMUL.FTZ R66, R64.reuse, R64 ;  /* 0x0000004040427220 */ /* 0x041fe20000410000 */
[----:B------:R-:W-:-:S04]  /*4080*/  FSEL R24, R64, RZ, !P5 ;  /* 0x000000ff40187208 */ /* 0x000fc80006800000 */
[----:B------:R-:W-:Y:S02]  /*4090*/  FSEL R66, R66, RZ, P5 ;  /* 0x000000ff42427208 */ /* 0x000fe40002800000 */
[----:B------:R-:W-:Y:S01]  /*40a0*/  ISETP.NE.AND P5, PT, R0, RZ, PT ;  /* 0x000000ff0000720c */ /* 0x000fe20003fa5270 */
[----:B-1----:R-:W-:-:S04]  /*40b0*/  FFMA.FTZ R65, R26, UR10, R65 ;  /* 0x0000000a1a417c23 */ /* 0x002fc80008010041 */
[----:B------:R-:W-:Y:S01]  /*40c0*/  FADD.FTZ R26, R65, R66 ;  /* 0x00000042411a7221 */ /* 0x000fe20000010000 */
[----:B------:R-:W-:Y:S02]  /*40d0*/  MOV R66, UR6 ;  /* 0x0000000600427c02 */ /* 0x000fe40008000f00 */
[----:B------:R-:W-:-:S05]  /*40e0*/  MOV R65, UR6 ;  /* 0x0000000600417c02 */ /* 0x000fca0008000f00 */
[----:B------:R-:W0:Y:S01]  /*40f0*/  @!P5 LDC.64 R70, c[0x0][0x3c0] ;  /* 0x0000f000ff46db82 */ /* 0x000e220000000a00 */
[----:B------:R-:W1:Y:S07]  /*4100*/  MUFU.RSQ R26, R26 ;  /* 0x0000001a001a7308 */ /* 0x000e6e0000001400 */
[----:B------:R-:W2:Y:S01]  /*4110*/  @!P5 LDC.64 R68, c[0x0][0x3c8] ;  /* 0x0000f200ff44db82 */ /* 0x000ea20000000a00 */
[----:B0-----:R-:W-:-:S05]  /*4120*/  @!P5 IMAD.WIDE R66, R66, 0x4, R70 ;  /* 0x000000044242d825 */ /* 0x001fca00078e0246 */
[----:B------:R0:W-:Y:S01]  /*4130*/  @!P5 STG.E desc[UR8][R66.64], R64 ;  /* 0x000000404200d986 */ /* 0x0001e2000c101908 */
[----:B--2---:R-:W-:-:S05]  /*4140*/  @!P5 IMAD.WIDE R68, R65, 0x4, R68 ;  /* 0x000000044144d825 */ /* 0x004fca00078e0244 */
[----:B-1----:R0:W-:Y:S01]  /*4150*/  @!P5 STG.E desc[UR8][R68.64], R26 ;  /* 0x0000001a4400d986 */ /* 0x0021e2000c101908 */
[----:B------:R-:W-:Y:S05]  /*4160*/  @!P0 BRA `(.L_x_10725) ;  /* 0x00000000009c8947 */ /* 0x000fea0003800000 */
[----:B------:R-:W1:Y:S01]  /*4170*/  LDC.64 R116, c[0x0][0x428] ;  /* 0x00010a00ff747b82 */ /* 0x000e620000000a00 */
[--C-:B------:R-:W-:Y:S01]  /*4180*/  FADD.FTZ R65, R79, -R24.reuse ;  /* 0x800000184f417221 */ /* 0x100fe20000010000 */
[----:B0-----:R-:W-:Y:S02]  /*4190*/  HADD2.F32 R64, -RZ, R12.H0_H0 ;  /* 0x2000000cff407230 */ /* 0x001fe40000004100 */
[----:B------:R-:W-:Y:S01]  /*41a0*/  FADD.FTZ R69, R77, -R24 ;  /* 0x800000184d457221 */ /* 0x000fe20000010000 */
[----:B------:R-:W-:Y:S02]  /*41b0*/  HADD2.F32 R67, -RZ, R30.H0_H0 ;  /* 0x2000001eff437230 */ /* 0x000fe40000004100 */
[C---:B------:R-:W-:Y:S01]  /*41c0*/  FMUL.FTZ R68, R26.reuse, R65 ;  /* 0x000000411a447220 */ /* 0x040fe20000410000 */
[----:B------:R-:W-:Y:S02]  /*41d0*/  HADD2.F32 R65, -RZ, R14.H0_H0 ;  /* 0x2000000eff417230 */ /* 0x000fe40000004100 */
[----:B------:R-:W-:Y:S01]  /*41e0*/  FMUL.FTZ R69, R26, R69 ;  /* 0x000000451a457220 */ /* 0x000fe20000410000 */
[----:B------:R-:W0:Y:S01]  /*41f0*/  LDC.64 R118, c[0x0][0x430] ;  /* 0x00010c00ff767b82 */ /* 0x000e220000000a00 */
[----:B------:R-:W-:-:S02]  /*4200*/  HADD2.F32 R66, -RZ, R103.H0_H0 ;  /* 0x20000067ff427230 */ /* 0x000fc40000004100 */
[----:B------:R-:W-:Y:S01]  /*4210*/  FFMA.FTZ R64, R68, R64, R67 ;  /* 0x0000004044407223 */ /* 0x000fe20000010043 */
[--C-:B------:R-:W-:Y:S01]  /*4220*/  FADD.FTZ R67, R75, -R24.reuse ;  /* 0x800000184b437221 */ /* 0x100fe20000010000 */
[----:B------:R-:W-:Y:S01]  /*4230*/  FADD.FTZ R71, R29, -R24 ;  /* 0x800000181d477221 */ /* 0x000fe20000010000 */
[----:B------:R-:W-:Y:S02]  /*4240*/  HADD2.F32 R101, -RZ, R31.H0_H0 ;  /* 0x2000001fff657230 */ /* 0x000fe40000004100 */
[----:B------:R-:W-:Y:S01]  /*4250*/  FFMA.FTZ R65, R69, R65, R66 ;  /* 0x0000004145417223 */ /* 0x000fe20000010042 */
[C---:B------:R-:W-:Y:S01]  /*4260*/  FMUL.FTZ R70, R26.reuse, R67 ;  /* 0x000000431a467220 */ /* 0x040fe20000410000 */
[----:B------:R-:W-:Y:S02]  /*4270*/  HADD2.F32 R66, -RZ, R12.H1_H1 ;  /* 0x3000000cff427230 */ /* 0x000fe40000004100 */
[----:B------:R-:W-:Y:S01]  /*4280*/  FMUL.FTZ R71, R26, R71 ;  /* 0x000000471a477220 */ /* 0x000fe20000410000 */
[----:B------:R-:W-:-:S02]  /*4290*/  HADD2.F32 R67, -RZ, R14.H1_H1 ;  /* 0x3000000eff437230 */ /* 0x000fc40000004100 */
[----:B------:R-:W-:Y:S02]  /*42a0*/  HADD2.F32 R102, -RZ, R105.H0_H0 ;  /* 0x20000069ff667230 */ /* 0x000fe40000004100 */
[----:B------:R-:W-:Y:S01]  /*42b0*/  FFMA.FTZ R66, R70, R66, R101 ;  /* 0x0000004246427223 */ /* 0x000fe20000010065 */
[----:B------:R-:W-:Y:S02]  /*42c0*/  HADD2.F32 R104, -RZ, R16.H0_H0 ;  /* 0x20000010ff687230 */ /* 0x000fe40000004100 */
[----:B-1----:R-:W-:-:S04]  /*42d0*/  IMAD.WIDE.U32 R120, R2, 0x10, R116 ;  /* 0x0000001002787825 */ /* 0x002fc800078e0074 */
[----:B------:R-:W-:Y:S01]  /*42e0*/  FFMA.FTZ R67, R71, R67, R102 ;  /* 0x0000004347437223 */ /* 0x000fe20000010066 */
[----:B------:R-:W-:Y:S02]  /*42f0*/  HADD2.F32 R117, -RZ, R48.H0_H0 ;  /* 0x20000030ff757230 */ /* 0x000fe40000004100 */
[----:B------:R-:W-:Y:S02]  /*4300*/  HADD2.F32 R101, -RZ, R18.H0_H0 ;  /* 0x20000012ff657230 */ /* 0x000fe40000004100 */
[----:B------:R1:W-:Y:S01]  /*4310*/  STG.E.128 desc[UR8][R120.64], R64 ;  /* 0x0000004078007986 */ /* 0x0003e2000c101d08 */
[----:B------:R-:W-:Y:S02]  /*4320*/  HADD2.F32 R102, -RZ, R103.H1_H1 ;  /* 0x30000067ff667230 */ /* 0x000fe40000004100 */
[----:B------:R-:W-:Y:S01]  /*4330*/  FFMA.FTZ R68, R68, R104, R117 ;  /* 0x0000006844447223 */ /* 0x000fe20000010075 */
[----:B------:R-:W-:Y:S02]  /*4340*/  HADD2.F32 R117, -RZ, R49.H0_H0 ;  /* 0x20000031ff757230 */ /* 0x000fe40000004100 */
[----:B0-----:R-:W-:-:S04]  /*4350*/  IMAD.WIDE.U32 R118, R2, 0x10, R118 ;  /* 0x0000001002767825 */ /* 0x001fc800078e0076 */
[----:B------:R-:W-:Y:S01]  /*4360*/  FFMA.FTZ R69, R69, R101, R102 ;  /* 0x0000006545457223 */ /* 0x000fe20000010066 */
[----:B------:R-:W-:Y:S01]  /*4370*/  IADD3 R2, PT, PT, R2, 0x80, RZ ;  /* 0x0000008002027810 */ /* 0x000fe20007ffe0ff */
[----:B------:R-:W-:Y:S02]  /*4380*/  HADD2.F32 R102, -RZ, R16.H1_H1 ;  /* 0x30000010ff667230 */ /* 0x000fe40000004100 */
[----:B------:R-:W-:-:S03]  /*4390*/  HADD2.F32 R101, -RZ, R18.H1_H1 ;  /* 0x30000012ff657230 */ /* 0x000fc60000004100 */
[----:B------:R-:W-:Y:S01]  /*43a0*/  FFMA.FTZ R70, R70, R102, R117 ;  /* 0x0000006646467223 */ /* 0x000fe20000010075 */
[----:B-1----:R-:W-:-:S05]  /*43b0*/  HADD2.F32 R64, -RZ, R105.H1_H1 ;  /* 0x30000069ff407230 */ /* 0x002fca0000004100 */
[----:B------:R-:W-:-:S05]  /*43c0*/  FFMA.FTZ R71, R71, R101, R64 ;  /* 0x0000006547477223 */ /* 0x000fca0000010040 */
[----:B------:R1:W-:Y:S02]  /*43d0*/  STG.E.128 desc[UR8][R118.64], R68 ;  /* 0x0000004476007986 */ /* 0x0003e4000c101d08 */
.L_x_10725:
[----:B------:R-:W-:Y:S05]  /*43e0*/  BSYNC.RECONVERGENT B0 ;  /* 0x0000000000007941 */ /* 0x000fea0003800200 */
.L_x_10724:
[----:B------:R-:W-:Y:S01]  /*43f0*/  ISETP.GE.U32.AND P5, PT, R8, 0x100, PT ;  /* 0x000001000800780c */ /* 0x000fe20003fa6070 */
[----:B------:R-:W-:-:S12]  /*4400*/  BSSY.RECONVERGENT B0, `(.L_x_10726) ;  /* 0x0000029000007945 */ /* 0x000fd80003800200 */
[----:B------:R-:W-:Y:S05]  /*4410*/  @!P5 BRA `(.L_x_10727) ;  /* 0x00000000009cd947 */ /* 0x000fea0003800000 */
[----:B------:R-:W2:Y:S01]  /*4420*/  LDC.64 R116, c[0x0][0x428] ;  /* 0x00010a00ff747b82 */ /* 0x000ea20000000a00 */
[--C-:B------:R-:W-:Y:S01]  /*4430*/  FADD.FTZ R65, R27, -R24.reuse ;  /* 0x800000181b417221 */ /* 0x100fe20000010000 */
[----:B0-----:R-:W-:Y:S02]  /*4440*/  HADD2.F32 R64, -RZ, R20.H0_H0 ;  /* 0x20000014ff407230 */ /* 0x001fe40000004100 */
[----:B-1----:R-:W-:Y:S01]  /*4450*/  FADD.FTZ R69, R25, -R24 ;  /* 0x8000001819457221 */ /* 0x002fe20000010000 */
        /* <DEDUP_REMOVED lines=18> */
[----:B--2---:R-:W-:-:S04]  /*4580*/  IMAD.WIDE.U32 R120, R2, 0x10, R116 ;  /* 0x0000001002787825 */ /* 0x004fc800078e0074 */
        /* <DEDUP_REMOVED lines=16> */
.L_x_10727:
[----:B------:R-:W-:Y:S05]  /*4690*/  BSYNC.RECONVERGENT B0 ;  /* 0x0000000000007941 */ /* 0x000fea0003800200 */
.L_x_10726:
[----:B------:R-:W-:Y:S04]  /*46a0*/  BSSY.RECONVERGENT B0, `(.L_x_10728) ;  /* 0x0000029000007945 */ /* 0x000fe80003800200 */
[----:B------:R-:W-:Y:S05]  /*46b0*/  @!P1 BRA `(.L_x_10729) ;  /* 0x00000000009c9947 */ /* 0x000fea0003800000 */
[----:B------:R-:W3:Y:S01]  /*46c0*/  LDC.64 R116, c[0x0][0x428] ;  /* 0x00010a00ff747b82 */ /* 0x000ee20000000a00 */
[--C-:B------:R-:W-:Y:S01]  /*46d0*/  FADD.FTZ R65, R19, -R24.reuse ;  /* 0x8000001813417221 */ /* 0x100fe20000010000 */
[----:B0-----:R-:W-:Y:S02]  /*46e0*/  HADD2.F32 R64, -RZ, R76.H0_H0 ;  /* 0x2000004cff407230 */ /* 0x001fe40000004100 */
[--C-:B------:R-:W-:Y:S01]  /*46f0*/  FADD.FTZ R101, R15, -R24.reuse ;  /* 0x800000180f657221 */ /* 0x100fe20000010000 */
[----:B------:R-:W-:Y:S02]  /*4700*/  HADD2.F32 R67, -RZ, R34.H0_H0 ;  /* 0x20000022ff437230 */ /* 0x000fe40000004100 */
[----:B-12---:R-:W-:Y:S01]  /*4710*/  FMUL.FTZ R68, R26, R65 ;  /* 0x000000411a447220 */ /* 0x006fe20000410000 */
[--C-:B------:R-:W-:Y:S01]  /*4720*/  FADD.FTZ R69, R17, -R24.reuse ;  /* 0x8000001811457221 */ /* 0x100fe20000010000 */
[----:B------:R-:W-:Y:S01]  /*4730*/  FADD.FTZ R71, R13, -R24 ;  /* 0x800000180d477221 */ /* 0x000fe20000010000 */
[----:B------:R-:W0:Y:S01]  /*4740*/  LDC.64 R118, c[0x0][0x430] ;  /* 0x00010c00ff767b82 */ /* 0x000e220000000a00 */
[----:B------:R-:W-:-:S02]  /*4750*/  HADD2.F32 R65, -RZ, R78.H0_H0 ;  /* 0x2000004eff417230 */ /* 0x000fc40000004100 */
[----:B------:R-:W-:Y:S01]  /*4760*/  FFMA.FTZ R64, R68, R64, R67 ;  /* 0x0000004044407223 */ /* 0x000fe20000010043 */
[----:B------:R-:W-:Y:S02]  /*4770*/  HADD2.F32 R66, -RZ, R108.H0_H0 ;  /* 0x2000006cff427230 */ /* 0x000fe40000004100 */
[C---:B------:R-:W-:Y:S01]  /*4780*/  FMUL.FTZ R70, R26.reuse, R101 ;  /* 0x000000651a467220 */ /* 0x040fe20000410000 */
[C---:B------:R-:W-:Y:S01]  /*4790*/  FMUL.FTZ R69, R26.reuse, R69 ;  /* 0x000000451a457220 */ /* 0x040fe20000410000 */
[----:B------:R-:W-:Y:S02]  /*47a0*/  HADD2.F32 R67, -RZ, R76.H1_H1 ;  /* 0x3000004cff437230 */ /* 0x000fe40000004100 */
[----:B------:R-:W-:Y:S01]  /*47b0*/  FMUL.FTZ R71, R26, R71 ;  /* 0x000000471a477220 */ /* 0x000fe20000410000 */
[----:B------:R-:W-:Y:S02]  /*47c0*/  HADD2.F32 R101, -RZ, R35.H0_H0 ;  /* 0x20000023ff657230 */ /* 0x000fe40000004100 */
[----:B------:R-:W-:Y:S01]  /*47d0*/  FFMA.FTZ R65, R69, R65, R66 ;  /* 0x0000004145417223 */ /* 0x000fe20000010042 */
[----:B------:R-:W-:-:S02]  /*47e0*/  HADD2.F32 R102, -RZ, R78.H1_H1 ;  /* 0x3000004eff667230 */ /* 0x000fc40000004100 */
[----:B------:R-:W-:Y:S02]  /*47f0*/  HADD2.F32 R104, -RZ, R109.H0_H0 ;  /* 0x2000006dff687230 */ /* 0x000fe40000004100 */
[----:B------:R-:W-:Y:S01]  /*4800*/  FFMA.FTZ R66, R70, R67, R101 ;  /* 0x0000004346427223 */ /* 0x000fe20000010065 */
[----:B------:R-:W-:Y:S02]  /*4810*/  HADD2.F32 R101, -RZ, R82.H0_H0 ;  /* 0x20000052ff657230 */ /* 0x000fe40000004100 */
[----:B---3--:R-:W-:-:S04]  /*4820*/  IMAD.WIDE.U32 R120, R2, 0x10, R116 ;  /* 0x0000001002787825 */ /* 0x008fc800078e0074 */
[----:B------:R-:W-:Y:S01]  /*4830*/  FFMA.FTZ R67, R71, R102, R104 ;  /* 0x0000006647437223 */ /* 0x000fe20000010068 */
[----:B------:R-:W-:Y:S02]  /*4840*/  HADD2.F32 R104, -RZ, R80.H0_H0 ;  /* 0x20000050ff687230 */ /* 0x000fe40000004100 */
[----:B------:R-:W-:Y:S02]  /*4850*/  HADD2.F32 R117, -RZ, R44.H0_H0 ;  /* 0x2000002cff757230 */ /* 0x000fe40000004100 */
[----:B------:R1:W-:Y:S01]  /*4860*/  STG.E.128 desc[UR8][R120.64], R64 ;  /* 0x0000004078007986 */ /* 0x0003e2000c101d08 */
[----:B------:R-:W-:Y:S02]  /*4870*/  HADD2.F32 R102, -RZ, R108.H1_H1 ;  /* 0x3000006cff667230 */ /* 0x000fe40000004100 */
[----:B0-----:R-:W-:-:S04]  /*4880*/  IMAD.WIDE.U32 R118, R2, 0x10, R118 ;  /* 0x0000001002767825 */ /* 0x001fc800078e0076 */
[----:B------:R-:W-:Y:S01]  /*4890*/  FFMA.FTZ R68, R68, R104, R117 ;  /* 0x0000006844447223 */ /* 0x000fe20000010075 */
[----:B------:R-:W-:Y:S01]  /*48a0*/  IADD3 R2, PT, PT, R2, 0x80, RZ ;  /* 0x0000008002027810 */ /* 0x000fe20007ffe0ff */
[----:B------:R-:W-:Y:S01]  /*48b0*/  FFMA.FTZ R69, R69, R101, R102 ;  /* 0x0000006545457223 */ /* 0x000fe20000010066 */
[----:B------:R-:W-:Y:S02]  /*48c0*/  HADD2.F32 R102, -RZ, R80.H1_H1 ;  /* 0x30000050ff667230 */ /* 0x000fe40000004100 */
[----:B------:R-:W-:Y:S02]  /*48d0*/  HADD2.F32 R117, -RZ, R45.H0_H0 ;  /* 0x2000002dff757230 */ /* 0x000fe40000004100 */
[----:B------:R-:W-:-:S03]  /*48e0*/  HADD2.F32 R101, -RZ, R82.H1_H1 ;  /* 0x30000052ff657230 */ /* 0x000fc60000004100 */
[----:B------:R-:W-:Y:S01]  /*48f0*/  FFMA.FTZ R70, R70, R102, R117 ;  /* 0x0000006646467223 */ /* 0x000fe20000010075 */
[----:B-1----:R-:W-:-:S05]  /*4900*/  HADD2.F32 R64, -RZ, R109.H1_H1 ;  /* 0x3000006dff407230 */ /* 0x002fca0000004100 */
[----:B------:R-:W-:-:S05]  /*4910*/  FFMA.FTZ R71, R71, R101, R64 ;  /* 0x0000006547477223 */ /* 0x000fca0000010040 */
[----:B------:R3:W-:Y:S02]  /*4920*/  STG.E.128 desc[UR8][R118.64], R68 ;  /* 0x0000004476007986 */ /* 0x0007e4000c101d08 */
.L_x_10729:
[----:B------:R-:W-:Y:S05]  /*4930*/  BSYNC.RECONVERGENT B0 ;  /* 0x0000000000007941 */ /* 0x000fea0003800200 */
.L_x_10728:
[----:B------:R-:W-:Y:S04]  /*4940*/  BSSY.RECONVERGENT B0, `(.L_x_10730) ;  /* 0x0000029000007945 */ /* 0x000fe80003800200 */
[----:B------:R-:W-:Y:S05]  /*4950*/  @!P2 BRA `(.L_x_10731) ;  /* 0x00000000009ca947 */ /* 0x000fea0003800000 */
[----:B------:R-:W4:Y:S01]  /*4960*/  LDC.64 R116, c[0x0][0x428] ;  /* 0x00010a00ff747b82 */ /* 0x000f220000000a00 */
[--C-:B------:R-:W-:Y:S01]  /*4970*/  FADD.FTZ R65, R11, -R24.reuse ;  /* 0x800000180b417221 */ /* 0x100fe20000010000 */
[----:B0-----:R-:W-:Y:S02]  /*4980*/  HADD2.F32 R64, -RZ, R84.H0_H0 ;  /* 0x20000054ff407230 */ /* 0x001fe40000004100 */
[--C-:B------:R-:W-:Y:S01]  /*4990*/  FADD.FTZ R101, R7, -R24.reuse ;  /* 0x8000001807657221 */ /* 0x100fe20000010000 */
[----:B------:R-:W-:Y:S02]  /*49a0*/  HADD2.F32 R67, -RZ, R36.H0_H0 ;  /* 0x20000024ff437230 */ /* 0x000fe40000004100 */
[----:B-123--:R-:W-:Y:S01]  /*49b0*/  FMUL.FTZ R68, R26, R65 ;  /* 0x000000411a447220 */ /* 0x00efe20000410000 */
        /* <DEDUP_REMOVED lines=16> */
[----:B----4-:R-:W-:-:S04]  /*4ac0*/  IMAD.WIDE.U32 R120, R2, 0x10, R116 ;  /* 0x0000001002787825 */ /* 0x010fc800078e0074 */
        /* <DEDUP_REMOVED lines=16> */
.L_x_10731:
[----:B------:R-:W-:Y:S05]  /*4bd0*/  BSYNC.RECONVERGENT B0 ;  /* 0x0000000000007941 */ /* 0x000fea0003800200 */
.L_x_10730:
[----:B------:R-:W-:Y:S04]  /*4be0*/  BSSY.RECONVERGENT B0, `(.L_x_10732) ;  /* 0x0000029000007945 */ /* 0x000fe80003800200 */
[----:B------:R-:W-:Y:S05]  /*4bf0*/  @!P3 BRA `(.L_x_10733) ;  /* 0x00000000009cb947 */ /* 0x000fea0003800000 */
[----:B------:R-:W5:Y:S01]  /*4c00*/  LDC.64 R116, c[0x0][0x428] ;  /* 0x00010a00ff747b82 */ /* 0x000f620000000a00 */
[--C-:B------:R-:W-:Y:S01]  /*4c10*/  FADD.FTZ R65, R3, -R24.reuse ;  /* 0x8000001803417221 */ /* 0x100fe20000010000 */
[----:B0-----:R-:W-:Y:S02]  /*4c20*/  HADD2.F32 R64, -RZ, R92.H0_H0 ;  /* 0x2000005cff407230 */ /* 0x001fe40000004100 */
[--C-:B------:R-:W-:Y:S01]  /*4c30*/  FADD.FTZ R101, R83, -R24.reuse ;  /* 0x8000001853657221 */ /* 0x100fe20000010000 */
[----:B------:R-:W-:Y:S02]  /*4c40*/  HADD2.F32 R67, -RZ, R38.H0_H0 ;  /* 0x20000026ff437230 */ /* 0x000fe40000004100 */
[----:B-1234-:R-:W-:Y:S01]  /*4c50*/  FMUL.FTZ R68, R26, R65 ;  /* 0x000000411a447220 */ /* 0x01efe20000410000 */
        /* <DEDUP_REMOVED lines=16> */
[----:B-----5:R-:W-:-:S04]  /*4d60*/  IMAD.WIDE.U32 R120, R2, 0x10, R116 ;  /* 0x0000001002787825 */ /* 0x020fc800078e0074 */
        /* <DEDUP_REMOVED lines=16> */
.L_x_10733:
[----:B------:R-:W-:Y:S05]  /*4e70*/  BSYNC.RECONVERGENT B0 ;  /* 0x0000000000007941 */ /* 0x000fea0003800200 */
.L_x_10732:
[----:B------:R-:W-:Y:S04]  /*4e80*/  BSSY.RECONVERGENT B0, `(.L_x_10734) ;  /* 0x0000028000007945 */ /* 0x000fe80003800200 */
[----:B------:R-:W-:Y:S05]  /*4e90*/  @!P4 BRA `(.L_x_10735) ;  /* 0x000000000098c947 */ /* 0x000fea0003800000 */
[--C-:B------:R-:W-:Y:S01]  /*4ea0*/  FADD.FTZ R117, R89, -R24.reuse ;  /* 0x8000001859757221 */ /* 0x100fe20000010000 */
[----:B------:R-:W-:Y:S01]  /*4eb0*/  FADD.FTZ R101, R87, -R24 ;  /* 0x8000001857657221 */ /* 0x000fe20000010000 */
[----:B01234-:R-:W-:Y:S01]  /*4ec0*/  HADD2.F32 R68, -RZ, R99.H0_H0 ;  /* 0x20000063ff447230 */ /* 0x01ffe20000004100 */
[----:B------:R-:W0:Y:S01]  /*4ed0*/  LDC.64 R118, c[0x0][0x430] ;  /* 0x00010c00ff767b82 */ /* 0x000e220000000a00 */
[----:B------:R-:W-:Y:S02]  /*4ee0*/  HADD2.F32 R71, -RZ, R72.H0_H0 ;  /* 0x20000048ff477230 */ /* 0x000fe40000004100 */
[C---:B------:R-:W-:Y:S01]  /*4ef0*/  FMUL.FTZ R66, R26.reuse, R117 ;  /* 0x000000751a427220 */ /* 0x040fe20000410000 */
[----:B------:R-:W-:Y:S01]  /*4f00*/  FMUL.FTZ R101, R26, R101 ;  /* 0x000000651a657220 */ /* 0x000fe20000410000 */
[----:B------:R-:W-:Y:S02]  /*4f10*/  HADD2.F32 R65, -RZ, R98.H0_H0 ;  /* 0x20000062ff417230 */ /* 0x000fe40000004100 */
[----:B------:R-:W-:-:S02]  /*4f20*/  HADD2.F32 R67, -RZ, R114.H0_H0 ;  /* 0x20000072ff437230 */ /* 0x000fc40000004100 */
[----:B------:R-:W-:Y:S01]  /*4f30*/  FFMA.FTZ R68, R101, R68, R71 ;  /* 0x0000004465447223 */ /* 0x000fe20000010047 */
[----:B------:R-:W1:Y:S01]  /*4f40*/  LDC.64 R116, c[0x0][0x428] ;  /* 0x00010a00ff747b82 */ /* 0x000e620000000a00 */
[----:B------:R-:W-:Y:S02]  /*4f50*/  HADD2.F32 R69, -RZ, R100.H0_H0 ;  /* 0x20000064ff457230 */ /* 0x000fe40000004100 */
[----:B------:R-:W-:Y:S01]  /*4f60*/  FADD.FTZ R71, R91, -R24 ;  /* 0x800000185b477221 */ /* 0x000fe20000010000 */
[----:B------:R-:W-:Y:S02]  /*4f70*/  HADD2.F32 R70, -RZ, R114.H1_H1 ;  /* 0x30000072ff467230 */ /* 0x000fe40000004100 */
[----:B------:R-:W-:Y:S01]  /*4f80*/  FFMA.FTZ R65, R66, R65, R67 ;  /* 0x0000004142417223 */ /* 0x000fe20000010043 */
[----:B------:R-:W-:Y:S02]  /*4f90*/  HADD2.F32 R64, -RZ, R97.H0_H0 ;  /* 0x20000061ff407230 */ /* 0x000fe40000004100 */
[----:B------:R-:W-:Y:S01]  /*4fa0*/  FMUL.FTZ R71, R26, R71 ;  /* 0x000000471a477220 */ /* 0x000fe20000410000 */
[----:B------:R-:W-:-:S02]  /*4fb0*/  HADD2.F32 R102, -RZ, R50.H0_H0 ;  /* 0x20000032ff667230 */ /* 0x000fc40000004100 */
[----:B------:R-:W-:Y:S01]  /*4fc0*/  FFMA.FTZ R69, R66, R69, R70 ;  /* 0x0000004542457223 */ /* 0x000fe20000010046 */
[----:B------:R-:W-:Y:S02]  /*4fd0*/  HADD2.F32 R67, -RZ, R99.H1_H1 ;  /* 0x30000063ff437230 */ /* 0x000fe40000004100 */
[----:B------:R-:W-:Y:S02]  /*4fe0*/  HADD2.F32 R70, -RZ, R73.H0_H0 ;  /* 0x20000049ff467230 */ /* 0x000fe40000004100 */
[----:B------:R-:W-:Y:S01]  /*4ff0*/  FFMA.FTZ R64, R101, R64, R102 ;  /* 0x0000004065407223 */ /* 0x000fe20000010066 */
[----:B------:R-:W-:Y:S02]  /*5000*/  HADD2.F32 R101, -RZ, R97.H1_H1 ;  /* 0x30000061ff657230 */ /* 0x000fe40000004100 */
[----:B------:R-:W-:Y:S02]  /*5010*/  HADD2.F32 R66, -RZ, R51.H0_H0 ;  /* 0x20000033ff427230 */ /* 0x000fe40000004100 */
[----:B------:R-:W-:Y:S01]  /*5020*/  FFMA.FTZ R70, R71, R67, R70 ;  /* 0x0000004347467223 */ /* 0x000fe20000010046 */
[----:B------:R-:W-:Y:S01]  /*5030*/  FADD.FTZ R67, R93, -R24 ;  /* 0x800000185d437221 */ /* 0x000fe20000010000 */
[----:B------:R-:W-:-:S02]  /*5040*/  HADD2.F32 R24, -RZ, R100.H1_H1 ;  /* 0x30000064ff187230 */ /* 0x000fc40000004100 */
[----:B------:R-:W-:Y:S01]  /*5050*/  FFMA.FTZ R66, R71, R101, R66 ;  /* 0x0000006547427223 */ /* 0x000fe20000010042 */
[----:B------:R-:W-:Y:S01]  /*5060*/  FMUL.FTZ R26, R26, R67 ;  /* 0x000000431a1a7220 */ /* 0x000fe20000410000 */
[----:B------:R-:W-:Y:S02]  /*5070*/  HADD2.F32 R101, -RZ, R98.H1_H1 ;  /* 0x30000062ff657230 */ /* 0x000fe40000004100 */
[--C-:B------:R-:W-:Y:S02]  /*5080*/  HADD2.F32 R67, -RZ, R115.reuse.H0_H0 ;  /* 0x20000073ff437230 */ /* 0x100fe40000004100 */
[----:B------:R-:W-:Y:S02]  /*5090*/  HADD2.F32 R71, -RZ, R115.H1_H1 ;  /* 0x30000073ff477230 */ /* 0x000fe40000004100 */
[----:B-1----:R-:W-:-:S04]  /*50a0*/  IMAD.WIDE.U32 R116, R2, 0x10, R116 ;  /* 0x0000001002747825 */ /* 0x002fc800078e0074 */
[C---:B------:R-:W-:Y:S01]  /*50b0*/  FFMA.FTZ R67, R26.reuse, R101, R67 ;  /* 0x000000651a437223 */ /* 0x040fe20000010043 */
[----:B------:R-:W-:Y:S01]  /*50c0*/  FFMA.FTZ R71, R26, R24, R71 ;  /* 0x000000181a477223 */ /* 0x000fe20000010047 */
[----:B0-----:R-:W-:-:S03]  /*50d0*/  IMAD.WIDE.U32 R118, R2, 0x10, R118 ;  /* 0x0000001002767825 */ /* 0x001fc600078e0076 */
[----:B------:R0:W-:Y:S04]  /*50e0*/  STG.E.128 desc[UR8][R116.64], R64 ;  /* 0x0000004074007986 */ /* 0x0001e8000c101d08 */
[----:B------:R0:W-:Y:S02]  /*50f0*/  STG.E.128 desc[UR8][R118.64], R68 ;  /* 0x0000004476007986 */ /* 0x0001e4000c101d08 */
.L_x_10735:
[----:B------:R-:W-:Y:S05]  /*5100*/  BSYNC.RECONVERGENT B0 ;  /* 0x0000000000007941 */ /* 0x000fea0003800200 */
.L_x_10734:
[----:B------:R-:W-:Y:S02]  /*5110*/  UIADD3 UR6, UPT, UPT, UR6, UR12, URZ ;  /* 0x0000000c06067290 */ /* 0x000fe4000fffe0ff */
[----:B------:R-:W-:Y:S02]  /*5120*/  UPLOP3.LUT UP2, UPT, UPT, UPT, UP2, 0x40, 0x4 ;  /* 0x000000000004789c */ /* 0x000fe40003f4e820 */
[----:B------:R-:W-:-:S09]  /*5130*/  UISETP.GE.AND UP1, UPT, UR6, UR13, UPT ;  /* 0x0000000d0600728c */ /* 0x000fd2000bf26270 */
[----:B------:R-:W-:Y:S05]  /*5140*/  BRA.U !UP1, `(.L_x_10736) ;  /* 0xffffffcd09047547 */ /* 0x000fea000b83ffff */
[----:B------:R-:W-:Y:S05]  /*5150*/  EXIT ;  /* 0x000000000000794d */ /* 0x000fea0003800000 */
.L_x_10737:
        /* <DEDUP_REMOVED lines=10> */
.L_x_13628:


//--------------------- .text._ZN10layer_norm31ln_parallel_residual_fwd_kernelINS_13Kernel_traitsI6__halfffffjLj3072ELj1ELj1ELj4ELj16ENS_18Kernel_traits_baseILj3072ES2_ffffjLj128EEEEELb0ELb0ELb1EEEvNS_9FwdParamsE --------------------------
	.section	.text._ZN10layer_norm31ln_parallel_residual_fwd_kernelINS_13Kernel_traitsI6__halfffffjLj3072ELj1ELj1ELj4ELj16ENS_18Kernel_traits_baseILj3072ES2_ffffjLj128EEEEELb0ELb0ELb1EEEvNS_9FwdParamsE,"ax",@progbits
	.align	128
        .global         _ZN10layer_norm31ln_parallel_residual_fwd_kernelINS_13Kernel_traitsI6__halfffffjLj3072ELj1ELj1ELj4ELj16ENS_18Kernel_traits_baseILj3072ES2_ffffjLj128EEEEELb0ELb0ELb1EEEvNS_9FwdParamsE
        .type           _ZN10layer_norm31ln_parallel_residual_fwd_kernelINS_13Kernel_traitsI6__halfffffjLj3072ELj1ELj1ELj4ELj16ENS_18Kernel_traits_baseILj3072ES2_ffffjLj128EEEEELb0ELb0ELb1EEEvNS_9FwdParamsE,@function
        .size           _ZN10layer_norm31ln_parallel_residual_fwd_kernelINS_13Kernel_traitsI6__halfffffjLj3072ELj1ELj1ELj4ELj16ENS_18Kernel_traits_baseILj3072ES2_ffffjLj128EEEEELb0ELb0ELb1EEEvNS_9FwdParamsE,(.L_x_13629 - _ZN10layer_norm31ln_parallel_residual_fwd_kernelINS_13Kernel_traitsI6__halfffffjLj3072ELj1ELj1ELj4ELj16ENS_18Kernel_traits_baseILj3072ES2_ffffjLj128EEEEELb0ELb0ELb1EEEvNS_9FwdParamsE)
        .other          _ZN10layer_norm31ln_parallel_residual_fwd_kernelINS_13Kernel_traitsI6__halfffffjLj3072ELj1ELj1ELj4ELj16ENS_18Kernel_traits_baseILj3072ES2_ffffjLj128EEEEELb0ELb0ELb1EEEvNS_9FwdParamsE,@"STO_CUDA_ENTRY STV_DEFAULT"
_ZN10layer_norm31ln_parallel_residual_fwd_kernelINS_13Kernel_traitsI6__halfffffjLj3072ELj1ELj1ELj4ELj16ENS_18Kernel_traits_baseILj3072ES2_ffffjLj128EEEEELb0ELb0ELb1EEEvNS_9FwdParamsE:
.text._ZN10layer_norm31ln_parallel_residual_fwd_kernelINS_13Kernel_traitsI6__halfffffjLj3072ELj1ELj1ELj4ELj16ENS_18Kernel_traits_baseILj3072ES2_ffffjLj128EEEEELb0ELb0ELb1EEEvNS_9FwdParamsE:
        /* <DEDUP_REMOVED lines=30> */
[----:B0-----:R-:W-:-:S05]  /*01e0*/  IMAD.WIDE.U32 R2, R39, 0x8, R2 ;  /* 0x0000000827027825 */ /* 0x001fca00078e0002 */
[----:B------:R-:W5:Y:S01]  /*01f0*/  LDG.E.64 R40, desc[UR6][R2.64] ;  /* 0x0000000602287981 */ /* 0x000f62000c1e1b00 */
[----:B-1----:R-:W-:-:S03]  /*0200*/  IMAD.WIDE.U32 R16, R39, 0x8, R16 ;  /* 0x0000000827107825 */ /* 0x002fc600078e0010 */
[----:B------:R-:W5:Y:S04]  /*0210*/  LDG.E.64 R44, desc[UR6][R2.64+0x400] ;  /* 0x00040006022c7981 */ /* 0x000f68000c1e1b00 */
[----:B------:R-:W5:Y:S04]  /*0220*/  LDG.E.64 R48, desc[UR6][R2.64+0x800] ;  /* 0x0008000602307981 */ /* 0x000f68000c1e1b00 */
[----:B------:R-:W5:Y:S04]  /*0230*/  LDG.E.64 R12, desc[UR6][R2.64+0xc00] ;  /* 0x000c0006020c7981 */ /* 0x000f68000c1e1b00 */
[----:B------:R-:W5:Y:S04]  /*0240*/  LDG.E.64 R4, desc[UR6][R2.64+0x1000] ;  /* 0x0010000602047981 */ /* 0x000f68000c1e1b00 */
[----:B------:R0:W5:Y:S04]  /*0250*/  LDG.E.64 R6, desc[UR6][R2.64+0x1400] ;  /* 0x0014000602067981 */ /* 0x000168000c1e1b00 */
[----:B------:R-:W5:Y:S04]  /*0260*/  LDG.E.64 R42, desc[UR6][R16.64] ;  /* 0x00000006102a7981 */ /* 0x000f68000c1e1b00 */
[----:B------:R-:W5:Y:S01]  /*0270*/  LDG.E.64 R46, desc[UR6][R16.64+0x400] ;  /* 0x00040006102e7981 */ /* 0x000f62000c1e1b00 */
[----:B0-----:R-:W-:-:S03]  /*0280*/  CS2R R2, SRZ ;  /* 0x0000000000027805 */ /* 0x001fc6000001ff00 */
[----:B------:R-:W5:Y:S04]  /*0290*/  LDG.E.64 R50, desc[UR6][R16.64+0x800] ;  /* 0x0008000610327981 */ /* 0x000f68000c1e1b00 */
[----:B------:R-:W5:Y:S04]  /*02a0*/  LDG.E.64 R14, desc[UR6][R16.64+0xc00] ;  /* 0x000c0006100e7981 */ /* 0x000f68000c1e1b00 */
[----:B------:R-:W5:Y:S04]  /*02b0*/  LDG.E.64 R10, desc[UR6][R16.64+0x1000] ;  /* 0x00100006100a7981 */ /* 0x000f68000c1e1b00 */
[----:B------:R0:W5:Y:S02]  /*02c0*/  LDG.E.64 R8, desc[UR6][R16.64+0x1400] ;  /* 0x0014000610087981 */ /* 0x000164000c1e1b00 */
[----:B0-----:R-:W-:Y:S01]  /*02d0*/  CS2R R16, SRZ ;  /* 0x0000000000107805 */ /* 0x001fe2000001ff00 */
[----:B------:R-:W-:Y:S06]  /*02e0*/  BRA `(.L_x_10740) ;  /* 0x0000000400887947 */ /* 0x000fec0003800000 */
.L_x_10739:
[----:B------:R-:W0:Y:S08]  /*02f0*/  LDC.64 R4, c[0x0][0x3d0] ;  /* 0x0000f400ff047b82 */ /* 0x000e300000000a00 */
[----:B------:R-:W1:Y:S08]  /*0300*/  LDC.64 R6, c[0x0][0x3d8] ;  /* 0x0000f600ff067b82 */ /* 0x000e700000000a00 */
[----:B------:R-:W2:Y:S01]  /*0310*/  LDC.64 R2, c[0x0][0x440] ;  /* 0x00011000ff027b82 */ /* 0x000ea20000000a00 */
[----:B------:R-:W-:-:S02]  /*0320*/  CS2R R36, SRZ ;  /* 0x0000000000247805 */ /* 0x000fc4000001ff00 */
[----:B------:R-:W-:Y:S01]  /*0330*/  CS2R R34, SRZ ;  /* 0x0000000000227805 */ /* 0x000fe2000001ff00 */
[----:B0-----:R-:W-:Y:S01]  /*0340*/  IMAD.WIDE.U32 R16, R39, 0x8, R4 ;  /* 0x0000000827107825 */ /* 0x001fe200078e0004 */
[----:B------:R-:W-:-:S04]  /*0350*/  CS2R R32, SRZ ;  /* 0x0000000000207805 */ /* 0x000fc8000001ff00 */
[----:B------:R-:W5:Y:S01]  /*0360*/  LDG.E.64 R40, desc[UR6][R16.64] ;  /* 0x0000000610287981 */ /* 0x000f62000c1e1b00 */
[----:B-1----:R-:W-:-:S03]  /*0370*/  IMAD.WIDE.U32 R30, R39, 0x8, R6 ;  /* 0x00000008271e7825 */ /* 0x002fc600078e0006 */
[----:B------:R-:W5:Y:S04]  /*0380*/  LDG.E.64 R44, desc[UR6][R16.64+0x400] ;  /* 0x00040006102c7981 */ /* 0x000f68000c1e1b00 */
[----:B------:R-:W5:Y:S01]  /*0390*/  LDG.E.64 R48, desc[UR6][R16.64+0x800] ;  /* 0x0008000610307981 */ /* 0x000f62000c1e1b00 */
[----:B--2---:R-:W-:-:S03]  /*03a0*/  IMAD.WIDE.U32 R2, R39, 0x8, R2 ;  /* 0x0000000827027825 */ /* 0x004fc600078e0002 */
        /* <DEDUP_REMOVED lines=19> */
.L_x_10738:
        /* <DEDUP_REMOVED lines=9> */
[----:B------:R0:W5:Y:S01]  /*0570*/  LDG.E.64 R40, desc[UR6][R2.64] ;  /* 0x0000000602287981 */ /* 0x000162000c1e1b00 */
[----:B-1----:R-:W-:-:S03]  /*0580*/  IMAD.WIDE.U32 R26, R39, 0x8, R4 ;  /* 0x00000008271a7825 */ /* 0x002fc600078e0004 */
[----:B------:R0:W5:Y:S04]  /*0590*/  LDG.E.64 R44, desc[UR6][R2.64+0x400] ;  /* 0x00040006022c7981 */ /* 0x000168000c1e1b00 */
[----:B------:R0:W5:Y:S01]  /*05a0*/  LDG.E.64 R48, desc[UR6][R2.64+0x800] ;  /* 0x0008000602307981 */ /* 0x000162000c1e1b00 */
[----:B--2---:R-:W-:-:S03]  /*05b0*/  IMAD.WIDE.U32 R52, R39, 0x8, R52 ;  /* 0x0000000827347825 */ /* 0x004fc600078e0034 */
[----:B------:R0:W5:Y:S04]  /*05c0*/  LDG.E.64 R12, desc[UR6][R2.64+0xc00] ;  /* 0x000c0006020c7981 */ /* 0x000168000c1e1b00 */
[----:B------:R0:W5:Y:S01]  /*05d0*/  LDG.E.64 R4, desc[UR6][R2.64+0x1000] ;  /* 0x0010000602047981 */ /* 0x000162000c1e1b00 */
[----:B---3--:R-:W-:-:S03]  /*05e0*/  IMAD.WIDE.U32 R54, R39, 0x8, R6 ;  /* 0x0000000827367825 */ /* 0x008fc600078e0006 */
[----:B------:R0:W5:Y:S04]  /*05f0*/  LDG.E.64 R6, desc[UR6][R2.64+0x1400] ;  /* 0x0014000602067981 */ /* 0x000168000c1e1b00 */
        /* <DEDUP_REMOVED lines=17> */
[----:B------:R0:W5:Y:S01]  /*0710*/  LDG.E.64 R28, desc[UR6][R54.64+0x1400] ;  /* 0x00140006361c7981 */ /* 0x000162000c1e1b00 */
[----:B------:R-:W-:Y:S05]  /*0720*/  BRA `(.L_x_10740) ;  /* 0x0000000000787947 */ /* 0x000fea0003800000 */
.L_x_10741:
[----:B------:R-:W0:Y:S08]  /*0730*/  LDC.64 R2, c[0x0][0x3d0] ;  /* 0x0000f400ff027b82 */ /* 0x000e300000000a00 */
[----:B------:R-:W1:Y:S08]  /*0740*/  LDC.64 R4, c[0x0][0x438] ;  /* 0x00010e00ff047b82 */ /* 0x000e700000000a00 */
[----:B------:R-:W2:Y:S01]  /*0750*/  LDC.64 R6, c[0x0][0x3d8] ;  /* 0x0000f600ff067b82 */ /* 0x000ea20000000a00 */
[----:B------:R-:W-:Y:S01]  /*0760*/  CS2R R28, SRZ ;  /* 0x00000000001c7805 */ /* 0x000fe2000001ff00 */
[----:B0-----:R-:W-:Y:S01]  /*0770*/  IMAD.WIDE.U32 R2, R39, 0x8, R2 ;  /* 0x0000000827027825 */ /* 0x001fe200078e0002 */
[----:B------:R-:W-:-:S02]  /*0780*/  CS2R R26, SRZ ;  /* 0x00000000001a7805 */ /* 0x000fc4000001ff00 */
[----:B------:R-:W-:Y:S02]  /*0790*/  CS2R R24, SRZ ;  /* 0x0000000000187805 */ /* 0x000fe4000001ff00 */
[----:B------:R-:W-:Y:S01]  /*07a0*/  CS2R R22, SRZ ;  /* 0x0000000000167805 */ /* 0x000fe2000001ff00 */
[----:B------:R-:W5:Y:S01]  /*07b0*/  LDG.E.64 R40, desc[UR6][R2.64] ;  /* 0x0000000602287981 */ /* 0x000f62000c1e1b00 */
[----:B-1----:R-:W-:-:S03]  /*07c0*/  IMAD.WIDE.U32 R18, R39, 0x8, R4 ;  /* 0x0000000827127825 */ /* 0x002fc600078e0004 */
[----:B------:R-:W5:Y:S04]  /*07d0*/  LDG.E.64 R44, desc[UR6][R2.64+0x400] ;  /* 0x00040006022c7981 */ /* 0x000f68000c1e1b00 */
[----:B------:R-:W5:Y:S01]  /*07e0*/  LDG.E.64 R48, desc[UR6][R2.64+0x800] ;  /* 0x0008000602307981 */ /* 0x000f62000c1e1b00 */
[----:B--2---:R-:W-:-:S03]  /*07f0*/  IMAD.WIDE.U32 R20, R39, 0x8, R6 ;  /* 0x0000000827147825 */ /* 0x004fc600078e0006 */
[----:B------:R-:W5:Y:S04]  /*0800*/  LDG.E.64 R12, desc[UR6][R2.64+0xc00] ;  /* 0x000c0006020c7981 */ /* 0x000f68000c1e1b00 */
[----:B------:R-:W5:Y:S04]  /*0810*/  LDG.E.64 R4, desc[UR6][R2.64+0x1000] ;  /* 0x0010000602047981 */ /* 0x000f68000c1e1b00 */
[----:B------:R-:W5:Y:S04]  /*0820*/  LDG.E.64 R6, desc[UR6][R2.64+0x1400] ;  /* 0x0014000602067981 */ /* 0x000f68000c1e1b00 */
[----:B------:R-:W5:Y:S04]  /*0830*/  LDG.E.64 R42, desc[UR6][R20.64] ;  /* 0x00000006142a7981 */ /* 0x000f68000c1e1b00 */
        /* <DEDUP_REMOVED lines=12> */
[----:B0-----:R-:W-:-:S07]  /*0900*/  CS2R R18, SRZ ;  /* 0x0000000000127805 */ /* 0x001fce000001ff00 */
.L_x_10740:
[----:B------:R-:W1:Y:S02]  /*0910*/  LDCU UR4, c[0x0][0x384] ;  /* 0x00007080ff0477ac */ /* 0x000e640008000800 */
[----:B-1----:R-:W-:-:S13]  /*0920*/  ISETP.GE.AND P1, PT, R0, UR4, PT ;  /* 0x0000000400007c0c */ /* 0x002fda000bf26270 */
[----:B------:R-:W-:Y:S05]  /*0930*/  @P1 EXIT ;  /* 0x000000000000194d */ /* 0x000fea0003800000 */
[----:B-----5:R-:W-:Y:S01]  /*0940*/  MOV R94, R4 ;  /* 0x00000004005e7202 */ /* 0x020fe20000000f00 */
[----:B------:R-:W1:Y:S01]  /*0950*/  LDCU UR8, c[0x0][0x388] ;  /* 0x00007100ff0877ac */ /* 0x000e620008000800 */
[----:B------:R-:W-:Y:S02]  /*0960*/  SHF.R.U64 R96, R4, 0x10, R5 ;  /* 0x0000001004607819 */ /* 0x000fe40000001205 */
[----:B------:R-:W-:Y:S01]  /*0970*/  MOV R97, R10 ;  /* 0x0000000a00617202 */ /* 0x000fe20000000f00 */
[----:B------:R-:W2:Y:S01]  /*0980*/  LDCU.U8 UR9, c[0x0][0x410] ;  /* 0x00008200ff0977ac */ /* 0x000ea20008000000 */
[----:B------:R-:W-:Y:S02]  /*0990*/  MOV R4, R11 ;  /* 0x0000000b00047202 */ /* 0x000fe40000000f00 */
[----:B------:R-:W-:Y:S01]  /*09a0*/  MOV R67, R40 ;  /* 0x0000002800437202 */ /* 0x000fe20000000f00 */
[----:B------:R-:W3:Y:S01]  /*09b0*/  LDCU UR10, c[0x0][0x400] ;  /* 0x00008000ff0a77ac */ /* 0x000ee20008000800 */
[----:B------:R-:W-:-:S02]  /*09c0*/  PRMT R97, R97, 0x5410, R4 ;  /* 0x0000541061617816 */ /* 0x000fc40000000004 */
[----:B------:R-:W-:Y:S01]  /*09d0*/  SHF.R.U64 R66, R40, 0x10, R41 ;  /* 0x0000001028427819 */ /* 0x000fe20000001229 */
[----:B------:R-:W4:Y:S01]  /*09e0*/  LDCU.64 UR12, c[0x0][0x3a0] ;  /* 0x00007400ff0c77ac */ /* 0x000f220008000a00 */
[----:B------:R-:W-:Y:S02]  /*09f0*/  MOV R65, R42 ;  /* 0x0000002a00417202 */ /* 0x000fe40000000f00 */
[----:B------:R-:W-:Y:S01]  /*0a00*/  SHF.R.U64 R64, R42, 0x10, R43 ;  /* 0x000000102a407819 */ /* 0x000fe2000000122b */
[----:B------:R-:W1:Y:S01]  /*0a10*/  LDCU.64 UR14, c[0x0][0x398] ;  /* 0x00007300ff0e77ac */ /* 0x000e620008000a00 */
[----:B------:R-:W-:Y:S02]  /*0a20*/  MOV R61, R46 ;  /* 0x0000002e003d7202 */ /* 0x000fe40000000f00 */
[----:B------:R-:W-:Y:S01]  /*0a30*/  SHF.R.U64 R68, R46, 0x10, R47 ;  /* 0x000000102e447819 */ /* 0x000fe2000000122f */
[----:B------:R-:W-:Y:S01]  /*0a40*/  UPLOP3.LUT UP1, UPT, UPT, UPT, UPT, 0x40, 0x4 ;  /* 0x000000000004789c */ /* 0x000fe20003f2e870 */
[----:B------:R-:W-:-:S02]  /*0a50*/  SHF.R.U64 R103, R30, 0x10, R31 ;  /* 0x000000101e677819 */ /* 0x000fc4000000121f */
[----:B------:R-:W-:Y:S02]  /*0a60*/  SHF.R.U64 R4, R18, 0x10, R19 ;  /* 0x0000001012047819 */ /* 0x000fe40000001213 */
[----:B0-----:R-:W-:Y:S02]  /*0a70*/  MOV R52, R41 ;  /* 0x0000002900347202 */ /* 0x001fe40000000f00 */
[----:B------:R-:W-:Y:S02]  /*0a80*/  SHF.R.U32.HI R53, RZ, 0x10, R41 ;  /* 0x00000010ff357819 */ /* 0x000fe40000011629 */
[----:B------:R-:W-:Y:S02]  /*0a90*/  MOV R40, R43 ;  /* 0x0000002b00287202 */ /* 0x000fe40000000f00 */
[----:B------:R-:W-:Y:S02]  /*0aa0*/  SHF.R.U32.HI R54, RZ, 0x10, R43 ;  /* 0x00000010ff367819 */ /* 0x000fe4000001162b */
[----:B------:R-:W-:-:S02]  /*0ab0*/  MOV R42, R47 ;  /* 0x0000002f002a7202 */ /* 0x000fc40000000f00 */
[----:B------:R-:W-:Y:S02]  /*0ac0*/  SHF.R.U32.HI R46, RZ, 0x10, R47 ;  /* 0x00000010ff2e7819 */ /* 0x000fe4000001162f */
[----:B------:R-:W-:Y:S02]  /*0ad0*/  MOV R41, R45 ;  /* 0x0000002d00297202 */ /* 0x000fe40000000f00 */
[--C-:B------:R-:W-:Y:S02]  /*0ae0*/  SHF.R.U64 R62, R44, 0x10, R45.reuse ;  /* 0x000000102c3e7819 */ /* 0x100fe4000000122d */
[----:B------:R-:W-:Y:S02]  /*0af0*/  SHF.R.U32.HI R55, RZ, 0x10, R45 ;  /* 0x00000010ff377819 */ /* 0x000fe4000001162d */
[----:B------:R-:W-:Y:S02]  /*0b00*/  MOV R43, R49 ;  /* 0x00000031002b7202 */ /* 0x000fe40000000f00 */
[----:B------:R-:W-:-:S02]  /*0b10*/  SHF.R.U64 R70, R48, 0x10, R49 ;  /* 0x0000001030467819 */ /* 0x000fc40000001231 */
[----:B------:R-:W-:Y:S02]  /*0b20*/  SHF.R.U32.HI R47, RZ, 0x10, R49 ;  /* 0x00000010ff2f7819 */ /* 0x000fe40000011631 */
[----:B------:R-:W-:Y:S02]  /*0b30*/  MOV R73, R12 ;  /* 0x0000000c00497202 */ /* 0x000fe40000000f00 */
[----:B------:R-:W-:Y:S02]  /*0b40*/  SHF.R.U64 R74, R12, 0x10, R13 ;  /* 0x000000100c4a7819 */ /* 0x000fe4000000120d */
[----:B------:R-:W-:Y:S02]  /*0b50*/  MOV R91, R14 ;  /* 0x0000000e005b7202 */ /* 0x000fe40000000f00 */
[----:B------:R-:W-:Y:S02]  /*0b60*/  SHF.R.U64 R93, R14, 0x10, R15 ;  /* 0x000000100e5d7819 */ /* 0x000fe4000000120f */
[----:B------:R-:W-:-:S02]  /*0b70*/  MOV R45, R13 ;  /* 0x0000000d002d7202 */ /* 0x000fc40000000f00 */
[----:B------:R-:W-:Y:S02]  /*0b80*/  SHF.R.U32.HI R49, RZ, 0x10, R13 ;  /* 0x00000010ff317819 */ /* 0x000fe4000001160d */
[----:B------:R-:W-:Y:S02]  /*0b90*/  MOV R12, R15 ;  /* 0x0000000f000c7202 */ /* 0x000fe40000000f00 */
[----:B------:R-:W-:Y:S02]  /*0ba0*/  SHF.R.U32.HI R14, RZ, 0x10, R15 ;  /* 0x00000010ff0e7819 */ /* 0x000fe4000001160f */
[----:B------:R-:W-:Y:S02]  /*0bb0*/  MOV R13, R5 ;  /* 0x00000005000d7202 */ /* 0x000fe40000000f00 */
[----:B------:R-:W-:Y:S02]  /*0bc0*/  SHF.R.U32.HI R15, RZ, 0x10, R5 ;  /* 0x00000010ff0f7819 */ /* 0x000fe40000011605 */
[----:B------:R-:W-:-:S02]  /*0bd0*/  PRMT R103, R103, 0x5410, R4 ;  /* 0x0000541067677816 */ /* 0x000fc40000000004 */
[----:B------:R-:W-:Y:S02]  /*0be0*/  MOV R99, R6 ;  /* 0x0000000600637202 */ /* 0x000fe40000000f00 */
[----:B------:R-:W-:Y:S02]  /*0bf0*/  MOV R5, R7 ;  /* 0x0000000700057202 */ /* 0x000fe40000000f00 */
[----:B------:R-:W-:Y:S02]  /*0c00*/  SHF.R.U64 R105, R32, 0x10, R33 ;  /* 0x0000001020697819 */ /* 0x000fe40000001221 */
[----:B------:R-:W-:Y:S02]  /*0c10*/  SHF.R.U64 R4, R20, 0x10, R21 ;  /* 0x0000001014047819 */ /* 0x000fe40000001215 */
[----:B------:R-:W-:Y:S02]  /*0c20*/  PRMT R99, R99, 0x5410, R5 ;  /* 0x0000541063637816 */ /* 0x000fe40000000005 */
[----:B------:R-:W-:-:S02]  /*0c30*/  PRMT R105, R105, 0x5410, R4 ;  /* 0x0000541069697816 */ /* 0x000fc40000000004 */
[----:B------:R-:W-:Y:S02]  /*0c40*/  SHF.R.U32.HI R104, RZ, 0x10, R31 ;  /* 0x00000010ff687819 */ /* 0x000fe4000001161f */
[----:B------:R-:W-:Y:S02]  /*0c50*/  SHF.R.U32.HI R5, RZ, 0x10, R19 ;  /* 0x00000010ff057819 */ /* 0x000fe40000011613 */
        /* <DEDUP_REMOVED lines=12> */
[----:B------:R-:W-:Y:S02]  /*0d20*/  SHF.R.U32.HI R110, RZ, 0x10, R37 ;  /* 0x00000010ff6e7819 */ /* 0x000fe40000011625 */
[----:B------:R-:W-:Y:S02]  /*0d30*/  SHF.R.U32.HI R4, RZ, 0x10, R25 ;  /* 0x00000010ff047819 */ /* 0x000fe40000011619 */
[----:B------:R-:W-:Y:S02]  /*0d40*/  PRMT R108, R108, 0x5410, R5 ;  /* 0x000054106c6c7816 */ /* 0x000fe40000000005 */
[----:B------:R-:W-:-:S02]  /*0d50*/  PRMT R110, R110, 0x5410, R4 ;  /* 0x000054106e6e7816 */ /* 0x000fc40000000004 */
[----:B------:R-:W-:Y:S02]  /*0d60*/  SHF.R.U64 R111, R16, 0x10, R17 ;  /* 0x00000010106f7819 */ /* 0x000fe40000001211 */
[----:B------:R-:W-:Y:S02]  /*0d70*/  SHF.R.U64 R5, R26, 0x10, R27 ;  /* 0x000000101a057819 */ /* 0x000fe4000000121b */
[----:B------:R-:W-:Y:S02]  /*0d80*/  SHF.R.U32.HI R112, RZ, 0x10, R17 ;  /* 0x00000010ff707819 */ /* 0x000fe40000011611 */
[----:B------:R-:W-:Y:S02]  /*0d90*/  SHF.R.U32.HI R4, RZ, 0x10, R27 ;  /* 0x00000010ff047819 */ /* 0x000fe4000001161b */
[----:B------:R-:W-:Y:S02]  /*0da0*/  MOV R63, R44 ;  /* 0x0000002c003f7202 */ /* 0x000fe40000000f00 */
[----:B------:R-:W-:-:S02]  /*0db0*/  MOV R69, R48 ;  /* 0x0000003000457202 */ /* 0x000fc40000000f00 */
[----:B------:R-:W-:Y:S02]  /*0dc0*/  SHF.R.U64 R98, R10, 0x10, R11 ;  /* 0x000000100a627819 */ /* 0x000fe4000000120b */
[----:B------:R-:W-:Y:S02]  /*0dd0*/  SHF.R.U64 R100, R6, 0x10, R7 ;  /* 0x0000001006647819 */ /* 0x000fe40000001207 */
[----:B------:R-:W-:Y:S02]  /*0de0*/  MOV R101, R8 ;  /* 0x0000000800657202 */ /* 0x000fe40000000f00 */
[----:B------:R-:W-:Y:S02]  /*0df0*/  SHF.R.U64 R102, R8, 0x10, R9 ;  /* 0x0000001008667819 */ /* 0x000fe40000001209 */
[----:B------:R-:W-:Y:S02]  /*0e00*/  PRMT R111, R111, 0x5410, R5 ;  /* 0x000054106f6f7816 */ /* 0x000fe40000000005 */
[----:B------:R-:W-:-:S02]  /*0e10*/  PRMT R112, R112, 0x5410, R4 ;  /* 0x0000541070707816 */ /* 0x000fc40000000004 */
[----:B------:R-:W-:Y:S02]  /*0e20*/  MOV R71, R50 ;  /* 0x0000003200477202 */ /* 0x000fe40000000f00 */
[----:B------:R-:W-:Y:S02]  /*0e30*/  MOV R44, R51 ;  /* 0x00000033002c7202 */ /* 0x000fe40000000f00 */
[--C-:B------:R-:W-:Y:S02]  /*0e40*/  SHF.R.U64 R72, R50, 0x10, R51.reuse ;  /* 0x0000001032487819 */ /* 0x100fe40000001233 */
[----:B------:R-:W-:Y:S02]  /*0e50*/  SHF.R.U32.HI R48, RZ, 0x10, R51 ;  /* 0x00000010ff307819 */ /* 0x000fe40000011633 */
[----:B------:R-:W-:Y:S02]  /*0e60*/  SHF.R.U32.HI R10, RZ, 0x10, R11 ;  /* 0x00000010ff0a7819 */ /* 0x000fe4000001160b */
[----:B------:R-:W-:-:S02]  /*0e70*/  SHF.R.U32.HI R7, RZ, 0x10, R7 ;  /* 0x00000010ff077819 */ /* 0x000fc40000011607 */
[----:B------:R-:W-:Y:S02]  /*0e80*/  ISETP.NE.U32.AND P1, PT, R56, RZ, PT ;  /* 0x000000ff3800720c */ /* 0x000fe40003f25070 */
[----:B------:R-:W-:Y:S02]  /*0e90*/  MOV R6, R9 ;  /* 0x0000000900067202 */ /* 0x000fe40000000f00 */
[----:B------:R-:W-:Y:S02]  /*0ea0*/  SHF.R.U32.HI R8, RZ, 0x10, R9 ;  /* 0x00000010ff087819 */ /* 0x000fe40000011609 */
[----:B------:R-:W-:Y:S02]  /*0eb0*/  SHF.R.U64 R113, R2, 0x10, R3 ;  /* 0x0000001002717819 */ /* 0x000fe40000001203 */
[----:B------:R-:W-:Y:S02]  /*0ec0*/  SHF.R.U64 R4, R28, 0x10, R29 ;  /* 0x000000101c047819 */ /* 0x000fe4000000121d */
[----:B------:R-:W-:-:S02]  /*0ed0*/  SHF.R.U32.HI R114, RZ, 0x10, R3 ;  /* 0x00000010ff727819 */ /* 0x000fc40000011603 */
[----:B------:R-:W-:Y:S02]  /*0ee0*/  SHF.R.U32.HI R5, RZ, 0x10, R29 ;  /* 0x00000010ff057819 */ /* 0x000fe4000001161d */
[----:B------:R-:W-:Y:S02]  /*0ef0*/  LOP3.LUT R60, R39, 0x60, RZ, 0xc0, !PT ;  /* 0x00000060273c7812 */ /* 0x000fe400078ec0ff */
[----:B------:R-:W-:Y:S02]  /*0f00*/  ISETP.NE.AND.EX P1, PT, R57, RZ, PT, P1 ;  /* 0x000000ff3900720c */ /* 0x000fe40003f25310 */
        /* <DEDUP_REMOVED lines=24> */
[----:B-1234-:R-:W-:-:S07]  /*1090*/  LOP3.LUT R60, R60, 0x1f, R39, 0xf8, !PT ;  /* 0x0000001f3c3c7812 */ /* 0x01efce00078ef827 */
.L_x_10757:
[----:B------:R-:W-:Y:S01]  /*10a0*/  ISETP.NE.U32.AND P3, PT, RZ, UR12, PT ;  /* 0x0000000cff007c0c */ /* 0x000fe2000bf65070 */
[----:B0-----:R-:W0:Y:S01]  /*10b0*/  @P1 LDC.64 R42, c[0x0][0x398] ;  /* 0x0000e600ff2a1b82 */ /* 0x001e220000000a00 */
        /* <DEDUP_REMOVED lines=8> */
[----:B------:R0:W5:Y:S01]  /*1140*/  @P1 LDG.E.128 R4, desc[UR6][R42.64] ;  /* 0x000000062a041981 */ /* 0x000162000c1e1d00 */
[----:B-1----:R-:W-:-:S04]  /*1150*/  IMAD.WIDE.U32 R46, R44, 0x10, R48 ;  /* 0x000000102c2e7825 */ /* 0x002fc800078e0030 */
[----:B--2---:R-:W-:-:S05]  /*1160*/  @P3 IMAD.WIDE.U32 R40, R44, 0x10, R40 ;  /* 0x000000102c283825 */ /* 0x004fca00078e0028 */
[----:B------:R0:W5:Y:S04]  /*1170*/  @P3 LDG.E.128 R8, desc[UR6][R40.64] ;  /* 0x0000000628083981 */ /* 0x000168000c1e1d00 */
[----:B------:R0:W5:Y:S01]  /*1180*/  LDG.E.128 R40, desc[UR6][R46.64] ;  /* 0x000000062e287981 */ /* 0x000162000c1e1d00 */
        /* <DEDUP_REMOVED lines=15> */
.L_x_10743:
        /* <DEDUP_REMOVED lines=9> */
.L_x_10742:
        /* <DEDUP_REMOVED lines=12> */
.L_x_10744:
[----:B------:R-:W1:Y:S01]  /*13d0*/  @P0 LDC.64 R52, c[0x0][0x3a8] ;  /* 0x0000ea00ff340b82 */ /* 0x000e620000000a00 */
[----:B------:R-:W-:-:S05]  /*13e0*/  IADD3 R54, PT, PT, R44, 0x80, RZ ;  /* 0x000000802c367810 */ /* 0x000fca0007ffe0ff */
[----:B0-----:R-:W-:Y:S02]  /*13f0*/  IMAD.WIDE.U32 R46, R54, 0x10, R48 ;  /* 0x00000010362e7825 */ /* 0x001fe400078e0030 */
[----:B------:R-:W0:Y:S08]  /*1400*/  @P1 LDC.64 R42, c[0x0][0x398] ;  /* 0x0000e600ff2a1b82 */ /* 0x000e300000000a00 */
[----:B------:R-:W2:Y:S01]  /*1410*/  @P3 LDC.64 R40, c[0x0][0x3a0] ;  /* 0x0000e800ff283b82 */ /* 0x000ea20000000a00 */
[----:B-1----:R-:W-:-:S05]  /*1420*/  @P0 IMAD.WIDE.U32 R52, R44, 0x10, R52 ;  /* 0x000000102c340825 */ /* 0x002fca00078e0034 */
[----:B------:R1:W-:Y:S01]  /*1430*/  @P0 STG.E.128 desc[UR6][R52.64], R12 ;  /* 0x0000000c34000986 */ /* 0x0003e2000c101d06 */
[----:B0-----:R-:W-:-:S05]  /*1440*/  @P1 IMAD.WIDE.U32 R42, R54, 0x10, R42 ;  /* 0x00000010362a1825 */ /* 0x001fca00078e002a */
[----:B------:R1:W5:Y:S01]  /*1450*/  @P1 LDG.E.128 R4, desc[UR6][R42.64] ;  /* 0x000000062a041981 */ /* 0x000362000c1e1d00 */
[----:B--2---:R-:W-:-:S05]  /*1460*/  @P3 IMAD.WIDE.U32 R40, R54, 0x10, R40 ;  /* 0x0000001036283825 */ /* 0x004fca00078e0028 */
[----:B------:R1:W5:Y:S04]  /*1470*/  @P3 LDG.E.128 R8, desc[UR6][R40.64] ;  /* 0x0000000628083981 */ /* 0x000368000c1e1d00 */
[----:B------:R1:W5:Y:S01]  /*1480*/  LDG.E.128 R40, desc[UR6][R46.64] ;  /* 0x000000062e287981 */ /* 0x000362000c1e1d00 */
[----:B------:R-:W-:-:S04]  /*1490*/  UISETP.NE.U32.AND UP0, UPT, UR14, URZ, UPT ;  /* 0x000000ff0e00728c */ /* 0x000fc8000bf05070 */
[----:B------:R-:W-:-:S09]  /*14a0*/  UISETP.NE.AND.EX UP0, UPT, UR15, URZ, UPT, UP0 ;  /* 0x000000ff0f00728c */ /* 0x000fd2000bf05300 */
[----:B-1----:R-:W-:Y:S05]  /*14b0*/  BRA.U UP0, `(.L_x_10745) ;  /* 0x0000000100407547 */ /* 0x002fea000b800000 */
[----:B------:R-:W-:-:S04]  /*14c0*/  UISETP.NE.U32.AND UP2, UPT, UR12, URZ, UPT ;  /* 0x000000ff0c00728c */ /* 0x000fc8000bf45070 */
[----:B------:R-:W-:-:S06]  /*14d0*/  UISETP.NE.AND.EX UP2, UPT, UR13, URZ, UPT, UP2 ;  /* 0x000000ff0d00728c */ /* 0x000fcc000bf45320 */
[----:B------:R-:W-:-:S13]  /*14e0*/  PLOP3.LUT P2, PT, PT, PT, UP2, 0x80, 0x8 ;  /* 0x000000000008781c */ /* 0x000fda0003f4f028 */
        /* <DEDUP_REMOVED lines=13> */
.L_x_10745:
        /* <DEDUP_REMOVED lines=23> */
.L_x_10746:
[----:B------:R-:W0:Y:S01]  /*1730*/  @P0 LDC.64 R58, c[0x0][0x3a8] ;  /* 0x0000ea00ff3a0b82 */ /* 0x000e220000000a00 */
[----:B------:R-:W-:-:S05]  /*1740*/  IADD3 R52, PT, PT, R44, 0x100, RZ ;  /* 0x000001002c347810 */ /* 0x000fca0007ffe0ff */
[----:B------:R-:W-:Y:S02]  /*1750*/  IMAD.WIDE.U32 R56, R52, 0x10, R48 ;  /* 0x0000001034387825 */ /* 0x000fe400078e0030 */
[----:B------:R-:W1:Y:S08]  /*1760*/  @P1 LDC.64 R42, c[0x0][0x398] ;  /* 0x0000e600ff2a1b82 */ /* 0x000e700000000a00 */
[----:B------:R-:W2:Y:S01]  /*1770*/  @P3 LDC.64 R40, c[0x0][0x3a0] ;  /* 0x0000e800ff283b82 */ /* 0x000ea20000000a00 */
[----:B0-----:R-:W-:-:S05]  /*1780*/  @P0 IMAD.WIDE.U32 R58, R54, 0x10, R58 ;  /* 0x00000010363a0825 */ /* 0x001fca00078e003a */
[----:B------:R0:W-:Y:S01]  /*1790*/  @P0 STG.E.128 desc[UR6][R58.64], R12 ;  /* 0x0000000c3a000986 */ /* 0x0001e2000c101d06 */
[----:B-1----:R-:W-:-:S05]  /*17a0*/  @P1 IMAD.WIDE.U32 R42, R52, 0x10, R42 ;  /* 0x00000010342a1825 */ /* 0x002fca00078e002a */
[----:B------:R0:W5:Y:S01]  /*17b0*/  @P1 LDG.E.128 R4, desc[UR6][R42.64] ;  /* 0x000000062a041981 */ /* 0x000162000c1e1d00 */
[----:B--2---:R-:W-:-:S05]  /*17c0*/  @P3 IMAD.WIDE.U32 R40, R52, 0x10, R40 ;  /* 0x0000001034283825 */ /* 0x004fca00078e0028 */
[----:B------:R0:W5:Y:S04]  /*17d0*/  @P3 LDG.E.128 R8, desc[UR6][R40.64] ;  /* 0x0000000628083981 */ /* 0x000168000c1e1d00 */
[----:B------:R0:W5:Y:S01]  /*17e0*/  LDG.E.128 R40, desc[UR6][R56.64] ;  /* 0x0000000638287981 */ /* 0x000162000c1e1d00 */
[----:B------:R-:W-:Y:S05]  /*17f0*/  BRA.U UP0, `(.L_x_10747) ;  /* 0x0000000100347547 */ /* 0x000fea000b800000 */
[----:B0----5:R-:W-:Y:S01]  /*1800*/  @!P2 MOV R59, R40 ;  /* 0x00000028003ba202 */ /* 0x021fe20000000f00 */
        /* <DEDUP_REMOVED lines=12> */
.L_x_10747:
[----:B0----5:R-:W-:Y:S01]  /*18d0*/  @!P2 FADD.FTZ R59, R4, R40 ;  /* 0x00000028043ba221 */ /* 0x021fe20000010000 */
        /* <DEDUP_REMOVED lines=20> */
.L_x_10748:
        /* <DEDUP_REMOVED lines=13> */
[----:B-----5:R-:W-:Y:S01]  /*1af0*/  @!P2 MOV R77, R40 ;  /* 0x00000028004da202 */ /* 0x020fe20000000f00 */
[----:B------:R-:W-:Y:S01]  /*1b00*/  @P2 FADD.FTZ R77, R8, R40 ;  /* 0x00000028084d2221 */ /* 0x000fe20000010000 */
[----:B0-----:R-:W-:Y:S01]  /*1b10*/  @!P2 MOV R78, R41 ;  /* 0x00000029004ea202 */ /* 0x001fe20000000f00 */
        /* <DEDUP_REMOVED lines=10> */
.L_x_10749:
[----:B-----5:R-:W-:Y:S01]  /*1bc0*/  @!P2 FADD.FTZ R77, R4, R40 ;  /* 0x00000028044da221 */ /* 0x020fe20000010000 */
[----:B0-----:R-:W-:Y:S01]  /*1bd0*/  @!P2 FADD.FTZ R78, R5, R41 ;  /* 0x00000029054ea221 */ /* 0x001fe20000010000 */
        /* <DEDUP_REMOVED lines=19> */
.L_x_10750:
        /* <DEDUP_REMOVED lines=26> */
.L_x_10751:
        /* <DEDUP_REMOVED lines=21> */
.L_x_10752:
        /* <DEDUP_REMOVED lines=26> */
.L_x_10753:
        /* <DEDUP_REMOVED lines=21> */
.L_x_10754:
[----:B------:R-:W-:Y:S01]  /*22f0*/  FADD.FTZ R41, RZ, R86 ;  /* 0x00000056ff297221 */ /* 0x000fe20000010000 */
[----:B------:R-:W0:Y:S01]  /*2300*/  @P0 LDC.64 R48, c[0x0][0x3a8] ;  /* 0x0000ea00ff300b82 */ /* 0x000e220000000a00 */
[----:B------:R-:W-:Y:S01]  /*2310*/  ISETP.NE.AND P2, PT, R38, RZ, PT ;  /* 0x000000ff2600720c */ /* 0x000fe20003f45270 */
[----:B------:R-:W-:Y:S01]  /*2320*/  BSSY.RECONVERGENT B0, `(.L_x_10755) ;  /* 0x0000067000007945 */ /* 0x000fe20003800200 */
[----:B------:R-:W-:-:S04]  /*2330*/  FADD.FTZ R41, R41, R85 ;  /* 0x0000005529297221 */ /* 0x000fc80000010000 */
[----:B------:R-:W-:-:S04]  /*2340*/  FADD.FTZ R41, R41, R51 ;  /* 0x0000003329297221 */ /* 0x000fc80000010000 */
[----:B------:R-:W-:-:S04]  /*2350*/  FADD.FTZ R41, R41, R50 ;  /* 0x0000003229297221 */ /* 0x000fc80000010000 */
[----:B------:R-:W-:-:S04]  /*2360*/  FADD.FTZ R41, R41, R46 ;  /* 0x0000002e29297221 */ /* 0x000fc80000010000 */
[----:B------:R-:W-:-:S04]  /*2370*/  FADD.FTZ R41, R41, R76 ;  /* 0x0000004c29297221 */ /* 0x000fc80000010000 */
[----:B------:R-:W-:Y:S01]  /*2380*/  FADD.FTZ R41, R41, R45 ;  /* 0x0000002d29297221 */ /* 0x000fe20000010000 */
[----:B0-----:R-:W-:-:S04]  /*2390*/  @P0 IMAD.WIDE.U32 R48, R75, 0x10, R48 ;  /* 0x000000104b300825 */ /* 0x001fc800078e0030 */
[----:B------:R-:W-:Y:S01]  /*23a0*/  FADD.FTZ R41, R41, R47 ;  /* 0x0000002f29297221 */ /* 0x000fe20000010000 */
[----:B------:R-:W-:Y:S03]  /*23b0*/  @P0 STG.E.128 desc[UR6][R48.64], R12 ;  /* 0x0000000c30000986 */ /* 0x000fe6000c101d06 */
        /* <DEDUP_REMOVED lines=93> */
.L_x_10756:
[----:B------:R-:W-:Y:S05]  /*2990*/  BSYNC.RECONVERGENT B0 ;  /* 0x0000000000007941 */ /* 0x000fea0003800200 */
.L_x_10755:
[----:B------:R-:W-:Y:S01]  /*29a0*/  BAR.SYNC.DEFER_BLOCKING 0x0 ;  /* 0x0000000000007b1d */ /* 0x000fe20000010000 */
[----:B------:R-:W-:Y:S01]  /*29b0*/  ISETP.GT.U32.AND P2, PT, R38, 0x3, PT ;  /* 0x000000032600780c */ /* 0x000fe20003f44070 */
[----:B------:R-:W-:Y:S01]  /*29c0*/  HFMA2 R49, -RZ, RZ, 0, 0 ;  /* 0x00000000ff317431 */ /* 0x000fe200000001ff */
        /* <DEDUP_REMOVED lines=12> */
[----:B------:R-:W-:Y:S02]  /*2a90*/  I2FP.F32.S32 R115, R116 ;  /* 0x0000007400737245 */ /* 0x000fe40000201400 */
[----:B------:R-:W-:-:S02]  /*2aa0*/  @!P2 LEA R42, R38, R42, 0x3 ;  /* 0x0000002a262aa211 */ /* 0x000fc400078e18ff */
[----:B------:R-:W0:Y:S01]  /*2ab0*/  MUFU.RCP R95, R115 ;  /* 0x00000073005f7308 */ /* 0x000e220000001000 */
[----:B------:R-:W-:Y:S02]  /*2ac0*/  I2FP.F32.S32 R48, R48 ;  /* 0x0000003000307245 */ /* 0x000fe40000201400 */
[----:B------:R-:W1:Y:S01]  /*2ad0*/  @!P2 LDS.64 R40, [R42] ;  /* 0x000000002a28a984 */ /* 0x000e620000000a00 */
[----:B------:R-:W-:Y:S02]  /*2ae0*/  I2FP.F32.U32 R49, R49 ;  /* 0x0000003100317245 */ /* 0x000fe40000201000 */
[----:B------:R-:W-:Y:S01]  /*2af0*/  ISETP.NE.AND P3, PT, R39, RZ, PT ;  /* 0x000000ff2700720c */ /* 0x000fe20003f65270 */
[----:B------:R-:W-:Y:S01]  /*2b00*/  SHFL.DOWN PT, R42, R116, 0x1, 0x1f ;  /* 0x08201f00742a7f89 */ /* 0x000fe200000e0000 */
[----:B------:R-:W-:-:S03]  /*2b10*/  ISETP.NE.AND P2, PT, RZ, UR9, PT ;  /* 0x00000009ff007c0c */ /* 0x000fc6000bf45270 */
[----:B-1----:R-:W1:Y:S04]  /*2b20*/  SHFL.DOWN PT, R92, R40, 0x2, 0x1f ;  /* 0x08401f00285c7f89 */ /* 0x002e6800000e0000 */
[----:B------:R-:W2:Y:S01]  /*2b30*/  SHFL.DOWN PT, R117, R41, 0x2, 0x1f ;  /* 0x08401f0029757f89 */ /* 0x000ea200000e0000 */
[C---:B-1----:R-:W-:Y:S01]  /*2b40*/  FMUL.FTZ R43, R92.reuse, R48 ;  /* 0x000000305c2b7220 */ /* 0x042fe20000410000 */
[----:B------:R-:W-:-:S03]  /*2b50*/  FADD.FTZ R92, -R92, R40 ;  /* 0x000000285c5c7221 */ /* 0x000fc60000010100 */
[----:B------:R-:W-:Y:S01]  /*2b60*/  FFMA.FTZ R43, R49, R40, R43 ;  /* 0x00000028312b7223 */ /* 0x000fe2000001002b */
[----:B------:R-:W-:Y:S01]  /*2b70*/  FMUL.FTZ R92, R92, R92 ;  /* 0x0000005c5c5c7220 */ /* 0x000fe20000410000 */
[----:B--2---:R-:W-:Y:S01]  /*2b80*/  FADD.FTZ R117, R117, R41 ;  /* 0x0000002975757221 */ /* 0x004fe20000010000 */
[-C--:B------:R-:W-:Y:S01]  /*2b90*/  IADD3 R41, PT, PT, R116, R42.reuse, RZ ;  /* 0x0000002a74297210 */ /* 0x080fe20007ffe0ff */
[----:B0-----:R-:W-:Y:S01]  /*2ba0*/  FMUL.FTZ R43, R95, R43 ;  /* 0x0000002b5f2b7220 */ /* 0x001fe20000410000 */
[----:B------:R-:W-:Y:S01]  /*2bb0*/  FMUL.FTZ R92, R92, R49 ;  /* 0x000000315c5c7220 */ /* 0x000fe20000410000 */
[----:B------:R-:W-:Y:S02]  /*2bc0*/  I2FP.F32.S32 R42, R42 ;  /* 0x0000002a002a7245 */ /* 0x000fe40000201400 */
[----:B------:R-:W-:Y:S01]  /*2bd0*/  I2FP.F32.S32 R41, R41 ;  /* 0x0000002900297245 */ /* 0x000fe20000201400 */
[----:B------:R-:W0:Y:S01]  /*2be0*/  SHFL.DOWN PT, R40, R43, 0x1, 0x1f ;  /* 0x08201f002b287f89 */ /* 0x000e2200000e0000 */
[----:B------:R-:W-:-:S04]  /*2bf0*/  FMUL.FTZ R92, R92, R48 ;  /* 0x000000305c5c7220 */ /* 0x000fc80000410000 */
[----:B------:R-:W-:Y:S01]  /*2c00*/  FFMA.FTZ R92, R95, R92, R117 ;  /* 0x0000005c5f5c7223 */ /* 0x000fe20000010075 */
[----:B------:R-:W1:Y:S01]  /*2c10*/  MUFU.RCP R41, R41 ;  /* 0x0000002900297308 */ /* 0x000e620000001000 */
[----:B------:R-:W2:Y:S03]  /*2c20*/  @!P3 LDC.64 R116, c[0x0][0x3c0] ;  /* 0x0000f000ff74bb82 */ /* 0x000ea60000000a00 */
[----:B------:R-:W3:Y:S01]  /*2c30*/  SHFL.DOWN PT, R48, R92, 0x1, 0x1f ;  /* 0x08201f005c307f89 */ /* 0x000ee200000e0000 */
[----:B0-----:R-:W-:Y:S01]  /*2c40*/  FADD.FTZ R49, R43, -R40 ;  /* 0x800000282b317221 */ /* 0x001fe20000010000 */
[----:B------:R-:W-:-:S03]  /*2c50*/  FMUL.FTZ R40, R40, R42 ;  /* 0x0000002a28287220 */ /* 0x000fc60000410000 */
[----:B------:R-:W-:Y:S01]  /*2c60*/  FMUL.FTZ R49, R49, R49 ;  /* 0x0000003131317220 */ /* 0x000fe20000410000 */
[----:B------:R-:W-:Y:S01]  /*2c70*/  FFMA.FTZ R40, R115, R43, R40 ;  /* 0x0000002b73287223 */ /* 0x000fe20000010028 */
[----:B--2---:R-:W-:-:S04]  /*2c80*/  @!P3 IMAD.WIDE R116, R0, 0x4, R116 ;  /* 0x000000040074b825 */ /* 0x004fc800078e0274 */
[----:B------:R-:W-:Y:S01]  /*2c90*/  FMUL.FTZ R49, R115, R49 ;  /* 0x0000003173317220 */ /* 0x000fe20000410000 */
[----:B-1----:R-:W-:Y:S01]  /*2ca0*/  FMUL.FTZ R40, R41, R40 ;  /* 0x0000002829287220 */ /* 0x002fe20000410000 */
[----:B---3--:R-:W-:Y:S02]  /*2cb0*/  FADD.FTZ R48, R92, R48 ;  /* 0x000000305c307221 */ /* 0x008fe40000010000 */
[----:B------:R-:W-:Y:S02]  /*2cc0*/  FMUL.FTZ R49, R49, R42 ;  /* 0x0000002a31317220 */ /* 0x000fe40000410000 */
[----:B------:R-:W0:Y:S01]  /*2cd0*/  LDC R42, c[0x0][0x448] ;  /* 0x00011200ff2a7b82 */ /* 0x000e220000000800 */
[----:B------:R-:W1:Y:S01]  /*2ce0*/  SHFL.IDX PT, R40, R40, RZ, 0x1f ;  /* 0x00001fff28287589 */ /* 0x000e6200000e0000 */
[----:B------:R-:W-:-:S06]  /*2cf0*/  FFMA.FTZ R41, R41, R49, R48 ;  /* 0x0000003129297223 */ /* 0x000fcc0000010030 */
[----:B------:R-:W0:Y:S01]  /*2d00*/  SHFL.IDX PT, R41, R41, RZ, 0x1f ;  /* 0x00001fff29297589 */ /* 0x000e2200000e0000 */
[----:B------:R-:W2:Y:S01]  /*2d10*/  @!P3 LDC.64 R48, c[0x0][0x3c8] ;  /* 0x0000f200ff30bb82 */ /* 0x000ea20000000a00 */
[C---:B-1----:R-:W-:Y:S01]  /*2d20*/  FMUL.FTZ R43, R40.reuse, R40 ;  /* 0x00000028282b7220 */ /* 0x042fe20000410000 */
[----:B------:R-:W-:Y:S01]  /*2d30*/  FSEL R95, R40, RZ, !P2 ;  /* 0x000000ff285f7208 */ /* 0x000fe20005000000 */
[----:B------:R1:W-:Y:S03]  /*2d40*/  @!P3 STG.E desc[UR6][R116.64], R40 ;  /* 0x000000287400b986 */ /* 0x0003e6000c101906 */
[----:B------:R-:W-:Y:S01]  /*2d50*/  FSEL R43, R43, RZ, P2 ;  /* 0x000000ff2b2b7208 */ /* 0x000fe20001000000 */
[----:B------:R-:W-:Y:S01]  /*2d60*/  FADD.FTZ R115, -R95, R51 ;  /* 0x000000335f737221 */ /* 0x000fe20000010100 */
[----:B0-----:R-:W-:Y:S01]  /*2d70*/  FFMA.FTZ R41, R41, UR10, R42 ;  /* 0x0000000a29297c23 */ /* 0x001fe2000801002a */
[----:B------:R-:W-:-:S02]  /*2d80*/  HADD2.F32 R51, -RZ, R67.H0_H0 ;  /* 0x20000043ff337230 */ /* 0x000fc40000004100 */
[C---:B------:R-:W-:Y:S01]  /*2d90*/  FADD.FTZ R46, -R95.reuse, R46 ;  /* 0x0000002e5f2e7221 */ /* 0x040fe20000010100 */
[----:B------:R-:W-:Y:S01]  /*2da0*/  FADD.FTZ R59, -R95, R59 ;  /* 0x0000003b5f3b7221 */ /* 0x000fe20000010100 */
[----:B------:R-:W-:Y:S01]  /*2db0*/  FADD.FTZ R41, R41, R43 ;  /* 0x0000002b29297221 */ /* 0x000fe20000010000 */
[----:B--2---:R-:W-:-:S04]  /*2dc0*/  @!P3 IMAD.WIDE R42, R0, 0x4, R48 ;  /* 0x00000004002ab825 */ /* 0x004fc800078e0230 */
[C---:B------:R-:W-:Y:S01]  /*2dd0*/  FADD.FTZ R58, -R95.reuse, R58 ;  /* 0x0000003a5f3a7221 */ /* 0x040fe20000010100 */
[----:B------:R-:W0:Y:S01]  /*2de0*/  LDC.64 R48, c[0x0][0x428] ;  /* 0x00010a00ff307b82 */ /* 0x000e220000000a00 */
[----:B------:R2:W3:Y:S01]  /*2df0*/  MUFU.RSQ R92, R41 ;  /* 0x00000029005c7308 */ /* 0x0004e20000001400 */
[C---:B-1----:R-:W-:Y:S01]  /*2e00*/  FADD.FTZ R116, -R95.reuse, R86 ;  /* 0x000000565f747221 */ /* 0x042fe20000010100 */
[C---:B------:R-:W-:Y:S01]  /*2e10*/  FADD.FTZ R86, -R95.reuse, R85 ;  /* 0x000000555f567221 */ /* 0x040fe20000010100 */
[----:B------:R-:W-:Y:S02]  /*2e20*/  HADD2.F32 R40, -RZ, R30.H0_H0 ;  /* 0x2000001eff287230 */ /* 0x000fe40000004100 */
[C---:B------:R-:W-:Y:S01]  /*2e30*/  FADD.FTZ R85, -R95.reuse, R50 ;  /* 0x000000325f557221 */ /* 0x040fe20000010100 */
[----:B------:R-:W-:Y:S02]  /*2e40*/  HADD2.F32 R50, -RZ, R66.H0_H0 ;  /* 0x20000042ff327230 */ /* 0x000fe40000004100 */
[----:B------:R-:W-:Y:S01]  /*2e50*/  FADD.FTZ R81, -R95, R81 ;  /* 0x000000515f517221 */ /* 0x000fe20000010100 */
[----:B--2---:R-:W-:Y:S01]  /*2e60*/  HADD2.F32 R41, -RZ, R103.H0_H0 ;  /* 0x20000067ff297230 */ /* 0x004fe20000004100 */
[----:B---3--:R1:W-:Y:S01]  /*2e70*/  @!P3 STG.E desc[UR6][R42.64], R92 ;  /* 0x0000005c2a00b986 */ /* 0x0083e2000c101906 */
[C---:B------:R-:W-:Y:S01]  /*2e80*/  FMUL.FTZ R116, R92.reuse, R116 ;  /* 0x000000745c747220 */ /* 0x040fe20000410000 */
[C---:B------:R-:W-:Y:S01]  /*2e90*/  FMUL.FTZ R86, R92.reuse, R86 ;  /* 0x000000565c567220 */ /* 0x040fe20000410000 */
[C---:B------:R-:W-:Y:S01]  /*2ea0*/  FMUL.FTZ R115, R92.reuse, R115 ;  /* 0x000000735c737220 */ /* 0x040fe20000410000 */
[C---:B------:R-:W-:Y:S01]  /*2eb0*/  FMUL.FTZ R85, R92.reuse, R85 ;  /* 0x000000555c557220 */ /* 0x040fe20000410000 */
[----:B------:R-:W-:Y:S01]  /*2ec0*/  FMUL.FTZ R46, R92, R46 ;  /* 0x0000002e5c2e7220 */ /* 0x000fe20000410000 */
[----:B0-----:R-:W-:-:S04]  /*2ed0*/  IMAD.WIDE.U32 R122, R53, 0x10, R48 ;  /* 0x00000010357a7825 */ /* 0x001fc800078e0030 */
[----:B------:R-:W-:Y:S01]  /*2ee0*/  FMUL.FTZ R81, R92, R81 ;  /* 0x000000515c517220 */ /* 0x000fe20000410000 */
[----:B-1----:R-:W-:Y:S02]  /*2ef0*/  HADD2.F32 R43, -RZ, R67.H1_H1 ;  /* 0x30000043ff2b7230 */ /* 0x002fe40000004100 */
[----:B------:R-:W-:-:S03]  /*2f00*/  HADD2.F32 R42, -RZ, R66.H1_H1 ;  /* 0x30000042ff2a7230 */ /* 0x000fc60000004100 */
[----:B------:R-:W-:Y:S01]  /*2f10*/  FFMA.FTZ R40, R116, R43, R40 ;  /* 0x0000002b74287223 */ /* 0x000fe20000010028 */
[----:B------:R-:W-:Y:S02]  /*2f20*/  HADD2.F32 R43, -RZ, R104.H0_H0 ;  /* 0x20000068ff2b7230 */ /* 0x000fe40000004100 */
[----:B------:R-:W-:Y:S01]  /*2f30*/  FFMA.FTZ R41, R86, R42, R41 ;  /* 0x0000002a56297223 */ /* 0x000fe20000010029 */
[----:B------:R-:W-:Y:S02]  /*2f40*/  HADD2.F32 R42, -RZ, R31.H0_H0 ;  /* 0x2000001fff2a7230 */ /* 0x000fe40000004100 */
[----:B------:R-:W-:-:S03]  /*2f50*/  FFMA.FTZ R43, R85, R50, R43 ;  /* 0x00000032552b7223 */ /* 0x000fc6000001002b */
[----:B------:R-:W-:Y:S01]  /*2f60*/  FFMA.FTZ R42, R115, R51, R42 ;  /* 0x00000033732a7223 */ /* 0x000fe2000001002a */
[----:B------:R-:W-:-:S05]  /*2f70*/  IMAD.WIDE.U32 R50, R44, 0x10, R48 ;  /* 0x000000102c327825 */ /* 0x000fca00078e0030 */
[----:B------:R0:W-:Y:S02]  /*2f80*/  STG.E.128 desc[UR6][R50.64], R40 ;  /* 0x0000002832007986 */ /* 0x0001e4000c101d06 */
[----:B0-----:R-:W0:Y:S01]  /*2f90*/  LDC.64 R50, c[0x0][0x430] ;  /* 0x00010c00ff327b82 */ /* 0x001e220000000a00 */
[--C-:B------:R-:W-:Y:S02]  /*2fa0*/  HADD2.F32 R41, -RZ, R65.reuse.H1_H1 ;  /* 0x30000041ff297230 */ /* 0x100fe40000004100 */
[----:B------:R-:W-:Y:S02]  /*2fb0*/  HADD2.F32 R40, -RZ, R18.H0_H0 ;  /* 0x20000012ff287230 */ /* 0x000fe40000004100 */
[----:B------:R-:W-:Y:S02]  /*2fc0*/  HADD2.F32 R42, -RZ, R64.H1_H1 ;  /* 0x30000040ff2a7230 */ /* 0x000fe40000004100 */
[----:B------:R-:W-:Y:S02]  /*2fd0*/  HADD2.F32 R43, -RZ, R65.H0_H0 ;  /* 0x20000041ff2b7230 */ /* 0x000fe40000004100 */
[----:B------:R-:W-:Y:S01]  /*2fe0*/  FFMA.FTZ R40, R116, R41, R40 ;  /* 0x0000002974287223 */ /* 0x000fe20000010028 */
[----:B------:R-:W-:-:S05]  /*2ff0*/  HADD2.F32 R41, -RZ, R103.H1_H1 ;  /* 0x30000067ff297230 */ /* 0x000fca0000004100 */
[----:B------:R-:W-:Y:S01]  /*3000*/  FFMA.FTZ R41, R86, R42, R41 ;  /* 0x0000002a56297223 */ /* 0x000fe20000010029 */
[----:B------:R-:W-:Y:S02]  /*3010*/  HADD2.F32 R42, -RZ, R19.H0_H0 ;  /* 0x20000013ff2a7230 */ /* 0x000fe40000004100 */
[----:B------:R-:W-:-:S03]  /*3020*/  HADD2.F32 R86, -RZ, R64.H0_H0 ;  /* 0x20000040ff567230 */ /* 0x000fc60000004100 */
[----:B------:R-:W-:Y:S01]  /*3030*/  FFMA.FTZ R42, R115, R43, R42 ;  /* 0x0000002b732a7223 */ /* 0x000fe2000001002a */
[----:B------:R-:W-:Y:S02]  /*3040*/  HADD2.F32 R43, -RZ, R104.H1_H1 ;  /* 0x30000068ff2b7230 */ /* 0x000fe40000004100 */
[C---:B------:R-:W-:Y:S01]  /*3050*/  FADD.FTZ R115, -R95.reuse, R76 ;  /* 0x0000004c5f737221 */ /* 0x040fe20000010100 */
[----:B------:R-:W-:Y:S01]  /*3060*/  FADD.FTZ R76, -R95, R45 ;  /* 0x0000002d5f4c7221 */ /* 0x000fe20000010100 */
[----:B0-----:R-:W-:-:S04]  /*3070*/  IMAD.WIDE.U32 R116, R44, 0x10, R50 ;  /* 0x000000102c747825 */ /* 0x001fc800078e0032 */
[----:B------:R-:W-:Y:S01]  /*3080*/  FFMA.FTZ R43, R85, R86, R43 ;  /* 0x00000056552b7223 */ /* 0x000fe2000001002b */
[C---:B------:R-:W-:Y:S01]  /*3090*/  FMUL.FTZ R115, R92.reuse, R115 ;  /* 0x000000735c737220 */ /* 0x040fe20000410000 */
[----:B------:R-:W-:Y:S02]  /*30a0*/  HADD2.F32 R85, -RZ, R63.H1_H1 ;  /* 0x3000003fff557230 */ /* 0x000fe40000004100 */
[----:B------:R-:W-:Y:S01]  /*30b0*/  FMUL.FTZ R76, R92, R76 ;  /* 0x0000004c5c4c7220 */ /* 0x000fe20000410000 */
[----:B------:R-:W-:Y:S01]  /*30c0*/  HADD2.F32 R44, -RZ, R61.H1_H1 ;  /* 0x3000003dff2c7230 */ /* 0x000fe20000004100 */
[----:B------:R0:W-:Y:S01]  /*30d0*/  STG.E.128 desc[UR6][R116.64], R40 ;  /* 0x0000002874007986 */ /* 0x0001e2000c101d06 */
[----:B------:R-:W-:Y:S02]  /*30e0*/  HADD2.F32 R86, -RZ, R68.H0_H0 ;  /* 0x20000044ff567230 */ /* 0x000fe40000004100 */
[----:B------:R-:W-:Y:S02]  /*30f0*/  HADD2.F32 R45, -RZ, R105.H1_H1 ;  /* 0x30000069ff2d7230 */ /* 0x000fe40000004100 */
[----:B------:R-:W-:-:S04]  /*3100*/  IMAD.WIDE.U32 R118, R54, 0x10, R50 ;  /* 0x0000001036767825 */ /* 0x000fc800078e0032 */
[----:B------:R-:W-:Y:S01]  /*3110*/  FFMA.FTZ R45, R115, R86, R45 ;  /* 0x00000056732d7223 */ /* 0x000fe2000001002d */
[----:B------:R-:W-:Y:S02]  /*3120*/  HADD2.F32 R86, -RZ, R62.H0_H0 ;  /* 0x2000003eff567230 */ /* 0x000fe40000004100 */
[----:B------:R-:W-:-:S04]  /*3130*/  IMAD.WIDE.U32 R124, R52, 0x10, R50 ;  /* 0x00000010347c7825 */ /* 0x000fc800078e0032 */
[----:B------:R-:W-:-:S04]  /*3140*/  IMAD.WIDE.U32 R120, R75, 0x10, R50 ;  /* 0x000000104b787825 */ /* 0x000fc800078e0032 */
[----:B0-----:R-:W-:Y:S02]  /*3150*/  HADD2.F32 R40, -RZ, R32.H0_H0 ;  /* 0x20000020ff287230 */ /* 0x001fe40000004100 */
[----:B------:R-:W-:Y:S02]  /*3160*/  HADD2.F32 R42, -RZ, R62.H1_H1 ;  /* 0x3000003eff2a7230 */ /* 0x000fe40000004100 */
[----:B------:R-:W-:Y:S02]  /*3170*/  HADD2.F32 R41, -RZ, R105.H0_H0 ;  /* 0x20000069ff297230 */ /* 0x000fe40000004100 */
[----:B------:R-:W-:Y:S01]  /*3180*/  FFMA.FTZ R40, R46, R85, R40 ;  /* 0x000000552e287223 */ /* 0x000fe20000010028 */
[----:B------:R-:W-:Y:S02]  /*3190*/  HADD2.F32 R43, -RZ, R20.H0_H0 ;  /* 0x20000014ff2b7230 */ /* 0x000fe40000004100 */
[----:B------:R-:W-:Y:S02]  /*31a0*/  HADD2.F32 R85, -RZ, R63.H0_H0 ;  /* 0x2000003fff557230 */ /* 0x000fe40000004100 */
[----:B------:R-:W-:Y:S01]  /*31b0*/  FFMA.FTZ R41, R115, R42, R41 ;  /* 0x0000002a73297223 */ /* 0x000fe20000010029 */
[----:B------:R-:W-:-:S02]  /*31c0*/  HADD2.F32 R42, -RZ, R33.H0_H0 ;  /* 0x20000021ff2a7230 */ /* 0x000fc40000004100 */
[----:B------:R-:W-:Y:S01]  /*31d0*/  FFMA.FTZ R44, R46, R44, R43 ;  /* 0x0000002c2e2c7223 */ /* 0x000fe2000001002b */
[----:B------:R-:W-:Y:S02]  /*31e0*/  HADD2.F32 R43, -RZ, R61.H0_H0 ;  /* 0x2000003dff2b7230 */ /* 0x000fe40000004100 */
[----:B------:R-:W-:Y:S02]  /*31f0*/  HADD2.F32 R46, -RZ, R21.H0_H0 ;  /* 0x20000015ff2e7230 */ /* 0x000fe40000004100 */
[C---:B------:R-:W-:Y:S01]  /*3200*/  FFMA.FTZ R42, R76.reuse, R85, R42 ;  /* 0x000000554c2a7223 */ /* 0x040fe2000001002a */
[----:B------:R-:W-:Y:S01]  /*3210*/  FADD.FTZ R85, -R95, R47 ;  /* 0x0000002f5f557221 */ /* 0x000fe20000010100 */
[--C-:B------:R-:W-:Y:S02]  /*3220*/  HADD2.F32 R47, -RZ, R106.reuse.H1_H1 ;  /* 0x3000006aff2f7230 */ /* 0x100fe40000004100 */
[----:B------:R-:W-:Y:S01]  /*3230*/  FFMA.FTZ R46, R76, R43, R46 ;  /* 0x0000002b4c2e7223 */ /* 0x000fe2000001002e */
[----:B------:R-:W-:-:S02]  /*3240*/  HADD2.F32 R43, -RZ, R106.H0_H0 ;  /* 0x2000006aff2b7230 */ /* 0x000fc40000004100 */
[----:B------:R-:W-:Y:S01]  /*3250*/  FMUL.FTZ R85, R92, R85 ;  /* 0x000000555c557220 */ /* 0x000fe20000410000 */
[----:B------:R-:W-:Y:S02]  /*3260*/  HADD2.F32 R76, -RZ, R68.H1_H1 ;  /* 0x30000044ff4c7230 */ /* 0x000fe40000004100 */
[----:B------:R-:W-:-:S04]  /*3270*/  IMAD.WIDE.U32 R116, R54, 0x10, R48 ;  /* 0x0000001036747825 */ /* 0x000fc800078e0030 */
[----:B------:R-:W-:Y:S01]  /*3280*/  FFMA.FTZ R43, R85, R86, R43 ;  /* 0x00000056552b7223 */ /* 0x000fe2000001002b */
[----:B------:R-:W-:Y:S01]  /*3290*/  FADD.FTZ R86, -R95, R56 ;  /* 0x000000385f567221 */ /* 0x000fe20000010100 */
[----:B------:R-:W-:Y:S01]  /*32a0*/  FFMA.FTZ R47, R85, R76, R47 ;  /* 0x0000004c552f7223 */ /* 0x000fe2000001002f */
[C---:B------:R-:W-:Y:S01]  /*32b0*/  FADD.FTZ R56, -R95.reuse, R77 ;  /* 0x0000004d5f387221 */ /* 0x040fe20000010100 */
[C---:B------:R-:W-:Y:S01]  /*32c0*/  FADD.FTZ R85, -R95.reuse, R57 ;  /* 0x000000395f557221 */ /* 0x040fe20000010100 */
[C---:B------:R-:W-:Y:S01]  /*32d0*/  FADD.FTZ R77, -R95.reuse, R80 ;  /* 0x000000505f4d7221 */ /* 0x040fe20000010100 */
[C---:B------:R-:W-:Y:S01]  /*32e0*/  FADD.FTZ R57, -R95.reuse, R78 ;  /* 0x0000004e5f397221 */ /* 0x040fe20000010100 */
[C---:B------:R-:W-:Y:S01]  /*32f0*/  FADD.FTZ R80, -R95.reuse, R82 ;  /* 0x000000525f507221 */ /* 0x040fe20000010100 */
[----:B------:R0:W-:Y:S01]  /*3300*/  STG.E.128 desc[UR6][R116.64], R40 ;  /* 0x0000002874007986 */ /* 0x0001e2000c101d06 */
[C---:B------:R-:W-:Y:S01]  /*3310*/  FADD.FTZ R78, -R95.reuse, R84 ;  /* 0x000000545f4e7221 */ /* 0x040fe20000010100 */
[----:B------:R-:W-:Y:S01]  /*3320*/  FADD.FTZ R82, -R95, R87 ;  /* 0x000000575f527221 */ /* 0x000fe20000010100 */
[----:B------:R-:W-:Y:S01]  /*3330*/  HADD2.F32 R87, -RZ, R69.H0_H0 ;  /* 0x20000045ff577230 */ /* 0x000fe20000004100 */
[----:B------:R1:W-:Y:S01]  /*3340*/  STG.E.128 desc[UR6][R118.64], R44 ;  /* 0x0000002c76007986 */ /* 0x0003e2000c101d06 */
[----:B------:R-:W-:-:S02]  /*3350*/  HADD2.F32 R84, -RZ, R70.H0_H0 ;  /* 0x20000046ff547230 */ /* 0x000fc40000004100 */
[C---:B------:R-:W-:Y:S01]  /*3360*/  FMUL.FTZ R85, R92.reuse, R85 ;  /* 0x000000555c557220 */ /* 0x040fe20000410000 */
[C---:B------:R-:W-:Y:S01]  /*3370*/  FMUL.FTZ R86, R92.reuse, R86 ;  /* 0x000000565c567220 */ /* 0x040fe20000410000 */
[C---:B------:R-:W-:Y:S01]  /*3380*/  FADD.FTZ R54, -R95.reuse, R88 ;  /* 0x000000585f367221 */ /* 0x040fe20000010100 */
[----:B------:R-:W-:Y:S02]  /*3390*/  HADD2.F32 R88, -RZ, R72.H0_H0 ;  /* 0x20000048ff587230 */ /* 0x000fe40000004100 */
[C---:B------:R-:W-:Y:S01]  /*33a0*/  FADD.FTZ R76, -R95.reuse, R79 ;  /* 0x0000004f5f4c7221 */ /* 0x040fe20000010100 */
[C---:B------:R-:W-:Y:S01]  /*33b0*/  FADD.FTZ R79, -R95.reuse, R83 ;  /* 0x000000535f4f7221 */ /* 0x040fe20000010100 */
[C---:B------:R-:W-:Y:S01]  /*33c0*/  FADD.FTZ R83, -R95.reuse, R89 ;  /* 0x000000595f537221 */ /* 0x040fe20000010100 */
[----:B------:R-:W-:Y:S01]  /*33d0*/  FADD.FTZ R95, -R95, R90 ;  /* 0x0000005a5f5f7221 */ /* 0x000fe20000010100 */
[----:B------:R-:W-:Y:S02]  /*33e0*/  HADD2.F32 R90, -RZ, R71.H0_H0 ;  /* 0x20000047ff5a7230 */ /* 0x000fe40000004100 */
[----:B------:R-:W-:Y:S01]  /*33f0*/  FMUL.FTZ R76, R92, R76 ;  /* 0x0000004c5c4c7220 */ /* 0x000fe20000410000 */
[----:B------:R-:W-:-:S02]  /*3400*/  HADD2.F32 R89, -RZ, R22.H0_H0 ;  /* 0x20000016ff597230 */ /* 0x000fc40000004100 */
[C---:B------:R-:W-:Y:S01]  /*3410*/  FMUL.FTZ R77, R92.reuse, R77 ;  /* 0x0000004d5c4d7220 */ /* 0x040fe20000410000 */
[----:B0-----:R-:W-:Y:S02]  /*3420*/  HADD2.F32 R40, -RZ, R34.H0_H0 ;  /* 0x20000022ff287230 */ /* 0x001fe40000004100 */
[C---:B------:R-:W-:Y:S01]  /*3430*/  FMUL.FTZ R80, R92.reuse, R80 ;  /* 0x000000505c507220 */ /* 0x040fe20000410000 */
[----:B------:R-:W-:Y:S02]  /*3440*/  HADD2.F32 R41, -RZ, R107.H0_H0 ;  /* 0x2000006bff297230 */ /* 0x000fe40000004100 */
[C---:B------:R-:W-:Y:S01]  /*3450*/  FMUL.FTZ R78, R92.reuse, R78 ;  /* 0x0000004e5c4e7220 */ /* 0x040fe20000410000 */
[----:B-1----:R-:W-:Y:S02]  /*3460*/  HADD2.F32 R47, -RZ, R69.H1_H1 ;  /* 0x30000045ff2f7230 */ /* 0x002fe40000004100 */
[----:B------:R-:W-:Y:S01]  /*3470*/  FMUL.FTZ R45, R92, R59 ;  /* 0x0000003b5c2d7220 */ /* 0x000fe20000410000 */
[----:B------:R-:W-:-:S02]  /*3480*/  HADD2.F32 R42, -RZ, R35.H0_H0 ;  /* 0x20000023ff2a7230 */ /* 0x000fc40000004100 */
[----:B------:R-:W-:Y:S01]  /*3490*/  FMUL.FTZ R44, R92, R58 ;  /* 0x0000003a5c2c7220 */ /* 0x000fe20000410000 */
[----:B------:R-:W-:Y:S02]  /*34a0*/  HADD2.F32 R46, -RZ, R70.H1_H1 ;  /* 0x30000046ff2e7230 */ /* 0x000fe40000004100 */
[----:B------:R-:W-:Y:S01]  /*34b0*/  FFMA.FTZ R40, R45, R87, R40 ;  /* 0x000000572d287223 */ /* 0x000fe20000010028 */
[----:B------:R-:W-:Y:S02]  /*34c0*/  HADD2.F32 R43, -RZ, R108.H0_H0 ;  /* 0x2000006cff2b7230 */ /* 0x000fe40000004100 */
[----:B------:R-:W-:Y:S01]  /*34d0*/  FFMA.FTZ R41, R44, R84, R41 ;  /* 0x000000542c297223 */ /* 0x000fe20000010029 */
[----:B------:R-:W-:Y:S01]  /*34e0*/  FFMA.FTZ R42, R85, R47, R42 ;  /* 0x0000002f552a7223 */ /* 0x000fe2000001002a */
[----:B------:R-:W-:-:S04]  /*34f0*/  IMAD.WIDE.U32 R116, R52, 0x10, R48 ;  /* 0x0000001034747825 */ /* 0x000fc800078e0030 */
[----:B------:R-:W-:Y:S01]  /*3500*/  FMUL.FTZ R84, R92, R56 ;  /* 0x000000385c547220 */ /* 0x000fe20000410000 */
[----:B------:R-:W-:Y:S01]  /*3510*/  FFMA.FTZ R43, R86, R46, R43 ;  /* 0x0000002e562b7223 */ /* 0x000fe2000001002b */
[C---:B------:R-:W-:Y:S01]  /*3520*/  FMUL.FTZ R56, R92.reuse, R57 ;  /* 0x000000395c387220 */ /* 0x040fe20000410000 */
[----:B------:R-:W-:Y:S02]  /*3530*/  HADD2.F32 R87, -RZ, R107.H1_H1 ;  /* 0x3000006bff577230 */ /* 0x000fe40000004100 */
[C---:B------:R-:W-:Y:S01]  /*3540*/  FMUL.FTZ R57, R92.reuse, R54 ;  /* 0x000000365c397220 */ /* 0x040fe20000410000 */
[----:B------:R-:W-:Y:S01]  /*3550*/  HADD2.F32 R47, -RZ, R71.H1_H1 ;  /* 0x30000047ff2f7230 */ /* 0x000fe20000004100 */
[----:B------:R0:W-:Y:S01]  /*3560*/  STG.E.128 desc[UR6][R116.64], R40 ;  /* 0x0000002874007986 */ /* 0x0001e2000c101d06 */
[----:B------:R-:W-:Y:S02]  /*3570*/  HADD2.F32 R46, -RZ, R23.H0_H0 ;  /* 0x20000017ff2e7230 */ /* 0x000fe40000004100 */
[----:B------:R-:W-:Y:S01]  /*3580*/  FMUL.FTZ R58, R92, R83 ;  /* 0x000000535c3a7220 */ /* 0x000fe20000410000 */
[----:B------:R-:W-:-:S02]  /*3590*/  HADD2.F32 R83, -RZ, R73.H1_H1 ;  /* 0x30000049ff537230 */ /* 0x000fc40000004100 */
[C---:B------:R-:W-:Y:S01]  /*35a0*/  FMUL.FTZ R82, R92.reuse, R82 ;  /* 0x000000525c527220 */ /* 0x040fe20000410000 */
[----:B------:R-:W-:Y:S02]  /*35b0*/  HADD2.F32 R54, -RZ, R74.H1_H1 ;  /* 0x3000004aff367230 */ /* 0x000fe40000004100 */
[----:B------:R-:W-:Y:S01]  /*35c0*/  FMUL.FTZ R79, R92, R79 ;  /* 0x0000004f5c4f7220 */ /* 0x000fe20000410000 */
[----:B------:R-:W-:-:S04]  /*35d0*/  IMAD.WIDE.U32 R118, R55, 0x10, R50 ;  /* 0x0000001037767825 */ /* 0x000fc800078e0032 */
[----:B------:R-:W-:Y:S01]  /*35e0*/  FMUL.FTZ R59, R92, R95 ;  /* 0x0000005f5c3b7220 */ /* 0x000fe20000410000 */
[----:B------:R-:W-:Y:S02]  /*35f0*/  HADD2.F32 R52, -RZ, R97.H1_H1 ;  /* 0x30000061ff347230 */ /* 0x000fe40000004100 */
[----:B0-----:R-:W-:Y:S01]  /*3600*/  FFMA.FTZ R41, R44, R88, R87 ;  /* 0x000000582c297223 */ /* 0x001fe20000010057 */
[----:B------:R-:W-:Y:S02]  /*3610*/  HADD2.F32 R88, -RZ, R72.H1_H1 ;  /* 0x30000048ff587230 */ /* 0x000fe40000004100 */
[----:B------:R-:W-:Y:S01]  /*3620*/  FFMA.FTZ R40, R45, R90, R89 ;  /* 0x0000005a2d287223 */ /* 0x000fe20000010059 */
[----:B------:R-:W-:Y:S02]  /*3630*/  HADD2.F32 R43, -RZ, R108.H1_H1 ;  /* 0x3000006cff2b7230 */ /* 0x000fe40000004100 */
[----:B------:R-:W-:Y:S01]  /*3640*/  FFMA.FTZ R42, R85, R47, R46 ;  /* 0x0000002f552a7223 */ /* 0x000fe2000001002e */
[----:B------:R-:W-:-:S02]  /*3650*/  HADD2.F32 R87, -RZ, R73.H0_H0 ;  /* 0x20000049ff577230 */ /* 0x000fc40000004100 */
[----:B------:R-:W-:Y:S02]  /*3660*/  HADD2.F32 R44, -RZ, R36.H0_H0 ;  /* 0x20000024ff2c7230 */ /* 0x000fe40000004100 */
[----:B------:R-:W-:Y:S01]  /*3670*/  FFMA.FTZ R43, R86, R88, R43 ;  /* 0x00000058562b7223 */ /* 0x000fe2000001002b */
[----:B------:R-:W-:Y:S02]  /*3680*/  HADD2.F32 R85, -RZ, R74.H0_H0 ;  /* 0x2000004aff557230 */ /* 0x000fe40000004100 */
[----:B------:R-:W-:Y:S02]  /*3690*/  HADD2.F32 R45, -RZ, R109.H0_H0 ;  /* 0x2000006dff2d7230 */ /* 0x000fe40000004100 */
[----:B------:R-:W-:Y:S01]  /*36a0*/  FFMA.FTZ R44, R84, R87, R44 ;  /* 0x00000057542c7223 */ /* 0x000fe2000001002c */
[----:B------:R-:W-:Y:S01]  /*36b0*/  HADD2.F32 R46, -RZ, R37.H0_H0 ;  /* 0x20000025ff2e7230 */ /* 0x000fe20000004100 */
[----:B------:R0:W-:Y:S01]  /*36c0*/  STG.E.128 desc[UR6][R124.64], R40 ;  /* 0x000000287c007986 */ /* 0x0001e2000c101d06 */
[----:B------:R-:W-:-:S02]  /*36d0*/  HADD2.F32 R47, -RZ, R110.H0_H0 ;  /* 0x2000006eff2f7230 */ /* 0x000fc40000004100 */
[----:B------:R-:W-:Y:S01]  /*36e0*/  FFMA.FTZ R45, R56, R85, R45 ;  /* 0x00000055382d7223 */ /* 0x000fe2000001002d */
[----:B------:R-:W-:-:S04]  /*36f0*/  IMAD.WIDE.U32 R116, R53, 0x10, R50 ;  /* 0x0000001035747825 */ /* 0x000fc800078e0032 */
[----:B------:R-:W-:Y:S01]  /*3700*/  FFMA.FTZ R46, R76, R83, R46 ;  /* 0x000000534c2e7223 */ /* 0x000fe2000001002e */
[----:B------:R-:W-:Y:S01]  /*3710*/  FFMA.FTZ R47, R77, R54, R47 ;  /* 0x000000364d2f7223 */ /* 0x000fe2000001002f */
[----:B------:R-:W-:Y:S02]  /*3720*/  HADD2.F32 R50, -RZ, R93.H0_H0 ;  /* 0x2000005dff327230 */ /* 0x000fe40000004100 */
[--C-:B------:R-:W-:Y:S02]  /*3730*/  IMAD.WIDE.U32 R86, R55, 0x10, R48.reuse ;  /* 0x0000001037567825 */ /* 0x100fe400078e0030 */
[----:B------:R1:W-:Y:S02]  /*3740*/  STG.E.128 desc[UR6][R122.64], R44 ;  /* 0x0000002c7a007986 */ /* 0x0003e4000c101d06 */
[----:B------:R-:W-:-:S04]  /*3750*/  IMAD.WIDE.U32 R88, R75, 0x10, R48 ;  /* 0x000000104b587825 */ /* 0x000fc800078e0030 */
[----:B------:R-:W-:Y:S02]  /*3760*/  HADD2.F32 R49, -RZ, R91.H1_H1 ;  /* 0x3000005bff317230 */ /* 0x000fe40000004100 */
[----:B0-----:R-:W-:Y:S02]  /*3770*/  HADD2.F32 R41, -RZ, R109.H1_H1 ;  /* 0x3000006dff297230 */ /* 0x001fe40000004100 */
[----:B------:R-:W-:Y:S02]  /*3780*/  HADD2.F32 R42, -RZ, R25.H0_H0 ;  /* 0x20000019ff2a7230 */ /* 0x000fe40000004100 */
[----:B------:R-:W-:Y:S02]  /*3790*/  HADD2.F32 R43, -RZ, R110.H1_H1 ;  /* 0x3000006eff2b7230 */ /* 0x000fe40000004100 */
[----:B------:R-:W-:Y:S01]  /*37a0*/  FFMA.FTZ R41, R56, R50, R41 ;  /* 0x0000003238297223 */ /* 0x000fe20000010029 */
[----:B------:R-:W-:Y:S02]  /*37b0*/  HADD2.F32 R50, -RZ, R27.H0_H0 ;  /* 0x2000001bff327230 */ /* 0x000fe40000004100 */
[----:B------:R-:W-:Y:S01]  /*37c0*/  FFMA.FTZ R42, R76, R49, R42 ;  /* 0x000000314c2a7223 */ /* 0x000fe2000001002a */
[----:B------:R-:W-:-:S02]  /*37d0*/  HADD2.F32 R83, -RZ, R91.H0_H0 ;  /* 0x2000005bff537230 */ /* 0x000fc40000004100 */
[----:B-1----:R-:W-:Y:S02]  /*37e0*/  HADD2.F32 R47, -RZ, R93.H1_H1 ;  /* 0x3000005dff2f7230 */ /* 0x002fe40000004100 */
[----:B------:R-:W-:Y:S01]  /*37f0*/  FFMA.FTZ R50, R80, R52, R50 ;  /* 0x0000003450327223 */ /* 0x000fe20000010032 */
[----:B------:R-:W-:Y:S02]  /*3800*/  HADD2.F32 R46, -RZ, R94.H0_H0 ;  /* 0x2000005eff2e7230 */ /* 0x000fe40000004100 */
[----:B------:R-:W-:Y:S02]  /*3810*/  HADD2.F32 R44, -RZ, R16.H0_H0 ;  /* 0x20000010ff2c7230 */ /* 0x000fe40000004100 */
[----:B------:R-:W-:Y:S01]  /*3820*/  FFMA.FTZ R43, R77, R47, R43 ;  /* 0x0000002f4d2b7223 */ /* 0x000fe2000001002b */
[----:B------:R-:W-:Y:S02]  /*3830*/  HADD2.F32 R54, -RZ, R24.H0_H0 ;  /* 0x20000018ff367230 */ /* 0x000fe40000004100 */
[----:B------:R-:W-:-:S02]  /*3840*/  HADD2.F32 R45, -RZ, R97.H0_H0 ;  /* 0x20000061ff2d7230 */ /* 0x000fc40000004100 */
[----:B------:R-:W-:Y:S01]  /*3850*/  FFMA.FTZ R44, R78, R46, R44 ;  /* 0x0000002e4e2c7223 */ /* 0x000fe2000001002c */
        /* <DEDUP_REMOVED lines=8> */
[C---:B------:R-:W-:Y:S01]  /*38e0*/  FFMA.FTZ R52, R82.reuse, R77, R52 ;  /* 0x0000004d52347223 */ /* 0x040fe20000010034 */
[----:B------:R-:W-:Y:S02]  /*38f0*/  HADD2.F32 R53, -RZ, R94.H1_H1 ;  /* 0x3000005eff357230 */ /* 0x000fe40000004100 */
[----:B------:R-:W-:Y:S02]  /*3900*/  HADD2.F32 R46, -RZ, R17.H0_H0 ;  /* 0x20000011ff2e7230 */ /* 0x000fe40000004100 */
[----:B------:R-:W-:Y:S01]  /*3910*/  FFMA.FTZ R56, R82, R76, R56 ;  /* 0x0000004c52387223 */ /* 0x000fe20000010038 */
[----:B------:R-:W-:Y:S01]  /*3920*/  HADD2.F32 R55, -RZ, R96.H0_H0 ;  /* 0x20000060ff377230 */ /* 0x000fe20000004100 */
[----:B------:R-:W1:Y:S01]  /*3930*/  LDC.64 R76, c[0x0][0x380] ;  /* 0x0000e000ff4c7b82 */ /* 0x000e620000000a00 */
[----:B------:R-:W-:Y:S02]  /*3940*/  HADD2.F32 R45, -RZ, R111.H0_H0 ;  /* 0x2000006fff2d7230 */ /* 0x000fe40000004100 */
[----:B------:R-:W-:Y:S01]  /*3950*/  FFMA.FTZ R46, R80, R53, R46 ;  /* 0x00000035502e7223 */ /* 0x000fe2000001002e */
[----:B------:R-:W-:-:S02]  /*3960*/  HADD2.F32 R54, -RZ, R98.H0_H0 ;  /* 0x20000062ff367230 */ /* 0x000fc40000004100 */
[----:B------:R-:W-:Y:S02]  /*3970*/  HADD2.F32 R49, -RZ, R111.H1_H1 ;  /* 0x3000006fff317230 */ /* 0x000fe40000004100 */
[C---:B------:R-:W-:Y:S01]  /*3980*/  FFMA.FTZ R45, R79.reuse, R55, R45 ;  /* 0x000000374f2d7223 */ /* 0x040fe2000001002d */
[----:B------:R-:W-:Y:S02]  /*3990*/  HADD2.F32 R51, -RZ, R96.H1_H1 ;  /* 0x30000060ff337230 */ /* 0x000fe40000004100 */
[----:B------:R-:W-:Y:S02]  /*39a0*/  HADD2.F32 R47, -RZ, R112.H0_H0 ;  /* 0x20000070ff2f7230 */ /* 0x000fe40000004100 */
[----:B------:R-:W-:Y:S01]  /*39b0*/  FFMA.FTZ R49, R79, R54, R49 ;  /* 0x000000364f317223 */ /* 0x000fe20000010031 */
[----:B------:R-:W-:Y:S02]  /*39c0*/  HADD2.F32 R75, -RZ, R100.H0_H0 ;  /* 0x20000064ff4b7230 */ /* 0x000fe40000004100 */
[----:B------:R-:W-:-:S02]  /*39d0*/  HADD2.F32 R53, -RZ, R113.H0_H0 ;  /* 0x20000071ff357230 */ /* 0x000fc40000004100 */
[----:B------:R-:W-:Y:S01]  /*39e0*/  FFMA.FTZ R47, R81, R51, R47 ;  /* 0x00000033512f7223 */ /* 0x000fe2000001002f */
[----:B------:R-:W-:Y:S02]  /*39f0*/  HADD2.F32 R55, -RZ, R102.H0_H0 ;  /* 0x20000066ff377230 */ /* 0x000fe40000004100 */
[----:B------:R-:W-:Y:S02]  /*3a00*/  HADD2.F32 R54, -RZ, R113.H1_H1 ;  /* 0x30000071ff367230 */ /* 0x000fe40000004100 */
[C---:B------:R-:W-:Y:S01]  /*3a10*/  FFMA.FTZ R53, R57.reuse, R75, R53 ;  /* 0x0000004b39357223 */ /* 0x040fe20000010035 */
[----:B------:R-:W-:Y:S01]  /*3a20*/  HADD2.F32 R78, -RZ, R98.H1_H1 ;  /* 0x30000062ff4e7230 */ /* 0x000fe20000004100 */
[----:B------:R0:W-:Y:S01]  /*3a30*/  STG.E.128 desc[UR6][R86.64], R44 ;  /* 0x0000002c56007986 */ /* 0x0001e2000c101d06 */
[----:B------:R-:W-:Y:S02]  /*3a40*/  HADD2.F32 R51, -RZ, R112.H1_H1 ;  /* 0x30000070ff337230 */ /* 0x000fe40000004100 */
[----:B------:R-:W-:Y:S01]  /*3a50*/  FFMA.FTZ R57, R57, R55, R54 ;  /* 0x0000003739397223 */ /* 0x000fe20000010036 */
[----:B------:R-:W-:Y:S01]  /*3a60*/  HADD2.F32 R82, -RZ, R99.H1_H1 ;  /* 0x30000063ff527230 */ /* 0x000fe20000004100 */
[----:B-1----:R-:W-:Y:S01]  /*3a70*/  IADD3 R0, PT, PT, R0, R76, RZ ;  /* 0x0000004c00007210 */ /* 0x002fe20007ffe0ff */
[----:B------:R-:W-:-:S02]  /*3a80*/  HADD2.F32 R54, -RZ, R3.H0_H0 ;  /* 0x20000003ff367230 */ /* 0x000fc40000004100 */
[----:B------:R-:W-:Y:S01]  /*3a90*/  FFMA.FTZ R51, R81, R78, R51 ;  /* 0x0000004e51337223 */ /* 0x000fe20000010033 */
[----:B------:R-:W-:Y:S01]  /*3aa0*/  HADD2.F32 R79, -RZ, R100.H1_H1 ;  /* 0x30000064ff4f7230 */ /* 0x000fe20000004100 */
[----:B------:R-:W-:Y:S01]  /*3ab0*/  ISETP.GE.AND P2, PT, R0, R77, PT ;  /* 0x0000004d0000720c */ /* 0x000fe20003f46270 */
[----:B------:R-:W-:Y:S02]  /*3ac0*/  HADD2.F32 R55, -RZ, R114.H0_H0 ;  /* 0x20000072ff377230 */ /* 0x000fe40000004100 */
[----:B------:R-:W-:Y:S01]  /*3ad0*/  FFMA.FTZ R54, R58, R82, R54 ;  /* 0x000000523a367223 */ /* 0x000fe20000010036 */
[----:B------:R-:W-:Y:S01]  /*3ae0*/  HADD2.F32 R81, -RZ, R101.H1_H1 ;  /* 0x30000065ff517230 */ /* 0x000fe20000004100 */
[----:B------:R0:W-:Y:S01]  /*3af0*/  STG.E.128 desc[UR6][R118.64], R48 ;  /* 0x0000003076007986 */ /* 0x0001e2000c101d06 */
[----:B------:R-:W-:Y:S02]  /*3b00*/  HADD2.F32 R80, -RZ, R29.H0_H0 ;  /* 0x2000001dff507230 */ /* 0x000fe40000004100 */
[----:B------:R-:W-:Y:S01]  /*3b10*/  FFMA.FTZ R55, R59, R79, R55 ;  /* 0x0000004f3b377223 */ /* 0x000fe20000010037 */
[----:B------:R-:W-:-:S02]  /*3b20*/  HADD2.F32 R78, -RZ, R102.H1_H1 ;  /* 0x30000066ff4e7230 */ /* 0x000fc40000004100 */
[----:B------:R-:W-:Y:S02]  /*3b30*/  HADD2.F32 R75, -RZ, R114.H1_H1 ;  /* 0x30000072ff4b7230 */ /* 0x000fe40000004100 */
[----:B------:R-:W-:Y:S01]  /*3b40*/  FFMA.FTZ R58, R58, R81, R80 ;  /* 0x000000513a3a7223 */ /* 0x000fe20000010050 */
[----:B------:R0:W-:Y:S02]  /*3b50*/  STG.E.128 desc[UR6][R88.64], R52 ;  /* 0x0000003458007986 */ /* 0x0001e4000c101d06 */
[----:B------:R-:W-:-:S05]  /*3b60*/  FFMA.FTZ R59, R59, R78, R75 ;  /* 0x0000004e3b3b7223 */ /* 0x000fca000001004b */
[----:B------:R0:W-:Y:S01]  /*3b70*/  STG.E.128 desc[UR6][R120.64], R56 ;  /* 0x0000003878007986 */ /* 0x0001e2000c101d06 */
[----:B------:R-:W-:Y:S05]  /*3b80*/  @!P2 BRA `(.L_x_10757) ;  /* 0xffffffd40044a947 */ /* 0x000fea000383ffff */
[----:B------:R-:W-:Y:S05]  /*3b90*/  EXIT ;  /* 0x000000000000794d */ /* 0x000fea0003800000 */
.L_x_10758:
        /* <DEDUP_REMOVED lines=14> */
.L_x_13629:


//--------------------- .text._ZN10layer_norm31ln_parallel_residual_fwd_kernelINS_13Kernel_traitsI6__halfffffjLj3072ELj1ELj1ELj4ELj16ENS_18Kernel_traits_baseILj3072ES2_ffffjLj128EEEEELb0ELb1ELb0EEEvNS_9FwdParamsE --------------------------
	.section	.text._ZN10layer_norm31ln_parallel_residual_fwd_kernelINS_13Kernel_traitsI6__halfffffjLj3072ELj1ELj1ELj4ELj16ENS_18Kernel_traits_baseILj3072ES2_ffffjLj128EEEEELb0ELb1ELb0EEEvNS_9FwdParamsE,"ax",@progbits
	.align	128
        .global         _ZN10layer_norm31ln_parallel_residual_fwd_kernelINS_13Kernel_traitsI6__halfffffjLj3072ELj1ELj1ELj4ELj16ENS_18Kernel_traits_baseILj3072ES2_ffffjLj128EEEEELb0ELb1ELb0EEEvNS_9FwdParamsE
        .type           _ZN10layer_norm31ln_parallel_residual_fwd_kernelINS_13Kernel_traitsI6__halfffffjLj3072ELj1ELj1ELj4ELj16ENS_18Kernel_traits_baseILj3072ES2_ffffjLj128EEEEELb0ELb1ELb0EEEvNS_9FwdParamsE,@function
        .size           _ZN10layer_norm31ln_parallel_residual_fwd_kernelINS_13Kernel_traitsI6__halfffffjLj3072ELj1ELj1ELj4ELj16ENS_18Kernel_traits_baseILj3072ES2_ffffjLj128EEEEELb0ELb1ELb0EEEvNS_9FwdParamsE,(.L_x_13630 - _ZN10layer_norm31ln_parallel_residual_fwd_kernelINS_13Kernel_traitsI6__halfffffjLj3072ELj1ELj1ELj4ELj16ENS_18Kernel_traits_baseILj3072ES2_ffffjLj128EEEEELb0ELb1ELb0EEEvNS_9FwdParamsE)
        .other          _ZN10layer_norm31ln_parallel_residual_fwd_kernelINS_13Kernel_traitsI6__halfffffjLj3072ELj1ELj1ELj4ELj16ENS_18Kernel_traits_baseILj3072ES2_ffffjLj128EEEEELb0ELb1ELb0EEEvNS_9FwdParamsE,@"STO_CUDA_ENTRY STV_DEFAULT"
_ZN10layer_norm31ln_parallel_residual_fwd_kernelINS_13Kernel_traitsI6__halfffffjLj3072ELj1ELj1ELj4ELj16ENS_18Kernel_traits_baseILj3072ES2_ffffjLj128EEEEELb0ELb1ELb0EEEvNS_9FwdParamsE:
.text._ZN10layer_norm31ln_parallel_residual_fwd_kernelINS_13Kernel_traitsI6__halfffffjLj3072ELj1ELj1ELj4ELj16ENS_18Kernel_traits_baseILj3072ES2_ffffjLj128EEEEELb0ELb1ELb0EEEvNS_9FwdParamsE:
        /* <DEDUP_REMOVED lines=13> */
[----:B----4-:R-:W-:Y:S02]  /*00d0*/  MOV R61, UR4 ;  /* 0x00000004003d7c02 */ /* 0x010fe40008000f00 */
[C---:B------:R-:W-:Y:S02]  /*00e0*/  LOP3.LUT R3, R5.reuse, 0x7f, R0, 0x36, !PT ;  /* 0x0000007f05037812 */ /* 0x040fe400078e3600 */
[----:B------:R-:W-:-:S02]  /*00f0*/  LOP3.LUT R26, R5, R0, RZ, 0xfc, !PT ;  /* 0x00000000051a7212 */ /* 0x000fc400078efcff */
[----:B------:R-:W-:Y:S01]  /*0100*/  LEA.HI.SX32 R62, R4, R3, 0x1e ;  /* 0x00000003043e7211 */ /* 0x000fe200078ff2ff */
[----:B---3--:R-:W-:Y:S06]  /*0110*/  BRA.U !UP0, `(.L_x_10760) ;  /* 0x0000000108c47547 */ /* 0x008fec000b800000 */
[C---:B------:R-:W-:Y:S02]  /*0120*/  ISETP.GE.U32.AND P0, PT, R62.reuse, 0x80, PT ;  /* 0x000000803e00780c */ /* 0x040fe40003f06070 */
[C---:B------:R-:W-:Y:S02]  /*0130*/  ISETP.GE.U32.AND P1, PT, R62.reuse, 0x100, PT ;  /* 0x000001003e00780c */ /* 0x040fe40003f26070 */
[C---:B------:R-:W-:Y:S02]  /*0140*/  ISETP.GE.U32.AND P2, PT, R62.reuse, 0x180, PT ;  /* 0x000001803e00780c */ /* 0x040fe40003f46070 */
[C---:B------:R-:W-:Y:S02]  /*0150*/  ISETP.GE.U32.AND P3, PT, R62.reuse, 0x200, PT ;  /* 0x000002003e00780c */ /* 0x040fe40003f66070 */
[----:B------:R-:W-:-:S05]  /*0160*/  ISETP.GE.U32.AND P4, PT, R62, 0x280, PT ;  /* 0x000002803e00780c */ /* 0x000fca0003f86070 */
[----:B------:R-:W0:Y:S08]  /*0170*/  @P0 LDC.64 R2, c[0x0][0x3d0] ;  /* 0x0000f400ff020b82 */ /* 0x000e300000000a00 */
[----:B------:R-:W1:Y:S08]  /*0180*/  @P0 LDC.64 R28, c[0x0][0x438] ;  /* 0x00010e00ff1c0b82 */ /* 0x000e700000000a00 */
[----:B------:R-:W2:Y:S08]  /*0190*/  @P1 LDC.64 R30, c[0x0][0x3d0] ;  /* 0x0000f400ff1e1b82 */ /* 0x000eb00000000a00 */
[----:B------:R-:W3:Y:S01]  /*01a0*/  @P1 LDC.64 R32, c[0x0][0x438] ;  /* 0x00010e00ff201b82 */ /* 0x000ee20000000a00 */
[----:B0-----:R-:W-:-:S05]  /*01b0*/  @P0 IMAD.WIDE.U32 R2, R26, 0x8, R2 ;  /* 0x000000081a020825 */ /* 0x001fca00078e0002 */
[----:B------:R0:W5:Y:S02]  /*01c0*/  @P0 LDG.E.64 R6, desc[UR6][R2.64] ;  /* 0x0000000602060981 */ /* 0x000164000c1e1b00 */
[----:B------:R-:W4:Y:S01]  /*01d0*/  @P2 LDC.64 R34, c[0x0][0x3d0] ;  /* 0x0000f400ff222b82 */ /* 0x000f220000000a00 */
[C---:B-1----:R-:W-:Y:S01]  /*01e0*/  @P0 IMAD.WIDE.U32 R28, R26.reuse, 0x8, R28 ;  /* 0x000000081a1c0825 */ /* 0x042fe200078e001c */
[----:B------:R-:W-:-:S04]  /*01f0*/  @P0 LOP3.LUT R26, R26, 0x80, RZ, 0xfc, !PT ;  /* 0x000000801a1a0812 */ /* 0x000fc800078efcff */
[----:B------:R0:W5:Y:S02]  /*0200*/  @P0 LD.E.64 R14, desc[UR6][R28.64] ;  /* 0x000000061c0e0980 */ /* 0x000164000c101b00 */
[----:B------:R-:W1:Y:S01]  /*0210*/  @P2 LDC.64 R36, c[0x0][0x438] ;  /* 0x00010e00ff242b82 */ /* 0x000e620000000a00 */
[----:B--2---:R-:W-:-:S05]  /*0220*/  @P1 IMAD.WIDE.U32 R30, R26, 0x8, R30 ;  /* 0x000000081a1e1825 */ /* 0x004fca00078e001e */
[----:B------:R0:W5:Y:S02]  /*0230*/  @P1 LDG.E.64 R8, desc[UR6][R30.64] ;  /* 0x000000061e081981 */ /* 0x000164000c1e1b00 */
[----:B------:R-:W2:Y:S01]  /*0240*/  @P3 LDC.64 R38, c[0x0][0x3d0] ;  /* 0x0000f400ff263b82 */ /* 0x000ea20000000a00 */
[C---:B---3--:R-:W-:Y:S01]  /*0250*/  @P1 IMAD.WIDE.U32 R32, R26.reuse, 0x8, R32 ;  /* 0x000000081a201825 */ /* 0x048fe200078e0020 */
[----:B------:R-:W-:-:S04]  /*0260*/  @P1 IADD3 R26, PT, PT, R26, 0x80, RZ ;  /* 0x000000801a1a1810 */ /* 0x000fc80007ffe0ff */
[----:B------:R0:W5:Y:S02]  /*0270*/  @P1 LD.E.64 R16, desc[UR6][R32.64] ;  /* 0x0000000620101980 */ /* 0x000164000c101b00 */
[----:B------:R-:W3:Y:S01]  /*0280*/  @P3 LDC.64 R40, c[0x0][0x438] ;  /* 0x00010e00ff283b82 */ /* 0x000ee20000000a00 */
[----:B----4-:R-:W-:-:S05]  /*0290*/  @P2 IMAD.WIDE.U32 R34, R26, 0x8, R34 ;  /* 0x000000081a222825 */ /* 0x010fca00078e0022 */
[----:B------:R0:W5:Y:S02]  /*02a0*/  @P2 LDG.E.64 R10, desc[UR6][R34.64] ;  /* 0x00000006220a2981 */ /* 0x000164000c1e1b00 */
[----:B------:R-:W4:Y:S01]  /*02b0*/  @P4 LDC.64 R42, c[0x0][0x3d0] ;  /* 0x0000f400ff2a4b82 */ /* 0x000f220000000a00 */
[C---:B-1----:R-:W-:Y:S01]  /*02c0*/  @P2 IMAD.WIDE.U32 R36, R26.reuse, 0x8, R36 ;  /* 0x000000081a242825 */ /* 0x042fe200078e0024 */
[----:B------:R-:W-:-:S04]  /*02d0*/  @P2 IADD3 R26, PT, PT, R26, 0x80, RZ ;  /* 0x000000801a1a2810 */ /* 0x000fc80007ffe0ff */
[----:B------:R0:W5:Y:S02]  /*02e0*/  @P2 LD.E.64 R18, desc[UR6][R36.64] ;  /* 0x0000000624122980 */ /* 0x000164000c101b00 */
[----:B------:R-:W1:Y:S01]  /*02f0*/  @P4 LDC.64 R44, c[0x0][0x438] ;  /* 0x00010e00ff2c4b82 */ /* 0x000e620000000a00 */
[----:B--2---:R-:W-:-:S05]  /*0300*/  @P3 IMAD.WIDE.U32 R38, R26, 0x8, R38 ;  /* 0x000000081a263825 */ /* 0x004fca00078e0026 */
[----:B------:R0:W5:Y:S01]  /*0310*/  @P3 LDG.E.64 R12, desc[UR6][R38.64] ;  /* 0x00000006260c3981 */ /* 0x000162000c1e1b00 */
[C---:B---3--:R-:W-:Y:S01]  /*0320*/  @P3 IMAD.WIDE.U32 R40, R26.reuse, 0x8, R40 ;  /* 0x000000081a283825 */ /* 0x048fe200078e0028 */
[----:B------:R-:W-:-:S04]  /*0330*/  @P3 IADD3 R26, PT, PT, R26, 0x80, RZ ;  /* 0x000000801a1a3810 */ /* 0x000fc80007ffe0ff */
[----:B------:R0:W5:Y:S01]  /*0340*/  @P3 LD.E.64 R20, desc[UR6][R40.64] ;  /* 0x0000000628143980 */ /* 0x000162000c101b00 */
[----:B----4-:R-:W-:-:S05]  /*0350*/  @P4 IMAD.WIDE.U32 R42, R26, 0x8, R42 ;  /* 0x000000081a2a4825 */ /* 0x010fca00078e002a */
[----:B------:R0:W5:Y:S01]  /*0360*/  @P4 LDG.E.64 R24, desc[UR6][R42.64] ;  /* 0x000000062a184981 */ /* 0x000162000c1e1b00 */
[----:B-1----:R-:W-:-:S05]  /*0370*/  @P4 IMAD.WIDE.U32 R44, R26, 0x8, R44 ;  /* 0x000000081a2c4825 */ /* 0x002fca00078e002c */
[----:B------:R0:W5:Y:S01]  /*0380*/  @P4 LD.E.64 R22, desc[UR6][R44.64] ;  /* 0x000000062c164980 */ /* 0x000162000c101b00 */
[----:B------:R-:W-:Y:S02]  /*0390*/  ISETP.GE.U32.AND P1, PT, R62, 0x300, PT ;  /* 0x000003003e00780c */ /* 0x000fe40003f26070 */
[----:B------:R-:W-:-:S11]  /*03a0*/  @P4 IADD3 R26, PT, PT, R26, 0x80, RZ ;  /* 0x000000801a1a4810 */ /* 0x000fd60007ffe0ff */
[----:B0-----:R-:W-:Y:S05]  /*03b0*/  @!P1 BRA `(.L_x_10761) ;  /* 0x0000000000a89947 */ /* 0x001fea0003800000 */
[----:B------:R-:W0:Y:S08]  /*03c0*/  LDC.64 R28, c[0x0][0x3d0] ;  /* 0x0000f400ff1c7b82 */ /* 0x000e300000000a00 */
[----:B------:R-:W1:Y:S01]  /*03d0*/  LDC.64 R2, c[0x0][0x438] ;  /* 0x00010e00ff027b82 */ /* 0x000e620000000a00 */
[----:B0-----:R-:W-:-:S06]  /*03e0*/  IMAD.WIDE.U32 R28, R26, 0x8, R28 ;  /* 0x000000081a1c7825 */ /* 0x001fcc00078e001c */
[----:B------:R-:W5:Y:S01]  /*03f0*/  LDG.E.64 R28, desc[UR6][R28.64] ;  /* 0x000000061c1c7981 */ /* 0x000f62000c1e1b00 */
[----:B-1----:R-:W-:-:S06]  /*0400*/  IMAD.WIDE.U32 R2, R26, 0x8, R2 ;  /* 0x000000081a027825 */ /* 0x002fcc00078e0002 */
[----:B------:R-:W5:Y:S01]  /*0410*/  LD.E.64 R2, desc[UR6][R2.64] ;  /* 0x0000000602027980 */ /* 0x000f62000c101b00 */
[----:B------:R-:W-:Y:S05]  /*0420*/  BRA `(.L_x_10761) ;  /* 0x00000000008c7947 */ /* 0x000fea0003800000 */
.L_x_10760:
[C---:B------:R-:W-:Y:S02]  /*0430*/  ISETP.GE.U32.AND P0, PT, R62.reuse, 0x80, PT ;  /* 0x000000803e00780c */ /* 0x040fe40003f06070 */
[C---:B------:R-:W-:Y:S02]  /*0440*/  ISETP.GE.U32.AND P1, PT, R62.reuse, 0x100, PT ;  /* 0x000001003e00780c */ /* 0x040fe40003f26070 */
[C---:B------:R-:W-:Y:S02]  /*0450*/  ISETP.GE.U32.AND P2, PT, R62.reuse, 0x180, PT ;  /* 0x000001803e00780c */ /* 0x040fe40003f46070 */
[C---:B------:R-:W-:Y:S02]  /*0460*/  ISETP.GE.U32.AND P3, PT, R62.reuse, 0x200, PT ;  /* 0x000002003e00780c */ /* 0x040fe40003f66070 */
[C---:B------:R-:W-:Y:S02]  /*0470*/  ISETP.GE.U32.AND P4, PT, R62.reuse, 0x280, PT ;  /* 0x000002803e00780c */ /* 0x040fe40003f86070 */
[----:B------:R-:W-:-:S03]  /*0480*/  ISETP.GE.U32.AND P5, PT, R62, 0x300, PT ;  /* 0x000003003e00780c */ /* 0x000fc60003fa6070 */
[----:B------:R-:W0:Y:S08]  /*0490*/  @P0 LDC.64 R30, c[0x0][0x3d0] ;  /* 0x0000f400ff1e0b82 */ /* 0x000e300000000a00 */
[----:B------:R-:W1:Y:S08]  /*04a0*/  @P1 LDC.64 R32, c[0x0][0x3d0] ;  /* 0x0000f400ff201b82 */ /* 0x000e700000000a00 */
[----:B------:R-:W2:Y:S08]  /*04b0*/  @P2 LDC.64 R34, c[0x0][0x3d0] ;  /* 0x0000f400ff222b82 */ /* 0x000eb00000000a00 */
[----:B------:R-:W3:Y:S01]  /*04c0*/  @P3 LDC.64 R36, c[0x0][0x3d0] ;  /* 0x0000f400ff243b82 */ /* 0x000ee20000000a00 */
[C---:B0-----:R-:W-:Y:S01]  /*04d0*/  @P0 IMAD.WIDE.U32 R30, R26.reuse, 0x8, R30 ;  /* 0x000000081a1e0825 */ /* 0x041fe200078e001e */
[----:B------:R-:W-:-:S04]  /*04e0*/  @P0 LOP3.LUT R26, R26, 0x80, RZ, 0xfc, !PT ;  /* 0x000000801a1a0812 */ /* 0x000fc800078efcff */
[----:B------:R0:W5:Y:S02]  /*04f0*/  @P0 LDG.E.64 R6, desc[UR6][R30.64] ;  /* 0x000000061e060981 */ /* 0x000164000c1e1b00 */
[----:B------:R-:W4:Y:S01]  /*0500*/  @P4 LDC.64 R38, c[0x0][0x3d0] ;  /* 0x0000f400ff264b82 */ /* 0x000f220000000a00 */
[C---:B-1----:R-:W-:Y:S01]  /*0510*/  @P1 IMAD.WIDE.U32 R32, R26.reuse, 0x8, R32 ;  /* 0x000000081a201825 */ /* 0x042fe200078e0020 */
[----:B------:R-:W-:-:S04]  /*0520*/  @P1 IADD3 R26, PT, PT, R26, 0x80, RZ ;  /* 0x000000801a1a1810 */ /* 0x000fc80007ffe0ff */
[----:B------:R0:W5:Y:S02]  /*0530*/  @P1 LDG.E.64 R8, desc[UR6][R32.64] ;  /* 0x0000000620081981 */ /* 0x000164000c1e1b00 */
[----:B------:R-:W1:Y:S01]  /*0540*/  @P5 LDC.64 R40, c[0x0][0x3d0] ;  /* 0x0000f400ff285b82 */ /* 0x000e620000000a00 */
[C---:B--2---:R-:W-:Y:S01]  /*0550*/  @P2 IMAD.WIDE.U32 R34, R26.reuse, 0x8, R34 ;  /* 0x000000081a222825 */ /* 0x044fe200078e0022 */
[----:B------:R-:W-:-:S04]  /*0560*/  @P2 IADD3 R26, PT, PT, R26, 0x80, RZ ;  /* 0x000000801a1a2810 */ /* 0x000fc80007ffe0ff */
[----:B------:R0:W5:Y:S01]  /*0570*/  @P2 LDG.E.64 R10, desc[UR6][R34.64] ;  /* 0x00000006220a2981 */ /* 0x000162000c1e1b00 */
[C---:B---3--:R-:W-:Y:S01]  /*0580*/  @P3 IMAD.WIDE.U32 R36, R26.reuse, 0x8, R36 ;  /* 0x000000081a243825 */ /* 0x048fe200078e0024 */
[----:B------:R-:W-:-:S04]  /*0590*/  @P3 IADD3 R26, PT, PT, R26, 0x80, RZ ;  /* 0x000000801a1a3810 */ /* 0x000fc80007ffe0ff */
[----:B------:R0:W5:Y:S01]  /*05a0*/  @P3 LDG.E.64 R12, desc[UR6][R36.64] ;  /* 0x00000006240c3981 */ /* 0x000162000c1e1b00 */
[C---:B----4-:R-:W-:Y:S01]  /*05b0*/  @P4 IMAD.WIDE.U32 R38, R26.reuse, 0x8, R38 ;  /* 0x000000081a264825 */ /* 0x050fe200078e0026 */
[----:B------:R-:W-:-:S04]  /*05c0*/  @P4 IADD3 R26, PT, PT, R26, 0x80, RZ ;  /* 0x000000801a1a4810 */ /* 0x000fc80007ffe0ff */
[----:B------:R0:W5:Y:S01]  /*05d0*/  @P4 LDG.E.64 R24, desc[UR6][R38.64] ;  /* 0x0000000626184981 */ /* 0x000162000c1e1b00 */
[----:B-1----:R-:W-:-:S05]  /*05e0*/  @P5 IMAD.WIDE.U32 R26, R26, 0x8, R40 ;  /* 0x000000081a1a5825 */ /* 0x002fca00078e0028 */
[----:B------:R0:W5:Y:S01]  /*05f0*/  @P5 LDG.E.64 R28, desc[UR6][R26.64] ;  /* 0x000000061a1c5981 */ /* 0x000162000c1e1b00 */
[----:B------:R-:W-:Y:S02]  /*0600*/  @P0 CS2R R14, SRZ ;  /* 0x00000000000e0805 */ /* 0x000fe4000001ff00 */
[----:B------:R-:W-:Y:S02]  /*0610*/  @P1 CS2R R16, SRZ ;  /* 0x0000000000101805 */ /* 0x000fe4000001ff00 */
[----:B------:R-:W-:Y:S02]  /*0620*/  @P2 CS2R R18, SRZ ;  /* 0x0000000000122805 */ /* 0x000fe4000001ff00 */
[----:B------:R-:W-:Y:S02]  /*0630*/  @P3 CS2R R20, SRZ ;  /* 0x0000000000143805 */ /* 0x000fe4000001ff00 */
[----:B------:R-:W-:Y:S02]  /*0640*/  @P4 CS2R R22, SRZ ;  /* 0x0000000000164805 */ /* 0x000fe4000001ff00 */
[----:B0-----:R-:W-:-:S07]  /*0650*/  @P5 CS2R R2, SRZ ;  /* 0x0000000000025805 */ /* 0x001fce000001ff00 */
.L_x_10761:
[----:B------:R-:W-:Y:S05]  /*0660*/  BSYNC.RECONVERGENT B0 ;  /* 0x0000000000007941 */ /* 0x000fea0003800200 */
.L_x_10759:
[----:B------:R-:W0:Y:S02]  /*0670*/  LDCU UR4, c[0x0][0x384] ;  /* 0x00007080ff0477ac */ /* 0x000e240008000800 */
[----:B0-----:R-:W-:-:S13]  /*0680*/  ISETP.GE.AND P1, PT, R61, UR4, PT ;  /* 0x000000043d007c0c */ /* 0x001fda000bf26270 */
[----:B------:R-:W-:Y:S05]  /*0690*/  @P1 EXIT ;  /* 0x000000000000194d */ /* 0x000fea0003800000 */
[----:B-----5:R-:W-:Y:S01]  /*06a0*/  MOV R64, R6 ;  /* 0x0000000600407202 */ /* 0x020fe20000000f00 */
[----:B------:R-:W0:Y:S01]  /*06b0*/  LDCU.64 UR4, c[0x0][0x3a0] ;  /* 0x00007400ff0477ac */ /* 0x000e220008000a00 */
[----:B------:R-:W-:Y:S01]  /*06c0*/  SHF.R.U64 R65, R6, 0x10, R7 ;  /* 0x0000001006417819 */ /* 0x000fe20000001207 */
[----:B------:R-:W-:Y:S01]  /*06d0*/  HADD2.F32 R49, -RZ, R2.H0_H0 ;  /* 0x20000002ff317230 */ /* 0x000fe20000004100 */
[----:B------:R-:W-:Y:S01]  /*06e0*/  MOV R67, R8 ;  /* 0x0000000800437202 */ /* 0x000fe20000000f00 */
[----:B------:R-:W-:Y:S01]  /*06f0*/  HADD2.F32 R48, -RZ, R3.H0_H0 ;  /* 0x20000003ff307230 */ /* 0x000fe20000004100 */
[----:B------:R-:W-:Y:S01]  /*0700*/  MOV R6, R9 ;  /* 0x0000000900067202 */ /* 0x000fe20000000f00 */
[----:B------:R-:W1:Y:S01]  /*0710*/  LDCU UR10, c[0x0][0x388] ;  /* 0x00007100ff0a77ac */ /* 0x000e620008000800 */
[----:B------:R-:W-:Y:S02]  /*0720*/  SHF.R.U64 R68, R8, 0x10, R9 ;  /* 0x0000001008447819 */ /* 0x000fe40000001209 */
[----:B------:R-:W-:Y:S01]  /*0730*/  MOV R73, R12 ;  /* 0x0000000c00497202 */ /* 0x000fe20000000f00 */
[----:B------:R-:W2:Y:S01]  /*0740*/  LDCU.U8 UR8, c[0x0][0x410] ;  /* 0x00008200ff0877ac */ /* 0x000ea20008000000 */
[----:B------:R-:W-:-:S02]  /*0750*/  MOV R8, R13 ;  /* 0x0000000d00087202 */ /* 0x000fc40000000f00 */
[----:B------:R-:W-:Y:S01]  /*0760*/  PRMT R67, R67, 0x5410, R6 ;  /* 0x0000541043437816 */ /* 0x000fe20000000006 */
[----:B------:R-:W3:Y:S01]  /*0770*/  LDCU UR9, c[0x0][0x400] ;  /* 0x00008000ff0977ac */ /* 0x000ee20008000800 */
[--C-:B------:R-:W-:Y:S02]  /*0780*/  SHF.R.U64 R85, R14, 0x10, R15.reuse ;  /* 0x000000100e557819 */ /* 0x100fe4000000120f */
[----:B------:R-:W-:Y:S01]  /*0790*/  SHF.R.U32.HI R6, RZ, 0x10, R15 ;  /* 0x00000010ff067819 */ /* 0x000fe2000001160f */
[----:B------:R-:W4:Y:S01]  /*07a0*/  LDCU.64 UR12, c[0x0][0x398] ;  /* 0x00007300ff0c77ac */ /* 0x000f220008000a00 */
[----:B------:R-:W-:Y:S02]  /*07b0*/  PRMT R73, R73, 0x5410, R8 ;  /* 0x0000541049497816 */ /* 0x000fe40000000008 */
[--C-:B------:R-:W-:Y:S01]  /*07c0*/  SHF.R.U64 R87, R18, 0x10, R19.reuse ;  /* 0x0000001012577819 */ /* 0x100fe20000001213 */
[----:B------:R-:W0:Y:S01]  /*07d0*/  LDCU.64 UR14, c[0x0][0x3a0] ;  /* 0x00007400ff0e77ac */ /* 0x000e220008000a00 */
[----:B------:R-:W-:-:S02]  /*07e0*/  SHF.R.U32.HI R8, RZ, 0x10, R19 ;  /* 0x00000010ff087819 */ /* 0x000fc40000011613 */
[----:B------:R-:W-:Y:S01]  /*07f0*/  SHF.R.S32.HI R4, RZ, 0x2, R4 ;  /* 0x00000002ff047819 */ /* 0x000fe20000011404 */
[----:B------:R-:W-:Y:S01]  /*0800*/  UPLOP3.LUT UP1, UPT, UPT, UPT, UPT, 0x40, 0x4 ;  /* 0x000000000004789c */ /* 0x000fe20003f2e870 */
[----:B------:R-:W-:Y:S02]  /*0810*/  MOV R26, R7 ;  /* 0x00000007001a7202 */ /* 0x000fe40000000f00 */
[----:B------:R-:W-:Y:S02]  /*0820*/  SHF.R.U32.HI R27, RZ, 0x10, R7 ;  /* 0x00000010ff1b7819 */ /* 0x000fe40000011607 */
[----:B------:R-:W-:Y:S02]  /*0830*/  PRMT R85, R85, 0x5410, R6 ;  /* 0x0000541055557816 */ /* 0x000fe40000000006 */
[----:B------:R-:W-:Y:S02]  /*0840*/  MOV R7, R11 ;  /* 0x0000000b00077202 */ /* 0x000fe40000000f00 */
[----:B------:R-:W-:-:S02]  /*0850*/  SHF.R.U32.HI R6, RZ, 0x10, R17 ;  /* 0x00000010ff067819 */ /* 0x000fc40000011611 */
[----:B------:R-:W-:Y:S02]  /*0860*/  MOV R69, R10 ;  /* 0x0000000a00457202 */ /* 0x000fe40000000f00 */
[----:B------:R-:W-:Y:S02]  /*0870*/  SHF.R.U64 R86, R16, 0x10, R17 ;  /* 0x0000001010567819 */ /* 0x000fe40000001211 */
[----:B------:R-:W-:Y:S02]  /*0880*/  PRMT R87, R87, 0x5410, R8 ;  /* 0x0000541057577816 */ /* 0x000fe40000000008 */
[----:B------:R-:W-:Y:S02]  /*0890*/  LOP3.LUT R8, R4, 0x7f, RZ, 0xc0, !PT ;  /* 0x0000007f04087812 */ /* 0x000fe400078ec0ff */
[----:B------:R-:W-:Y:S02]  /*08a0*/  PRMT R69, R69, 0x5410, R7 ;  /* 0x0000541045457816 */ /* 0x000fe40000000007 */
[----:B------:R-:W-:Y:S01]  /*08b0*/  PRMT R86, R86, 0x5410, R6 ;  /* 0x0000541056567816 */ /* 0x000fe20000000006 */
[----:B------:R-:W-:Y:S01]  /*08c0*/  IMAD R0, R0, -0x20, R8 ;  /* 0xffffffe000007824 */ /* 0x000fe200078e0208 */
[----:B------:R-:W0:Y:S01]  /*08d0*/  LDC.64 R6, c[0x0][0x398] ;  /* 0x0000e600ff067b82 */ /* 0x000e220000000a00 */
[----:B------:R-:W-:-:S02]  /*08e0*/  VIADDMNMX R5, R8, -R5, RZ, !PT ;  /* 0x8000000508057246 */ /* 0x000fc400078001ff */
[----:B------:R-:W-:Y:S02]  /*08f0*/  LOP3.LUT R4, R4, 0xffffff80, RZ, 0xc0, !PT ;  /* 0xffffff8004047812 */ /* 0x000fe400078ec0ff */
[----:B------:R-:W-:Y:S02]  /*0900*/  VIMNMX R5, PT, PT, R5, 0x20, PT ;  /* 0x0000002005057848 */ /* 0x000fe40003fe0100 */
[----:B------:R-:W-:Y:S02]  /*0910*/  SHF.R.U32.HI R30, RZ, 0x10, R9 ;  /* 0x00000010ff1e7819 */ /* 0x000fe40000011609 */
[----:B------:R-:W-:Y:S02]  /*0920*/  LEA R5, R5, R4, 0x2 ;  /* 0x0000000405057211 */ /* 0x000fe400078e10ff */
[----:B------:R-:W-:Y:S02]  /*0930*/  MOV R75, R24 ;  /* 0x00000018004b7202 */ /* 0x000fe40000000f00 */
[----:B------:R-:W-:-:S02]  /*0940*/  I2FP.F32.U32 R5, R5 ;  /* 0x0000000500057245 */ /* 0x000fc40000201000 */
[----:B------:R-:W-:Y:S02]  /*0950*/  MOV R9, R25 ;  /* 0x0000001900097202 */ /* 0x000fe40000000f00 */
[----:B------:R0:W0:Y:S01]  /*0960*/  MUFU.RCP R60, R5 ;  /* 0x00000005003c7308 */ /* 0x0000220000001000 */
[----:B------:R-:W-:Y:S02]  /*0970*/  VIMNMX R0, PT, PT, RZ, R0, !PT ;  /* 0x00000000ff007248 */ /* 0x000fe40007fe0100 */
[--C-:B------:R-:W-:Y:S02]  /*0980*/  SHF.R.U64 R71, R10, 0x10, R11.reuse ;  /* 0x000000100a477819 */ /* 0x100fe4000000120b */
[----:B------:R-:W-:Y:S02]  /*0990*/  SHF.R.U32.HI R10, RZ, 0x10, R11 ;  /* 0x00000010ff0a7819 */ /* 0x000fe4000001160b */
[----:B------:R-:W-:Y:S02]  /*09a0*/  SHF.R.U64 R74, R12, 0x10, R13 ;  /* 0x000000100c4a7819 */ /* 0x000fe4000000120d */
[----:B------:R-:W-:-:S02]  /*09b0*/  MOV R47, R28 ;  /* 0x0000001c002f7202 */ /* 0x000fc40000000f00 */
[----:B------:R-:W-:Y:S02]  /*09c0*/  MOV R46, R29 ;  /* 0x0000001d002e7202 */ /* 0x000fe40000000f00 */
[--C-:B------:R-:W-:Y:S01]  /*09d0*/  SHF.R.U64 R45, R28, 0x10, R29.reuse ;  /* 0x000000101c2d7819 */ /* 0x100fe2000000121d */
[----:B------:R-:W-:Y:S01]  /*09e0*/  HADD2.F32 R47, -RZ, R47.H0_H0 ;  /* 0x2000002fff2f7230 */ /* 0x000fe20000004100 */
[----:B------:R-:W-:Y:S01]  /*09f0*/  SHF.R.U32.HI R44, RZ, 0x10, R29 ;  /* 0x00000010ff2c7819 */ /* 0x000fe2000001161d */
[----:B------:R-:W-:Y:S01]  /*0a00*/  HADD2.F32 R46, -RZ, R46.H0_H0 ;  /* 0x2000002eff2e7230 */ /* 0x000fe20000004100 */
[----:B------:R-:W-:Y:S01]  /*0a10*/  PRMT R75, R75, 0x5410, R9 ;  /* 0x000054104b4b7816 */ /* 0x000fe20000000009 */
[----:B------:R-:W-:Y:S01]  /*0a20*/  HADD2.F32 R45, -RZ, R45.H0_H0 ;  /* 0x2000002dff2d7230 */ /* 0x000fe20000004100 */
[--C-:B------:R-:W-:Y:S01]  /*0a30*/  SHF.R.U64 R43, R2, 0x10, R3.reuse ;  /* 0x00000010022b7819 */ /* 0x100fe20000001203 */
[----:B------:R-:W-:Y:S01]  /*0a40*/  HADD2.F32 R44, -RZ, R44.H0_H0 ;  /* 0x2000002cff2c7230 */ /* 0x000fe20000004100 */
[----:B------:R-:W-:-:S02]  /*0a50*/  SHF.R.U32.HI R42, RZ, 0x10, R3 ;  /* 0x00000010ff2a7819 */ /* 0x000fc40000011603 */
[----:B------:R-:W-:Y:S01]  /*0a60*/  SHF.R.U32.HI R11, RZ, 0x10, R13 ;  /* 0x00000010ff0b7819 */ /* 0x000fe2000001160d */
[----:B------:R-:W-:Y:S01]  /*0a70*/  HADD2.F32 R43, -RZ, R43.H0_H0 ;  /* 0x2000002bff2b7230 */ /* 0x000fe20000004100 */
[--C-:B------:R-:W-:Y:S01]  /*0a80*/  SHF.R.U64 R76, R24, 0x10, R25.reuse ;  /* 0x00000010184c7819 */ /* 0x100fe20000001219 */
[----:B------:R-:W-:Y:S01]  /*0a90*/  HADD2.F32 R42, -RZ, R42.H0_H0 ;  /* 0x2000002aff2a7230 */ /* 0x000fe20000004100 */
[----:B------:R-:W-:Y:S02]  /*0aa0*/  SHF.R.U32.HI R12, RZ, 0x10, R25 ;  /* 0x00000010ff0c7819 */ /* 0x000fe40000011619 */
[--C-:B------:R-:W-:Y:S02]  /*0ab0*/  SHF.R.U64 R88, R20, 0x10, R21.reuse ;  /* 0x0000001014587819 */ /* 0x100fe40000001215 */
[----:B------:R-:W-:Y:S02]  /*0ac0*/  SHF.R.U32.HI R9, RZ, 0x10, R21 ;  /* 0x00000010ff097819 */ /* 0x000fe40000011615 */
[----:B------:R-:W-:-:S02]  /*0ad0*/  SHF.R.U64 R89, R22, 0x10, R23 ;  /* 0x0000001016597819 */ /* 0x000fc40000001217 */
[----:B------:R-:W-:Y:S02]  /*0ae0*/  SHF.R.U32.HI R8, RZ, 0x10, R23 ;  /* 0x00000010ff087819 */ /* 0x000fe40000011617 */
[----:B------:R-:W-:Y:S02]  /*0af0*/  VIMNMX R59, PT, PT, R0, 0x20, PT ;  /* 0x00000020003b7848 */ /* 0x000fe40003fe0100 */
[----:B0-----:R-:W-:Y:S02]  /*0b00*/  LOP3.LUT P1, RZ, R6, UR4, RZ, 0xfc, !PT ;  /* 0x0000000406ff7c12 */ /* 0x001fe4000f82fcff */
        /* <DEDUP_REMOVED lines=8> */
[----:B------:R-:W-:-:S02]  /*0b90*/  LEA R59, R59, R4, 0x2 ;  /* 0x000000043b3b7211 */ /* 0x000fc400078e10ff */
[----:B-1234-:R-:W-:-:S13]  /*0ba0*/  LOP3.LUT P1, RZ, R7, UR5, RZ, 0xfc, P1 ;  /* 0x0000000507ff7c12 */ /* 0x01efda000882fcff */
.L_x_10803:
        /* <DEDUP_REMOVED lines=22> */
[----:B0----5:R-:W-:Y:S01]  /*0d10*/  FADD.FTZ R41, R36, R32 ;  /* 0x0000002024297221 */ /* 0x021fe20000010000 */
        /* <DEDUP_REMOVED lines=12> */
.L_x_10765:
[----:B0----5:R-:W-:Y:S01]  /*0de0*/  FADD.FTZ R41, R36, R32 ;  /* 0x0000002024297221 */ /* 0x021fe20000010000 */
        /* <DEDUP_REMOVED lines=8> */
.L_x_10764:
[----:B-----5:R-:W-:Y:S01]  /*0e70*/  @P2 FADD.FTZ R24, R36, R28 ;  /* 0x0000001c24182221 */ /* 0x020fe20000010000 */
[----:B------:R-:W-:Y:S01]  /*0e80*/  @P2 FADD.FTZ R25, R37, R29 ;  /* 0x0000001d25192221 */ /* 0x000fe20000010000 */
[----:B------:R-:W-:Y:S01]  /*0e90*/  @P2 FADD.FTZ R26, R38, R30 ;  /* 0x0000001e261a2221 */ /* 0x000fe20000010000 */
[----:B------:R-:W-:Y:S02]  /*0ea0*/  @P2 FADD.FTZ R27, R39, R31 ;  /* 0x0000001f271b2221 */ /* 0x000fe40000010000 */
[----:B0-----:R-:W-:Y:S02]  /*0eb0*/  @P2 MOV R41, R24 ;  /* 0x0000001800292202 */ /* 0x001fe40000000f00 */
[----:B------:R-:W-:Y:S02]  /*0ec0*/  @P2 MOV R40, R25 ;  /* 0x0000001900282202 */ /* 0x000fe40000000f00 */
[----:B------:R-:W-:Y:S02]  /*0ed0*/  @P2 MOV R13, R26 ;  /* 0x0000001a000d2202 */ /* 0x000fe40000000f00 */
[----:B------:R-:W-:-:S02]  /*0ee0*/  @P2 MOV R12, R27 ;  /* 0x0000001b000c2202 */ /* 0x000fc40000000f00 */
[----:B------:R-:W-:Y:S02]  /*0ef0*/  @!P2 MOV R41, R36 ;  /* 0x000000240029a202 */ /* 0x000fe40000000f00 */
[----:B------:R-:W-:Y:S02]  /*0f00*/  @!P2 MOV R40, R37 ;  /* 0x000000250028a202 */ /* 0x000fe40000000f00 */
[----:B------:R-:W-:Y:S02]  /*0f10*/  @!P2 MOV R13, R38 ;  /* 0x00000026000da202 */ /* 0x000fe40000000f00 */
[----:B------:R-:W-:-:S07]  /*0f20*/  @!P2 MOV R12, R39 ;  /* 0x00000027000ca202 */ /* 0x000fce0000000f00 */
.L_x_10766:
[----:B------:R-:W0:Y:S01]  /*0f30*/  @P1 LDC.64 R36, c[0x0][0x3a8] ;  /* 0x0000ea00ff241b82 */ /* 0x000e220000000a00 */
[C---:B------:R-:W-:Y:S01]  /*0f40*/  IADD3 R66, PT, PT, R63.reuse, 0x80, RZ ;  /* 0x000000803f427810 */ /* 0x040fe20007ffe0ff */
[----:B0-----:R-:W-:-:S05]  /*0f50*/  @P1 IMAD.WIDE.U32 R36, R63, 0x10, R36 ;  /* 0x000000103f241825 */ /* 0x001fca00078e0024 */
[----:B------:R0:W-:Y:S02]  /*0f60*/  @P1 STG.E.128 desc[UR6][R36.64], R24 ;  /* 0x0000001824001986 */ /* 0x0001e4000c101d06 */
.L_x_10763:
[----:B------:R-:W-:Y:S05]  /*0f70*/  BSYNC.RECONVERGENT B0 ;  /* 0x0000000000007941 */ /* 0x000fea0003800200 */
.L_x_10762:
[----:B------:R-:W-:Y:S01]  /*0f80*/  ISETP.GE.U32.AND P0, PT, R62, 0x100, PT ;  /* 0x000001003e00780c */ /* 0x000fe20003f06070 */
[----:B------:R-:W-:Y:S03]  /*0f90*/  BSSY.RECONVERGENT B0, `(.L_x_10767) ;  /* 0x000003d000007945 */ /* 0x000fe60003800200 */
[----:B0-----:R-:W-:-:S09]  /*0fa0*/  P2R R36, PR, RZ, 0x1 ;  /* 0x00000001ff247803 */ /* 0x001fd20000000000 */
        /* <DEDUP_REMOVED lines=32> */
.L_x_10769:
        /* <DEDUP_REMOVED lines=23> */
.L_x_10770:
[----:B------:R-:W0:Y:S02]  /*1320*/  @P1 LDC.64 R36, c[0x0][0x3a8] ;  /* 0x0000ea00ff241b82 */ /* 0x000e240000000a00 */
[C---:B0-----:R-:W-:Y:S01]  /*1330*/  @P1 IMAD.WIDE.U32 R36, R66.reuse, 0x10, R36 ;  /* 0x0000001042241825 */ /* 0x041fe200078e0024 */
[----:B------:R-:W-:-:S04]  /*1340*/  IADD3 R66, PT, PT, R66, 0x80, RZ ;  /* 0x0000008042427810 */ /* 0x000fc80007ffe0ff */
[----:B------:R0:W-:Y:S03]  /*1350*/  @P1 STG.E.128 desc[UR6][R36.64], R24 ;  /* 0x0000001824001986 */ /* 0x0001e6000c101d06 */
.L_x_10768:
[----:B------:R-:W-:Y:S05]  /*1360*/  BSYNC.RECONVERGENT B0 ;  /* 0x0000000000007941 */ /* 0x000fea0003800200 */
.L_x_10767:
        /* <DEDUP_REMOVED lines=34> */
.L_x_10773:
        /* <DEDUP_REMOVED lines=23> */
.L_x_10774:
[----:B------:R-:W0:Y:S02]  /*1700*/  @P1 LDC.64 R36, c[0x0][0x3a8] ;  /* 0x0000ea00ff241b82 */ /* 0x000e240000000a00 */
[C---:B0-----:R-:W-:Y:S01]  /*1710*/  @P1 IMAD.WIDE.U32 R36, R66.reuse, 0x10, R36 ;  /* 0x0000001042241825 */ /* 0x041fe200078e0024 */
[----:B------:R-:W-:-:S04]  /*1720*/  IADD3 R66, PT, PT, R66, 0x80, RZ ;  /* 0x0000008042427810 */ /* 0x000fc80007ffe0ff */
[----:B------:R1:W-:Y:S03]  /*1730*/  @P1 STG.E.128 desc[UR6][R36.64], R24 ;  /* 0x0000001824001986 */ /* 0x0003e6000c101d06 */
.L_x_10772:
[----:B------:R-:W-:Y:S05]  /*1740*/  BSYNC.RECONVERGENT B0 ;  /* 0x0000000000007941 */ /* 0x000fea0003800200 */
.L_x_10771:
        /* <DEDUP_REMOVED lines=34> */
.L_x_10777:
        /* <DEDUP_REMOVED lines=23> */
.L_x_10778:
[----:B------:R-:W0:Y:S02]  /*1ae0*/  @P1 LDC.64 R36, c[0x0][0x3a8] ;  /* 0x0000ea00ff241b82 */ /* 0x000e240000000a00 */
[C---:B0-----:R-:W-:Y:S01]  /*1af0*/  @P1 IMAD.WIDE.U32 R36, R66.reuse, 0x10, R36 ;  /* 0x0000001042241825 */ /* 0x041fe200078e0024 */
[----:B------:R-:W-:-:S04]  /*1b00*/  IADD3 R66, PT, PT, R66, 0x80, RZ ;  /* 0x0000008042427810 */ /* 0x000fc80007ffe0ff */
[----:B------:R2:W-:Y:S03]  /*1b10*/  @P1 STG.E.128 desc[UR6][R36.64], R24 ;  /* 0x0000001824001986 */ /* 0x0005e6000c101d06 */
.L_x_10776:
[----:B------:R-:W-:Y:S05]  /*1b20*/  BSYNC.RECONVERGENT B0 ;  /* 0x0000000000007941 */ /* 0x000fea0003800200 */
.L_x_10775:
[----:B------:R-:W-:Y:S01]  /*1b30*/  ISETP.GE.U32.AND P4, PT, R62, 0x280, PT ;  /* 0x000002803e00780c */ /* 0x000fe20003f86070 */
[----:B------:R-:W-:-:S12]  /*1b40*/  BSSY.RECONVERGENT B0, `(.L_x_10779) ;  /* 0x000003c000007945 */ /* 0x000fd80003800200 */
[----:B------:R-:W-:Y:S05]  /*1b50*/  @!P4 BRA `(.L_x_10780) ;  /* 0x0000000000e8c947 */ /* 0x000fea0003800000 */
[----:B------:R-:W-:Y:S01]  /*1b60*/  ISETP.NE.U32.AND P5, PT, RZ, UR12, PT ;  /* 0x0000000cff007c0c */ /* 0x000fe2000bfa5070 */
[----:B012---:R-:W0:Y:S01]  /*1b70*/  LDC.64 R36, c[0x0][0x390] ;  /* 0x0000e400ff247b82 */ /* 0x007e220000000a00 */
        /* <DEDUP_REMOVED lines=29> */
.L_x_10781:
        /* <DEDUP_REMOVED lines=23> */
.L_x_10782:
[----:B------:R-:W0:Y:S02]  /*1ec0*/  @P1 LDC.64 R36, c[0x0][0x3a8] ;  /* 0x0000ea00ff241b82 */ /* 0x000e240000000a00 */
[C---:B0-----:R-:W-:Y:S01]  /*1ed0*/  @P1 IMAD.WIDE.U32 R36, R66.reuse, 0x10, R36 ;  /* 0x0000001042241825 */ /* 0x041fe200078e0024 */
[----:B------:R-:W-:-:S04]  /*1ee0*/  IADD3 R66, PT, PT, R66, 0x80, RZ ;  /* 0x0000008042427810 */ /* 0x000fc80007ffe0ff */
[----:B------:R3:W-:Y:S03]  /*1ef0*/  @P1 STG.E.128 desc[UR6][R36.64], R24 ;  /* 0x0000001824001986 */ /* 0x0007e6000c101d06 */
.L_x_10780:
[----:B------:R-:W-:Y:S05]  /*1f00*/  BSYNC.RECONVERGENT B0 ;  /* 0x0000000000007941 */ /* 0x000fea0003800200 */
.L_x_10779:
[----:B------:R-:W-:Y:S01]  /*1f10*/  ISETP.GE.U32.AND P5, PT, R62, 0x300, PT ;  /* 0x000003003e00780c */ /* 0x000fe20003fa6070 */
[----:B------:R-:W-:-:S12]  /*1f20*/  BSSY.RECONVERGENT B0, `(.L_x_10783) ;  /* 0x000003b000007945 */ /* 0x000fd80003800200 */
[----:B------:R-:W-:Y:S05]  /*1f30*/  @!P5 BRA `(.L_x_10784) ;  /* 0x0000000000e4d947 */ /* 0x000fea0003800000 */
[----:B------:R-:W-:-:S04]  /*1f40*/  ISETP.NE.U32.AND P0, PT, RZ, UR12, PT ;  /* 0x0000000cff007c0c */ /* 0x000fc8000bf05070 */
[----:B------:R-:W-:-:S13]  /*1f50*/  ISETP.NE.AND.EX P0, PT, RZ, UR13, PT, P0 ;  /* 0x0000000dff007c0c */ /* 0x000fda000bf05300 */
[----:B0123--:R-:W0:Y:S02]  /*1f60*/  @P0 LDC.64 R36, c[0x0][0x398] ;  /* 0x0000e600ff240b82 */ /* 0x00fe240000000a00 */
[----:B0-----:R-:W-:-:S06]  /*1f70*/  @P0 IMAD.WIDE.U32 R78, R66, 0x10, R36 ;  /* 0x00000010424e0825 */ /* 0x001fcc00078e0024 */
[----:B------:R-:W0:Y:S01]  /*1f80*/  LDC.64 R36, c[0x0][0x390] ;  /* 0x0000e400ff247b82 */ /* 0x000e220000000a00 */
[----:B------:R1:W5:Y:S01]  /*1f90*/  @P0 LDG.E.128 R32, desc[UR6][R78.64] ;  /* 0x000000064e200981 */ /* 0x000362000c1e1d00 */
[----:B------:R-:W-:-:S04]  /*1fa0*/  ISETP.NE.U32.AND P0, PT, RZ, UR14, PT ;  /* 0x0000000eff007c0c */ /* 0x000fc8000bf05070 */
[----:B------:R-:W-:-:S13]  /*1fb0*/  ISETP.NE.AND.EX P0, PT, RZ, UR15, PT, P0 ;  /* 0x0000000fff007c0c */ /* 0x000fda000bf05300 */
[----:B------:R-:W2:Y:S01]  /*1fc0*/  @P0 LDC.64 R56, c[0x0][0x3a0] ;  /* 0x0000e800ff380b82 */ /* 0x000ea20000000a00 */
[----:B0-----:R-:W-:-:S06]  /*1fd0*/  IMAD.WIDE.U32 R36, R66, 0x10, R36 ;  /* 0x0000001042247825 */ /* 0x001fcc00078e0024 */
[----:B------:R-:W5:Y:S01]  /*1fe0*/  LDG.E.128 R36, desc[UR6][R36.64] ;  /* 0x0000000624247981 */ /* 0x000f62000c1e1d00 */
[----:B--2---:R-:W-:-:S05]  /*1ff0*/  @P0 IMAD.WIDE.U32 R56, R66, 0x10, R56 ;  /* 0x0000001042380825 */ /* 0x004fca00078e0038 */
[----:B------:R1:W5:Y:S01]  /*2000*/  @P0 LDG.E.128 R28, desc[UR6][R56.64] ;  /* 0x00000006381c0981 */ /* 0x000362000c1e1d00 */
[----:B------:R-:W-:-:S04]  /*2010*/  UISETP.NE.U32.AND UP0, UPT, UR12, URZ, UPT ;  /* 0x000000ff0c00728c */ /* 0x000fc8000bf05070 */
[----:B------:R-:W-:-:S09]  /*2020*/  UISETP.NE.AND.EX UP0, UPT, UR13, URZ, UPT, UP0 ;  /* 0x000000ff0d00728c */ /* 0x000fd2000bf05300 */
[----:B-1----:R-:W-:Y:S05]  /*2030*/  BRA.U UP0, `(.L_x_10785) ;  /* 0x00000001003c7547 */ /* 0x002fea000b800000 */
        /* <DEDUP_REMOVED lines=15> */
.L_x_10785:
        /* <DEDUP_REMOVED lines=23> */
.L_x_10786:
[----:B------:R-:W0:Y:S02]  /*22a0*/  @P1 LDC.64 R36, c[0x0][0x3a8] ;  /* 0x0000ea00ff241b82 */ /* 0x000e240000000a00 */
[----:B0-----:R-:W-:-:S05]  /*22b0*/  @P1 IMAD.WIDE.U32 R36, R66, 0x10, R36 ;  /* 0x0000001042241825 */ /* 0x001fca00078e0024 */
[----:B------:R4:W-:Y:S02]  /*22c0*/  @P1 STG.E.128 desc[UR6][R36.64], R24 ;  /* 0x0000001824001986 */ /* 0x0009e4000c101d06 */
.L_x_10784:
[----:B------:R-:W-:Y:S05]  /*22d0*/  BSYNC.RECONVERGENT B0 ;  /* 0x0000000000007941 */ /* 0x000fea0003800200 */
.L_x_10783:
[----:B01234-:R-:W-:Y:S01]  /*22e0*/  FADD.FTZ R37, RZ, R41 ;  /* 0x00000029ff257221 */ /* 0x01ffe20000010000 */
[C---:B------:R-:W-:Y:S01]  /*22f0*/  ISETP.GE.U32.AND P0, PT, R62.reuse, 0x80, PT ;  /* 0x000000803e00780c */ /* 0x040fe20003f06070 */
[----:B------:R-:W-:Y:S01]  /*2300*/  BSSY.RECONVERGENT B0, `(.L_x_10787) ;  /* 0x0000076000007945 */ /* 0x000fe20003800200 */
[----:B------:R-:W-:Y:S01]  /*2310*/  ISETP.GT.U32.AND P6, PT, R62, 0xff, PT ;  /* 0x000000ff3e00780c */ /* 0x000fe20003fc4070 */
[----:B------:R-:W-:Y:S01]  /*2320*/  FADD.FTZ R36, R40, R37 ;  /* 0x0000002528247221 */ /* 0x000fe20000010000 */
[----:B------:R-:W-:Y:S02]  /*2330*/  P2R R39, PR, RZ, 0x2 ;  /* 0x00000002ff277803 */ /* 0x000fe40000000000 */
[----:B------:R-:W-:Y:S01]  /*2340*/  ISETP.GT.U32.AND P1, PT, R62, 0x17f, PT ;  /* 0x0000017f3e00780c */ /* 0x000fe20003f24070 */
[----:B------:R-:W-:-:S04]  /*2350*/  FADD.FTZ R37, R13, R36 ;  /* 0x000000240d257221 */ /* 0x000fc80000010000 */
        /* <DEDUP_REMOVED lines=34> */
[----:B------:R-:W-:-:S04]  /*2580*/  HFMA2 R70, -RZ, RZ, 0, 0 ;  /* 0x00000000ff467431 */ /* 0x000fc800000001ff */
[----:B------:R-:W0:Y:S02]  /*2590*/  SHFL.BFLY PT, R37, R72, 0x10, 0x1f ;  /* 0x0e001f0048257f89 */ /* 0x000e2400000e0000 */
[----:B0-----:R-:W-:-:S04]  /*25a0*/  FADD.FTZ R37, R72, R37 ;  /* 0x0000002548257221 */ /* 0x001fc80000010000 */
[----:B------:R-:W-:-:S04]  /*25b0*/  FMUL.FTZ R36, R60, R37 ;  /* 0x000000253c247220 */ /* 0x000fc80000410000 */
[--C-:B------:R-:W-:Y:S01]  /*25c0*/  FADD.FTZ R37, R41, -R36.reuse ;  /* 0x8000002429257221 */ /* 0x100fe20000010000 */
[----:B------:R-:W-:-:S03]  /*25d0*/  FADD.FTZ R38, R40, -R36 ;  /* 0x8000002428267221 */ /* 0x000fc60000010000 */
[----:B------:R-:W-:Y:S01]  /*25e0*/  FFMA.FTZ R39, R37, R37, RZ ;  /* 0x0000002525277223 */ /* 0x000fe200000100ff */
[----:B------:R-:W-:-:S03]  /*25f0*/  FADD.FTZ R37, R13, -R36 ;  /* 0x800000240d257221 */ /* 0x000fc60000010000 */
[----:B------:R-:W-:Y:S01]  /*2600*/  FFMA.FTZ R66, R38, R38, R39 ;  /* 0x0000002626427223 */ /* 0x000fe20000010027 */
[--C-:B------:R-:W-:Y:S01]  /*2610*/  FADD.FTZ R38, R12, -R36.reuse ;  /* 0x800000240c267221 */ /* 0x100fe20000010000 */
[----:B------:R-:W-:Y:S02]  /*2620*/  FADD.FTZ R39, R10, -R36 ;  /* 0x800000240a277221 */ /* 0x000fe40000010000 */
[----:B------:R-:W-:-:S04]  /*2630*/  FFMA.FTZ R37, R37, R37, R66 ;  /* 0x0000002525257223 */ /* 0x000fc80000010042 */
        /* <DEDUP_REMOVED lines=37> */
[--C-:B------:R-:W-:Y:S01]  /*2890*/  FADD.FTZ R39, R55, -R36.reuse ;  /* 0x8000002437277221 */ /* 0x100fe20000010000 */
[----:B------:R-:W-:Y:S01]  /*28a0*/  ISETP.GT.U32.AND P6, PT, R62, 0x2ff, PT ;  /* 0x000002ff3e00780c */ /* 0x000fe20003fc4070 */
[----:B------:R-:W-:Y:S02]  /*28b0*/  FADD.FTZ R38, R56, -R36 ;  /* 0x8000002438267221 */ /* 0x000fe40000010000 */
[----:B------:R-:W-:-:S04]  /*28c0*/  FFMA.FTZ R39, R39, R39, R66 ;  /* 0x0000002727277223 */ /* 0x000fc80000010042 */
[----:B------:R-:W-:Y:S01]  /*28d0*/  FFMA.FTZ R38, R38, R38, R39 ;  /* 0x0000002626267223 */ /* 0x000fe20000010027 */
[----:B------:R-:W-:-:S03]  /*28e0*/  FADD.FTZ R39, R58, -R36 ;  /* 0x800000243a277221 */ /* 0x000fc60000010000 */
[----:B------:R-:W-:-:S04]  /*28f0*/  FFMA.FTZ R38, R37, R37, R38 ;  /* 0x0000002525267223 */ /* 0x000fc80000010026 */
[----:B------:R-:W-:-:S05]  /*2900*/  @P6 FFMA.FTZ R66, R39, R39, R38 ;  /* 0x0000002727426223 */ /* 0x000fca0000010026 */
[----:B------:R-:W0:Y:S02]  /*2910*/  SHFL.BFLY PT, R37, R66, 0x1, 0x1f ;  /* 0x0c201f0042257f89 */ /* 0x000e2400000e0000 */
[----:B0-----:R-:W-:Y:S02]  /*2920*/  FADD.FTZ R72, R66, R37 ;  /* 0x0000002542487221 */ /* 0x001fe40000010000 */
[----:B------:R-:W0:Y:S03]  /*2930*/  S2R R66, SR_TID.X ;  /* 0x0000000000427919 */ /* 0x000e260000002100 */
[----:B------:R-:W1:Y:S02]  /*2940*/  SHFL.BFLY PT, R37, R72, 0x2, 0x1f ;  /* 0x0c401f0048257f89 */ /* 0x000e6400000e0000 */
[----:B-1----:R-:W-:Y:S01]  /*2950*/  FADD.FTZ R77, R72, R37 ;  /* 0x00000025484d7221 */ /* 0x002fe20000010000 */
[----:B0-----:R-:W-:-:S04]  /*2960*/  LOP3.LUT P6, RZ, R66, 0x1f, RZ, 0xc0, !PT ;  /* 0x0000001f42ff7812 */ /* 0x001fc800078cc0ff */
[----:B------:R-:W0:Y:S02]  /*2970*/  SHFL.BFLY PT, R38, R77, 0x4, 0x1f ;  /* 0x0c801f004d267f89 */ /* 0x000e2400000e0000 */
[----:B0-----:R-:W-:Y:S01]  /*2980*/  FADD.FTZ R78, R77, R38 ;  /* 0x000000264d4e7221 */ /* 0x001fe20000010000 */
[----:B------:R-:W-:-:S04]  /*2990*/  LOP3.LUT R38, R66, 0x1f, RZ, 0xc0, !PT ;  /* 0x0000001f42267812 */ /* 0x000fc800078ec0ff */
        /* <DEDUP_REMOVED lines=12> */
.L_x_10788:
[----:B------:R-:W-:Y:S05]  /*2a60*/  BSYNC.RECONVERGENT B0 ;  /* 0x0000000000007941 */ /* 0x000fea0003800200 */
.L_x_10787:
[----:B------:R-:W-:Y:S01]  /*2a70*/  BAR.SYNC.DEFER_BLOCKING 0x0 ;  /* 0x0000000000007b1d */ /* 0x000fe20000010000 */
[----:B------:R-:W-:Y:S02]  /*2a80*/  ISETP.GT.U32.AND P6, PT, R38, 0x3, PT ;  /* 0x000000032600780c */ /* 0x000fe40003fc4070 */
[----:B0-----:R-:W-:-:S03]  /*2a90*/  CS2R R36, SRZ ;  /* 0x0000000000247805 */ /* 0x001fc6000001ff00 */
[----:B------:R-:W-:Y:S08]  /*2aa0*/  BSSY.RECONVERGENT B0, `(.L_x_10789) ;  /* 0x000000a000007945 */ /* 0x000ff00003800200 */
        /* <DEDUP_REMOVED lines=9> */
.L_x_10790:
[----:B------:R-:W-:Y:S05]  /*2b40*/  BSYNC.RECONVERGENT B0 ;  /* 0x0000000000007941 */ /* 0x000fea0003800200 */
.L_x_10789:
        /* <DEDUP_REMOVED lines=9> */
[C---:B0-----:R-:W-:Y:S01]  /*2be0*/  FMUL.FTZ R70, R84.reuse, R77 ;  /* 0x0000004d54467220 */ /* 0x041fe20000410000 */
[----:B------:R-:W0:Y:S01]  /*2bf0*/  MUFU.RCP R72, R39 ;  /* 0x0000002700487308 */ /* 0x000e220000001000 */
[----:B------:R-:W-:-:S02]  /*2c00*/  FADD.FTZ R84, -R84, R36 ;  /* 0x0000002454547221 */ /* 0x000fc40000010100 */
[----:B------:R-:W-:Y:S02]  /*2c10*/  FFMA.FTZ R70, R78, R36, R70 ;  /* 0x000000244e467223 */ /* 0x000fe40000010046 */
[----:B------:R-:W2:Y:S01]  /*2c20*/  SHFL.DOWN PT, R36, R37, 0x2, 0x1f ;  /* 0x08401f0025247f89 */ /* 0x000ea200000e0000 */
[----:B------:R-:W-:-:S04]  /*2c30*/  FMUL.FTZ R84, R84, R84 ;  /* 0x0000005454547220 */ /* 0x000fc80000410000 */
[----:B------:R-:W-:-:S04]  /*2c40*/  FMUL.FTZ R84, R84, R78 ;  /* 0x0000004e54547220 */ /* 0x000fc80000410000 */
[----:B------:R-:W-:Y:S01]  /*2c50*/  FMUL.FTZ R84, R84, R77 ;  /* 0x0000004d54547220 */ /* 0x000fe20000410000 */
[----:B0-----:R-:W-:Y:S01]  /*2c60*/  FMUL.FTZ R79, R72, R70 ;  /* 0x00000046484f7220 */ /* 0x001fe20000410000 */
[----:B-1----:R-:W-:-:S04]  /*2c70*/  IADD3 R38, PT, PT, R38, R82, RZ ;  /* 0x0000005226267210 */ /* 0x002fc80007ffe0ff */
[----:B------:R-:W0:Y:S01]  /*2c80*/  SHFL.DOWN PT, R80, R79, 0x1, 0x1f ;  /* 0x08201f004f507f89 */ /* 0x000e2200000e0000 */
[----:B------:R-:W-:Y:S02]  /*2c90*/  I2FP.F32.S32 R82, R82 ;  /* 0x0000005200527245 */ /* 0x000fe40000201400 */
[----:B------:R-:W-:Y:S01]  /*2ca0*/  I2FP.F32.S32 R38, R38 ;  /* 0x0000002600267245 */ /* 0x000fe20000201400 */
[----:B--2---:R-:W-:-:S03]  /*2cb0*/  FADD.FTZ R36, R36, R37 ;  /* 0x0000002524247221 */ /* 0x004fc60000010000 */
[----:B------:R0:W1:Y:S01]  /*2cc0*/  MUFU.RCP R81, R38 ;  /* 0x0000002600517308 */ /* 0x0000620000001000 */
        /* <DEDUP_REMOVED lines=10> */
[----:B------:R-:W-:-:S04]  /*2d70*/  FMUL.FTZ R79, R79, R82 ;  /* 0x000000524f4f7220 */ /* 0x000fc80000410000 */
[----:B------:R-:W-:Y:S02]  /*2d80*/  FFMA.FTZ R36, R81, R79, R37 ;  /* 0x0000004f51247223 */ /* 0x000fe40000010025 */
[----:B------:R-:W1:Y:S04]  /*2d90*/  LDC R37, c[0x0][0x448] ;  /* 0x00011200ff257b82 */ /* 0x000e680000000800 */
[----:B------:R-:W1:Y:S01]  /*2da0*/  SHFL.IDX PT, R36, R36, RZ, 0x1f ;  /* 0x00001fff24247589 */ /* 0x000e6200000e0000 */
[C---:B0-----:R-:W-:Y:S01]  /*2db0*/  FMUL.FTZ R83, R38.reuse, R38 ;  /* 0x0000002626537220 */ /* 0x041fe20000410000 */
[----:B------:R-:W-:-:S04]  /*2dc0*/  FSEL R70, R38, RZ, !P6 ;  /* 0x000000ff26467208 */ /* 0x000fc80007000000 */
[----:B------:R-:W-:Y:S02]  /*2dd0*/  FSEL R83, R83, RZ, P6 ;  /* 0x000000ff53537208 */ /* 0x000fe40003000000 */
[----:B------:R-:W-:Y:S01]  /*2de0*/  ISETP.NE.AND P6, PT, R66, RZ, PT ;  /* 0x000000ff4200720c */ /* 0x000fe20003fc5270 */
[----:B-1----:R-:W-:-:S04]  /*2df0*/  FFMA.FTZ R36, R36, UR9, R37 ;  /* 0x0000000924247c23 */ /* 0x002fc80008010025 */
[----:B------:R-:W-:-:S08]  /*2e00*/  FADD.FTZ R36, R36, R83 ;  /* 0x0000005324247221 */ /* 0x000fd00000010000 */
        /* <DEDUP_REMOVED lines=8> */
[--C-:B0-----:R-:W-:Y:S01]  /*2e90*/  FADD.FTZ R38, R41, -R70.reuse ;  /* 0x8000004629267221 */ /* 0x101fe20000010000 */
[----:B------:R-:W0:Y:S01]  /*2ea0*/  LDC.64 R80, c[0x0][0x428] ;  /* 0x00010a00ff507b82 */ /* 0x000e220000000a00 */
[----:B------:R-:W-:Y:S02]  /*2eb0*/  HADD2.F32 R37, -RZ, R64.H0_H0 ;  /* 0x20000040ff257230 */ /* 0x000fe40000004100 */
[--C-:B------:R-:W-:Y:S01]  /*2ec0*/  FADD.FTZ R39, R40, -R70.reuse ;  /* 0x8000004628277221 */ /* 0x100fe20000010000 */
[----:B------:R-:W-:Y:S02]  /*2ed0*/  HADD2.F32 R36, -RZ, R14.H0_H0 ;  /* 0x2000000eff247230 */ /* 0x000fe40000004100 */
[C---:B------:R-:W-:Y:S01]  /*2ee0*/  FMUL.FTZ R38, R72.reuse, R38 ;  /* 0x0000002648267220 */ /* 0x040fe20000410000 */
[--C-:B------:R-:W-:Y:S01]  /*2ef0*/  FADD.FTZ R77, R13, -R70.reuse ;  /* 0x800000460d4d7221 */ /* 0x100fe20000010000 */
[----:B------:R-:W-:Y:S01]  /*2f00*/  FMUL.FTZ R39, R72, R39 ;  /* 0x0000002748277220 */ /* 0x000fe20000410000 */
[----:B------:R-:W-:Y:S01]  /*2f10*/  FADD.FTZ R78, R12, -R70 ;  /* 0x800000460c4e7221 */ /* 0x000fe20000010000 */
[----:B------:R-:W-:Y:S01]  /*2f20*/  FFMA.FTZ R36, R38, R37, R36 ;  /* 0x0000002526247223 */ /* 0x000fe20000010024 */
[----:B------:R-:W-:-:S02]  /*2f30*/  HADD2.F32 R38, -RZ, R65.H0_H0 ;  /* 0x20000041ff267230 */ /* 0x000fc40000004100 */
[C---:B------:R-:W-:Y:S01]  /*2f40*/  FMUL.FTZ R77, R72.reuse, R77 ;  /* 0x0000004d484d7220 */ /* 0x040fe20000410000 */
[----:B------:R-:W-:Y:S02]  /*2f50*/  HADD2.F32 R37, -RZ, R85.H0_H0 ;  /* 0x20000055ff257230 */ /* 0x000fe40000004100 */
[----:B------:R-:W-:-:S03]  /*2f60*/  FMUL.FTZ R78, R72, R78 ;  /* 0x0000004e484e7220 */ /* 0x000fc60000410000 */
[----:B------:R-:W-:Y:S01]  /*2f70*/  FFMA.FTZ R37, R39, R38, R37 ;  /* 0x0000002627257223 */ /* 0x000fe20000010025 */
[----:B------:R-:W-:Y:S02]  /*2f80*/  HADD2.F32 R39, -RZ, R64.H1_H1 ;  /* 0x30000040ff277230 */ /* 0x000fe40000004100 */
[----:B------:R-:W-:-:S05]  /*2f90*/  HADD2.F32 R38, -RZ, R15.H0_H0 ;  /* 0x2000000fff267230 */ /* 0x000fca0000004100 */
[----:B------:R-:W-:Y:S01]  /*2fa0*/  FFMA.FTZ R38, R77, R39, R38 ;  /* 0x000000274d267223 */ /* 0x000fe20000010026 */
[----:B------:R-:W-:Y:S02]  /*2fb0*/  HADD2.F32 R77, -RZ, R65.H1_H1 ;  /* 0x30000041ff4d7230 */ /* 0x000fe40000004100 */
[----:B------:R-:W-:Y:S02]  /*2fc0*/  HADD2.F32 R39, -RZ, R85.H1_H1 ;  /* 0x30000055ff277230 */ /* 0x000fe40000004100 */
[C---:B0-----:R-:W-:Y:S01]  /*2fd0*/  IMAD.WIDE.U32 R80, R63.reuse, 0x10, R80 ;  /* 0x000000103f507825 */ /* 0x041fe200078e0050 */
[----:B------:R-:W-:-:S03]  /*2fe0*/  IADD3 R63, PT, PT, R63, 0x80, RZ ;  /* 0x000000803f3f7810 */ /* 0x000fc60007ffe0ff */
[----:B------:R-:W-:-:S05]  /*2ff0*/  FFMA.FTZ R39, R78, R77, R39 ;  /* 0x0000004d4e277223 */ /* 0x000fca0000010027 */
[----:B------:R1:W-:Y:S02]  /*3000*/  STG.E.128 desc[UR6][R80.64], R36 ;  /* 0x0000002450007986 */ /* 0x0003e4000c101d06 */
.L_x_10792:
[----:B------:R-:W-:Y:S05]  /*3010*/  BSYNC.RECONVERGENT B0 ;  /* 0x0000000000007941 */ /* 0x000fea0003800200 */
.L_x_10791:
[----:B------:R-:W-:Y:S01]  /*3020*/  ISETP.GE.U32.AND P6, PT, R62, 0x100, PT ;  /* 0x000001003e00780c */ /* 0x000fe20003fc6070 */
[----:B------:R-:W-:-:S12]  /*3030*/  BSSY.RECONVERGENT B0, `(.L_x_10793) ;  /* 0x000001a000007945 */ /* 0x000fd80003800200 */
[----:B------:R-:W-:Y:S05]  /*3040*/  @!P6 BRA `(.L_x_10794) ;  /* 0x000000000060e947 */ /* 0x000fea0003800000 */
[--C-:B01----:R-:W-:Y:S01]  /*3050*/  FADD.FTZ R38, R11, -R70.reuse ;  /* 0x800000460b267221 */ /* 0x103fe20000010000 */
        /* <DEDUP_REMOVED lines=23> */
.L_x_10794:
[----:B------:R-:W-:Y:S05]  /*31d0*/  BSYNC.RECONVERGENT B0 ;  /* 0x0000000000007941 */ /* 0x000fea0003800200 */
.L_x_10793:
[----:B------:R-:W-:Y:S04]  /*31e0*/  BSSY.RECONVERGENT B0, `(.L_x_10795) ;  /* 0x000001a000007945 */ /* 0x000fe80003800200 */
[----:B------:R-:W-:Y:S05]  /*31f0*/  @!P2 BRA `(.L_x_10796) ;  /* 0x000000000060a947 */ /* 0x000fea0003800000 */
[--C-:B012---:R-:W-:Y:S01]  /*3200*/  FADD.FTZ R38, R7, -R70.reuse ;  /* 0x8000004607267221 */ /* 0x107fe20000010000 */
        /* <DEDUP_REMOVED lines=23> */
.L_x_10796:
[----:B------:R-:W-:Y:S05]  /*3380*/  BSYNC.RECONVERGENT B0 ;  /* 0x0000000000007941 */ /* 0x000fea0003800200 */
.L_x_10795:
[----:B------:R-:W-:Y:S04]  /*3390*/  BSSY.RECONVERGENT B0, `(.L_x_10797) ;  /* 0x000001a000007945 */ /* 0x000fe80003800200 */
[----:B------:R-:W-:Y:S05]  /*33a0*/  @!P3 BRA `(.L_x_10798) ;  /* 0x000000000060b947 */ /* 0x000fea0003800000 */
[--C-:B0123--:R-:W-:Y:S01]  /*33b0*/  FADD.FTZ R38, R3, -R70.reuse ;  /* 0x8000004603267221 */ /* 0x10ffe20000010000 */
[----:B------:R-:W0:Y:S01]  /*33c0*/  LDC.64 R80, c[0x0][0x428] ;  /* 0x00010a00ff507b82 */ /* 0x000e220000000a00 */
[----:B------:R-:W-:Y:S02]  /*33d0*/  HADD2.F32 R37, -RZ, R73.H0_H0 ;  /* 0x20000049ff257230 */ /* 0x000fe40000004100 */
[--C-:B------:R-:W-:Y:S01]  /*33e0*/  FADD.FTZ R39, R2, -R70.reuse ;  /* 0x8000004602277221 */ /* 0x100fe20000010000 */
[----:B------:R-:W-:Y:S02]  /*33f0*/  HADD2.F32 R36, -RZ, R20.H0_H0 ;  /* 0x20000014ff247230 */ /* 0x000fe40000004100 */
[----:B------:R-:W-:Y:S01]  /*3400*/  FMUL.FTZ R38, R72, R38 ;  /* 0x0000002648267220 */ /* 0x000fe20000410000 */
        /* <DEDUP_REMOVED lines=18> */
.L_x_10798:
[----:B------:R-:W-:Y:S05]  /*3530*/  BSYNC.RECONVERGENT B0 ;  /* 0x0000000000007941 */ /* 0x000fea0003800200 */
.L_x_10797:
[----:B------:R-:W-:Y:S04]  /*3540*/  BSSY.RECONVERGENT B0, `(.L_x_10799) ;  /* 0x000001a000007945 */ /* 0x000fe80003800200 */
[----:B------:R-:W-:Y:S05]  /*3550*/  @!P4 BRA `(.L_x_10800) ;  /* 0x000000000060c947 */ /* 0x000fea0003800000 */
[--C-:B01234-:R-:W-:Y:S01]  /*3560*/  FADD.FTZ R38, R51, -R70.reuse ;  /* 0x8000004633267221 */ /* 0x11ffe20000010000 */
[----:B------:R-:W0:Y:S01]  /*3570*/  LDC.64 R80, c[0x0][0x428] ;  /* 0x00010a00ff507b82 */ /* 0x000e220000000a00 */
[----:B------:R-:W-:Y:S02]  /*3580*/  HADD2.F32 R37, -RZ, R75.H0_H0 ;  /* 0x2000004bff257230 */ /* 0x000fe40000004100 */
[--C-:B------:R-:W-:Y:S01]  /*3590*/  FADD.FTZ R39, R52, -R70.reuse ;  /* 0x8000004634277221 */ /* 0x100fe20000010000 */
[----:B------:R-:W-:Y:S02]  /*35a0*/  HADD2.F32 R36, -RZ, R22.H0_H0 ;  /* 0x20000016ff247230 */ /* 0x000fe40000004100 */
[C---:B------:R-:W-:Y:S01]  /*35b0*/  FMUL.FTZ R38, R72.reuse, R38 ;  /* 0x0000002648267220 */ /* 0x040fe20000410000 */
[----:B------:R-:W-:Y:S01]  /*35c0*/  FADD.FTZ R78, R53, -R70 ;  /* 0x80000046354e7221 */ /* 0x000fe20000010000 */
[----:B------:R-:W-:Y:S01]  /*35d0*/  FMUL.FTZ R39, R72, R39 ;  /* 0x0000002748277220 */ /* 0x000fe20000410000 */
[----:B------:R-:W-:-:S02]  /*35e0*/  HADD2.F32 R77, -RZ, R23.H0_H0 ;  /* 0x20000017ff4d7230 */ /* 0x000fc40000004100 */
[----:B------:R-:W-:Y:S01]  /*35f0*/  FFMA.FTZ R36, R38, R37, R36 ;  /* 0x0000002526247223 */ /* 0x000fe20000010024 */
[----:B------:R-:W-:Y:S02]  /*3600*/  HADD2.F32 R38, -RZ, R76.H0_H0 ;  /* 0x2000004cff267230 */ /* 0x000fe40000004100 */
[----:B------:R-:W-:Y:S01]  /*3610*/  FMUL.FTZ R78, R72, R78 ;  /* 0x0000004e484e7220 */ /* 0x000fe20000410000 */
[----:B------:R-:W-:-:S05]  /*3620*/  HADD2.F32 R37, -RZ, R89.H0_H0 ;  /* 0x20000059ff257230 */ /* 0x000fca0000004100 */
[----:B------:R-:W-:Y:S01]  /*3630*/  FFMA.FTZ R37, R39, R38, R37 ;  /* 0x0000002627257223 */ /* 0x000fe20000010025 */
[----:B------:R-:W-:Y:S02]  /*3640*/  HADD2.F32 R38, -RZ, R75.H1_H1 ;  /* 0x3000004bff267230 */ /* 0x000fe40000004100 */
[----:B------:R-:W-:-:S03]  /*3650*/  FADD.FTZ R39, R54, -R70 ;  /* 0x8000004636277221 */ /* 0x000fc60000010000 */
[----:B------:R-:W-:Y:S01]  /*3660*/  FFMA.FTZ R38, R78, R38, R77 ;  /* 0x000000264e267223 */ /* 0x000fe2000001004d */
[----:B------:R-:W-:Y:S02]  /*3670*/  HADD2.F32 R77, -RZ, R76.H1_H1 ;  /* 0x3000004cff4d7230 */ /* 0x000fe40000004100 */
[----:B------:R-:W-:Y:S01]  /*3680*/  FMUL.FTZ R39, R72, R39 ;  /* 0x0000002748277220 */ /* 0x000fe20000410000 */
[----:B------:R-:W-:Y:S02]  /*3690*/  HADD2.F32 R78, -RZ, R89.H1_H1 ;  /* 0x30000059ff4e7230 */ /* 0x000fe40000004100 */
[C---:B0-----:R-:W-:Y:S01]  /*36a0*/  IMAD.WIDE.U32 R80, R63.reuse, 0x10, R80 ;  /* 0x000000103f507825 */ /* 0x041fe200078e0050 */
[----:B------:R-:W-:-:S03]  /*36b0*/  IADD3 R63, PT, PT, R63, 0x80, RZ ;  /* 0x000000803f3f7810 */ /* 0x000fc60007ffe0ff */
[----:B------:R-:W-:-:S05]  /*36c0*/  FFMA.FTZ R39, R39, R77, R78 ;  /* 0x0000004d27277223 */ /* 0x000fca000001004e */
[----:B------:R0:W-:Y:S02]  /*36d0*/  STG.E.128 desc[UR6][R80.64], R36 ;  /* 0x0000002450007986 */ /* 0x0001e4000c101d06 */
.L_x_10800:
[----:B------:R-:W-:Y:S05]  /*36e0*/  BSYNC.RECONVERGENT B0 ;  /* 0x0000000000007941 */ /* 0x000fea0003800200 */
.L_x_10799:
[----:B------:R-:W-:Y:S04]  /*36f0*/  BSSY.RECONVERGENT B0, `(.L_x_10801) ;  /* 0x0000011000007945 */ /* 0x000fe80003800200 */
[----:B------:R-:W-:Y:S05]  /*3700*/  @!P5 BRA `(.L_x_10802) ;  /* 0x00000000003cd947 */ /* 0x000fea0003800000 */
[----:B0-----:R-:W0:Y:S01]  /*3710*/  LDC.64 R78, c[0x0][0x428] ;  /* 0x00010a00ff4e7b82 */ /* 0x001e220000000a00 */
[--C-:B-1234-:R-:W-:Y:S01]  /*3720*/  FADD.FTZ R36, R55, -R70.reuse ;  /* 0x8000004637247221 */ /* 0x11efe20000010000 */
[--C-:B------:R-:W-:Y:S01]  /*3730*/  FADD.FTZ R37, R56, -R70.reuse ;  /* 0x8000004638257221 */ /* 0x100fe20000010000 */
[--C-:B------:R-:W-:Y:S01]  /*3740*/  FADD.FTZ R38, R57, -R70.reuse ;  /* 0x8000004639267221 */ /* 0x100fe20000010000 */
[----:B------:R-:W-:Y:S01]  /*3750*/  FADD.FTZ R39, R58, -R70 ;  /* 0x800000463a277221 */ /* 0x000fe20000010000 */
        /* <DEDUP_REMOVED lines=8> */
[----:B0-----:R-:W-:-:S05]  /*37e0*/  IMAD.WIDE.U32 R78, R63, 0x10, R78 ;  /* 0x000000103f4e7825 */ /* 0x001fca00078e004e */
[----:B------:R0:W-:Y:S02]  /*37f0*/  STG.E.128 desc[UR6][R78.64], R36 ;  /* 0x000000244e007986 */ /* 0x0001e4000c101d06 */
.L_x_10802:
[----:B------:R-:W-:Y:S05]  /*3800*/  BSYNC.RECONVERGENT B0 ;  /* 0x0000000000007941 */ /* 0x000fea0003800200 */
.L_x_10801:
[----:B01234-:R-:W0:Y:S01]  /*3810*/  LDC.64 R36, c[0x0][0x380] ;  /* 0x0000e000ff247b82 */ /* 0x01fe220000000a00 */
[----:B------:R-:W-:Y:S01]  /*3820*/  UPLOP3.LUT UP1, UPT, UPT, UPT, UP1, 0x40, 0x4 ;  /* 0x000000000004789c */ /* 0x000fe20003f2e810 */
[----:B0-----:R-:W-:-:S04]  /*3830*/  IADD3 R61, PT, PT, R61, R36, RZ ;  /* 0x000000243d3d7210 */ /* 0x001fc80007ffe0ff */
[----:B------:R-:W-:-:S13]  /*3840*/  ISETP.GE.AND P2, PT, R61, R37, PT ;  /* 0x000000253d00720c */ /* 0x000fda0003f46270 */
[----:B------:R-:W-:Y:S05]  /*3850*/  @!P2 BRA `(.L_x_10803) ;  /* 0xffffffd000d4a947 */ /* 0x000fea000383ffff */
[----:B------:R-:W-:Y:S05]  /*3860*/  EXIT ;  /* 0x000000000000794d */ /* 0x000fea0003800000 */
.L_x_10804:
        /* <DEDUP_REMOVED lines=9> */
.L_x_13630:


//--------------------- .text._ZN10layer_norm31ln_parallel_residual_fwd_kernelINS_13Kernel_traitsI6__halfffffjLj3072ELj1ELj1ELj4ELj16ENS_18Kernel_traits_baseILj3072ES2_ffffjLj128EEEEELb0ELb1ELb1EEEvNS_9FwdParamsE --------------------------
	.section	.text._ZN10layer_norm31ln_parallel_residual_fwd_kernelINS_13Kernel_traitsI6__halfffffjLj3072ELj1ELj1ELj4ELj16ENS_18Kernel_traits_baseILj3072ES2_ffffjLj128EEEEELb0ELb1ELb1EEEvNS_9FwdParamsE,"ax",@progbits
	.align	128
        .global         _ZN10layer_norm31ln_parallel_residual_fwd_kernelINS_13Kernel_traitsI6__halfffffjLj3072ELj1ELj1ELj4ELj16ENS_18Kernel_traits_baseILj3072ES2_ffffjLj128EEEEELb0ELb1ELb1EEEvNS_9FwdParamsE
        .type           _ZN10layer_norm31ln_parallel_residual_fwd_kernelINS_13Kernel_traitsI6__halfffffjLj3072ELj1ELj1ELj4ELj16ENS_18Kernel_traits_baseILj3072ES2_ffffjLj128EEEEELb0ELb1ELb1EEEvNS_9FwdParamsE,@function
        .size           _ZN10layer_norm31ln_parallel_residual_fwd_kernelINS_13Kernel_traitsI6__halfffffjLj3072ELj1ELj1ELj4ELj16ENS_18Kernel_traits_baseILj3072ES2_ffffjLj128EEEEELb0ELb1ELb1EEEvNS_9FwdParamsE,(.L_x_13631 - _ZN10layer_norm31ln_parallel_residual_fwd_kernelINS_13Kernel_traitsI6__halfffffjLj3072ELj1ELj1ELj4ELj16ENS_18Kernel_traits_baseILj3072ES2_ffffjLj128EEEEELb0ELb1ELb1EEEvNS_9FwdParamsE)
        .other          _ZN10layer_norm31ln_parallel_residual_fwd_kernelINS_13Kernel_traitsI6__halfffffjLj3072ELj1ELj1ELj4ELj16ENS_18Kernel_traits_baseILj3072ES2_ffffjLj128EEEEELb0ELb1ELb1EEEvNS_9FwdParamsE,@"STO_CUDA_ENTRY STV_DEFAULT"
_ZN10layer_norm31ln_parallel_residual_fwd_kernelINS_13Kernel_traitsI6__halfffffjLj3072ELj1ELj1ELj4ELj16ENS_18Kernel_traits_baseILj3072ES2_ffffjLj128EEEEELb0ELb1ELb1EEEvNS_9FwdParamsE:
.text._ZN10layer_norm31ln_parallel_residual_fwd_kernelINS_13Kernel_traitsI6__halfffffjLj3072ELj1ELj1ELj4ELj16ENS_18Kernel_traits_baseILj3072ES2_ffffjLj128EEEEELb0ELb1ELb1EEEvNS_9FwdParamsE:
[----:B------:R-:W-:Y:S01]  /*0000*/  LDC R1, c[0x0][0x37c] ;  /* 0x0000df00ff017b82 */ /* 0x000fe20000000800 */
[----:B------:R-:W0:Y:S07]  /*0010*/  S2R R0, SR_TID.X ;  /* 0x0000000000007919 */ /* 0x000e2e0000002100 */
[----:B------:R-:W0:Y:S01]  /*0020*/  LDC.64 R4, c[0x0][0x3d0] ;  /* 0x0000f400ff047b82 */ /* 0x000e220000000a00 */
[----:B------:R-:W1:Y:S01]  /*0030*/  LDCU.64 UR6, c[0x0][0x358] ;  /* 0x00006b00ff0677ac */ /* 0x000e620008000a00 */
[----:B------:R-:W2:Y:S01]  /*0040*/  LDCU.64 UR4, c[0x0][0x438] ;  /* 0x00008700ff0477ac */ /* 0x000ea20008000a00 */
[----:B0-----:R-:W-:-:S05]  /*0050*/  IMAD.WIDE.U32 R4, R0, 0x8, R4 ;  /* 0x0000000800047825 */ /* 0x001fca00078e0004 */
[----:B-1----:R-:W3:Y:S01]  /*0060*/  LDG.E.64 R6, desc[UR6][R4.64] ;  /* 0x0000000604067981 */ /* 0x002ee2000c1e1b00 */
[----:B--2---:R-:W-:-:S03]  /*0070*/  ISETP.NE.U32.AND P2, PT, RZ, UR4, PT ;  /* 0x00000004ff007c0c */ /* 0x004fc6000bf45070 */
[----:B------:R-:W2:Y:S01]  /*0080*/  LDG.E.64 R10, desc[UR6][R4.64+0x400] ;  /* 0x00040006040a7981 */ /* 0x000ea2000c1e1b00 */
[----:B------:R-:W-:Y:S01]  /*0090*/  ISETP.NE.AND.EX P2, PT, RZ, UR5, PT, P2 ;  /* 0x00000005ff007c0c */ /* 0x000fe2000bf45320 */
[----:B------:R-:W0:Y:S01]  /*00a0*/  S2UR UR4, SR_CTAID.X ;  /* 0x00000000000479c3 */ /* 0x000e220000002500 */
[----:B------:R-:W1:Y:S01]  /*00b0*/  LDCU UR5, c[0x0][0x384] ;  /* 0x00007080ff0577ac */ /* 0x000e620008000800 */
[----:B------:R-:W5:Y:S04]  /*00c0*/  LDG.E.64 R16, desc[UR6][R4.64+0x800] ;  /* 0x0008000604107981 */ /* 0x000f68000c1e1b00 */
[----:B------:R-:W5:Y:S04]  /*00d0*/  LDG.E.64 R18, desc[UR6][R4.64+0xc00] ;  /* 0x000c000604127981 */ /* 0x000f68000c1e1b00 */
[----:B------:R-:W5:Y:S02]  /*00e0*/  LDG.E.64 R20, desc[UR6][R4.64+0x1000] ;  /* 0x0010000604147981 */ /* 0x000f64000c1e1b00 */
[----:B------:R-:W4:Y:S02]  /*00f0*/  @P2 LDC.64 R8, c[0x0][0x438] ;  /* 0x00010e00ff082b82 */ /* 0x000f240000000a00 */
[----:B------:R3:W5:Y:S01]  /*0100*/  LDG.E.64 R22, desc[UR6][R4.64+0x1400] ;  /* 0x0014000604167981 */ /* 0x000762000c1e1b00 */
[----:B0-----:R-:W-:-:S04]  /*0110*/  MOV R2, UR4 ;  /* 0x0000000400027c02 */ /* 0x001fc80008000f00 */
[----:B-1----:R-:W-:Y:S01]  /*0120*/  ISETP.GE.AND P0, PT, R2, UR5, PT ;  /* 0x0000000502007c0c */ /* 0x002fe2000bf06270 */
[----:B----4-:R-:W-:-:S05]  /*0130*/  @P2 IMAD.WIDE.U32 R8, R0, 0x8, R8 ;  /* 0x0000000800082825 */ /* 0x010fca00078e0008 */
[----:B------:R0:W5:Y:S04]  /*0140*/  @P2 LDG.E.64 R28, desc[UR6][R8.64] ;  /* 0x00000006081c2981 */ /* 0x000168000c1e1b00 */
[----:B------:R0:W5:Y:S04]  /*0150*/  @P2 LDG.E.64 R30, desc[UR6][R8.64+0x400] ;  /* 0x00040006081e2981 */ /* 0x000168000c1e1b00 */
[----:B------:R0:W5:Y:S04]  /*0160*/  @P2 LDG.E.64 R32, desc[UR6][R8.64+0x800] ;  /* 0x0008000608202981 */ /* 0x000168000c1e1b00 */
[----:B------:R0:W5:Y:S04]  /*0170*/  @P2 LDG.E.64 R34, desc[UR6][R8.64+0xc00] ;  /* 0x000c000608222981 */ /* 0x000168000c1e1b00 */
[----:B------:R0:W5:Y:S04]  /*0180*/  @P2 LDG.E.64 R12, desc[UR6][R8.64+0x1000] ;  /* 0x00100006080c2981 */ /* 0x000168000c1e1b00 */
[----:B------:R0:W5:Y:S01]  /*0190*/  @P2 LDG.E.64 R14, desc[UR6][R8.64+0x1400] ;  /* 0x00140006080e2981 */ /* 0x000162000c1e1b00 */
[----:B---3--:R-:W-:-:S02]  /*01a0*/  @P2 MOV R4, R6 ;  /* 0x0000000600042202 */ /* 0x008fc40000000f00 */
[-C--:B------:R-:W-:Y:S02]  /*01b0*/  @P2 MOV R5, R7.reuse ;  /* 0x0000000700052202 */ /* 0x080fe40000000f00 */
[----:B------:R-:W-:Y:S02]  /*01c0*/  @!P2 MOV R4, R6 ;  /* 0x000000060004a202 */ /* 0x000fe40000000f00 */
[----:B------:R-:W-:Y:S02]  /*01d0*/  @!P2 MOV R5, R7 ;  /* 0x000000070005a202 */ /* 0x000fe40000000f00 */
[----:B--2---:R-:W-:Y:S02]  /*01e0*/  @P2 MOV R6, R10 ;  /* 0x0000000a00062202 */ /* 0x004fe40000000f00 */
[----:B------:R-:W-:Y:S01]  /*01f0*/  @P2 MOV R7, R11 ;  /* 0x0000000b00072202 */ /* 0x000fe20000000f00 */
[----:B0-----:R-:W-:Y:S06]  /*0200*/  @P0 EXIT ;  /* 0x000000000000094d */ /* 0x001fec0003800000 */
[----:B------:R-:W-:Y:S01]  /*0210*/  @!P2 MOV R6, R10 ;  /* 0x0000000a0006a202 */ /* 0x000fe20000000f00 */
[----:B------:R-:W0:Y:S01]  /*0220*/  LDCU.64 UR4, c[0x0][0x3a0] ;  /* 0x00007400ff0477ac */ /* 0x000e220008000a00 */
[----:B------:R-:W-:Y:S02]  /*0230*/  @!P2 MOV R7, R11 ;  /* 0x0000000b0007a202 */ /* 0x000fe40000000f00 */
[----:B-----5:R-:W-:Y:S01]  /*0240*/  @!P2 CS2R R28, SRZ ;  /* 0x00000000001ca805 */ /* 0x020fe2000001ff00 */
[----:B------:R-:W0:Y:S01]  /*0250*/  LDC.64 R10, c[0x0][0x398] ;  /* 0x0000e600ff0a7b82 */ /* 0x000e220000000a00 */
[----:B------:R-:W-:Y:S02]  /*0260*/  MOV R36, R4 ;  /* 0x0000000400247202 */ /* 0x000fe40000000f00 */
[----:B------:R-:W-:Y:S02]  /*0270*/  @!P2 CS2R R30, SRZ ;  /* 0x00000000001ea805 */ /* 0x000fe4000001ff00 */
[----:B------:R-:W-:-:S02]  /*0280*/  MOV R37, R5 ;  /* 0x0000000500257202 */ /* 0x000fc40000000f00 */
[----:B------:R-:W-:Y:S02]  /*0290*/  @!P2 CS2R R32, SRZ ;  /* 0x000000000020a805 */ /* 0x000fe4000001ff00 */
[--C-:B------:R-:W-:Y:S02]  /*02a0*/  SHF.R.U64 R27, R4, 0x10, R5.reuse ;  /* 0x00000010041b7819 */ /* 0x100fe40000001205 */
[----:B------:R-:W-:Y:S02]  /*02b0*/  @!P2 CS2R R34, SRZ ;  /* 0x000000000022a805 */ /* 0x000fe4000001ff00 */
[----:B------:R-:W-:Y:S02]  /*02c0*/  SHF.R.U32.HI R26, RZ, 0x10, R5 ;  /* 0x00000010ff1a7819 */ /* 0x000fe40000011605 */
[----:B------:R-:W-:Y:S02]  /*02d0*/  @!P2 CS2R R12, SRZ ;  /* 0x00000000000ca805 */ /* 0x000fe4000001ff00 */
[----:B------:R-:W-:-:S02]  /*02e0*/  @P2 MOV R4, R16 ;  /* 0x0000001000042202 */ /* 0x000fc40000000f00 */
[----:B------:R-:W-:Y:S02]  /*02f0*/  @!P2 CS2R R14, SRZ ;  /* 0x00000000000ea805 */ /* 0x000fe4000001ff00 */
[-C--:B------:R-:W-:Y:S01]  /*0300*/  @P2 MOV R5, R17.reuse ;  /* 0x0000001100052202 */ /* 0x080fe20000000f00 */
[----:B------:R-:W-:Y:S01]  /*0310*/  HADD2.F32 R3, -RZ, R28.H0_H0 ;  /* 0x2000001cff037230 */ /* 0x000fe20000004100 */
[----:B------:R-:W-:Y:S01]  /*0320*/  @!P2 MOV R4, R16 ;  /* 0x000000100004a202 */ /* 0x000fe20000000f00 */
[----:B------:R-:W-:Y:S01]  /*0330*/  HADD2.F32 R16, -RZ, R36.H0_H0 ;  /* 0x20000024ff107230 */ /* 0x000fe20000004100 */
[----:B------:R-:W-:Y:S01]  /*0340*/  @!P2 MOV R5, R17 ;  /* 0x000000110005a202 */ /* 0x000fe20000000f00 */
[----:B------:R-:W-:Y:S01]  /*0350*/  HADD2.F32 R17, -RZ, R37.H0_H0 ;  /* 0x20000025ff117230 */ /* 0x000fe20000004100 */
[----:B------:R-:W-:Y:S01]  /*0360*/  MOV R38, R6 ;  /* 0x0000000600267202 */ /* 0x000fe20000000f00 */
[----:B------:R-:W-:Y:S01]  /*0370*/  UPLOP3.LUT UP1, UPT, UPT, UPT, UPT, 0x40, 0x4 ;  /* 0x000000000004789c */ /* 0x000fe20003f2e870 */
[----:B------:R-:W-:Y:S01]  /*0380*/  MOV R39, R7 ;  /* 0x0000000700277202 */ /* 0x000fe20000000f00 */
[----:B------:R-:W1:Y:S01]  /*0390*/  LDCU UR8, c[0x0][0x388] ;  /* 0x00007100ff0877ac */ /* 0x000e620008000800 */
[----:B------:R-:W-:-:S02]  /*03a0*/  SHF.R.U64 R25, R6, 0x10, R7 ;  /* 0x0000001006197819 */ /* 0x000fc40000001207 */
[----:B------:R-:W-:Y:S01]  /*03b0*/  SHF.R.U32.HI R24, RZ, 0x10, R7 ;  /* 0x00000010ff187819 */ /* 0x000fe20000011607 */
[----:B------:R-:W2:Y:S01]  /*03c0*/  LDCU UR9, c[0x0][0x400] ;  /* 0x00008000ff0977ac */ /* 0x000ea20008000800 */
[----:B0-----:R-:W-:Y:S02]  /*03d0*/  LOP3.LUT P0, RZ, R10, UR4, RZ, 0xfc, !PT ;  /* 0x000000040aff7c12 */ /* 0x001fe4000f80fcff */
[----:B------:R-:W-:Y:S01]  /*03e0*/  MOV R56, R4 ;  /* 0x0000000400387202 */ /* 0x000fe20000000f00 */
[----:B------:R-:W0:Y:S01]  /*03f0*/  LDCU.U8 UR4, c[0x0][0x410] ;  /* 0x00008200ff0477ac */ /* 0x000e220008000000 */
[----:B------:R-:W-:Y:S02]  /*0400*/  MOV R57, R5 ;  /* 0x0000000500397202 */ /* 0x000fe40000000f00 */
[--C-:B------:R-:W-:Y:S01]  /*0410*/  SHF.R.U64 R58, R4, 0x10, R5.reuse ;  /* 0x00000010043a7819 */ /* 0x100fe20000001205 */
[----:B------:R-:W-:Y:S01]  /*0420*/  HADD2.F32 R56, -RZ, R56.H0_H0 ;  /* 0x20000038ff387230 */ /* 0x000fe20000004100 */
[----:B------:R-:W-:Y:S01]  /*0430*/  SHF.R.U32.HI R59, RZ, 0x10, R5 ;  /* 0x00000010ff3b7819 */ /* 0x000fe20000011605 */
[----:B------:R-:W-:Y:S01]  /*0440*/  HADD2.F32 R57, -RZ, R57.H0_H0 ;  /* 0x20000039ff397230 */ /* 0x000fe20000004100 */
[----:B------:R-:W-:Y:S01]  /*0450*/  @P2 MOV R8, R18 ;  /* 0x0000001200082202 */ /* 0x000fe20000000f00 */
[----:B------:R-:W-:Y:S01]  /*0460*/  HADD2.F32 R58, -RZ, R58.H0_H0 ;  /* 0x2000003aff3a7230 */ /* 0x000fe20000004100 */
[----:B------:R-:W-:Y:S01]  /*0470*/  @P2 MOV R9, R19 ;  /* 0x0000001300092202 */ /* 0x000fe20000000f00 */
[----:B------:R-:W-:Y:S01]  /*0480*/  HADD2.F32 R59, -RZ, R59.H0_H0 ;  /* 0x2000003bff3b7230 */ /* 0x000fe20000004100 */
[----:B------:R-:W-:Y:S01]  /*0490*/  @P2 MOV R6, R20 ;  /* 0x0000001400062202 */ /* 0x000fe20000000f00 */
[----:B------:R-:W3:Y:S01]  /*04a0*/  LDCU.64 UR10, c[0x0][0x3a0] ;  /* 0x00007400ff0a77ac */ /* 0x000ee20008000a00 */
[----:B------:R-:W-:-:S02]  /*04b0*/  @P2 MOV R7, R21 ;  /* 0x0000001500072202 */ /* 0x000fc40000000f00 */
[----:B------:R-:W-:Y:S01]  /*04c0*/  @P2 MOV R4, R22 ;  /* 0x0000001600042202 */ /* 0x000fe20000000f00 */
[----:B------:R-:W4:Y:S01]  /*04d0*/  LDCU.64 UR12, c[0x0][0x398] ;  /* 0x00007300ff0c77ac */ /* 0x000f220008000a00 */
[----:B------:R-:W-:Y:S02]  /*04e0*/  @P2 MOV R5, R23 ;  /* 0x0000001700052202 */ /* 0x000fe40000000f00 */
[----:B------:R-:W-:Y:S01]  /*04f0*/  @!P2 MOV R8, R18 ;  /* 0x000000120008a202 */ /* 0x000fe20000000f00 */
[----:B------:R-:W-:Y:S01]  /*0500*/  HADD2.F32 R18, -RZ, R27.H0_H0 ;  /* 0x2000001bff127230 */ /* 0x000fe20000004100 */
        /* <DEDUP_REMOVED lines=10> */
[----:B------:R-:W-:Y:S01]  /*05b0*/  ISETP.NE.U32.AND P1, PT, R10, RZ, PT ;  /* 0x000000ff0a00720c */ /* 0x000fe20003f25070 */
[----:B------:R-:W-:Y:S01]  /*05c0*/  HADD2.F32 R10, -RZ, R35.H0_H0 ;  /* 0x20000023ff0a7230 */ /* 0x000fe20000004100 */
[----:B------:R-:W-:-:S02]  /*05d0*/  MOV R60, R8 ;  /* 0x00000008003c7202 */ /* 0x000fc40000000f00 */
[----:B------:R-:W-:Y:S02]  /*05e0*/  MOV R61, R9 ;  /* 0x00000009003d7202 */ /* 0x000fe40000000f00 */
[--C-:B------:R-:W-:Y:S01]  /*05f0*/  SHF.R.U64 R62, R8, 0x10, R9.reuse ;  /* 0x00000010083e7819 */ /* 0x100fe20000001209 */
[----:B------:R-:W-:Y:S01]  /*0600*/  HADD2.F32 R8, -RZ, R33.H0_H0 ;  /* 0x20000021ff087230 */ /* 0x000fe20000004100 */
[----:B------:R-:W-:Y:S01]  /*0610*/  SHF.R.U32.HI R63, RZ, 0x10, R9 ;  /* 0x00000010ff3f7819 */ /* 0x000fe20000011609 */
[----:B------:R-:W-:Y:S01]  /*0620*/  HADD2.F32 R9, -RZ, R34.H0_H0 ;  /* 0x20000022ff097230 */ /* 0x000fe20000004100 */
[----:B------:R-:W-:Y:S01]  /*0630*/  MOV R64, R6 ;  /* 0x0000000600407202 */ /* 0x000fe20000000f00 */
[----:B------:R-:W-:Y:S01]  /*0640*/  HADD2.F32 R60, -RZ, R60.H0_H0 ;  /* 0x2000003cff3c7230 */ /* 0x000fe20000004100 */
[----:B------:R-:W-:Y:S01]  /*0650*/  MOV R65, R7 ;  /* 0x0000000700417202 */ /* 0x000fe20000000f00 */
[----:B------:R-:W-:Y:S01]  /*0660*/  HADD2.F32 R61, -RZ, R61.H0_H0 ;  /* 0x2000003dff3d7230 */ /* 0x000fe20000004100 */
        /* <DEDUP_REMOVED lines=12> */
[C---:B------:R-:W-:Y:S01]  /*0730*/  LOP3.LUT P0, RZ, R11.reuse, UR5, RZ, 0xfc, P0 ;  /* 0x000000050bff7c12 */ /* 0x040fe2000800fcff */
[----:B------:R-:W-:Y:S01]  /*0740*/  HADD2.F32 R64, -RZ, R64.H0_H0 ;  /* 0x20000040ff407230 */ /* 0x000fe20000004100 */
[----:B------:R-:W-:Y:S01]  /*0750*/  ISETP.NE.AND.EX P1, PT, R11, RZ, PT, P1 ;  /* 0x000000ff0b00720c */ /* 0x000fe20003f25310 */
[----:B------:R-:W-:Y:S01]  /*0760*/  HADD2.F32 R11, -RZ, R12.H0_H0 ;  /* 0x2000000cff0b7230 */ /* 0x000fe20000004100 */
[--C-:B------:R-:W-:Y:S01]  /*0770*/  SHF.R.U64 R73, R28, 0x10, R29.reuse ;  /* 0x000000101c497819 */ /* 0x100fe2000000121d */
[----:B------:R-:W-:Y:S01]  /*0780*/  HADD2.F32 R65, -RZ, R65.H0_H0 ;  /* 0x20000041ff417230 */ /* 0x000fe20000004100 */
[----:B------:R-:W-:Y:S01]  /*0790*/  SHF.R.U32.HI R72, RZ, 0x10, R29 ;  /* 0x00000010ff487819 */ /* 0x000fe2000001161d */
        /* <DEDUP_REMOVED lines=21> */
[----:B------:R-:W-:Y:S01]  /*08f0*/  LOP3.LUT R15, R0, 0x1f, RZ, 0xc0, !PT ;  /* 0x0000001f000f7812 */ /* 0x000fe200078ec0ff */
[----:B------:R-:W-:Y:S01]  /*0900*/  HADD2.F32 R75, -RZ, R75.H0_H0 ;  /* 0x2000004bff4b7230 */ /* 0x000fe20000004100 */
[----:B0-----:R-:W-:Y:S01]  /*0910*/  ISETP.NE.AND P4, PT, RZ, UR4, PT ;  /* 0x00000004ff007c0c */ /* 0x001fe2000bf85270 */
        /* <DEDUP_REMOVED lines=8> */
[----:B-1234-:R-:W-:-:S07]  /*09a0*/  HADD2.F32 R84, -RZ, R84.H0_H0 ;  /* 0x20000054ff547230 */ /* 0x01efce0000004100 */
.L_x_10818:
        /* <DEDUP_REMOVED lines=13> */
[----:B------:R1:W5:Y:S05]  /*0a80*/  @P2 LDG.E.128 R28, desc[UR6][R44.64] ;  /* 0x000000062c1c2981 */ /* 0x00036a000c1e1d00 */
[----:B------:R-:W5:Y:S01]  /*0a90*/  LDG.E.128 R36, desc[UR6][R36.64] ;  /* 0x0000000624247981 */ /* 0x000f62000c1e1d00 */
        /* <DEDUP_REMOVED lines=9> */
[----:B-1----:R-:W-:Y:S02]  /*0b30*/  FADD.FTZ R43, R31, R34 ;  /* 0x000000221f2b7221 */ /* 0x002fe40000010000 */
[----:B------:R-:W-:Y:S02]  /*0b40*/  MOV R32, R55 ;  /* 0x0000003700207202 */ /* 0x000fe40000000f00 */
[----:B------:R-:W-:-:S02]  /*0b50*/  MOV R33, R53 ;  /* 0x0000003500217202 */ /* 0x000fc40000000f00 */
[----:B------:R-:W-:Y:S02]  /*0b60*/  MOV R34, R51 ;  /* 0x0000003300227202 */ /* 0x000fe40000000f00 */
[----:B------:R-:W-:Y:S01]  /*0b70*/  MOV R35, R43 ;  /* 0x0000002b00237202 */ /* 0x000fe20000000f00 */
[----:B------:R-:W-:Y:S06]  /*0b80*/  BRA `(.L_x_10807) ;  /* 0x0000000000547947 */ /* 0x000fec0003800000 */
.L_x_10806:
[----:B-----5:R-:W-:Y:S01]  /*0b90*/  FADD.FTZ R55, R36, R24 ;  /* 0x0000001824377221 */ /* 0x020fe20000010000 */
[----:B------:R-:W-:Y:S01]  /*0ba0*/  FADD.FTZ R53, R37, R25 ;  /* 0x0000001925357221 */ /* 0x000fe20000010000 */
[----:B------:R-:W-:Y:S01]  /*0bb0*/  FADD.FTZ R51, R38, R26 ;  /* 0x0000001a26337221 */ /* 0x000fe20000010000 */
[----:B-1----:R-:W-:Y:S02]  /*0bc0*/  FADD.FTZ R43, R39, R27 ;  /* 0x0000001b272b7221 */ /* 0x002fe40000010000 */
[----:B------:R-:W-:Y:S02]  /*0bd0*/  MOV R32, R55 ;  /* 0x0000003700207202 */ /* 0x000fe40000000f00 */
[----:B------:R-:W-:Y:S02]  /*0be0*/  MOV R33, R53 ;  /* 0x0000003500217202 */ /* 0x000fe40000000f00 */
[----:B------:R-:W-:Y:S02]  /*0bf0*/  MOV R34, R51 ;  /* 0x0000003300227202 */ /* 0x000fe40000000f00 */
[----:B------:R-:W-:Y:S01]  /*0c00*/  MOV R35, R43 ;  /* 0x0000002b00237202 */ /* 0x000fe20000000f00 */
[----:B------:R-:W-:Y:S06]  /*0c10*/  BRA `(.L_x_10807) ;  /* 0x0000000000307947 */ /* 0x000fec0003800000 */
.L_x_10805:
[----:B-----5:R-:W-:Y:S01]  /*0c20*/  @P2 FADD.FTZ R32, R36, R28 ;  /* 0x0000001c24202221 */ /* 0x020fe20000010000 */
[----:B------:R-:W-:Y:S01]  /*0c30*/  @P2 FADD.FTZ R33, R37, R29 ;  /* 0x0000001d25212221 */ /* 0x000fe20000010000 */
[----:B------:R-:W-:Y:S01]  /*0c40*/  @P2 FADD.FTZ R34, R38, R30 ;  /* 0x0000001e26222221 */ /* 0x000fe20000010000 */
[----:B------:R-:W-:Y:S02]  /*0c50*/  @P2 FADD.FTZ R35, R39, R31 ;  /* 0x0000001f27232221 */ /* 0x000fe40000010000 */
[----:B------:R-:W-:Y:S02]  /*0c60*/  @P2 MOV R55, R32 ;  /* 0x0000002000372202 */ /* 0x000fe40000000f00 */
[----:B------:R-:W-:Y:S02]  /*0c70*/  @P2 MOV R53, R33 ;  /* 0x0000002100352202 */ /* 0x000fe40000000f00 */
[----:B------:R-:W-:Y:S02]  /*0c80*/  @P2 MOV R51, R34 ;  /* 0x0000002200332202 */ /* 0x000fe40000000f00 */
[----:B-1----:R-:W-:-:S02]  /*0c90*/  @P2 MOV R43, R35 ;  /* 0x00000023002b2202 */ /* 0x002fc40000000f00 */
[----:B------:R-:W-:Y:S02]  /*0ca0*/  @!P2 MOV R55, R36 ;  /* 0x000000240037a202 */ /* 0x000fe40000000f00 */
[----:B------:R-:W-:Y:S02]  /*0cb0*/  @!P2 MOV R53, R37 ;  /* 0x000000250035a202 */ /* 0x000fe40000000f00 */
[----:B------:R-:W-:Y:S02]  /*0cc0*/  @!P2 MOV R51, R38 ;  /* 0x000000260033a202 */ /* 0x000fe40000000f00 */
[----:B------:R-:W-:-:S07]  /*0cd0*/  @!P2 MOV R43, R39 ;  /* 0x00000027002ba202 */ /* 0x000fce0000000f00 */
.L_x_10807:
        /* <DEDUP_REMOVED lines=31> */
.L_x_10808:
        /* <DEDUP_REMOVED lines=23> */
.L_x_10809:
        /* <DEDUP_REMOVED lines=21> */
[----:B0-----:R-:W-:Y:S02]  /*1190*/  @P3 MOV R32, R107 ;  /* 0x0000006b00203202 */ /* 0x001fe40000000f00 */
[----:B------:R-:W-:-:S02]  /*11a0*/  @P3 MOV R33, R105 ;  /* 0x0000006900213202 */ /* 0x000fc40000000f00 */
[----:B------:R-:W-:Y:S02]  /*11b0*/  @P3 MOV R34, R103 ;  /* 0x0000006700223202 */ /* 0x000fe40000000f00 */
[----:B------:R-:W-:Y:S01]  /*11c0*/  @P3 MOV R35, R101 ;  /* 0x0000006500233202 */ /* 0x000fe20000000f00 */
[----:B------:R-:W-:Y:S06]  /*11d0*/  BRA `(.L_x_10811) ;  /* 0x0000000000547947 */ /* 0x000fec0003800000 */
.L_x_10810:
[----:B-----5:R-:W-:Y:S01]  /*11e0*/  @!P3 FADD.FTZ R107, R24, R36 ;  /* 0x00000024186bb221 */ /* 0x020fe20000010000 */
[----:B------:R-:W-:Y:S01]  /*11f0*/  @!P3 FADD.FTZ R105, R25, R37 ;  /* 0x000000251969b221 */ /* 0x000fe20000010000 */
[----:B------:R-:W-:Y:S01]  /*1200*/  @!P3 FADD.FTZ R103, R26, R38 ;  /* 0x000000261a67b221 */ /* 0x000fe20000010000 */
[----:B------:R-:W-:Y:S02]  /*1210*/  @!P3 FADD.FTZ R101, R27, R39 ;  /* 0x000000271b65b221 */ /* 0x000fe40000010000 */
[----:B0-----:R-:W-:Y:S02]  /*1220*/  @!P3 MOV R32, R107 ;  /* 0x0000006b0020b202 */ /* 0x001fe40000000f00 */
        /* <DEDUP_REMOVED lines=16> */
.L_x_10811:
        /* <DEDUP_REMOVED lines=26> */
.L_x_10812:
        /* <DEDUP_REMOVED lines=21> */
.L_x_10813:
        /* <DEDUP_REMOVED lines=26> */
.L_x_10814:
        /* <DEDUP_REMOVED lines=21> */
.L_x_10815:
        /* <DEDUP_REMOVED lines=26> */
.L_x_10816:
        /* <DEDUP_REMOVED lines=21> */
.L_x_10817:
        /* <DEDUP_REMOVED lines=99> */
[----:B------:R-:W-:Y:S01]  /*2230*/  @!P2 LOP3.LUT R46, R38, 0x18, RZ, 0xc0, !PT ;  /* 0x00000018262ea812 */ /* 0x000fe200078ec0ff */
[----:B------:R-:W0:Y:S01]  /*2240*/  @P0 LDC.64 R40, c[0x0][0x3a8] ;  /* 0x0000ea00ff280b82 */ /* 0x000e220000000a00 */
[----:B------:R-:W-:Y:S02]  /*2250*/  CS2R R38, SRZ ;  /* 0x0000000000267805 */ /* 0x000fe4000001ff00 */
[----:B------:R-:W1:Y:S01]  /*2260*/  SHFL.BFLY PT, R50, R48, 0x10, 0x1f ;  /* 0x0e001f0030327f89 */ /* 0x000e6200000e0000 */
[----:B0-----:R-:W-:-:S04]  /*2270*/  @P0 IMAD.WIDE.U32 R40, R42, 0x10, R40 ;  /* 0x000000102a280825 */ /* 0x001fc800078e0028 */
[----:B-1----:R-:W-:Y:S01]  /*2280*/  FADD.FTZ R37, R48, R50 ;  /* 0x0000003230257221 */ /* 0x002fe20000010000 */
[----:B------:R-:W-:Y:S01]  /*2290*/  @!P3 LEA R50, R15, UR4, 0x3 ;  /* 0x000000040f32bc11 */ /* 0x000fe2000f8e18ff */
[----:B------:R-:W-:Y:S01]  /*22a0*/  @P0 STG.E.128 desc[UR6][R40.64], R32 ;  /* 0x0000002028000986 */ /* 0x000fe2000c101d06 */
[----:B------:R-:W-:Y:S01]  /*22b0*/  HFMA2 R48, -RZ, RZ, 0, 0 ;  /* 0x00000000ff307431 */ /* 0x000fe200000001ff */
[----:B------:R-:W-:Y:S02]  /*22c0*/  @!P3 MOV R48, 0x300 ;  /* 0x000003000030b802 */ /* 0x000fe40000000f00 */
[----:B------:R0:W-:Y:S01]  /*22d0*/  @!P2 STS.64 [R46+UR4], R36 ;  /* 0x000000242e00a988 */ /* 0x0001e20008000a04 */
        /* <DEDUP_REMOVED lines=36> */
[----:B------:R-:W1:Y:S02]  /*2520*/  SHFL.IDX PT, R48, R41, RZ, 0x1f ;  /* 0x00001fff29307589 */ /* 0x000e6400000e0000 */
[----:B------:R-:W-:-:S02]  /*2530*/  FFMA.FTZ R86, R78, R86, R37 ;  /* 0x000000564e567223 */ /* 0x000fc40000010025 */
[----:B------:R-:W2:Y:S04]  /*2540*/  @!P2 LDC.64 R36, c[0x0][0x3c0] ;  /* 0x0000f000ff24ab82 */ /* 0x000ea80000000a00 */
[----:B------:R-:W0:Y:S01]  /*2550*/  SHFL.IDX PT, R86, R86, RZ, 0x1f ;  /* 0x00001fff56567589 */ /* 0x000e2200000e0000 */
[C---:B-1----:R-:W-:Y:S01]  /*2560*/  FMUL.FTZ R38, R48.reuse, R48 ;  /* 0x0000003030267220 */ /* 0x042fe20000410000 */
[----:B------:R-:W-:Y:S01]  /*2570*/  FSEL R50, R48, RZ, !P4 ;  /* 0x000000ff30327208 */ /* 0x000fe20006000000 */
[----:B--2---:R-:W-:-:S03]  /*2580*/  @!P2 IMAD.WIDE R36, R2, 0x4, R36 ;  /* 0x000000040224a825 */ /* 0x004fc600078e0224 */
[----:B------:R-:W-:Y:S01]  /*2590*/  FSEL R39, R38, RZ, P4 ;  /* 0x000000ff26277208 */ /* 0x000fe20002000000 */
[C---:B------:R-:W-:Y:S01]  /*25a0*/  FADD.FTZ R88, -R50.reuse, R95 ;  /* 0x0000005f32587221 */ /* 0x040fe20000010100 */
[----:B------:R-:W-:Y:S01]  /*25b0*/  FADD.FTZ R46, -R50, R53 ;  /* 0x00000035322e7221 */ /* 0x000fe20000010100 */
[----:B0-----:R-:W-:Y:S01]  /*25c0*/  FFMA.FTZ R38, R86, UR9, R40 ;  /* 0x0000000956267c23 */ /* 0x001fe20008010028 */
[----:B------:R-:W0:Y:S01]  /*25d0*/  LDC.64 R94, c[0x0][0x428] ;  /* 0x00010a00ff5e7b82 */ /* 0x000e220000000a00 */
[C---:B------:R-:W-:Y:S01]  /*25e0*/  FADD.FTZ R78, -R50.reuse, R91 ;  /* 0x0000005b324e7221 */ /* 0x040fe20000010100 */
[----:B------:R-:W-:Y:S01]  /*25f0*/  FADD.FTZ R112, -R50, R49 ;  /* 0x0000003132707221 */ /* 0x000fe20000010100 */
[----:B------:R-:W-:Y:S01]  /*2600*/  FADD.FTZ R90, R38, R39 ;  /* 0x00000027265a7221 */ /* 0x000fe20000010000 */
[C---:B------:R-:W-:Y:S01]  /*2610*/  FADD.FTZ R98, -R50.reuse, R111 ;  /* 0x0000006f32627221 */ /* 0x040fe20000010100 */
[C---:B------:R-:W-:Y:S01]  /*2620*/  FADD.FTZ R110, -R50.reuse, R47 ;  /* 0x0000002f326e7221 */ /* 0x040fe20000010100 */
[C---:B------:R-:W-:Y:S01]  /*2630*/  FADD.FTZ R52, -R50.reuse, R51 ;  /* 0x0000003332347221 */ /* 0x040fe20000010100 */
[----:B------:R1:W2:Y:S01]  /*2640*/  MUFU.RSQ R41, R90 ;  /* 0x0000005a00297308 */ /* 0x0002a20000001400 */
[----:B------:R-:W3:Y:S01]  /*2650*/  @!P2 LDC.64 R38, c[0x0][0x3c8] ;  /* 0x0000f200ff26ab82 */ /* 0x000ee20000000a00 */
        /* <DEDUP_REMOVED lines=15> */
[----:B-1----:R-:W-:Y:S01]  /*2750*/  FADD.FTZ R90, -R50, R44 ;  /* 0x0000002c325a7221 */ /* 0x002fe20000010100 */
[C---:B--2---:R-:W-:Y:S01]  /*2760*/  FMUL.FTZ R49, R41.reuse, R46 ;  /* 0x0000002e29317220 */ /* 0x044fe20000410000 */
[----:B------:R-:W-:Y:S01]  /*2770*/  FMUL.FTZ R111, R41, R78 ;  /* 0x0000004e296f7220 */ /* 0x000fe20000410000 */
[----:B0-----:R-:W-:-:S04]  /*2780*/  IMAD.WIDE.U32 R46, R79, 0x10, R94 ;  /* 0x000000104f2e7825 */ /* 0x001fc800078e005e */
[----:B------:R-:W-:Y:S01]  /*2790*/  FADD.FTZ R50, -R50, R45 ;  /* 0x0000002d32327221 */ /* 0x000fe20000010100 */
[----:B------:R-:W0:Y:S01]  /*27a0*/  LDC.64 R78, c[0x0][0x380] ;  /* 0x0000e000ff4e7b82 */ /* 0x000e220000000a00 */
[C---:B------:R-:W-:Y:S01]  /*27b0*/  FMUL.FTZ R51, R41.reuse, R52 ;  /* 0x0000003429337220 */ /* 0x040fe20000410000 */
[----:B------:R-:W-:Y:S01]  /*27c0*/  FMUL.FTZ R124, R41, R40 ;  /* 0x00000028297c7220 */ /* 0x000fe20000410000 */
[----:B---3--:R-:W-:-:S04]  /*27d0*/  @!P2 IMAD.WIDE R38, R2, 0x4, R38 ;  /* 0x000000040226a825 */ /* 0x008fc800078e0226 */
[C---:B------:R-:W-:Y:S01]  /*27e0*/  FMUL.FTZ R91, R41.reuse, R54 ;  /* 0x00000036295b7220 */ /* 0x040fe20000410000 */
[----:B------:R-:W-:Y:S01]  /*27f0*/  FMUL.FTZ R55, R41, R50 ;  /* 0x0000003229377220 */ /* 0x000fe20000410000 */
[----:B------:R1:W-:Y:S01]  /*2800*/  @!P2 STG.E desc[UR6][R36.64], R48 ;  /* 0x000000302400a986 */ /* 0x0003e2000c101906 */
[----:B------:R-:W-:Y:S01]  /*2810*/  FFMA.FTZ R50, R51, R17, R4 ;  /* 0x0000001133327223 */ /* 0x000fe20000010004 */
[C---:B------:R-:W-:Y:S01]  /*2820*/  FMUL.FTZ R40, R41.reuse, R88 ;  /* 0x0000005829287220 */ /* 0x040fe20000410000 */
[C---:B------:R-:W-:Y:S01]  /*2830*/  FMUL.FTZ R102, R41.reuse, R102 ;  /* 0x0000006629667220 */ /* 0x040fe20000410000 */
[----:B------:R-:W-:Y:S01]  /*2840*/  FMUL.FTZ R113, R41, R86 ;  /* 0x0000005629717220 */ /* 0x000fe20000410000 */
[----:B------:R2:W-:Y:S01]  /*2850*/  @!P2 STG.E desc[UR6][R38.64], R41 ;  /* 0x000000292600a986 */ /* 0x0005e2000c101906 */
[----:B------:R-:W-:Y:S01]  /*2860*/  FFMA.FTZ R49, R49, R18, R73 ;  /* 0x0000001231317223 */ /* 0x000fe20000010049 */
[----:B------:R-:W-:Y:S01]  /*2870*/  FFMA.FTZ R51, R91, R19, R72 ;  /* 0x000000135b337223 */ /* 0x000fe20000010048 */
[C---:B------:R-:W-:Y:S01]  /*2880*/  FMUL.FTZ R104, R41.reuse, R104 ;  /* 0x0000006829687220 */ /* 0x040fe20000410000 */
[C---:B------:R-:W-:Y:S01]  /*2890*/  FMUL.FTZ R106, R41.reuse, R106 ;  /* 0x0000006a296a7220 */ /* 0x040fe20000410000 */
[C---:B------:R-:W-:Y:S01]  /*28a0*/  FMUL.FTZ R45, R41.reuse, R100 ;  /* 0x00000064292d7220 */ /* 0x040fe20000410000 */
[C---:B------:R-:W-:Y:S01]  /*28b0*/  FMUL.FTZ R43, R41.reuse, R118 ;  /* 0x00000076292b7220 */ /* 0x040fe20000410000 */
[----:B-1----:R-:W-:Y:S01]  /*28c0*/  FFMA.FTZ R48, R124, R16, R3 ;  /* 0x000000107c307223 */ /* 0x002fe20000010003 */
[C---:B------:R-:W-:Y:S01]  /*28d0*/  FMUL.FTZ R44, R41.reuse, R120 ;  /* 0x00000078292c7220 */ /* 0x040fe20000410000 */
[C---:B------:R-:W-:Y:S01]  /*28e0*/  FMUL.FTZ R100, R41.reuse, R122 ;  /* 0x0000007a29647220 */ /* 0x040fe20000410000 */
[C---:B------:R-:W-:Y:S01]  /*28f0*/  FMUL.FTZ R107, R41.reuse, R96 ;  /* 0x00000060296b7220 */ /* 0x040fe20000410000 */
[C---:B------:R-:W-:Y:S01]  /*2900*/  FMUL.FTZ R105, R41.reuse, R98 ;  /* 0x0000006229697220 */ /* 0x040fe20000410000 */
[C---:B------:R-:W-:Y:S01]  /*2910*/  FMUL.FTZ R103, R41.reuse, R92 ;  /* 0x0000005c29677220 */ /* 0x040fe20000410000 */
[----:B0-----:R-:W-:Y:S01]  /*2920*/  IADD3 R2, PT, PT, R2, R78, RZ ;  /* 0x0000004e02027210 */ /* 0x001fe20007ffe0ff */
[C---:B------:R-:W-:Y:S01]  /*2930*/  FMUL.FTZ R53, R41.reuse, R108 ;  /* 0x0000006c29357220 */ /* 0x040fe20000410000 */
[C---:B------:R-:W-:Y:S01]  /*2940*/  FMUL.FTZ R101, R41.reuse, R90 ;  /* 0x0000005a29657220 */ /* 0x040fe20000410000 */
[C---:B------:R-:W-:Y:S01]  /*2950*/  FMUL.FTZ R98, R41.reuse, R114 ;  /* 0x0000007229627220 */ /* 0x040fe20000410000 */
[----:B------:R-:W-:Y:S01]  /*2960*/  ISETP.GE.AND P2, PT, R2, R79, PT ;  /* 0x0000004f0200720c */ /* 0x000fe20003f46270 */
[C---:B------:R-:W-:Y:S01]  /*2970*/  FMUL.FTZ R96, R41.reuse, R116 ;  /* 0x0000007429607220 */ /* 0x040fe20000410000 */
[----:B------:R-:W-:Y:S01]  /*2980*/  FMUL.FTZ R54, R41, R112 ;  /* 0x0000007029367220 */ /* 0x000fe20000410000 */
[----:B------:R-:W-:-:S04]  /*2990*/  IMAD.WIDE.U32 R88, R97, 0x10, R94 ;  /* 0x0000001061587825 */ /* 0x000fc800078e005e */
[----:B------:R-:W-:Y:S01]  /*29a0*/  FMUL.FTZ R52, R41, R110 ;  /* 0x0000006e29347220 */ /* 0x000fe20000410000 */
[----:B------:R-:W-:Y:S01]  /*29b0*/  FFMA.FTZ R36, R40, R20, R5 ;  /* 0x0000001428247223 */ /* 0x000fe20000010005 */
[----:B------:R-:W-:Y:S01]  /*29c0*/  FFMA.FTZ R37, R102, R22, R75 ;  /* 0x0000001666257223 */ /* 0x000fe2000001004b */
[----:B------:R-:W-:-:S04]  /*29d0*/  IMAD.WIDE.U32 R86, R87, 0x10, R94 ;  /* 0x0000001057567825 */ /* 0x000fc800078e005e */
[----:B--2---:R-:W-:Y:S01]  /*29e0*/  FFMA.FTZ R38, R111, R21, R6 ;  /* 0x000000156f267223 */ /* 0x004fe20000010006 */
[----:B------:R-:W-:Y:S01]  /*29f0*/  FFMA.FTZ R39, R113, R23, R74 ;  /* 0x0000001771277223 */ /* 0x000fe2000001004a */
[----:B------:R0:W-:Y:S01]  /*2a00*/  STG.E.128 desc[UR6][R46.64], R48 ;  /* 0x000000302e007986 */ /* 0x0001e2000c101d06 */
[----:B------:R-:W-:-:S04]  /*2a10*/  IMAD.WIDE.U32 R90, R99, 0x10, R94 ;  /* 0x00000010635a7825 */ /* 0x000fc800078e005e */
[----:B------:R-:W-:Y:S01]  /*2a20*/  FFMA.FTZ R40, R104, R56, R7 ;  /* 0x0000003868287223 */ /* 0x000fe20000010007 */
[----:B------:R-:W-:Y:S01]  /*2a30*/  FFMA.FTZ R41, R106, R58, R77 ;  /* 0x0000003a6a297223 */ /* 0x000fe2000001004d */
[----:B------:R-:W-:Y:S01]  /*2a40*/  FFMA.FTZ R43, R43, R59, R76 ;  /* 0x0000003b2b2b7223 */ /* 0x000fe2000001004c */
[----:B------:R-:W-:-:S04]  /*2a50*/  IMAD.WIDE.U32 R92, R109, 0x10, R94 ;  /* 0x000000106d5c7825 */ /* 0x000fc800078e005e */
[----:B------:R-:W-:Y:S01]  /*2a60*/  FFMA.FTZ R44, R44, R60, R9 ;  /* 0x0000003c2c2c7223 */ /* 0x000fe20000010009 */
[----:B------:R-:W-:Y:S01]  /*2a70*/  FFMA.FTZ R52, R52, R68, R13 ;  /* 0x0000004434347223 */ /* 0x000fe2000001000d */
[----:B------:R-:W-:Y:S01]  /*2a80*/  FFMA.FTZ R55, R55, R71, R84 ;  /* 0x0000004737377223 */ /* 0x000fe20000010054 */
[----:B------:R-:W-:-:S04]  /*2a90*/  IMAD.WIDE.U32 R94, R42, 0x10, R94 ;  /* 0x000000102a5e7825 */ /* 0x000fc800078e005e */
[----:B------:R-:W-:Y:S01]  /*2aa0*/  FFMA.FTZ R42, R45, R57, R8 ;  /* 0x000000392d2a7223 */ /* 0x000fe20000010008 */
[----:B------:R-:W-:Y:S01]  /*2ab0*/  FFMA.FTZ R45, R100, R62, R81 ;  /* 0x0000003e642d7223 */ /* 0x000fe20000010051 */
[----:B------:R1:W-:Y:S04]  /*2ac0*/  STG.E.128 desc[UR6][R88.64], R36 ;  /* 0x0000002458007986 */ /* 0x0003e8000c101d06 */
[----:B------:R1:W-:Y:S01]  /*2ad0*/  STG.E.128 desc[UR6][R86.64], R40 ;  /* 0x0000002856007986 */ /* 0x0003e2000c101d06 */
[----:B0-----:R-:W-:Y:S01]  /*2ae0*/  FFMA.FTZ R46, R107, R61, R10 ;  /* 0x0000003d6b2e7223 */ /* 0x001fe2000001000a */
[----:B------:R-:W-:Y:S01]  /*2af0*/  FFMA.FTZ R47, R105, R63, R80 ;  /* 0x0000003f692f7223 */ /* 0x000fe20000010050 */
[----:B------:R-:W-:Y:S01]  /*2b00*/  FFMA.FTZ R51, R53, R67, R82 ;  /* 0x0000004335337223 */ /* 0x000fe20000010052 */
[----:B------:R-:W-:Y:S01]  /*2b10*/  FFMA.FTZ R48, R98, R64, R11 ;  /* 0x0000004062307223 */ /* 0x000fe2000001000b */
[----:B------:R-:W-:Y:S01]  /*2b20*/  FFMA.FTZ R49, R96, R66, R83 ;  /* 0x0000004260317223 */ /* 0x000fe20000010053 */
[----:B------:R-:W-:Y:S01]  /*2b30*/  FFMA.FTZ R50, R103, R65, R12 ;  /* 0x0000004167327223 */ /* 0x000fe2000001000c */
[----:B------:R-:W-:Y:S01]  /*2b40*/  FFMA.FTZ R53, R54, R70, R85 ;  /* 0x0000004636357223 */ /* 0x000fe20000010055 */
[----:B------:R-:W-:Y:S01]  /*2b50*/  FFMA.FTZ R54, R101, R69, R14 ;  /* 0x0000004565367223 */ /* 0x000fe2000001000e */
[----:B------:R1:W-:Y:S04]  /*2b60*/  STG.E.128 desc[UR6][R90.64], R44 ;  /* 0x0000002c5a007986 */ /* 0x0003e8000c101d06 */
[----:B------:R1:W-:Y:S04]  /*2b70*/  STG.E.128 desc[UR6][R92.64], R48 ;  /* 0x000000305c007986 */ /* 0x0003e8000c101d06 */
[----:B------:R1:W-:Y:S01]  /*2b80*/  STG.E.128 desc[UR6][R94.64], R52 ;  /* 0x000000345e007986 */ /* 0x0003e2000c101d06 */
[----:B------:R-:W-:Y:S05]  /*2b90*/  @!P2 BRA `(.L_x_10818) ;  /* 0xffffffdc0084a947 */ /* 0x000fea000383ffff */
[----:B------:R-:W-:Y:S05]  /*2ba0*/  EXIT ;  /* 0x000000000000794d */ /* 0x000fea0003800000 */
.L_x_10819:
        /* <DEDUP_REMOVED lines=13> */
.L_x_13631:


//--------------------- .text._ZN10layer_norm31ln_parallel_residual_fwd_kernelINS_13Kernel_traitsI6__halfffffjLj3072ELj1ELj1ELj4ELj16ENS_18Kernel_traits_baseILj3072ES2_ffffjLj128EEEEELb1ELb0ELb0EEEvNS_9FwdParamsE --------------------------
	.section	.text._ZN10layer_norm31ln_parallel_residual_fwd_kernelINS_13Kernel_traitsI6__halfffffjLj3072ELj1ELj1ELj4ELj16ENS_18Kernel_traits_baseILj3072ES2_ffffjLj128EEEEELb1ELb0ELb0EEEvNS_9FwdParamsE,"ax",@progbits
	.align	128
        .global         _ZN10layer_norm31ln_parallel_residual_fwd_kernelINS_13Kernel_traitsI6__halfffffjLj3072ELj1ELj1ELj4ELj16ENS_18Kernel_traits_baseILj3072ES2_ffffjLj128EEEEELb1ELb0ELb0EEEvNS_9FwdParamsE
        .type           _ZN10layer_norm31ln_parallel_residual_fwd_kernelINS_13Kernel_traitsI6__halfffffjLj3072ELj1ELj1ELj4ELj16ENS_18Kernel_traits_baseILj3072ES2_ffffjLj128EEEEELb1ELb0ELb0EEEvNS_9FwdParamsE,@function
        .size           _ZN10layer_norm31ln_parallel_residual_fwd_kernelINS_13Kernel_traitsI6__halfffffjLj3072ELj1ELj1ELj4ELj16ENS_18Kernel_traits_baseILj3072ES2_ffffjLj128EEEEELb1ELb0ELb0EEEvNS_9FwdParamsE,(.L_x_13632 - _ZN10layer_norm31ln_parallel_residual_fwd_kernelINS_13Kernel_traitsI6__halfffffjLj3072ELj1ELj1ELj4ELj16ENS_18Kernel_traits_baseILj3072ES2_ffffjLj128EEEEELb1ELb0ELb0EEEvNS_9FwdParamsE)
        .other          _ZN10layer_norm31ln_parallel_residual_fwd_kernelINS_13Kernel_traitsI6__halfffffjLj3072ELj1ELj1ELj4ELj16ENS_18Kernel_traits_baseILj3072ES2_ffffjLj128EEEEELb1ELb0ELb0EEEvNS_9FwdParamsE,@"STO_CUDA_ENTRY STV_DEFAULT"
_ZN10layer_norm31ln_parallel_residual_fwd_kernelINS_13Kernel_traitsI6__halfffffjLj3072ELj1ELj1ELj4ELj16ENS_18Kernel_traits_baseILj3072ES2_ffffjLj128EEEEELb1ELb0ELb0EEEvNS_9FwdParamsE:
.text._ZN10layer_norm31ln_parallel_residual_fwd_kernelINS_13Kernel_traitsI6__halfffffjLj3072ELj1ELj1ELj4ELj16ENS_18Kernel_traits_baseILj3072ES2_ffffjLj128EEEEELb1ELb0ELb0EEEvNS_9FwdParamsE:
[----:B------:R-:W0:Y:S01]  /*0000*/  LDC R1, c[0x0][0x37c] ;  /* 0x0000df00ff017b82 */ /* 0x000e220000000800 */
[----:B------:R-:W1:Y:S07]  /*0010*/  LDCU.U8 UR4, c[0x0][0x464] ;  /* 0x00008c80ff0477ac */ /* 0x000e6e0008000000 */
[----:B------:R-:W2:Y:S01]  /*0020*/  LDC R13, c[0x0][0x45c] ;  /* 0x00011700ff0d7b82 */ /* 0x000ea20000000800 */
[----:B0-----:R-:W-:Y:S01]  /*0030*/  VIADD R1, R1, 0xfffffff8 ;  /* 0xfffffff801017836 */ /* 0x001fe20000000000 */
[----:B------:R-:W0:Y:S01]  /*0040*/  LDCU.64 UR10, c[0x0][0x450] ;  /* 0x00008a00ff0a77ac */ /* 0x000e220008000a00 */
[----:B------:R-:W3:Y:S05]  /*0050*/  LDCU.64 UR8, c[0x0][0x358] ;  /* 0x00006b00ff0877ac */ /* 0x000eea0008000a00 */
[----:B------:R-:W4:Y:S01]  /*0060*/  LDC R6, c[0x0][0x458] ;  /* 0x00011600ff067b82 */ /* 0x000f220000000800 */
[----:B------:R-:W5:Y:S07]  /*0070*/  S2R R98, SR_TID.X ;  /* 0x0000000000627919 */ /* 0x000f6e0000002100 */
[----:B------:R-:W5:Y:S01]  /*0080*/  LDC R8, c[0x0][0x388] ;  /* 0x0000e200ff087b82 */ /* 0x000f620000000800 */
[----:B-1----:R-:W-:Y:S01]  /*0090*/  ISETP.NE.AND P0, PT, RZ, UR4, PT ;  /* 0x00000004ff007c0c */ /* 0x002fe2000bf05270 */
[----:B------:R-:W1:Y:S01]  /*00a0*/  LDCU.64 UR4, c[0x0][0x438] ;  /* 0x00008700ff0477ac */ /* 0x000e620008000a00 */
[----:B0-----:R-:W-:Y:S01]  /*00b0*/  IMAD.U32 R2, RZ, RZ, UR10 ;  /* 0x0000000aff027e24 */ /* 0x001fe2000f8e00ff */
[----:B------:R-:W-:-:S10]  /*00c0*/  MOV R3, UR11 ;  /* 0x0000000b00037c02 */ /* 0x000fd40008000f00 */
[----:B--2---:R-:W-:Y:S01]  /*00d0*/  @P0 IMAD.MOV.U32 R7, RZ, RZ, R13 ;  /* 0x000000ffff070224 */ /* 0x004fe200078e000d */
[----:B---3--:R-:W2:Y:S01]  /*00e0*/  @P0 LDG.E.64 R2, desc[UR8][R2.64] ;  /* 0x0000000802020981 */ /* 0x008ea2000c1e1b00 */
[----:B------:R-:W0:Y:S03]  /*00f0*/  @P0 LDC R9, c[0x0][0x460] ;  /* 0x00011800ff090b82 */ /* 0x000e260000000800 */
[----:B----4-:R3:W0:Y:S01]  /*0100*/  @P0 LDG.E.64 R4, desc[UR8][R6.64] ;  /* 0x0000000806040981 */ /* 0x010622000c1e1b00 */
[----:B-1----:R-:W-:Y:S01]  /*0110*/  UISETP.NE.U32.AND UP0, UPT, UR4, URZ, UPT ;  /* 0x000000ff0400728c */ /* 0x002fe2000bf05070 */
[----:B------:R-:W-:Y:S03]  /*0120*/  BSSY.RECONVERGENT B0, `(.L_x_10820) ;  /* 0x000015a000007945 */ /* 0x000fe60003800200 */
[----:B------:R-:W1:Y:S01]  /*0130*/  S2UR UR4, SR_CTAID.X ;  /* 0x00000000000479c3 */ /* 0x000e620000002500 */
[----:B------:R-:W-:Y:S01]  /*0140*/  UISETP.NE.AND.EX UP0, UPT, UR5, URZ, UPT, UP0 ;  /* 0x000000ff0500728c */ /* 0x000fe2000bf05300 */
[----:B-----5:R-:W-:Y:S01]  /*0150*/  IMAD.MOV.U32 R0, RZ, RZ, R98 ;  /* 0x000000ffff007224 */ /* 0x020fe200078e0062 */
[----:B---3--:R-:W-:-:S04]  /*0160*/  SHF.R.S32.HI R7, RZ, 0x1f, R8 ;  /* 0x0000001fff077819 */ /* 0x008fc80000011408 */
[----:B------:R-:W-:Y:S02]  /*0170*/  LEA.HI R7, R7, R8, RZ, 0x2 ;  /* 0x0000000807077211 */ /* 0x000fe400078f10ff */
[----:B--2---:R-:W-:Y:S02]  /*0180*/  @P0 R2UR UR10, R2 ;  /* 0x00000000020a02ca */ /* 0x004fe400000e0000 */
[----:B------:R-:W-:Y:S02]  /*0190*/  @P0 R2UR UR11, R3 ;  /* 0x00000000030b02ca */ /* 0x000fe400000e0000 */
[----:B0-----:R-:W-:Y:S02]  /*01a0*/  @P0 IADD3 R6, P1, PT, R4, R9, RZ ;  /* 0x0000000904060210 */ /* 0x001fe40007f3e0ff */
[----:B------:R-:W-:Y:S02]  /*01b0*/  LOP3.LUT R2, R0, 0x7f, RZ, 0x3c, !PT ;  /* 0x0000007f00027812 */ /* 0x000fe400078e3cff */
[----:B------:R-:W-:-:S02]  /*01c0*/  @P0 IADD3.X R13, PT, PT, RZ, R5, RZ, P1, !PT ;  /* 0x00000005ff0d0210 */ /* 0x000fc40000ffe4ff */
[----:B------:R-:W-:Y:S02]  /*01d0*/  LOP3.LUT R5, R98, 0x60, RZ, 0xc0, !PT ;  /* 0x0000006062057812 */ /* 0x000fe400078ec0ff */
[--C-:B------:R-:W-:Y:S01]  /*01e0*/  SHF.R.U64 R14, R6, 0x2, R13.reuse ;  /* 0x00000002060e7819 */ /* 0x100fe2000000120d */
[----:B------:R-:W-:Y:S01]  /*01f0*/  UIADD3 UR7, UPT, UPT, UR10, -0x255992d5, URZ ;  /* 0xdaa66d2b0a077890 */ /* 0x000fe2000fffe0ff */
[----:B------:R-:W-:Y:S01]  /*0200*/  LEA.HI.SX32 R15, R7, R2, 0x1e ;  /* 0x00000002070f7211 */ /* 0x000fe200078ff2ff */
[----:B------:R-:W-:Y:S01]  /*0210*/  UIADD3 UR25, UPT, UPT, UR11, -0x4498517b, URZ ;  /* 0xbb67ae850b197890 */ /* 0x000fe2000fffe0ff */
[----:B------:R-:W-:Y:S01]  /*0220*/  SHF.R.U32.HI R13, RZ, 0x2, R13 ;  /* 0x00000002ff0d7819 */ /* 0x000fe2000001160d */
[----:B------:R-:W-:Y:S02]  /*0230*/  UIADD3 UR26, UPT, UPT, UR11, 0x76cf5d0a, URZ ;  /* 0x76cf5d0a0b1a7890 */ /* 0x000fe4000fffe0ff */
[----:B------:R-:W-:Y:S02]  /*0240*/  UIADD3 UR27, UPT, UPT, UR11, 0x32370b8f, URZ ;  /* 0x32370b8f0b1b7890 */ /* 0x000fe4000fffe0ff */
[----:B------:R-:W-:-:S02]  /*0250*/  UIADD3 UR18, UPT, UPT, UR11, -0x126145ec, URZ ;  /* 0xed9eba140b127890 */ /* 0x000fc4000fffe0ff */
[----:B------:R-:W-:Y:S02]  /*0260*/  UIADD3 UR28, UPT, UPT, UR10, 0x1715609d, URZ ;  /* 0x1715609d0a1c7890 */ /* 0x000fe4000fffe0ff */
[----:B------:R-:W-:Y:S02]  /*0270*/  UIADD3 UR19, UPT, UPT, UR11, -0x56f99767, URZ ;  /* 0xa90668990b137890 */ /* 0x000fe4000fffe0ff */
[----:B------:R-:W-:Y:S02]  /*0280*/  UIADD3 UR29, UPT, UPT, UR10, -0x4ab325aa, URZ ;  /* 0xb54cda560a1d7890 */ /* 0x000fe4000fffe0ff */
[----:B------:R-:W-:Y:S02]  /*0290*/  UIADD3 UR20, UPT, UPT, UR11, 0x646e171e, URZ ;  /* 0x646e171e0b147890 */ /* 0x000fe4000fffe0ff */
[----:B------:R-:W-:Y:S02]  /*02a0*/  UIADD3 UR16, UPT, UPT, UR11, 0x1fd5c5a3, URZ ;  /* 0x1fd5c5a30b107890 */ /* 0x000fe4000fffe0ff */
[----:B------:R-:W-:-:S02]  /*02b0*/  UIADD3 UR17, UPT, UPT, UR11, -0x24c28bd8, URZ ;  /* 0xdb3d74280b117890 */ /* 0x000fc4000fffe0ff */
[----:B------:R-:W-:Y:S02]  /*02c0*/  UIADD3 UR14, UPT, UPT, UR10, -0x700cb87f, URZ ;  /* 0x8ff347810a0e7890 */ /* 0x000fe4000fffe0ff */
[----:B------:R-:W-:Y:S01]  /*02d0*/  UIADD3 UR15, UPT, UPT, UR11, -0x695add53, URZ ;  /* 0x96a522ad0b0f7890 */ /* 0x000fe2000fffe0ff */
[----:B-1----:R-:W-:Y:S11]  /*02e0*/  BRA.U UP0, `(.L_x_10821) ;  /* 0x00000009006c7547 */ /* 0x002ff6000b800000 */
        /* <DEDUP_REMOVED lines=8> */
[C---:B------:R-:W-:Y:S01]  /*0370*/  ISETP.GE.U32.AND P2, PT, R15.reuse, 0x200, PT ;  /* 0x000002000f00780c */ /* 0x040fe20003f46070 */
[----:B------:R-:W1:Y:S01]  /*0380*/  LDC.64 R38, c[0x0][0x3d8] ;  /* 0x0000f600ff267b82 */ /* 0x000e620000000a00 */
[----:B------:R-:W-:-:S07]  /*0390*/  ISETP.GE.U32.AND P3, PT, R15, 0x280, PT ;  /* 0x000002800f00780c */ /* 0x000fce0003f66070 */
[----:B------:R-:W2:Y:S08]  /*03a0*/  LDC.64 R40, c[0x0][0x3d0] ;  /* 0x0000f400ff287b82 */ /* 0x000eb00000000a00 */
[----:B------:R-:W3:Y:S01]  /*03b0*/  LDC.64 R42, c[0x0][0x3d8] ;  /* 0x0000f600ff2a7b82 */ /* 0x000ee20000000a00 */
[----:B0-----:R-:W-:-:S07]  /*03c0*/  @P5 IMAD.WIDE.U32 R16, R0, 0x8, R16 ;  /* 0x0000000800105825 */ /* 0x001fce00078e0010 */
[----:B------:R-:W0:Y:S01]  /*03d0*/  LDC.64 R44, c[0x0][0x3d0] ;  /* 0x0000f400ff2c7b82 */ /* 0x000e220000000a00 */
[C---:B-1----:R-:W-:Y:S01]  /*03e0*/  @P5 IMAD.WIDE.U32 R38, R0.reuse, 0x8, R38 ;  /* 0x0000000800265825 */ /* 0x042fe200078e0026 */
[----:B------:R-:W-:-:S06]  /*03f0*/  @P5 LOP3.LUT R0, R0, 0x80, RZ, 0xfc, !PT ;  /* 0x0000008000005812 */ /* 0x000fcc00078efcff */
[----:B------:R-:W1:Y:S01]  /*0400*/  LDC.64 R46, c[0x0][0x3d8] ;  /* 0x0000f600ff2e7b82 */ /* 0x000e620000000a00 */
[C---:B--2---:R-:W-:Y:S01]  /*0410*/  @P0 IMAD.WIDE.U32 R40, R0.reuse, 0x8, R40 ;  /* 0x0000000800280825 */ /* 0x044fe200078e0028 */
[----:B------:R-:W5:Y:S06]  /*0420*/  @P5 LDG.E.64 R26, desc[UR8][R38.64] ;  /* 0x00000008261a5981 */ /* 0x000f6c000c1e1b00 */
[----:B------:R-:W2:Y:S01]  /*0430*/  LDC.64 R48, c[0x0][0x3d0] ;  /* 0x0000f400ff307b82 */ /* 0x000ea20000000a00 */
[C---:B---3--:R-:W-:Y:S01]  /*0440*/  @P0 IMAD.WIDE.U32 R42, R0.reuse, 0x8, R42 ;  /* 0x00000008002a0825 */ /* 0x048fe200078e002a */
[----:B------:R-:W5:Y:S06]  /*0450*/  @P0 LDG.E.64 R8, desc[UR8][R40.64] ;  /* 0x0000000828080981 */ /* 0x000f6c000c1e1b00 */
[----:B------:R-:W3:Y:S01]  /*0460*/  LDC.64 R50, c[0x0][0x3d8] ;  /* 0x0000f600ff327b82 */ /* 0x000ee20000000a00 */
[----:B------:R-:W-:Y:S01]  /*0470*/  @P0 VIADD R0, R0, 0x80 ;  /* 0x0000008000000836 */ /* 0x000fe20000000000 */
[----:B------:R-:W5:Y:S06]  /*0480*/  @P0 LDG.E.64 R2, desc[UR8][R42.64] ;  /* 0x000000082a020981 */ /* 0x000f6c000c1e1b00 */
[----:B------:R-:W4:Y:S01]  /*0490*/  LDC.64 R52, c[0x0][0x3d0] ;  /* 0x0000f400ff347b82 */ /* 0x000f220000000a00 */
[----:B0-----:R-:W-:-:S07]  /*04a0*/  @P1 IMAD.WIDE.U32 R44, R0, 0x8, R44 ;  /* 0x00000008002c1825 */ /* 0x001fce00078e002c */
[----:B------:R-:W0:Y:S01]  /*04b0*/  LDC.64 R54, c[0x0][0x3d8] ;  /* 0x0000f600ff367b82 */ /* 0x000e220000000a00 */
[C---:B-1----:R-:W-:Y:S01]  /*04c0*/  @P1 IMAD.WIDE.U32 R46, R0.reuse, 0x8, R46 ;  /* 0x00000008002e1825 */ /* 0x042fe200078e002e */
[----:B------:R-:W5:Y:S01]  /*04d0*/  @P1 LDG.E.64 R10, desc[UR8][R44.64] ;  /* 0x000000082c0a1981 */ /* 0x000f62000c1e1b00 */
[----:B------:R-:W-:Y:S02]  /*04e0*/  ISETP.GE.U32.AND P4, PT, R15, 0x300, PT ;  /* 0x000003000f00780c */ /* 0x000fe40003f86070 */
[----:B------:R-:W-:Y:S01]  /*04f0*/  @P1 VIADD R0, R0, 0x80 ;  /* 0x0000008000001836 */ /* 0x000fe20000000000 */
[----:B------:R-:W5:Y:S01]  /*0500*/  @P1 LDG.E.64 R28, desc[UR8][R46.64] ;  /* 0x000000082e1c1981 */ /* 0x000f62000c1e1b00 */
[----:B------:R-:W-:Y:S02]  /*0510*/  @P5 CS2R R24, SRZ ;  /* 0x0000000000185805 */ /* 0x000fe4000001ff00 */
[----:B------:R-:W-:Y:S01]  /*0520*/  P2R R84, PR, RZ, 0x20 ;  /* 0x00000020ff547803 */ /* 0x000fe20000000000 */
[----:B--2---:R-:W-:Y:S01]  /*0530*/  @P2 IMAD.WIDE.U32 R48, R0, 0x8, R48 ;  /* 0x0000000800302825 */ /* 0x004fe200078e0030 */
[----:B------:R-:W-:-:S02]  /*0540*/  @P0 CS2R R22, SRZ ;  /* 0x0000000000160805 */ /* 0x000fc4000001ff00 */
[----:B------:R-:W-:Y:S02]  /*0550*/  @P1 CS2R R20, SRZ ;  /* 0x0000000000141805 */ /* 0x000fe4000001ff00 */
[----:B------:R-:W-:Y:S01]  /*0560*/  @P2 CS2R R18, SRZ ;  /* 0x0000000000122805 */ /* 0x000fe2000001ff00 */
[C---:B---3--:R-:W-:Y:S01]  /*0570*/  @P2 IMAD.WIDE.U32 R50, R0.reuse, 0x8, R50 ;  /* 0x0000000800322825 */ /* 0x048fe200078e0032 */
[----:B------:R-:W-:Y:S01]  /*0580*/  @P2 IADD3 R0, PT, PT, R0, 0x80, RZ ;  /* 0x0000008000002810 */ /* 0x000fe20007ffe0ff */
[----:B------:R-:W5:Y:S04]  /*0590*/  @P2 LDG.E.64 R30, desc[UR8][R48.64] ;  /* 0x00000008301e2981 */ /* 0x000f68000c1e1b00 */
[C---:B----4-:R-:W-:Y:S01]  /*05a0*/  @P3 IMAD.WIDE.U32 R52, R0.reuse, 0x8, R52 ;  /* 0x0000000800343825 */ /* 0x050fe200078e0034 */
[----:B------:R-:W5:Y:S03]  /*05b0*/  @P2 LDG.E.64 R32, desc[UR8][R50.64] ;  /* 0x0000000832202981 */ /* 0x000f66000c1e1b00 */
[----:B0-----:R-:W-:Y:S01]  /*05c0*/  @P3 IMAD.WIDE.U32 R54, R0, 0x8, R54 ;  /* 0x0000000800363825 */ /* 0x001fe200078e0036 */
[----:B------:R-:W5:Y:S04]  /*05d0*/  @P3 LDG.E.64 R34, desc[UR8][R52.64] ;  /* 0x0000000834223981 */ /* 0x000f68000c1e1b00 */
[----:B------:R-:W5:Y:S01]  /*05e0*/  @P3 LDG.E.64 R36, desc[UR8][R54.64] ;  /* 0x0000000836243981 */ /* 0x000f62000c1e1b00 */
[----:B------:R-:W-:-:S02]  /*05f0*/  @P3 CS2R R70, SRZ ;  /* 0x0000000000463805 */ /* 0x000fc4000001ff00 */
[----:B------:R-:W-:Y:S01]  /*0600*/  MOV R74, R18 ;  /* 0x00000012004a7202 */ /* 0x000fe20000000f00 */
[----:B------:R-:W-:Y:S01]  /*0610*/  IMAD.MOV.U32 R75, RZ, RZ, R19 ;  /* 0x000000ffff4b7224 */ /* 0x000fe200078e0013 */
[----:B------:R0:W5:Y:S01]  /*0620*/  @P5 LDG.E.64 R68, desc[UR8][R16.64] ;  /* 0x0000000810445981 */ /* 0x000162000c1e1b00 */
[----:B------:R-:W-:Y:S01]  /*0630*/  IMAD.MOV.U32 R76, RZ, RZ, R20 ;  /* 0x000000ffff4c7224 */ /* 0x000fe200078e0014 */
[----:B------:R-:W-:Y:S01]  /*0640*/  MOV R77, R21 ;  /* 0x00000015004d7202 */ /* 0x000fe20000000f00 */
[----:B------:R-:W-:Y:S02]  /*0650*/  IMAD.MOV.U32 R72, RZ, RZ, R70 ;  /* 0x000000ffff487224 */ /* 0x000fe400078e0046 */
[----:B------:R-:W-:Y:S02]  /*0660*/  IMAD.MOV.U32 R73, RZ, RZ, R71 ;  /* 0x000000ffff497224 */ /* 0x000fe400078e0047 */
[----:B------:R-:W-:Y:S02]  /*0670*/  IMAD.MOV.U32 R78, RZ, RZ, R22 ;  /* 0x000000ffff4e7224 */ /* 0x000fe400078e0016 */
[----:B------:R-:W-:Y:S01]  /*0680*/  IMAD.MOV.U32 R79, RZ, RZ, R23 ;  /* 0x000000ffff4f7224 */ /* 0x000fe200078e0017 */
[----:B0-----:R-:W-:Y:S01]  /*0690*/  MOV R16, R24 ;  /* 0x0000001800107202 */ /* 0x001fe20000000f00 */
[----:B------:R-:W-:-:S02]  /*06a0*/  IMAD.MOV.U32 R17, RZ, RZ, R25 ;  /* 0x000000ffff117224 */ /* 0x000fc400078e0019 */
[----:B------:R-:W-:Y:S01]  /*06b0*/  @P3 VIADD R0, R0, 0x80 ;  /* 0x0000008000003836 */ /* 0x000fe20000000000 */
        /* <DEDUP_REMOVED lines=9> */
[----:B------:R-:W-:Y:S01]  /*0750*/  MOV R72, R70 ;  /* 0x0000004600487202 */ /* 0x000fe20000000f00 */
[----:B------:R-:W-:Y:S01]  /*0760*/  IMAD.MOV.U32 R73, RZ, RZ, R71 ;  /* 0x000000ffff497224 */ /* 0x000fe200078e0047 */
[----:B------:R-:W-:Y:S01]  /*0770*/  MOV R75, R19 ;  /* 0x00000013004b7202 */ /* 0x000fe20000000f00 */
[----:B------:R-:W-:Y:S01]  /*0780*/  IMAD.MOV.U32 R74, RZ, RZ, R18 ;  /* 0x000000ffff4a7224 */ /* 0x000fe200078e0012 */
[----:B------:R-:W-:Y:S01]  /*0790*/  MOV R78, R22 ;  /* 0x00000016004e7202 */ /* 0x000fe20000000f00 */
[----:B------:R-:W-:Y:S01]  /*07a0*/  IMAD.MOV.U32 R76, RZ, RZ, R20 ;  /* 0x000000ffff4c7224 */ /* 0x000fe200078e0014 */
[----:B------:R-:W-:Y:S01]  /*07b0*/  MOV R17, R25 ;  /* 0x0000001900117202 */ /* 0x000fe20000000f00 */
[----:B------:R-:W-:-:S02]  /*07c0*/  IMAD.MOV.U32 R77, RZ, RZ, R21 ;  /* 0x000000ffff4d7224 */ /* 0x000fc400078e0015 */
[----:B------:R-:W-:Y:S02]  /*07d0*/  IMAD.MOV.U32 R79, RZ, RZ, R23 ;  /* 0x000000ffff4f7224 */ /* 0x000fe400078e0017 */
[----:B------:R-:W-:Y:S01]  /*07e0*/  IMAD.MOV.U32 R16, RZ, RZ, R24 ;  /* 0x000000ffff107224 */ /* 0x000fe200078e0018 */
[----:B------:R-:W-:Y:S06]  /*07f0*/  BRA `(.L_x_10823) ;  /* 0x0000000c00b07947 */ /* 0x000fec0003800000 */
.L_x_10822:
[C---:B------:R-:W-:Y:S01]  /*0800*/  ISETP.GE.U32.AND P5, PT, R15.reuse, 0x80, PT ;  /* 0x000000800f00780c */ /* 0x040fe20003fa6070 */
[----:B------:R-:W0:Y:S01]  /*0810*/  LDC.64 R40, c[0x0][0x3d0] ;  /* 0x0000f400ff287b82 */ /* 0x000e220000000a00 */
[C---:B------:R-:W-:Y:S02]  /*0820*/  ISETP.GE.U32.AND P0, PT, R15.reuse, 0x100, PT ;  /* 0x000001000f00780c */ /* 0x040fe40003f06070 */
[C---:B------:R-:W-:Y:S02]  /*0830*/  ISETP.GE.U32.AND P1, PT, R15.reuse, 0x180, PT ;  /* 0x000001800f00780c */ /* 0x040fe40003f26070 */
[C---:B------:R-:W-:Y:S02]  /*0840*/  ISETP.GE.U32.AND P2, PT, R15.reuse, 0x200, PT ;  /* 0x000002000f00780c */ /* 0x040fe40003f46070 */
[----:B------:R-:W-:Y:S01]  /*0850*/  ISETP.GE.U32.AND P3, PT, R15, 0x280, PT ;  /* 0x000002800f00780c */ /* 0x000fe20003f66070 */
[----:B------:R-:W1:Y:S08]  /*0860*/  LDC.64 R42, c[0x0][0x3d8] ;  /* 0x0000f600ff2a7b82 */ /* 0x000e700000000a00 */
[----:B------:R-:W2:Y:S08]  /*0870*/  LDC.64 R44, c[0x0][0x3d0] ;  /* 0x0000f400ff2c7b82 */ /* 0x000eb00000000a00 */
[----:B------:R-:W3:Y:S01]  /*0880*/  LDC.64 R46, c[0x0][0x3d8] ;  /* 0x0000f600ff2e7b82 */ /* 0x000ee20000000a00 */
[----:B0-----:R-:W-:-:S07]  /*0890*/  @P5 IMAD.WIDE.U32 R40, R0, 0x8, R40 ;  /* 0x0000000800285825 */ /* 0x001fce00078e0028 */
[----:B------:R-:W0:Y:S01]  /*08a0*/  LDC.64 R50, c[0x0][0x3d0] ;  /* 0x0000f400ff327b82 */ /* 0x000e220000000a00 */
[----:B-1----:R-:W-:Y:S01]  /*08b0*/  @P5 IMAD.WIDE.U32 R42, R0, 0x8, R42 ;  /* 0x00000008002a5825 */ /* 0x002fe200078e002a */
[----:B------:R1:W5:Y:S06]  /*08c0*/  @P5 LDG.E.64 R68, desc[UR8][R40.64] ;  /* 0x0000000828445981 */ /* 0x00036c000c1e1b00 */
[----:B------:R-:W4:Y:S01]  /*08d0*/  LDC.64 R52, c[0x0][0x3d8] ;  /* 0x0000f600ff347b82 */ /* 0x000f220000000a00 */
[----:B------:R1:W5:Y:S07]  /*08e0*/  @P5 LDG.E.64 R26, desc[UR8][R42.64] ;  /* 0x000000082a1a5981 */ /* 0x00036e000c1e1b00 */
[----:B------:R-:W1:Y:S08]  /*08f0*/  LDC.64 R56, c[0x0][0x3d0] ;  /* 0x0000f400ff387b82 */ /* 0x000e700000000a00 */
[----:B------:R-:W1:Y:S08]  /*0900*/  LDC.64 R58, c[0x0][0x3d8] ;  /* 0x0000f600ff3a7b82 */ /* 0x000e700000000a00 */
[----:B------:R-:W1:Y:S08]  /*0910*/  LDC.64 R62, c[0x0][0x3d0] ;  /* 0x0000f400ff3e7b82 */ /* 0x000e700000000a00 */
[----:B------:R-:W1:Y:S01]  /*0920*/  LDC.64 R64, c[0x0][0x3d8] ;  /* 0x0000f600ff407b82 */ /* 0x000e620000000a00 */
[----:B------:R-:W-:-:S02]  /*0930*/  ISETP.GE.U32.AND P4, PT, R15, 0x300, PT ;  /* 0x000003000f00780c */ /* 0x000fc40003f86070 */
[----:B------:R-:W-:Y:S02]  /*0940*/  @P5 CS2R R24, SRZ ;  /* 0x0000000000185805 */ /* 0x000fe4000001ff00 */
[----:B------:R-:W-:-:S03]  /*0950*/  P2R R84, PR, RZ, 0x20 ;  /* 0x00000020ff547803 */ /* 0x000fc60000000000 */
[----:B------:R-:W2:Y:S08]  /*0960*/  @P5 LDC.64 R38, c[0x0][0x440] ;  /* 0x00011000ff265b82 */ /* 0x000eb00000000a00 */
[----:B------:R-:W0:Y:S08]  /*0970*/  @P0 LDC.64 R48, c[0x0][0x440] ;  /* 0x00011000ff300b82 */ /* 0x000e300000000a00 */
[----:B------:R-:W1:Y:S08]  /*0980*/  @P1 LDC.64 R54, c[0x0][0x440] ;  /* 0x00011000ff361b82 */ /* 0x000e700000000a00 */
[----:B------:R-:W1:Y:S01]  /*0990*/  @P2 LDC.64 R60, c[0x0][0x440] ;  /* 0x00011000ff3c2b82 */ /* 0x000e620000000a00 */
[C---:B--2---:R-:W-:Y:S01]  /*09a0*/  @P5 IMAD.WIDE.U32 R38, R0.reuse, 0x8, R38 ;  /* 0x0000000800265825 */ /* 0x044fe200078e0026 */
[----:B------:R-:W-:-:S04]  /*09b0*/  @P5 LOP3.LUT R0, R0, 0x80, RZ, 0xfc, !PT ;  /* 0x0000008000005812 */ /* 0x000fc800078efcff */
[----:B------:R2:W5:Y:S01]  /*09c0*/  @P5 LD.E.64 R16, desc[UR8][R38.64] ;  /* 0x0000000826105980 */ /* 0x000562000c101b00 */
[C---:B------:R-:W-:Y:S01]  /*09d0*/  @P0 IMAD.WIDE.U32 R44, R0.reuse, 0x8, R44 ;  /* 0x00000008002c0825 */ /* 0x040fe200078e002c */
[----:B------:R-:W2:Y:S03]  /*09e0*/  @P3 LDC.64 R66, c[0x0][0x440] ;  /* 0x00011000ff423b82 */ /* 0x000ea60000000a00 */
[C---:B---3--:R-:W-:Y:S01]  /*09f0*/  @P0 IMAD.WIDE.U32 R46, R0.reuse, 0x8, R46 ;  /* 0x00000008002e0825 */ /* 0x048fe200078e002e */
[----:B------:R3:W5:Y:S03]  /*0a00*/  @P0 LDG.E.64 R8, desc[UR8][R44.64] ;  /* 0x000000082c080981 */ /* 0x000766000c1e1b00 */
[C---:B0-----:R-:W-:Y:S01]  /*0a10*/  @P0 IMAD.WIDE.U32 R48, R0.reuse, 0x8, R48 ;  /* 0x0000000800300825 */ /* 0x041fe200078e0030 */
[----:B------:R3:W5:Y:S03]  /*0a20*/  @P0 LDG.E.64 R2, desc[UR8][R46.64] ;  /* 0x000000082e020981 */ /* 0x000766000c1e1b00 */
[----:B------:R-:W-:Y:S01]  /*0a30*/  @P0 VIADD R0, R0, 0x80 ;  /* 0x0000008000000836 */ /* 0x000fe20000000000 */
[----:B------:R3:W5:Y:S03]  /*0a40*/  @P0 LD.E.64 R78, desc[UR8][R48.64] ;  /* 0x00000008304e0980 */ /* 0x000766000c101b00 */
[----:B------:R-:W-:-:S04]  /*0a50*/  @P1 IMAD.WIDE.U32 R50, R0, 0x8, R50 ;  /* 0x0000000800321825 */ /* 0x000fc800078e0032 */
[C---:B----4-:R-:W-:Y:S01]  /*0a60*/  @P1 IMAD.WIDE.U32 R52, R0.reuse, 0x8, R52 ;  /* 0x0000000800341825 */ /* 0x050fe200078e0034 */
[----:B------:R3:W5:Y:S03]  /*0a70*/  @P1 LDG.E.64 R10, desc[UR8][R50.64] ;  /* 0x00000008320a1981 */ /* 0x000766000c1e1b00 */
[C---:B-1----:R-:W-:Y:S01]  /*0a80*/  @P1 IMAD.WIDE.U32 R54, R0.reuse, 0x8, R54 ;  /* 0x0000000800361825 */ /* 0x042fe200078e0036 */
[----:B------:R3:W5:Y:S03]  /*0a90*/  @P1 LDG.E.64 R28, desc[UR8][R52.64] ;  /* 0x00000008341c1981 */ /* 0x000766000c1e1b00 */
[----:B------:R-:W-:Y:S01]  /*0aa0*/  @P1 VIADD R0, R0, 0x80 ;  /* 0x0000008000001836 */ /* 0x000fe20000000000 */
[----:B------:R3:W5:Y:S03]  /*0ab0*/  @P1 LD.E.64 R76, desc[UR8][R54.64] ;  /* 0x00000008364c1980 */ /* 0x000766000c101b00 */
[----:B------:R-:W-:-:S04]  /*0ac0*/  @P2 IMAD.WIDE.U32 R56, R0, 0x8, R56 ;  /* 0x0000000800382825 */ /* 0x000fc800078e0038 */
[C---:B------:R-:W-:Y:S01]  /*0ad0*/  @P2 IMAD.WIDE.U32 R58, R0.reuse, 0x8, R58 ;  /* 0x00000008003a2825 */ /* 0x040fe200078e003a */
[----:B------:R3:W5:Y:S03]  /*0ae0*/  @P2 LDG.E.64 R30, desc[UR8][R56.64] ;  /* 0x00000008381e2981 */ /* 0x000766000c1e1b00 */
[C---:B------:R-:W-:Y:S01]  /*0af0*/  @P2 IMAD.WIDE.U32 R60, R0.reuse, 0x8, R60 ;  /* 0x00000008003c2825 */ /* 0x040fe200078e003c */
[----:B------:R-:W-:Y:S01]  /*0b00*/  @P2 IADD3 R0, PT, PT, R0, 0x80, RZ ;  /* 0x0000008000002810 */ /* 0x000fe20007ffe0ff */
[----:B------:R3:W5:Y:S04]  /*0b10*/  @P2 LDG.E.64 R32, desc[UR8][R58.64] ;  /* 0x000000083a202981 */ /* 0x000768000c1e1b00 */
[C---:B------:R-:W-:Y:S01]  /*0b20*/  @P3 IMAD.WIDE.U32 R62, R0.reuse, 0x8, R62 ;  /* 0x00000008003e3825 */ /* 0x040fe200078e003e */
[----:B------:R3:W5:Y:S03]  /*0b30*/  @P2 LD.E.64 R74, desc[UR8][R60.64] ;  /* 0x000000083c4a2980 */ /* 0x000766000c101b00 */
[C---:B------:R-:W-:Y:S01]  /*0b40*/  @P3 IMAD.WIDE.U32 R64, R0.reuse, 0x8, R64 ;  /* 0x0000000800403825 */ /* 0x040fe200078e0040 */
[----:B------:R3:W5:Y:S03]  /*0b50*/  @P3 LDG.E.64 R34, desc[UR8][R62.64] ;  /* 0x000000083e223981 */ /* 0x000766000c1e1b00 */
[----:B--2---:R-:W-:Y:S01]  /*0b60*/  @P3 IMAD.WIDE.U32 R66, R0, 0x8, R66 ;  /* 0x0000000800423825 */ /* 0x004fe200078e0042 */
[----:B------:R3:W5:Y:S04]  /*0b70*/  @P3 LDG.E.64 R36, desc[UR8][R64.64] ;  /* 0x0000000840243981 */ /* 0x000768000c1e1b00 */
[----:B------:R3:W5:Y:S01]  /*0b80*/  @P3 LD.E.64 R72, desc[UR8][R66.64] ;  /* 0x0000000842483980 */ /* 0x000762000c101b00 */
[----:B------:R-:W-:-:S02]  /*0b90*/  @P0 CS2R R22, SRZ ;  /* 0x0000000000160805 */ /* 0x000fc4000001ff00 */
[----:B------:R-:W-:Y:S02]  /*0ba0*/  @P1 CS2R R20, SRZ ;  /* 0x0000000000141805 */ /* 0x000fe4000001ff00 */
[----:B------:R-:W-:Y:S02]  /*0bb0*/  @P2 CS2R R18, SRZ ;  /* 0x0000000000122805 */ /* 0x000fe4000001ff00 */
[----:B------:R-:W-:Y:S01]  /*0bc0*/  @P3 CS2R R70, SRZ ;  /* 0x0000000000463805 */ /* 0x000fe2000001ff00 */
[----:B------:R-:W-:Y:S01]  /*0bd0*/  @P3 VIADD R0, R0, 0x80 ;  /* 0x0000008000003836 */ /* 0x000fe20000000000 */
[----:B------:R-:W-:Y:S06]  /*0be0*/  @!P4 BRA `(.L_x_10823) ;  /* 0x0000000800b4c947 */ /* 0x000fec0003800000 */
        /* <DEDUP_REMOVED lines=11> */
.L_x_10821:
        /* <DEDUP_REMOVED lines=11> */
[----:B------:R-:W-:-:S07]  /*0d50*/  P2R R84, PR, RZ, 0x10 ;  /* 0x00000010ff547803 */ /* 0x000fce0000000000 */
[----:B------:R-:W2:Y:S08]  /*0d60*/  @P4 LDC.64 R46, c[0x0][0x440] ;  /* 0x00011000ff2e4b82 */ /* 0x000eb00000000a00 */
[----:B------:R-:W3:Y:S01]  /*0d70*/  @P4 LDC.64 R38, c[0x0][0x438] ;  /* 0x00010e00ff264b82 */ /* 0x000ee20000000a00 */
[----:B0-----:R-:W-:-:S05]  /*0d80*/  @P4 IMAD.WIDE.U32 R44, R0, 0x8, R40 ;  /* 0x00000008002c4825 */ /* 0x001fca00078e0028 */
[----:B------:R0:W5:Y:S02]  /*0d90*/  @P4 LDG.E.64 R68, desc[UR8][R44.64] ;  /* 0x000000082c444981 */ /* 0x000164000c1e1b00 */
[----:B------:R-:W4:Y:S01]  /*0da0*/  LDC.64 R48, c[0x0][0x3d0] ;  /* 0x0000f400ff307b82 */ /* 0x000f220000000a00 */
[----:B-1----:R-:W-:-:S05]  /*0db0*/  @P4 IMAD.WIDE.U32 R40, R0, 0x8, R42 ;  /* 0x0000000800284825 */ /* 0x002fca00078e002a */
[----:B------:R0:W5:Y:S02]  /*0dc0*/  @P4 LDG.E.64 R26, desc[UR8][R40.64] ;  /* 0x00000008281a4981 */ /* 0x000164000c1e1b00 */
[----:B------:R-:W1:Y:S01]  /*0dd0*/  @P0 LDC.64 R50, c[0x0][0x438] ;  /* 0x00010e00ff320b82 */ /* 0x000e620000000a00 */
[----:B--2---:R-:W-:-:S05]  /*0de0*/  @P4 IMAD.WIDE.U32 R42, R0, 0x8, R46 ;  /* 0x00000008002a4825 */ /* 0x004fca00078e002e */
[----:B------:R0:W5:Y:S02]  /*0df0*/  @P4 LD.E.64 R16, desc[UR8][R42.64] ;  /* 0x000000082a104980 */ /* 0x000164000c101b00 */
[----:B------:R-:W2:Y:S01]  /*0e00*/  LDC.64 R52, c[0x0][0x3d8] ;  /* 0x0000f600ff347b82 */ /* 0x000ea20000000a00 */
[C---:B---3--:R-:W-:Y:S01]  /*0e10*/  @P4 IMAD.WIDE.U32 R38, R0.reuse, 0x8, R38 ;  /* 0x0000000800264825 */ /* 0x048fe200078e0026 */
[----:B------:R-:W-:-:S04]  /*0e20*/  @P4 LOP3.LUT R0, R0, 0x80, RZ, 0xfc, !PT ;  /* 0x0000008000004812 */ /* 0x000fc800078efcff */
[----:B------:R0:W5:Y:S02]  /*0e30*/  @P4 LD.E.64 R24, desc[UR8][R38.64] ;  /* 0x0000000826184980 */ /* 0x000164000c101b00 */
[----:B------:R-:W3:Y:S01]  /*0e40*/  @P0 LDC.64 R54, c[0x0][0x440] ;  /* 0x00011000ff360b82 */ /* 0x000ee20000000a00 */
[----:B----4-:R-:W-:-:S05]  /*0e50*/  @P0 IMAD.WIDE.U32 R48, R0, 0x8, R48 ;  /* 0x0000000800300825 */ /* 0x010fca00078e0030 */
[----:B------:R0:W5:Y:S02]  /*0e60*/  @P0 LDG.E.64 R8, desc[UR8][R48.64] ;  /* 0x0000000830080981 */ /* 0x000164000c1e1b00 */
[----:B------:R-:W4:Y:S01]  /*0e70*/  LDC.64 R56, c[0x0][0x3d0] ;  /* 0x0000f400ff387b82 */ /* 0x000f220000000a00 */
[----:B-1----:R-:W-:-:S05]  /*0e80*/  @P0 IMAD.WIDE.U32 R50, R0, 0x8, R50 ;  /* 0x0000000800320825 */ /* 0x002fca00078e0032 */
[----:B------:R0:W5:Y:S02]  /*0e90*/  @P0 LD.E.64 R22, desc[UR8][R50.64] ;  /* 0x0000000832160980 */ /* 0x000164000c101b00 */
[----:B------:R-:W1:Y:S01]  /*0ea0*/  @P1 LDC.64 R58, c[0x0][0x438] ;  /* 0x00010e00ff3a1b82 */ /* 0x000e620000000a00 */
[----:B--2---:R-:W-:-:S05]  /*0eb0*/  @P0 IMAD.WIDE.U32 R52, R0, 0x8, R52 ;  /* 0x0000000800340825 */ /* 0x004fca00078e0034 */
[----:B------:R0:W5:Y:S02]  /*0ec0*/  @P0 LDG.E.64 R2, desc[UR8][R52.64] ;  /* 0x0000000834020981 */ /* 0x000164000c1e1b00 */
[----:B------:R-:W2:Y:S01]  /*0ed0*/  LDC.64 R60, c[0x0][0x3d8] ;  /* 0x0000f600ff3c7b82 */ /* 0x000ea20000000a00 */
[----:B---3--:R-:W-:-:S04]  /*0ee0*/  @P0 IMAD.WIDE.U32 R54, R0, 0x8, R54 ;  /* 0x0000000800360825 */ /* 0x008fc800078e0036 */
[----:B------:R-:W-:Y:S01]  /*0ef0*/  @P0 VIADD R0, R0, 0x80 ;  /* 0x0000008000000836 */ /* 0x000fe20000000000 */
        /* <DEDUP_REMOVED lines=11> */
[C---:B---3--:R-:W-:Y:S01]  /*0fb0*/  @P1 IMAD.WIDE.U32 R62, R0.reuse, 0x8, R62 ;  /* 0x00000008003e1825 */ /* 0x048fe200078e003e */
[----:B------:R-:W-:-:S04]  /*0fc0*/  @P1 IADD3 R0, PT, PT, R0, 0x80, RZ ;  /* 0x0000008000001810 */ /* 0x000fc80007ffe0ff */
[----:B------:R0:W5:Y:S02]  /*0fd0*/  @P1 LD.E.64 R76, desc[UR8][R62.64] ;  /* 0x000000083e4c1980 */ /* 0x000164000c101b00 */
[----:B------:R-:W3:Y:S08]  /*0fe0*/  @P2 LDC.64 R80, c[0x0][0x440] ;  /* 0x00011000ff502b82 */ /* 0x000ef00000000a00 */
[----:B------:R-:W0:Y:S08]  /*0ff0*/  LDC.64 R82, c[0x0][0x3d0] ;  /* 0x0000f400ff527b82 */ /* 0x000e300000000a00 */
[----:B------:R-:W0:Y:S08]  /*1000*/  LDC.64 R88, c[0x0][0x3d8] ;  /* 0x0000f600ff587b82 */ /* 0x000e300000000a00 */
[----:B------:R-:W0:Y:S08]  /*1010*/  @P3 LDC.64 R86, c[0x0][0x438] ;  /* 0x00010e00ff563b82 */ /* 0x000e300000000a00 */
[----:B------:R-:W0:Y:S01]  /*1020*/  @P3 LDC.64 R90, c[0x0][0x440] ;  /* 0x00011000ff5a3b82 */ /* 0x000e220000000a00 */
[----:B----4-:R-:W-:-:S04]  /*1030*/  @P2 IMAD.WIDE.U32 R64, R0, 0x8, R64 ;  /* 0x0000000800402825 */ /* 0x010fc800078e0040 */
[C---:B-1----:R-:W-:Y:S01]  /*1040*/  @P2 IMAD.WIDE.U32 R66, R0.reuse, 0x8, R66 ;  /* 0x0000000800422825 */ /* 0x042fe200078e0042 */
[----:B------:R1:W5:Y:S03]  /*1050*/  @P2 LDG.E.64 R30, desc[UR8][R64.64] ;  /* 0x00000008401e2981 */ /* 0x000366000c1e1b00 */
[C---:B--2---:R-:W-:Y:S01]  /*1060*/  @P2 IMAD.WIDE.U32 R46, R0.reuse, 0x8, R46 ;  /* 0x00000008002e2825 */ /* 0x044fe200078e002e */
[----:B------:R1:W5:Y:S03]  /*1070*/  @P2 LD.E.64 R18, desc[UR8][R66.64] ;  /* 0x0000000842122980 */ /* 0x000366000c101b00 */
[C---:B---3--:R-:W-:Y:S01]  /*1080*/  @P2 IMAD.WIDE.U32 R80, R0.reuse, 0x8, R80 ;  /* 0x0000000800502825 */ /* 0x048fe200078e0050 */
[----:B------:R1:W5:Y:S03]  /*1090*/  @P2 LDG.E.64 R32, desc[UR8][R46.64] ;  /* 0x000000082e202981 */ /* 0x000366000c1e1b00 */
[----:B------:R-:W-:Y:S01]  /*10a0*/  @P2 VIADD R0, R0, 0x80 ;  /* 0x0000008000002836 */ /* 0x000fe20000000000 */
[----:B------:R1:W5:Y:S03]  /*10b0*/  @P2 LD.E.64 R74, desc[UR8][R80.64] ;  /* 0x00000008504a2980 */ /* 0x000366000c101b00 */
[----:B0-----:R-:W-:-:S04]  /*10c0*/  @P3 IMAD.WIDE.U32 R82, R0, 0x8, R82 ;  /* 0x0000000800523825 */ /* 0x001fc800078e0052 */
[C---:B------:R-:W-:Y:S01]  /*10d0*/  @P3 IMAD.WIDE.U32 R88, R0.reuse, 0x8, R88 ;  /* 0x0000000800583825 */ /* 0x040fe200078e0058 */
[----:B------:R1:W5:Y:S03]  /*10e0*/  @P3 LDG.E.64 R34, desc[UR8][R82.64] ;  /* 0x0000000852223981 */ /* 0x000366000c1e1b00 */
[C---:B------:R-:W-:Y:S01]  /*10f0*/  @P3 IMAD.WIDE.U32 R86, R0.reuse, 0x8, R86 ;  /* 0x0000000800563825 */ /* 0x040fe200078e0056 */
[----:B------:R1:W5:Y:S03]  /*1100*/  @P3 LDG.E.64 R36, desc[UR8][R88.64] ;  /* 0x0000000858243981 */ /* 0x000366000c1e1b00 */
[C---:B------:R-:W-:Y:S01]  /*1110*/  @P3 IMAD.WIDE.U32 R90, R0.reuse, 0x8, R90 ;  /* 0x00000008005a3825 */ /* 0x040fe200078e005a */
[----:B------:R1:W5:Y:S04]  /*1120*/  @P3 LD.E.64 R70, desc[UR8][R86.64] ;  /* 0x0000000856463980 */ /* 0x000368000c101b00 */
[----:B------:R1:W5:Y:S01]  /*1130*/  @P3 LD.E.64 R72, desc[UR8][R90.64] ;  /* 0x000000085a483980 */ /* 0x000362000c101b00 */
[----:B------:R-:W-:Y:S01]  /*1140*/  ISETP.GE.U32.AND P0, PT, R15, 0x300, PT ;  /* 0x000003000f00780c */ /* 0x000fe20003f06070 */
[----:B------:R-:W-:-:S12]  /*1150*/  @P3 VIADD R0, R0, 0x80 ;  /* 0x0000008000003836 */ /* 0x000fd80000000000 */
        /* <DEDUP_REMOVED lines=14> */
.L_x_10824:
[C---:B------:R-:W-:Y:S01]  /*1240*/  ISETP.GE.U32.AND P5, PT, R15.reuse, 0x80, PT ;  /* 0x000000800f00780c */ /* 0x040fe20003fa6070 */
[----:B------:R-:W0:Y:S01]  /*1250*/  LDC.64 R42, c[0x0][0x3d0] ;  /* 0x0000f400ff2a7b82 */ /* 0x000e220000000a00 */
[C---:B------:R-:W-:Y:S02]  /*1260*/  ISETP.GE.U32.AND P0, PT, R15.reuse, 0x100, PT ;  /* 0x000001000f00780c */ /* 0x040fe40003f06070 */
[C---:B------:R-:W-:Y:S02]  /*1270*/  ISETP.GE.U32.AND P1, PT, R15.reuse, 0x180, PT ;  /* 0x000001800f00780c */ /* 0x040fe40003f26070 */
[C---:B------:R-:W-:Y:S02]  /*1280*/  ISETP.GE.U32.AND P2, PT, R15.reuse, 0x200, PT ;  /* 0x000002000f00780c */ /* 0x040fe40003f46070 */
[C---:B------:R-:W-:Y:S01]  /*1290*/  ISETP.GE.U32.AND P3, PT, R15.reuse, 0x280, PT ;  /* 0x000002800f00780c */ /* 0x040fe20003f66070 */
[----:B------:R-:W1:Y:S01]  /*12a0*/  LDC.64 R48, c[0x0][0x3d8] ;  /* 0x0000f600ff307b82 */ /* 0x000e620000000a00 */
[----:B------:R-:W-:-:S02]  /*12b0*/  ISETP.GE.U32.AND P4, PT, R15, 0x300, PT ;  /* 0x000003000f00780c */ /* 0x000fc40003f86070 */
[----:B------:R-:W-:-:S05]  /*12c0*/  P2R R84, PR, RZ, 0x20 ;  /* 0x00000020ff547803 */ /* 0x000fca0000000000 */
[----:B------:R-:W2:Y:S08]  /*12d0*/  @P5 LDC.64 R44, c[0x0][0x438] ;  /* 0x00010e00ff2c5b82 */ /* 0x000eb00000000a00 */
[----:B------:R-:W3:Y:S01]  /*12e0*/  LDC.64 R50, c[0x0][0x3d0] ;  /* 0x0000f400ff327b82 */ /* 0x000ee20000000a00 */
[----:B0-----:R-:W-:-:S05]  /*12f0*/  @P5 IMAD.WIDE.U32 R46, R0, 0x8, R42 ;  /* 0x00000008002e5825 */ /* 0x001fca00078e002a */
[----:B------:R0:W5:Y:S02]  /*1300*/  @P5 LDG.E.64 R68, desc[UR8][R46.64] ;  /* 0x000000082e445981 */ /* 0x000164000c1e1b00 */
[----:B------:R-:W4:Y:S01]  /*1310*/  @P0 LDC.64 R54, c[0x0][0x438] ;  /* 0x00010e00ff360b82 */ /* 0x000f220000000a00 */
[----:B-1----:R-:W-:-:S05]  /*1320*/  @P5 IMAD.WIDE.U32 R48, R0, 0x8, R48 ;  /* 0x0000000800305825 */ /* 0x002fca00078e0030 */
[----:B------:R1:W5:Y:S02]  /*1330*/  @P5 LDG.E.64 R26, desc[UR8][R48.64] ;  /* 0x00000008301a5981 */ /* 0x000364000c1e1b00 */
[----:B------:R-:W0:Y:S01]  /*1340*/  LDC.64 R56, c[0x0][0x3d8] ;  /* 0x0000f600ff387b82 */ /* 0x000e220000000a00 */
[C---:B--2---:R-:W-:Y:S01]  /*1350*/  @P5 IMAD.WIDE.U32 R42, R0.reuse, 0x8, R44 ;  /* 0x00000008002a5825 */ /* 0x044fe200078e002c */
[----:B------:R-:W-:-:S04]  /*1360*/  @P5 LOP3.LUT R0, R0, 0x80, RZ, 0xfc, !PT ;  /* 0x0000008000005812 */ /* 0x000fc800078efcff */
[----:B------:R2:W5:Y:S02]  /*1370*/  @P5 LD.E.64 R24, desc[UR8][R42.64] ;  /* 0x000000082a185980 */ /* 0x000564000c101b00 */
[----:B------:R-:W1:Y:S01]  /*1380*/  LDC.64 R58, c[0x0][0x3d0] ;  /* 0x0000f400ff3a7b82 */ /* 0x000e620000000a00 */
[----:B---3--:R-:W-:-:S05]  /*1390*/  @P0 IMAD.WIDE.U32 R52, R0, 0x8, R50 ;  /* 0x0000000800340825 */ /* 0x008fca00078e0032 */
[----:B------:R2:W5:Y:S02]  /*13a0*/  @P0 LDG.E.64 R8, desc[UR8][R52.64] ;  /* 0x0000000834080981 */ /* 0x000564000c1e1b00 */
[----:B------:R-:W3:Y:S01]  /*13b0*/  @P1 LDC.64 R60, c[0x0][0x438] ;  /* 0x00010e00ff3c1b82 */ /* 0x000ee20000000a00 */
[----:B----4-:R-:W-:-:S05]  /*13c0*/  @P0 IMAD.WIDE.U32 R44, R0, 0x8, R54 ;  /* 0x00000008002c0825 */ /* 0x010fca00078e0036 */
[----:B------:R2:W5:Y:S02]  /*13d0*/  @P0 LD.E.64 R22, desc[UR8][R44.64] ;  /* 0x000000082c160980 */ /* 0x000564000c101b00 */
[----:B------:R-:W4:Y:S01]  /*13e0*/  LDC.64 R62, c[0x0][0x3d8] ;  /* 0x0000f600ff3e7b82 */ /* 0x000f220000000a00 */
[C---:B0-----:R-:W-:Y:S01]  /*13f0*/  @P0 IMAD.WIDE.U32 R56, R0.reuse, 0x8, R56 ;  /* 0x0000000800380825 */ /* 0x041fe200078e0038 */
[----:B------:R-:W-:-:S04]  /*1400*/  @P0 IADD3 R0, PT, PT, R0, 0x80, RZ ;  /* 0x0000008000000810 */ /* 0x000fc80007ffe0ff */
[----:B------:R2:W5:Y:S02]  /*1410*/  @P0 LDG.E.64 R2, desc[UR8][R56.64] ;  /* 0x0000000838020981 */ /* 0x000564000c1e1b00 */
[----:B------:R-:W0:Y:S01]  /*1420*/  LDC.64 R64, c[0x0][0x3d0] ;  /* 0x0000f400ff407b82 */ /* 0x000e220000000a00 */
[----:B-1----:R-:W-:-:S05]  /*1430*/  @P1 IMAD.WIDE.U32 R58, R0, 0x8, R58 ;  /* 0x00000008003a1825 */ /* 0x002fca00078e003a */
[----:B------:R2:W5:Y:S02]  /*1440*/  @P1 LDG.E.64 R10, desc[UR8][R58.64] ;  /* 0x000000083a0a1981 */ /* 0x000564000c1e1b00 */
[----:B------:R-:W1:Y:S01]  /*1450*/  LDC.64 R86, c[0x0][0x3d8] ;  /* 0x0000f600ff567b82 */ /* 0x000e620000000a00 */
[----:B---3--:R-:W-:-:S05]  /*1460*/  @P1 IMAD.WIDE.U32 R60, R0, 0x8, R60 ;  /* 0x00000008003c1825 */ /* 0x008fca00078e003c */
[----:B------:R2:W5:Y:S02]  /*1470*/  @P1 LD.E.64 R20, desc[UR8][R60.64] ;  /* 0x000000083c141980 */ /* 0x000564000c101b00 */
[----:B------:R-:W3:Y:S01]  /*1480*/  @P2 LDC.64 R66, c[0x0][0x438] ;  /* 0x00010e00ff422b82 */ /* 0x000ee20000000a00 */
[----:B----4-:R-:W-:-:S04]  /*1490*/  @P1 IMAD.WIDE.U32 R62, R0, 0x8, R62 ;  /* 0x00000008003e1825 */ /* 0x010fc800078e003e */
[----:B------:R-:W-:Y:S01]  /*14a0*/  @P1 VIADD R0, R0, 0x80 ;  /* 0x0000008000001836 */ /* 0x000fe20000000000 */
[----:B------:R2:W5:Y:S02]  /*14b0*/  @P1 LDG.E.64 R28, desc[UR8][R62.64] ;  /* 0x000000083e1c1981 */ /* 0x000564000c1e1b00 */
[----:B------:R-:W4:Y:S01]  /*14c0*/  LDC.64 R88, c[0x0][0x3d0] ;  /* 0x0000f400ff587b82 */ /* 0x000f220000000a00 */
[----:B0-----:R-:W-:-:S05]  /*14d0*/  @P2 IMAD.WIDE.U32 R64, R0, 0x8, R64 ;  /* 0x0000000800402825 */ /* 0x001fca00078e0040 */
[----:B------:R2:W5:Y:S02]  /*14e0*/  @P2 LDG.E.64 R30, desc[UR8][R64.64] ;  /* 0x00000008401e2981 */ /* 0x000564000c1e1b00 */
[----:B------:R-:W0:Y:S01]  /*14f0*/  LDC.64 R92, c[0x0][0x3d8] ;  /* 0x0000f600ff5c7b82 */ /* 0x000e220000000a00 */
[----:B-1----:R-:W-:-:S05]  /*1500*/  @P2 IMAD.WIDE.U32 R86, R0, 0x8, R86 ;  /* 0x0000000800562825 */ /* 0x002fca00078e0056 */
[----:B------:R2:W5:Y:S02]  /*1510*/  @P2 LDG.E.64 R32, desc[UR8][R86.64] ;  /* 0x0000000856202981 */ /* 0x000564000c1e1b00 */
[----:B------:R-:W1:Y:S01]  /*1520*/  @P3 LDC.64 R90, c[0x0][0x438] ;  /* 0x00010e00ff5a3b82 */ /* 0x000e620000000a00 */
[----:B---3--:R-:W-:-:S04]  /*1530*/  @P2 IMAD.WIDE.U32 R66, R0, 0x8, R66 ;  /* 0x0000000800422825 */ /* 0x008fc800078e0042 */
[----:B------:R-:W-:Y:S01]  /*1540*/  @P2 VIADD R0, R0, 0x80 ;  /* 0x0000008000002836 */ /* 0x000fe20000000000 */
[----:B------:R2:W5:Y:S02]  /*1550*/  @P2 LD.E.64 R18, desc[UR8][R66.64] ;  /* 0x0000000842122980 */ /* 0x000564000c101b00 */
[----:B------:R-:W3:Y:S08]  /*1560*/  LDC.64 R50, c[0x0][0x3d8] ;  /* 0x0000f600ff327b82 */ /* 0x000ef00000000a00 */
[----:B------:R-:W2:Y:S08]  /*1570*/  LDC.64 R54, c[0x0][0x3d0] ;  /* 0x0000f400ff367b82 */ /* 0x000eb00000000a00 */
[----:B------:R-:W2:Y:S01]  /*1580*/  @P4 LDC.64 R94, c[0x0][0x438] ;  /* 0x00010e00ff5e4b82 */ /* 0x000ea20000000a00 */
[----:B----4-:R-:W-:-:S04]  /*1590*/  @P3 IMAD.WIDE.U32 R88, R0, 0x8, R88 ;  /* 0x0000000800583825 */ /* 0x010fc800078e0058 */
[C---:B-1----:R-:W-:Y:S01]  /*15a0*/  @P3 IMAD.WIDE.U32 R90, R0.reuse, 0x8, R90 ;  /* 0x00000008005a3825 */ /* 0x042fe200078e005a */
[----:B------:R1:W5:Y:S03]  /*15b0*/  @P3 LDG.E.64 R34, desc[UR8][R88.64] ;  /* 0x0000000858223981 */ /* 0x000366000c1e1b00 */
[C---:B0-----:R-:W-:Y:S01]  /*15c0*/  @P3 IMAD.WIDE.U32 R92, R0.reuse, 0x8, R92 ;  /* 0x00000008005c3825 */ /* 0x041fe200078e005c */
[----:B------:R-:W-:Y:S01]  /*15d0*/  @P3 IADD3 R0, PT, PT, R0, 0x80, RZ ;  /* 0x0000008000003810 */ /* 0x000fe20007ffe0ff */
[----:B------:R1:W5:Y:S04]  /*15e0*/  @P3 LD.E.64 R70, desc[UR8][R90.64] ;  /* 0x000000085a463980 */ /* 0x000368000c101b00 */
[C---:B---3--:R-:W-:Y:S01]  /*15f0*/  @P4 IMAD.WIDE.U32 R50, R0.reuse, 0x8, R50 ;  /* 0x0000000800324825 */ /* 0x048fe200078e0032 */
[----:B------:R1:W5:Y:S03]  /*1600*/  @P3 LDG.E.64 R36, desc[UR8][R92.64] ;  /* 0x000000085c243981 */ /* 0x000366000c1e1b00 */
[C---:B--2---:R-:W-:Y:S01]  /*1610*/  @P4 IMAD.WIDE.U32 R46, R0.reuse, 0x8, R54 ;  /* 0x00000008002e4825 */ /* 0x044fe200078e0036 */
[----:B------:R1:W5:Y:S03]  /*1620*/  @P4 LDG.E.64 R40, desc[UR8][R50.64] ;  /* 0x0000000832284981 */ /* 0x000366000c1e1b00 */
[----:B------:R-:W-:Y:S01]  /*1630*/  @P4 IMAD.WIDE.U32 R48, R0, 0x8, R94 ;  /* 0x0000000800304825 */ /* 0x000fe200078e005e */
[----:B------:R1:W5:Y:S04]  /*1640*/  @P4 LDG.E.64 R38, desc[UR8][R46.64] ;  /* 0x000000082e264981 */ /* 0x000368000c1e1b00 */
[----:B------:R1:W5:Y:S01]  /*1650*/  @P4 LD.E.64 R80, desc[UR8][R48.64] ;  /* 0x0000000830504980 */ /* 0x000362000c101b00 */
[----:B------:R-:W-:-:S02]  /*1660*/  @P5 CS2R R16, SRZ ;  /* 0x0000000000105805 */ /* 0x000fc4000001ff00 */
[----:B------:R-:W-:Y:S02]  /*1670*/  @P0 CS2R R78, SRZ ;  /* 0x00000000004e0805 */ /* 0x000fe4000001ff00 */
[----:B------:R-:W-:Y:S02]  /*1680*/  @P1 CS2R R76, SRZ ;  /* 0x00000000004c1805 */ /* 0x000fe4000001ff00 */
[----:B------:R-:W-:Y:S02]  /*1690*/  @P2 CS2R R74, SRZ ;  /* 0x00000000004a2805 */ /* 0x000fe4000001ff00 */
[----:B------:R-:W-:Y:S02]  /*16a0*/  @P3 CS2R R72, SRZ ;  /* 0x0000000000483805 */ /* 0x000fe4000001ff00 */
[----:B-1----:R-:W-:-:S07]  /*16b0*/  @P4 CS2R R82, SRZ ;  /* 0x0000000000524805 */ /* 0x002fce000001ff00 */
.L_x_10823:
[----:B------:R-:W-:Y:S05]  /*16c0*/  BSYNC.RECONVERGENT B0 ;  /* 0x0000000000007941 */ /* 0x000fea0003800200 */
.L_x_10820:
[----:B------:R-:W0:Y:S02]  /*16d0*/  LDC R0, c[0x0][0x384] ;  /* 0x0000e100ff007b82 */ /* 0x000e240000000800 */
[----:B0-----:R-:W-:-:S13]  /*16e0*/  ISETP.LE.AND P0, PT, R0, UR4, PT ;  /* 0x0000000400007c0c */ /* 0x001fda000bf03270 */
[----:B------:R-:W-:Y:S05]  /*16f0*/  @P0 EXIT ;  /* 0x000000000000094d */ /* 0x000fea0003800000 */
[--C-:B-----5:R-:W-:Y:S01]  /*1700*/  IMAD.MOV.U32 R0, RZ, RZ, R9.reuse ;  /* 0x000000ffff007224 */ /* 0x120fe200078e0009 */
[--C-:B------:R-:W-:Y:S01]  /*1710*/  SHF.R.U64 R112, R8, 0x10, R9.reuse ;  /* 0x0000001008707819 */ /* 0x100fe20000001209 */
[----:B------:R-:W-:Y:S01]  /*1720*/  IMAD.MOV.U32 R117, RZ, RZ, R32 ;  /* 0x000000ffff757224 */ /* 0x000fe200078e0020 */
[----:B------:R-:W-:Y:S01]  /*1730*/  SHF.R.U32.HI R110, RZ, 0x10, R9 ;  /* 0x00000010ff6e7819 */ /* 0x000fe20000011609 */
[----:B------:R-:W-:Y:S01]  /*1740*/  IMAD.MOV.U32 R120, RZ, RZ, R10 ;  /* 0x000000ffff787224 */ /* 0x000fe200078e000a */
[----:B------:R-:W-:Y:S01]  /*1750*/  MOV R9, R33 ;  /* 0x0000002100097202 */ /* 0x000fe20000000f00 */
[----:B------:R-:W-:Y:S01]  /*1760*/  IMAD.MOV.U32 R122, RZ, RZ, R8 ;  /* 0x000000ffff7a7224 */ /* 0x000fe200078e0008 */
[----:B------:R-:W-:Y:S01]  /*1770*/  MOV R121, R2 ;  /* 0x0000000200797202 */ /* 0x000fe20000000f00 */
[----:B------:R-:W-:Y:S01]  /*1780*/  IMAD.MOV.U32 R8, RZ, RZ, R31 ;  /* 0x000000ffff087224 */ /* 0x000fe200078e001f */
[----:B------:R-:W-:Y:S01]  /*1790*/  PRMT R117, R9, 0x5410, R117 ;  /* 0x0000541009757816 */ /* 0x000fe20000000075 */
[----:B------:R-:W-:Y:S01]  /*17a0*/  IMAD.MOV.U32 R114, RZ, RZ, R38 ;  /* 0x000000ffff727224 */ /* 0x000fe200078e0026 */
[----:B------:R-:W0:Y:S01]  /*17b0*/  LDC R9, c[0x0][0x360] ;  /* 0x0000d800ff097b82 */ /* 0x000e220000000800 */
[--C-:B------:R-:W-:Y:S01]  /*17c0*/  SHF.R.U64 R111, R2, 0x10, R3.reuse ;  /* 0x00000010026f7819 */ /* 0x100fe20000001203 */
[----:B------:R-:W-:Y:S01]  /*17d0*/  IMAD.MOV.U32 R116, RZ, RZ, R34 ;  /* 0x000000ffff747224 */ /* 0x000fe200078e0022 */
[----:B------:R-:W-:Y:S01]  /*17e0*/  MOV R2, R11 ;  /* 0x0000000b00027202 */ /* 0x000fe20000000f00 */
[----:B------:R-:W-:Y:S01]  /*17f0*/  UIADD3 UR5, UPT, UPT, UR10, -0x61c88647, URZ ;  /* 0x9e3779b90a057890 */ /* 0x000fe2000fffe0ff */
[----:B------:R-:W-:Y:S01]  /*1800*/  MOV R118, R30 ;  /* 0x0000001e00767202 */ /* 0x000fe20000000f00 */
[----:B------:R-:W-:Y:S01]  /*1810*/  IMAD.MOV.U32 R4, RZ, RZ, R3 ;  /* 0x000000ffff047224 */ /* 0x000fe200078e0003 */
[----:B------:R-:W-:Y:S01]  /*1820*/  PRMT R120, R2, 0x5410, R120 ;  /* 0x0000541002787816 */ /* 0x000fe20000000078 */
[----:B------:R-:W-:Y:S01]  /*1830*/  IMAD.MOV.U32 R2, RZ, RZ, R69 ;  /* 0x000000ffff027224 */ /* 0x000fe200078e0045 */
[----:B------:R-:W-:Y:S01]  /*1840*/  PRMT R122, R0, 0x5410, R122 ;  /* 0x00005410007a7816 */ /* 0x000fe2000000007a */
[----:B------:R-:W-:Y:S01]  /*1850*/  IMAD.MOV.U32 R119, RZ, RZ, R28 ;  /* 0x000000ffff777224 */ /* 0x000fe200078e001c */
[----:B------:R-:W-:Y:S01]  /*1860*/  MOV R0, R68 ;  /* 0x0000004400007202 */ /* 0x000fe20000000f00 */
[----:B------:R-:W-:Y:S01]  /*1870*/  IMAD.MOV.U32 R113, RZ, RZ, R40 ;  /* 0x000000ffff717224 */ /* 0x000fe200078e0028 */
[----:B------:R-:W-:Y:S01]  /*1880*/  MOV R12, R39 ;  /* 0x00000027000c7202 */ /* 0x000fe20000000f00 */
[----:B------:R-:W-:Y:S01]  /*1890*/  UIADD3 UR6, UPT, UPT, UR10, -0xe443238, URZ ;  /* 0xf1bbcdc80a067890 */ /* 0x000fe2000fffe0ff */
[----:B------:R-:W-:Y:S01]  /*18a0*/  PRMT R118, R8, 0x5410, R118 ;  /* 0x0000541008767816 */ /* 0x000fe20000000076 */
[----:B------:R-:W-:Y:S01]  /*18b0*/  IMAD.MOV.U32 R8, RZ, RZ, R26 ;  /* 0x000000ffff087224 */ /* 0x000fe200078e001a */
[----:B------:R-:W-:Y:S01]  /*18c0*/  PRMT R124, R2, 0x5410, R0 ;  /* 0x00005410027c7816 */ /* 0x000fe20000000000 */
[----:B------:R-:W-:Y:S01]  /*18d0*/  IMAD.HI.U32 R2, R14, -0x2daee0ad, RZ ;  /* 0xd2511f530e027827 */ /* 0x000fe200078e00ff */
[----:B------:R-:W-:Y:S01]  /*18e0*/  PRMT R114, R12, 0x5410, R114 ;  /* 0x000054100c727816 */ /* 0x000fe20000000072 */
[----:B------:R-:W1:Y:S01]  /*18f0*/  LDCU UR21, c[0x0][0x408] ;  /* 0x00008100ff1577ac */ /* 0x000e620008000800 */
[----:B------:R-:W-:-:S02]  /*1900*/  MOV R0, R27 ;  /* 0x0000001b00007202 */ /* 0x000fc40000000f00 */
[----:B------:R-:W-:Y:S01]  /*1910*/  PRMT R112, R112, 0x5410, R112 ;  /* 0x0000541070707816 */ /* 0x000fe20000000070 */
[----:B0-----:R-:W-:Y:S01]  /*1920*/  IMAD R12, R9, UR4, R98 ;  /* 0x00000004090c7c24 */ /* 0x001fe2000f8e0262 */
[----:B------:R-:W-:Y:S01]  /*1930*/  PRMT R123, R0, 0x5410, R8 ;  /* 0x00005410007b7816 */ /* 0x000fe20000000008 */
[----:B------:R-:W0:Y:S01]  /*1940*/  LDCU UR22, c[0x0][0x388] ;  /* 0x00007100ff1677ac */ /* 0x000e220008000800 */
[----:B------:R-:W-:Y:S01]  /*1950*/  SHF.R.U64 R8, R22, 0x10, R23 ;  /* 0x0000001016087819 */ /* 0x000fe20000001217 */
[----:B------:R-:W-:Y:S01]  /*1960*/  IMAD.HI.U32 R0, R12, -0x326172a9, RZ ;  /* 0xcd9e8d570c007827 */ /* 0x000fe200078e00ff */
[----:B------:R-:W-:Y:S01]  /*1970*/  LOP3.LUT R2, R2, UR11, RZ, 0x3c, !PT ;  /* 0x0000000b02027c12 */ /* 0x000fe2000f8e3cff */
[----:B------:R-:W2:Y:S01]  /*1980*/  LDCU.U8 UR23, c[0x0][0x410] ;  /* 0x00008200ff1777ac */ /* 0x000ea20008000000 */
[----:B------:R-:W-:Y:S01]  /*1990*/  SHF.R.U64 R108, R10, 0x10, R11 ;  /* 0x000000100a6c7819 */ /* 0x000fe2000000120b */
[----:B------:R-:W-:Y:S01]  /*19a0*/  IMAD.MOV.U32 R10, RZ, RZ, R35 ;  /* 0x000000ffff0a7224 */ /* 0x000fe200078e0023 */
[----:B------:R-:W-:Y:S01]  /*19b0*/  SHF.R.U32.HI R106, RZ, 0x10, R11 ;  /* 0x00000010ff6a7819 */ /* 0x000fe2000001160b */
[----:B------:R-:W-:Y:S01]  /*19c0*/  IMAD.MOV.U32 R11, RZ, RZ, R37 ;  /* 0x000000ffff0b7224 */ /* 0x000fe200078e0025 */
[----:B------:R-:W-:Y:S01]  /*19d0*/  MOV R115, R36 ;  /* 0x0000002400737202 */ /* 0x000fe20000000f00 */
[----:B------:R-:W-:Y:S01]  /*19e0*/  IMAD R9, R12, -0x326172a9, RZ ;  /* 0xcd9e8d570c097824 */ /* 0x000fe200078e02ff */
[----:B------:R-:W-:Y:S01]  /*19f0*/  PRMT R112, R8, 0x7610, R112 ;  /* 0x0000761008707816 */ /* 0x000fe20000000070 */
[----:B------:R-:W-:Y:S01]  /*1a00*/  IMAD.HI.U32 R8, R2, -0x326172a9, RZ ;  /* 0xcd9e8d5702087827 */ /* 0x000fe200078e00ff */
[----:B------:R-:W-:Y:S01]  /*1a10*/  LOP3.LUT R0, R13, UR10, R0, 0x96, !PT ;  /* 0x0000000a0d007c12 */ /* 0x000fe2000f8e9600 */
[----:B------:R-:W4:Y:S01]  /*1a20*/  LDCU UR24, c[0x0][0x400] ;  /* 0x00008000ff1877ac */ /* 0x000f220008000800 */
[----:B------:R-:W-:-:S02]  /*1a30*/  PRMT R116, R10, 0x5410, R116 ;  /* 0x000054100a747816 */ /* 0x000fc40000000074 */
[----:B------:R-:W-:Y:S01]  /*1a40*/  PRMT R115, R11, 0x5410, R115 ;  /* 0x000054100b737816 */ /* 0x000fe20000000073 */
[----:B------:R-:W-:Y:S01]  /*1a50*/  IMAD R11, R14, -0x2daee0ad, RZ ;  /* 0xd2511f530e0b7824 */ /* 0x000fe200078e02ff */
[----:B------:R-:W-:Y:S01]  /*1a60*/  LOP3.LUT R8, R9, UR5, R8, 0x96, !PT ;  /* 0x0000000509087c12 */ /* 0x000fe2000f8e9608 */
[----:B------:R-:W-:Y:S01]  /*1a70*/  IMAD.HI.U32 R10, R0, -0x2daee0ad, RZ ;  /* 0xd2511f53000a7827 */ /* 0x000fe200078e00ff */
[----:B------:R-:W-:Y:S01]  /*1a80*/  SHF.R.U32.HI R109, RZ, 0x10, R3 ;  /* 0x00000010ff6d7819 */ /* 0x000fe20000011603 */
[----:B------:R-:W-:Y:S01]  /*1a90*/  UIADD3 UR5, UPT, UPT, UR10, 0x3c6ef372, URZ ;  /* 0x3c6ef3720a057890 */ /* 0x000fe2000fffe0ff */
[--C-:B------:R-:W-:Y:S01]  /*1aa0*/  SHF.R.U64 R107, R28, 0x10, R29.reuse ;  /* 0x000000101c6b7819 */ /* 0x100fe2000000121d */
[----:B------:R-:W-:Y:S01]  /*1ab0*/  IMAD R9, R2, -0x326172a9, RZ ;  /* 0xcd9e8d5702097824 */ /* 0x000fe200078e02ff */
[----:B------:R-:W-:Y:S01]  /*1ac0*/  LOP3.LUT R10, R11, UR25, R10, 0x96, !PT ;  /* 0x000000190b0a7c12 */ /* 0x000fe2000f8e960a */
[----:B------:R-:W-:Y:S01]  /*1ad0*/  IMAD R11, R0, -0x2daee0ad, RZ ;  /* 0xd2511f53000b7824 */ /* 0x000fe200078e02ff */
[----:B------:R-:W-:Y:S01]  /*1ae0*/  SHF.R.U32.HI R105, RZ, 0x10, R29 ;  /* 0x00000010ff697819 */ /* 0x000fe2000001161d */
[----:B------:R-:W-:Y:S01]  /*1af0*/  IMAD.HI.U32 R2, R8, -0x2daee0ad, RZ ;  /* 0xd2511f5308027827 */ /* 0x000fe200078e00ff */
[----:B------:R-:W-:Y:S01]  /*1b00*/  PRMT R121, R4, 0x5410, R121 ;  /* 0x0000541004797816 */ /* 0x000fe20000000079 */
[----:B------:R-:W0:Y:S01]  /*1b10*/  LDCU.64 UR12, c[0x0][0x398] ;  /* 0x00007300ff0c77ac */ /* 0x000e220008000a00 */
[----:B------:R-:W-:Y:S01]  /*1b20*/  SHF.R.U64 R104, R30, 0x10, R31 ;  /* 0x000000101e687819 */ /* 0x000fe2000000121f */
[----:B------:R-:W-:Y:S01]  /*1b30*/  IMAD.MOV.U32 R3, RZ, RZ, R29 ;  /* 0x000000ffff037224 */ /* 0x000fe200078e001d */
[----:B------:R-:W-:Y:S01]  /*1b40*/  SHF.R.U64 R29, R40, 0x10, R41 ;  /* 0x00000010281d7819 */ /* 0x000fe20000001229 */
[----:B------:R-:W-:Y:S01]  /*1b50*/  IMAD.HI.U32 R0, R10, -0x326172a9, RZ ;  /* 0xcd9e8d570a007827 */ /* 0x000fe200078e00ff */
[----:B------:R-:W-:Y:S01]  /*1b60*/  LOP3.LUT R2, R11, UR26, R2, 0x96, !PT ;  /* 0x0000001a0b027c12 */ /* 0x000fe2000f8e9602 */
[----:B------:R-:W-:Y:S01]  /*1b70*/  UPLOP3.LUT UP1, UPT, UPT, UPT, UPT, 0x40, 0x4 ;  /* 0x000000000004789c */ /* 0x000fe20003f2e870 */
[----:B------:R-:W-:Y:S01]  /*1b80*/  PRMT R4, R4, 0x5410, R29 ;  /* 0x0000541004047816 */ /* 0x000fe2000000001d */
[----:B------:R-:W-:Y:S01]  /*1b90*/  IMAD.MOV.U32 R28, RZ, RZ, R41 ;  /* 0x000000ffff1c7224 */ /* 0x000fe200078e0029 */
[----:B------:R-:W-:Y:S01]  /*1ba0*/  PRMT R110, R110, 0x5410, R110 ;  /* 0x000054106e6e7816 */ /* 0x000fe2000000006e */
[----:B------:R-:W-:Y:S01]  /*1bb0*/  IMAD R11, R8, -0x2daee0ad, RZ ;  /* 0xd2511f53080b7824 */ /* 0x000fe200078e02ff */
[----:B------:R-:W-:Y:S01]  /*1bc0*/  SHF.R.U32.HI R29, RZ, 0x10, R23 ;  /* 0x00000010ff1d7819 */ /* 0x000fe20000011617 */
[----:B------:R-:W-:Y:S01]  /*1bd0*/  IMAD.HI.U32 R8, R2, -0x326172a9, RZ ;  /* 0xcd9e8d5702087827 */ /* 0x000fe200078e00ff */
[----:B------:R-:W-:Y:S01]  /*1be0*/  LOP3.LUT R0, R9, UR5, R0, 0x96, !PT ;  /* 0x0000000509007c12 */ /* 0x000fe2000f8e9600 */
[----:B------:R-:W-:Y:S01]  /*1bf0*/  UIADD3 UR5, UPT, UPT, UR10, 0x78dde6e4, URZ ;  /* 0x78dde6e40a057890 */ /* 0x000fe2000fffe0ff */
[--C-:B------:R-:W-:Y:S01]  /*1c00*/  SHF.R.U64 R92, R38, 0x10, R39.reuse ;  /* 0x00000010265c7819 */ /* 0x100fe20000001227 */
[----:B------:R-:W-:Y:S01]  /*1c10*/  IMAD R9, R10, -0x326172a9, RZ ;  /* 0xcd9e8d570a097824 */ /* 0x000fe200078e02ff */
[----:B------:R-:W-:Y:S01]  /*1c20*/  SHF.R.U32.HI R30, RZ, 0x10, R39 ;  /* 0x00000010ff1e7819 */ /* 0x000fe20000011627 */
[----:B------:R-:W-:Y:S01]  /*1c30*/  IMAD.HI.U32 R10, R0, -0x2daee0ad, RZ ;  /* 0xd2511f53000a7827 */ /* 0x000fe200078e00ff */
[----:B------:R-:W-:-:S02]  /*1c40*/  PRMT R113, R28, 0x5410, R113 ;  /* 0x000054101c717816 */ /* 0x000fc40000000071 */
[----:B------:R-:W-:Y:S02]  /*1c50*/  PRMT R110, R29, 0x7610, R110 ;  /* 0x000076101d6e7816 */ /* 0x000fe4000000006e */
[----:B------:R-:W-:Y:S02]  /*1c60*/  PRMT R111, R111, 0x5410, R111 ;  /* 0x000054106f6f7816 */ /* 0x000fe4000000006f */
[----:B------:R-:W-:Y:S02]  /*1c70*/  PRMT R107, R107, 0x5410, R107 ;  /* 0x000054106b6b7816 */ /* 0x000fe4000000006b */
[----:B------:R-:W-:Y:S02]  /*1c80*/  PRMT R92, R30, 0x5410, R92 ;  /* 0x000054101e5c7816 */ /* 0x000fe4000000005c */
[----:B------:R-:W-:Y:S02]  /*1c90*/  SHF.R.U64 R28, R78, 0x10, R79 ;  /* 0x000000104e1c7819 */ /* 0x000fe4000000124f */
[----:B------:R-:W-:-:S02]  /*1ca0*/  SHF.R.U64 R29, R76, 0x10, R77 ;  /* 0x000000104c1d7819 */ /* 0x000fc4000000124d */
[----:B------:R-:W-:Y:S02]  /*1cb0*/  PRMT R109, R109, 0x5410, R109 ;  /* 0x000054106d6d7816 */ /* 0x000fe4000000006d */
[----:B------:R-:W-:Y:S02]  /*1cc0*/  SHF.R.U32.HI R30, RZ, 0x10, R79 ;  /* 0x00000010ff1e7819 */ /* 0x000fe4000001164f */
[----:B------:R-:W-:Y:S01]  /*1cd0*/  LOP3.LUT R8, R9, UR7, R8, 0x96, !PT ;  /* 0x0000000709087c12 */ /* 0x000fe2000f8e9608 */
[----:B------:R-:W-:Y:S01]  /*1ce0*/  IMAD R9, R2, -0x326172a9, RZ ;  /* 0xcd9e8d5702097824 */ /* 0x000fe200078e02ff */
[----:B------:R-:W-:Y:S02]  /*1cf0*/  PRMT R111, R28, 0x7610, R111 ;  /* 0x000076101c6f7816 */ /* 0x000fe4000000006f */
[----:B------:R-:W-:Y:S01]  /*1d00*/  PRMT R107, R29, 0x7610, R107 ;  /* 0x000076101d6b7816 */ /* 0x000fe2000000006b */
[----:B------:R-:W-:Y:S01]  /*1d10*/  IMAD.HI.U32 R2, R8, -0x2daee0ad, RZ ;  /* 0xd2511f5308027827 */ /* 0x000fe200078e00ff */
[----:B------:R-:W-:-:S02]  /*1d20*/  PRMT R108, R108, 0x5410, R108 ;  /* 0x000054106c6c7816 */ /* 0x000fc4000000006c */
[----:B------:R-:W-:Y:S02]  /*1d30*/  PRMT R104, R104, 0x5410, R104 ;  /* 0x0000541068687816 */ /* 0x000fe40000000068 */
[----:B------:R-:W-:Y:S02]  /*1d40*/  PRMT R109, R30, 0x7610, R109 ;  /* 0x000076101e6d7816 */ /* 0x000fe4000000006d */
[----:B------:R-:W-:Y:S02]  /*1d50*/  SHF.R.U64 R28, R20, 0x10, R21 ;  /* 0x00000010141c7819 */ /* 0x000fe40000001215 */
[----:B------:R-:W-:Y:S02]  /*1d60*/  SHF.R.U64 R29, R18, 0x10, R19 ;  /* 0x00000010121d7819 */ /* 0x000fe40000001213 */
[----:B------:R-:W-:Y:S01]  /*1d70*/  LOP3.LUT R10, R11, UR27, R10, 0x96, !PT ;  /* 0x0000001b0b0a7c12 */ /* 0x000fe2000f8e960a */
[----:B------:R-:W-:Y:S01]  /*1d80*/  IMAD R11, R0, -0x2daee0ad, RZ ;  /* 0xd2511f53000b7824 */ /* 0x000fe200078e02ff */
[----:B------:R-:W-:-:S02]  /*1d90*/  SHF.R.U32.HI R101, RZ, 0x10, R33 ;  /* 0x00000010ff657819 */ /* 0x000fc40000011621 */
[----:B------:R-:W-:Y:S01]  /*1da0*/  PRMT R106, R106, 0x5410, R106 ;  /* 0x000054106a6a7816 */ /* 0x000fe2000000006a */
[----:B------:R-:W-:Y:S01]  /*1db0*/  IMAD.HI.U32 R0, R10, -0x326172a9, RZ ;  /* 0xcd9e8d570a007827 */ /* 0x000fe200078e00ff */
[----:B------:R-:W-:Y:S02]  /*1dc0*/  SHF.R.U32.HI R30, RZ, 0x10, R21 ;  /* 0x00000010ff1e7819 */ /* 0x000fe40000011615 */
[----:B------:R-:W-:Y:S02]  /*1dd0*/  SHF.R.U64 R103, R32, 0x10, R33 ;  /* 0x0000001020677819 */ /* 0x000fe40000001221 */
[----:B------:R-:W-:Y:S02]  /*1de0*/  PRMT R108, R28, 0x7610, R108 ;  /* 0x000076101c6c7816 */ /* 0x000fe4000000006c */
[----:B------:R-:W-:Y:S02]  /*1df0*/  PRMT R104, R29, 0x7610, R104 ;  /* 0x000076101d687816 */ /* 0x000fe40000000068 */
[----:B------:R-:W-:-:S02]  /*1e00*/  PRMT R105, R105, 0x5410, R105 ;  /* 0x0000541069697816 */ /* 0x000fc40000000069 */
[----:B------:R-:W-:Y:S02]  /*1e10*/  PRMT R101, R101, 0x5410, R101 ;  /* 0x0000541065657816 */ /* 0x000fe40000000065 */
[----:B------:R-:W-:Y:S02]  /*1e20*/  PRMT R106, R30, 0x7610, R106 ;  /* 0x000076101e6a7816 */ /* 0x000fe4000000006a */
[----:B------:R-:W-:Y:S02]  /*1e30*/  SHF.R.U32.HI R28, RZ, 0x10, R77 ;  /* 0x00000010ff1c7819 */ /* 0x000fe4000001164d */
[----:B------:R-:W-:Y:S02]  /*1e40*/  SHF.R.U32.HI R29, RZ, 0x10, R75 ;  /* 0x00000010ff1d7819 */ /* 0x000fe4000001164b */
[----:B------:R-:W-:Y:S02]  /*1e50*/  SHF.R.U32.HI R102, RZ, 0x10, R31 ;  /* 0x00000010ff667819 */ /* 0x000fe4000001161f */
[----:B------:R-:W-:-:S02]  /*1e60*/  PRMT R103, R103, 0x5410, R103 ;  /* 0x0000541067677816 */ /* 0x000fc40000000067 */
[----:B------:R-:W-:Y:S02]  /*1e70*/  SHF.R.U64 R30, R74, 0x10, R75 ;  /* 0x000000104a1e7819 */ /* 0x000fe4000000124b */
[----:B------:R-:W-:Y:S02]  /*1e80*/  LOP3.LUT R11, R11, UR18, R2, 0x96, !PT ;  /* 0x000000120b0b7c12 */ /* 0x000fe4000f8e9602 */
[----:B------:R-:W-:Y:S02]  /*1e90*/  SHF.R.U64 R100, R34, 0x10, R35 ;  /* 0x0000001022647819 */ /* 0x000fe40000001223 */
[----:B------:R-:W-:Y:S02]  /*1ea0*/  PRMT R105, R28, 0x7610, R105 ;  /* 0x000076101c697816 */ /* 0x000fe40000000069 */
[----:B------:R-:W-:Y:S01]  /*1eb0*/  PRMT R101, R29, 0x7610, R101 ;  /* 0x000076101d657816 */ /* 0x000fe20000000065 */
[----:B------:R-:W-:Y:S01]  /*1ec0*/  IMAD R29, R8, -0x2daee0ad, RZ ;  /* 0xd2511f53081d7824 */ /* 0x000fe200078e02ff */
[----:B------:R-:W-:Y:S01]  /*1ed0*/  PRMT R102, R102, 0x5410, R102 ;  /* 0x0000541066667816 */ /* 0x000fe20000000066 */
[----:B------:R-:W-:Y:S01]  /*1ee0*/  IMAD.HI.U32 R8, R11, -0x326172a9, RZ ;  /* 0xcd9e8d570b087827 */ /* 0x000fe200078e00ff */
[----:B------:R-:W-:-:S02]  /*1ef0*/  PRMT R103, R30, 0x7610, R103 ;  /* 0x000076101e677816 */ /* 0x000fc40000000067 */
[----:B------:R-:W-:Y:S02]  /*1f00*/  SHF.R.U32.HI R28, RZ, 0x10, R19 ;  /* 0x00000010ff1c7819 */ /* 0x000fe40000011613 */
[----:B------:R-:W-:Y:S01]  /*1f10*/  LOP3.LUT R0, R9, UR5, R0, 0x96, !PT ;  /* 0x0000000509007c12 */ /* 0x000fe2000f8e9600 */
[----:B------:R-:W-:Y:S01]  /*1f20*/  IMAD R9, R10, -0x326172a9, RZ ;  /* 0xcd9e8d570a097824 */ /* 0x000fe200078e02ff */
[----:B------:R-:W-:Y:S01]  /*1f30*/  SHF.R.U32.HI R97, RZ, 0x10, R35 ;  /* 0x00000010ff617819 */ /* 0x000fe20000011623 */
[----:B------:R-:W-:Y:S01]  /*1f40*/  UIADD3 UR5, UPT, UPT, UR10, 0x5384540f, URZ ;  /* 0x5384540f0a057890 */ /* 0x000fe2000fffe0ff */
[----:B------:R-:W-:Y:S01]  /*1f50*/  SHF.R.U64 R99, R36, 0x10, R37 ;  /* 0x0000001024637819 */ /* 0x000fe20000001225 */
[----:B------:R-:W-:Y:S01]  /*1f60*/  IMAD.HI.U32 R10, R0, -0x2daee0ad, RZ ;  /* 0xd2511f53000a7827 */ /* 0x000fe200078e00ff */
[----:B------:R-:W-:Y:S02]  /*1f70*/  PRMT R100, R100, 0x5410, R100 ;  /* 0x0000541064647816 */ /* 0x000fe40000000064 */
[----:B------:R-:W-:-:S02]  /*1f80*/  SHF.R.U64 R30, R70, 0x10, R71 ;  /* 0x00000010461e7819 */ /* 0x000fc40000001247 */
[----:B------:R-:W-:Y:S02]  /*1f90*/  PRMT R102, R28, 0x7610, R102 ;  /* 0x000076101c667816 */ /* 0x000fe40000000066 */
[----:B------:R-:W-:Y:S02]  /*1fa0*/  PRMT R97, R97, 0x5410, R97 ;  /* 0x0000541061617816 */ /* 0x000fe40000000061 */
[----:B------:R-:W-:Y:S02]  /*1fb0*/  PRMT R99, R99, 0x5410, R99 ;  /* 0x0000541063637816 */ /* 0x000fe40000000063 */
[----:B------:R-:W-:Y:S02]  /*1fc0*/  PRMT R100, R30, 0x7610, R100 ;  /* 0x000076101e647816 */ /* 0x000fe40000000064 */
[----:B------:R-:W-:Y:S02]  /*1fd0*/  SHF.R.U64 R2, R72, 0x10, R73 ;  /* 0x0000001048027819 */ /* 0x000fe40000001249 */
[----:B------:R-:W-:-:S02]  /*1fe0*/  SHF.R.U32.HI R28, RZ, 0x10, R71 ;  /* 0x00000010ff1c7819 */ /* 0x000fc40000011647 */
[----:B------:R-:W-:Y:S02]  /*1ff0*/  SHF.R.U32.HI R30, RZ, 0x10, R73 ;  /* 0x00000010ff1e7819 */ /* 0x000fe40000011649 */
[----:B------:R-:W-:Y:S02]  /*2000*/  LOP3.LUT R8, R9, UR28, R8, 0x96, !PT ;  /* 0x0000001c09087c12 */ /* 0x000fe4000f8e9608 */
[----:B------:R-:W-:Y:S02]  /*2010*/  PRMT R99, R2, 0x7610, R99 ;  /* 0x0000761002637816 */ /* 0x000fe40000000063 */
[----:B------:R-:W-:Y:S01]  /*2020*/  PRMT R97, R28, 0x7610, R97 ;  /* 0x000076101c617816 */ /* 0x000fe20000000061 */
[----:B------:R-:W-:Y:S01]  /*2030*/  IMAD R28, R11, -0x326172a9, RZ ;  /* 0xcd9e8d570b1c7824 */ /* 0x000fe200078e02ff */
[----:B------:R-:W-:Y:S01]  /*2040*/  PRMT R2, R2, 0x5410, R30 ;  /* 0x0000541002027816 */ /* 0x000fe2000000001e */
[----:B------:R-:W-:Y:S01]  /*2050*/  IMAD R30, R0, -0x2daee0ad, RZ ;  /* 0xd2511f53001e7824 */ /* 0x000fe200078e02ff */
[----:B------:R-:W-:Y:S01]  /*2060*/  LOP3.LUT R10, R29, UR19, R10, 0x96, !PT ;  /* 0x000000131d0a7c12 */ /* 0x000fe2000f8e960a */
[----:B------:R-:W-:Y:S01]  /*2070*/  IMAD.HI.U32 R11, R8, -0x2daee0ad, RZ ;  /* 0xd2511f53080b7827 */ /* 0x000fe200078e00ff */
[----:B------:R-:W-:-:S02]  /*2080*/  SHF.R.U64 R29, R80, 0x10, R81 ;  /* 0x00000010501d7819 */ /* 0x000fc40000001251 */
[----:B------:R-:W-:Y:S01]  /*2090*/  SHF.R.U32.HI R31, RZ, 0x10, R41 ;  /* 0x00000010ff1f7819 */ /* 0x000fe20000011629 */
[----:B------:R-:W-:Y:S01]  /*20a0*/  IMAD.HI.U32 R9, R10, -0x326172a9, RZ ;  /* 0xcd9e8d570a097827 */ /* 0x000fe200078e00ff */
[----:B------:R-:W-:Y:S02]  /*20b0*/  LOP3.LUT R11, R30, UR20, R11, 0x96, !PT ;  /* 0x000000141e0b7c12 */ /* 0x000fe4000f8e960b */
[C---:B------:R-:W-:Y:S02]  /*20c0*/  PRMT R119, R3.reuse, 0x5410, R119 ;  /* 0x0000541003777816 */ /* 0x040fe40000000077 */
[----:B------:R-:W-:Y:S01]  /*20d0*/  PRMT R0, R0, 0x5410, R29 ;  /* 0x0000541000007816 */ /* 0x000fe2000000001d */
[----:B------:R-:W-:Y:S01]  /*20e0*/  IMAD R29, R10, -0x326172a9, RZ ;  /* 0xcd9e8d570a1d7824 */ /* 0x000fe200078e02ff */
[----:B------:R-:W-:Y:S01]  /*20f0*/  PRMT R3, R3, 0x5410, R31 ;  /* 0x0000541003037816 */ /* 0x000fe2000000001f */
[----:B------:R-:W-:Y:S01]  /*2100*/  IMAD.HI.U32 R10, R11, -0x326172a9, RZ ;  /* 0xcd9e8d570b0a7827 */ /* 0x000fe200078e00ff */
[----:B------:R-:W-:-:S02]  /*2110*/  SHF.R.U32.HI R93, RZ, 0x10, R37 ;  /* 0x00000010ff5d7819 */ /* 0x000fc40000011625 */
[----:B------:R-:W-:Y:S02]  /*2120*/  SHF.R.U64 R31, R82, 0x10, R83 ;  /* 0x00000010521f7819 */ /* 0x000fe40000001253 */
[----:B------:R-:W-:Y:S02]  /*2130*/  LOP3.LUT R9, R28, UR29, R9, 0x96, !PT ;  /* 0x0000001d1c097c12 */ /* 0x000fe4000f8e9609 */
[----:B------:R-:W-:Y:S02]  /*2140*/  SHF.R.U32.HI R96, RZ, 0x10, R81 ;  /* 0x00000010ff607819 */ /* 0x000fe40000011651 */
[----:B------:R-:W-:Y:S01]  /*2150*/  SHF.R.U32.HI R28, RZ, 0x10, R83 ;  /* 0x00000010ff1c7819 */ /* 0x000fe20000011653 */
[----:B------:R-:W-:Y:S01]  /*2160*/  IMAD R30, R9, -0x2daee0ad, RZ ;  /* 0xd2511f53091e7824 */ /* 0x000fe200078e02ff */
[----:B------:R-:W-:Y:S01]  /*2170*/  PRMT R93, R93, 0x5410, R31 ;  /* 0x000054105d5d7816 */ /* 0x000fe2000000001f */
[----:B------:R-:W-:Y:S01]  /*2180*/  IMAD R31, R8, -0x2daee0ad, RZ ;  /* 0xd2511f53081f7824 */ /* 0x000fe200078e02ff */
[----:B------:R-:W-:Y:S01]  /*2190*/  LOP3.LUT R10, R29, UR5, R10, 0x96, !PT ;  /* 0x000000051d0a7c12 */ /* 0x000fe2000f8e960a */
[----:B------:R-:W-:Y:S01]  /*21a0*/  IMAD.HI.U32 R8, R9, -0x2daee0ad, RZ ;  /* 0xd2511f5309087827 */ /* 0x000fe200078e00ff */
[----:B------:R-:W-:-:S02]  /*21b0*/  SHF.R.S32.HI R29, RZ, 0x2, R7 ;  /* 0x00000002ff1d7819 */ /* 0x000fc40000011407 */
[----:B------:R-:W-:Y:S01]  /*21c0*/  PRMT R96, R96, 0x5410, R28 ;  /* 0x0000541060607816 */ /* 0x000fe2000000001c */
[----:B------:R-:W-:Y:S01]  /*21d0*/  IMAD.SHL.U32 R28, R98, 0x20, RZ ;  /* 0x00000020621c7824 */ /* 0x000fe200078e00ff */
[----:B------:R-:W-:Y:S01]  /*21e0*/  LOP3.LUT R32, R29, 0x7f, RZ, 0xc0, !PT ;  /* 0x0000007f1d207812 */ /* 0x000fe200078ec0ff */
[----:B------:R-:W-:Y:S01]  /*21f0*/  IMAD.HI.U32 R9, R10, -0x2daee0ad, RZ ;  /* 0xd2511f530a097827 */ /* 0x000fe200078e00ff */
[----:B------:R-:W-:Y:S02]  /*2200*/  LOP3.LUT R8, R31, UR16, R8, 0x96, !PT ;  /* 0x000000101f087c12 */ /* 0x000fe4000f8e9608 */
[----:B------:R-:W-:Y:S01]  /*2210*/  LOP3.LUT R31, R28, 0x3e0, RZ, 0xc0, !PT ;  /* 0x000003e01c1f7812 */ /* 0x000fe200078ec0ff */
[----:B------:R-:W-:Y:S01]  /*2220*/  IMAD R28, R11, -0x326172a9, RZ ;  /* 0xcd9e8d570b1c7824 */ /* 0x000fe200078e02ff */
[----:B------:R-:W-:Y:S01]  /*2230*/  VIADDMNMX R5, R32, -R5, RZ, !PT ;  /* 0x8000000520057246 */ /* 0x000fe200078001ff */
[----:B------:R-:W-:Y:S01]  /*2240*/  IMAD.HI.U32 R7, R8, -0x326172a9, RZ ;  /* 0xcd9e8d5708077827 */ /* 0x000fe200078e00ff */
[----:B------:R-:W-:-:S02]  /*2250*/  VIADDMNMX R31, R32, -R31, RZ, !PT ;  /* 0x8000001f201f7246 */ /* 0x000fc400078001ff */
[----:B------:R-:W-:Y:S01]  /*2260*/  LOP3.LUT R29, R29, 0xffffff80, RZ, 0xc0, !PT ;  /* 0xffffff801d1d7812 */ /* 0x000fe200078ec0ff */
[----:B------:R-:W-:Y:S01]  /*2270*/  IMAD R8, R8, -0x326172a9, RZ ;  /* 0xcd9e8d5708087824 */ /* 0x000fe200078e02ff */
[----:B------:R-:W-:Y:S01]  /*2280*/  VIMNMX R32, PT, PT, R5, 0x20, PT ;  /* 0x0000002005207848 */ /* 0x000fe20003fe0100 */
[----:B------:R-:W-:Y:S01]  /*2290*/  IMAD R5, R10, -0x2daee0ad, RZ ;  /* 0xd2511f530a057824 */ /* 0x000fe200078e02ff */
[----:B------:R-:W-:Y:S01]  /*22a0*/  LOP3.LUT R28, R28, UR6, R7, 0x96, !PT ;  /* 0x000000061c1c7c12 */ /* 0x000fe2000f8e9607 */
[----:B------:R-:W-:Y:S01]  /*22b0*/  IMAD.MOV.U32 R7, RZ, RZ, RZ ;  /* 0x000000ffff077224 */ /* 0x000fe200078e00ff */
[----:B------:R-:W-:Y:S01]  /*22c0*/  LOP3.LUT R30, R30, UR17, R9, 0x96, !PT ;  /* 0x000000111e1e7c12 */ /* 0x000fe2000f8e9609 */
[----:B------:R-:W-:Y:S01]  /*22d0*/  IMAD R32, R32, 0x4, R29 ;  /* 0x0000000420207824 */ /* 0x000fe200078e021d */
[----:B------:R-:W-:Y:S01]  /*22e0*/  VIMNMX R34, PT, PT, R31, 0x20, PT ;  /* 0x000000201f227848 */ /* 0x000fe20003fe0100 */
[----:B------:R-:W-:Y:S01]  /*22f0*/  IMAD.HI.U32 R10, R28, -0x2daee0ad, RZ ;  /* 0xd2511f531c0a7827 */ /* 0x000fe200078e00ff */
[----:B------:R-:W-:Y:S01]  /*2300*/  LOP3.LUT R9, R6, 0x3, RZ, 0xc0, !PT ;  /* 0x0000000306097812 */ /* 0x000fe200078ec0ff */
[----:B------:R-:W0:Y:S01]  /*2310*/  LDCU.64 UR16, c[0x0][0x380] ;  /* 0x00007000ff1077ac */ /* 0x000e220008000a00 */
[----:B------:R-:W-:Y:S01]  /*2320*/  I2FP.F32.U32 R32, R32 ;  /* 0x0000002000207245 */ /* 0x000fe20000201000 */
[----:B------:R-:W-:Y:S01]  /*2330*/  IMAD.HI.U32 R11, R30, -0x326172a9, RZ ;  /* 0xcd9e8d571e0b7827 */ /* 0x000fe200078e00ff */
[----:B------:R-:W-:-:S02]  /*2340*/  LOP3.LUT R10, R5, UR15, R10, 0x96, !PT ;  /* 0x0000000f050a7c12 */ /* 0x000fc4000f8e960a */
[----:B------:R-:W3:Y:S01]  /*2350*/  MUFU.RCP R5, R32 ;  /* 0x0000002000057308 */ /* 0x000ee20000001000 */
[----:B------:R-:W-:Y:S01]  /*2360*/  LEA R125, R34, R29, 0x2 ;  /* 0x0000001d227d7211 */ /* 0x000fe200078e10ff */
[----:B------:R-:W-:Y:S01]  /*2370*/  IMAD R6, R28, -0x2daee0ad, RZ ;  /* 0xd2511f531c067824 */ /* 0x000fe200078e02ff */
[----:B------:R-:W-:Y:S01]  /*2380*/  LOP3.LUT R11, R8, UR14, R11, 0x96, !PT ;  /* 0x0000000e080b7c12 */ /* 0x000fe2000f8e960b */
[----:B------:R-:W-:Y:S01]  /*2390*/  IMAD R8, R30, -0x326172a9, RZ ;  /* 0xcd9e8d571e087824 */ /* 0x000fe200078e02ff */
[----:B------:R-:W0:Y:S01]  /*23a0*/  LDCU.64 UR14, c[0x0][0x3a0] ;  /* 0x00007400ff0e77ac */ /* 0x000e220008000a00 */
[----:B-1234-:R3:W-:Y:S05]  /*23b0*/  STL [R1], R5 ;  /* 0x0000000501007387 */ /* 0x01e7ea0000100800 */
.L_x_11230:
[----:B0-----:R-:W-:Y:S01]  /*23c0*/  UIMAD UR5, UR4, UR22, URZ ;  /* 0x00000016040572a4 */ /* 0x001fe2000f8e02ff */
[----:B------:R-:W-:Y:S01]  /*23d0*/  ISETP.NE.AND P0, PT, R84, RZ, PT ;  /* 0x000000ff5400720c */ /* 0x000fe20003f05270 */
[----:B------:R-:W-:Y:S02]  /*23e0*/  BSSY.RECONVERGENT B0, `(.L_x_10825) ;  /* 0x0000481000007945 */ /* 0x000fe40003800200 */
[----:B------:R-:W-:-:S04]  /*23f0*/  USHF.R.S32.HI UR6, URZ, 0x1f, UR5 ;  /* 0x0000001fff067899 */ /* 0x000fc80008011405 */
[----:B------:R-:W-:-:S06]  /*2400*/  ULEA.HI UR6, UR6, UR5, URZ, 0x2 ;  /* 0x0000000506067291 */ /* 0x000fcc000f8f10ff */
[----:B---3--:R-:W-:-:S05]  /*2410*/  IMAD.U32 R5, RZ, RZ, UR6 ;  /* 0x00000006ff057e24 */ /* 0x008fca000f8e00ff */
[----:B------:R-:W-:-:S04]  /*2420*/  LEA.HI.SX32 R5, R5, R98, 0x1e ;  /* 0x0000006205057211 */ /* 0x000fc800078ff2ff */
[----:B-12-4-:R-:W-:Y:S01]  /*2430*/  MOV R64, R5 ;  /* 0x0000000500407202 */ /* 0x016fe20000000f00 */
        /* <DEDUP_REMOVED lines=33> */
.L_x_10830:
        /* <DEDUP_REMOVED lines=13> */
.L_x_10832:
[----:B------:R-:W-:Y:S05]  /*2720*/  BSYNC.RECONVERGENT B2 ;  /* 0x0000000000027941 */ /* 0x000fea0003800200 */
.L_x_10831:
        /* <DEDUP_REMOVED lines=54> */
[----:B------:R-:W-:-:S07]  /*2a90*/  HFMA2 R61, -RZ, RZ, 0, 0 ;  /* 0x00000000ff3d7431 */ /* 0x000fce00000001ff */
.L_x_10829:
[----:B------:R-:W-:Y:S05]  /*2aa0*/  BSYNC.RECONVERGENT B1 ;  /* 0x0000000000017941 */ /* 0x000fea0003800200 */
.L_x_10828:
[----:B------:R-:W0:Y:S01]  /*2ab0*/  LDC R6, c[0x0][0x404] ;  /* 0x00010100ff067b82 */ /* 0x000e220000000800 */
[----:B------:R-:W-:Y:S01]  /*2ac0*/  ISETP.NE.AND P3, PT, R61, 0x1, PT ;  /* 0x000000013d00780c */ /* 0x000fe20003f65270 */
[----:B------:R-:W-:Y:S01]  /*2ad0*/  IMAD.MOV.U32 R9, RZ, RZ, 0x2f800000 ;  /* 0x2f800000ff097424 */ /* 0x000fe200078e00ff */
[----:B------:R-:W-:Y:S01]  /*2ae0*/  I2FP.F32.U32 R62, R62 ;  /* 0x0000003e003e7245 */ /* 0x000fe20000201000 */
[----:B------:R-:W-:Y:S01]  /*2af0*/  BSSY.RECONVERGENT B1, `(.L_x_10833) ;  /* 0x0000055000017945 */ /* 0x000fe20003800200 */
[----:B------:R-:W-:-:S03]  /*2b00*/  MOV R63, R8 ;  /* 0x00000008003f7202 */ /* 0x000fc60000000f00 */
[----:B------:R-:W-:-:S05]  /*2b10*/  FFMA.FTZ R62, R62, R9, 1.1641532182693481445e-10 ;  /* 0x2f0000003e3e7423 */ /* 0x000fca0000010009 */
[----:B0-----:R-:W-:Y:S01]  /*2b20*/  FSETP.LE.FTZ.AND P2, PT, R62, R6, PT ;  /* 0x000000063e00720b */ /* 0x001fe20003f53000 */
[----:B------:R-:W-:Y:S01]  /*2b30*/  IMAD.MOV.U32 R62, RZ, RZ, 0x2 ;  /* 0x00000002ff3e7424 */ /* 0x000fe200078e00ff */
        /* <DEDUP_REMOVED lines=9> */
.L_x_10835:
        /* <DEDUP_REMOVED lines=13> */
.L_x_10837:
[----:B------:R-:W-:Y:S05]  /*2ca0*/  BSYNC.RECONVERGENT B2 ;  /* 0x0000000000027941 */ /* 0x000fea0003800200 */
.L_x_10836:
        /* <DEDUP_REMOVED lines=57> */
.L_x_10834:
[----:B------:R-:W-:Y:S05]  /*3040*/  BSYNC.RECONVERGENT B1 ;  /* 0x0000000000017941 */ /* 0x000fea0003800200 */
.L_x_10833:
[----:B------:R-:W-:Y:S01]  /*3050*/  ISETP.NE.AND P4, PT, R62, 0x1, PT ;  /* 0x000000013e00780c */ /* 0x000fe20003f85270 */
[----:B------:R-:W-:Y:S01]  /*3060*/  BSSY.RECONVERGENT B1, `(.L_x_10838) ;  /* 0x0000056000017945 */ /* 0x000fe20003800200 */
[----:B------:R-:W-:Y:S01]  /*3070*/  I2FP.F32.U32 R61, R63 ;  /* 0x0000003f003d7245 */ /* 0x000fe20000201000 */
[----:B------:R-:W-:-:S04]  /*3080*/  IMAD.MOV.U32 R63, RZ, RZ, 0x2 ;  /* 0x00000002ff3f7424 */ /* 0x000fc800078e00ff */
        /* <DEDUP_REMOVED lines=12> */
.L_x_10840:
        /* <DEDUP_REMOVED lines=13> */
.L_x_10842:
[----:B------:R-:W-:Y:S05]  /*3220*/  BSYNC.RECONVERGENT B2 ;  /* 0x0000000000027941 */ /* 0x000fea0003800200 */
.L_x_10841:
        /* <DEDUP_REMOVED lines=57> */
.L_x_10839:
[----:B------:R-:W-:Y:S05]  /*35c0*/  BSYNC.RECONVERGENT B1 ;  /* 0x0000000000017941 */ /* 0x000fea0003800200 */
.L_x_10838:
[----:B------:R-:W-:Y:S01]  /*35d0*/  ISETP.NE.AND P5, PT, R63, 0x1, PT ;  /* 0x000000013f00780c */ /* 0x000fe20003fa5270 */
[----:B------:R-:W-:Y:S01]  /*35e0*/  BSSY.RECONVERGENT B1, `(.L_x_10843) ;  /* 0x0000055000017945 */ /* 0x000fe20003800200 */
[----:B------:R-:W-:-:S05]  /*35f0*/  I2FP.F32.U32 R61, R61 ;  /* 0x0000003d003d7245 */ /* 0x000fca0000201000 */
[----:B------:R-:W-:Y:S01]  /*3600*/  FFMA.FTZ R61, R61, R9, 1.1641532182693481445e-10 ;  /* 0x2f0000003d3d7423 */ /* 0x000fe20000010009 */
[----:B------:R-:W-:-:S04]  /*3610*/  HFMA2 R9, -RZ, RZ, 0, 1.1920928955078125e-07 ;  /* 0x00000002ff097431 */ /* 0x000fc800000001ff */
        /* <DEDUP_REMOVED lines=11> */
.L_x_10845:
        /* <DEDUP_REMOVED lines=13> */
.L_x_10847:
[----:B------:R-:W-:Y:S05]  /*37a0*/  BSYNC.RECONVERGENT B2 ;  /* 0x0000000000027941 */ /* 0x000fea0003800200 */
.L_x_10846:
        /* <DEDUP_REMOVED lines=55> */
[----:B------:R-:W-:-:S07]  /*3b20*/  LOP3.LUT R10, R10, UR6, R63, 0x96, !PT ;  /* 0x000000060a0a7c12 */ /* 0x000fce000f8e963f */
.L_x_10844:
[----:B------:R-:W-:Y:S05]  /*3b30*/  BSYNC.RECONVERGENT B1 ;  /* 0x0000000000017941 */ /* 0x000fea0003800200 */
.L_x_10843:
[----:B------:R-:W-:Y:S01]  /*3b40*/  I2FP.F32.U32 R61, R61 ;  /* 0x0000003d003d7245 */ /* 0x000fe20000201000 */
[----:B------:R-:W-:Y:S02]  /*3b50*/  IMAD.MOV.U32 R62, RZ, RZ, 0x2f800000 ;  /* 0x2f800000ff3e7424 */ /* 0x000fe400078e00ff */
[----:B-----5:R-:W-:Y:S01]  /*3b60*/  FMUL.FTZ R37, R37, UR21 ;  /* 0x0000001525257c20 */ /* 0x020fe20008410000 */
[----:B------:R-:W-:Y:S01]  /*3b70*/  FMUL.FTZ R36, R36, UR21 ;  /* 0x0000001524247c20 */ /* 0x000fe20008410000 */
[----:B------:R-:W-:Y:S01]  /*3b80*/  FMUL.FTZ R39, R39, UR21 ;  /* 0x0000001527277c20 */ /* 0x000fe20008410000 */
[----:B------:R-:W-:Y:S01]  /*3b90*/  FFMA.FTZ R61, R61, R62, 1.1641532182693481445e-10 ;  /* 0x2f0000003d3d7423 */ /* 0x000fe2000001003e */
[----:B------:R-:W-:Y:S01]  /*3ba0*/  FMUL.FTZ R38, R38, UR21 ;  /* 0x0000001526267c20 */ /* 0x000fe20008410000 */
[----:B------:R-:W-:Y:S02]  /*3bb0*/  FSEL R37, R37, RZ, P3 ;  /* 0x000000ff25257208 */ /* 0x000fe40001800000 */
[----:B------:R-:W-:-:S02]  /*3bc0*/  FSEL R36, R36, RZ, P2 ;  /* 0x000000ff24247208 */ /* 0x000fc40001000000 */
[----:B------:R-:W-:Y:S01]  /*3bd0*/  FSETP.GTU.FTZ.AND P5, PT, R61, R6, PT ;  /* 0x000000063d00720b */ /* 0x000fe20003fbc000 */
[----:B------:R-:W-:Y:S01]  /*3be0*/  @P1 FADD.FTZ R37, R33, R37 ;  /* 0x0000002521251221 */ /* 0x000fe20000010000 */
[----:B------:R-:W-:Y:S01]  /*3bf0*/  FSEL R38, R38, RZ, P4 ;  /* 0x000000ff26267208 */ /* 0x000fe20002000000 */
[----:B------:R-:W-:Y:S01]  /*3c00*/  @P1 FADD.FTZ R36, R32, R36 ;  /* 0x0000002420241221 */ /* 0x000fe20000010000 */
[----:B------:R-:W-:Y:S02]  /*3c10*/  FSEL R39, R39, RZ, !P5 ;  /* 0x000000ff27277208 */ /* 0x000fe40006800000 */
[----:B------:R-:W-:Y:S01]  /*3c20*/  PLOP3.LUT P5, PT, P5, PT, PT, 0x8, 0x80 ;  /* 0x000000000080781c */ /* 0x000fe20002fae170 */
[----:B------:R-:W-:Y:S02]  /*3c30*/  @P1 FADD.FTZ R38, R34, R38 ;  /* 0x0000002622261221 */ /* 0x000fe40000010000 */
[----:B------:R-:W-:Y:S01]  /*3c40*/  @P1 FADD.FTZ R39, R35, R39 ;  /* 0x0000002723271221 */ /* 0x000fe20000010000 */
[----:B------:R-:W-:Y:S09]  /*3c50*/  BRA `(.L_x_10848) ;  /* 0x0000002c007c7947 */ /* 0x000ff20003800000 */
.L_x_10827:
        /* <DEDUP_REMOVED lines=16> */
.L_x_10851:
        /* <DEDUP_REMOVED lines=13> */
.L_x_10853:
[----:B------:R-:W-:Y:S05]  /*3e30*/  BSYNC.RECONVERGENT B2 ;  /* 0x0000000000027941 */ /* 0x000fea0003800200 */
.L_x_10852:
        /* <DEDUP_REMOVED lines=55> */
.L_x_10850:
[----:B------:R-:W-:Y:S05]  /*41b0*/  BSYNC.RECONVERGENT B1 ;  /* 0x0000000000017941 */ /* 0x000fea0003800200 */
.L_x_10849:
[----:B------:R-:W0:Y:S01]  /*41c0*/  LDC R6, c[0x0][0x404] ;  /* 0x00010100ff067b82 */ /* 0x000e220000000800 */
[----:B------:R-:W-:Y:S01]  /*41d0*/  ISETP.NE.AND P3, PT, R63, 0x1, PT ;  /* 0x000000013f00780c */ /* 0x000fe20003f65270 */
[----:B------:R-:W-:Y:S01]  /*41e0*/  BSSY.RECONVERGENT B1, `(.L_x_10854) ;  /* 0x0000058000017945 */ /* 0x000fe20003800200 */
[----:B------:R-:W-:Y:S01]  /*41f0*/  I2FP.F32.U32 R9, R62 ;  /* 0x0000003e00097245 */ /* 0x000fe20000201000 */
[----:B------:R-:W-:Y:S02]  /*4200*/  IMAD.MOV.U32 R62, RZ, RZ, 0x2f800000 ;  /* 0x2f800000ff3e7424 */ /* 0x000fe400078e00ff */
[----:B------:R-:W-:Y:S02]  /*4210*/  HFMA2 R64, -RZ, RZ, 0, 1.1920928955078125e-07 ;  /* 0x00000002ff407431 */ /* 0x000fe400000001ff */
[----:B------:R-:W1:Y:S01]  /*4220*/  LDC R61, c[0x0][0x408] ;  /* 0x00010200ff3d7b82 */ /* 0x000e620000000800 */
[----:B------:R-:W-:-:S05]  /*4230*/  FFMA.FTZ R9, R9, R62, 1.1641532182693481445e-10 ;  /* 0x2f00000009097423 */ /* 0x000fca000001003e */
[----:B0-----:R-:W-:Y:S01]  /*4240*/  FSETP.LE.FTZ.AND P2, PT, R9, R6, PT ;  /* 0x000000060900720b */ /* 0x001fe20003f53000 */
[----:B------:R-:W-:Y:S02]  /*4250*/  IMAD.MOV.U32 R9, RZ, RZ, R8 ;  /* 0x000000ffff097224 */ /* 0x000fe400078e0008 */
[----:B-1---5:R-:W-:Y:S01]  /*4260*/  FMUL.FTZ R36, R36, R61 ;  /* 0x0000003d24247220 */ /* 0x022fe20000410000 */
        /* <DEDUP_REMOVED lines=9> */
.L_x_10856:
        /* <DEDUP_REMOVED lines=13> */
.L_x_10858:
[----:B------:R-:W-:Y:S05]  /*43d0*/  BSYNC.RECONVERGENT B2 ;  /* 0x0000000000027941 */ /* 0x000fea0003800200 */
.L_x_10857:
        /* <DEDUP_REMOVED lines=55> */
[----:B------:R-:W-:-:S07]  /*4750*/  HFMA2 R64, -RZ, RZ, 0, 0 ;  /* 0x00000000ff407431 */ /* 0x000fce00000001ff */
.L_x_10855:
[----:B------:R-:W-:Y:S05]  /*4760*/  BSYNC.RECONVERGENT B1 ;  /* 0x0000000000017941 */ /* 0x000fea0003800200 */
.L_x_10854:
[----:B------:R-:W-:Y:S01]  /*4770*/  ISETP.NE.AND P3, PT, R64, 0x1, PT ;  /* 0x000000014000780c */ /* 0x000fe20003f65270 */
[----:B------:R-:W-:Y:S01]  /*4780*/  BSSY.RECONVERGENT B1, `(.L_x_10859) ;  /* 0x0000054000017945 */ /* 0x000fe20003800200 */
[----:B------:R-:W-:Y:S01]  /*4790*/  I2FP.F32.U32 R63, R9 ;  /* 0x00000009003f7245 */ /* 0x000fe20000201000 */
[----:B------:R-:W-:Y:S02]  /*47a0*/  IMAD.MOV.U32 R9, RZ, RZ, 0x2 ;  /* 0x00000002ff097424 */ /* 0x000fe400078e00ff */
[----:B------:R-:W-:Y:S02]  /*47b0*/  IMAD.MOV.U32 R65, RZ, RZ, R8 ;  /* 0x000000ffff417224 */ /* 0x000fe400078e0008 */
[----:B------:R-:W-:-:S06]  /*47c0*/  FFMA.FTZ R63, R63, R62, 1.1641532182693481445e-10 ;  /* 0x2f0000003f3f7423 */ /* 0x000fcc000001003e */
        /* <DEDUP_REMOVED lines=9> */
.L_x_10861:
        /* <DEDUP_REMOVED lines=13> */
.L_x_10863:
[----:B------:R-:W-:Y:S05]  /*4930*/  BSYNC.RECONVERGENT B2 ;  /* 0x0000000000027941 */ /* 0x000fea0003800200 */
.L_x_10862:
        /* <DEDUP_REMOVED lines=52> */
[----:B------:R-:W-:Y:S01]  /*4c80*/  IMAD.MOV.U32 R9, RZ, RZ, RZ ;  /* 0x000000ffff097224 */ /* 0x000fe200078e00ff */
[----:B------:R-:W-:Y:S01]  /*4c90*/  LOP3.LUT R10, R10, UR6, R65, 0x96, !PT ;  /* 0x000000060a0a7c12 */ /* 0x000fe2000f8e9641 */
[----:B------:R-:W-:Y:S01]  /*4ca0*/  IMAD.MOV.U32 R65, RZ, RZ, R60 ;  /* 0x000000ffff417224 */ /* 0x000fe200078e003c */
[----:B------:R-:W-:-:S07]  /*4cb0*/  MOV R60, R64 ;  /* 0x00000040003c7202 */ /* 0x000fce0000000f00 */
.L_x_10860:
[----:B------:R-:W-:Y:S05]  /*4cc0*/  BSYNC.RECONVERGENT B1 ;  /* 0x0000000000017941 */ /* 0x000fea0003800200 */
.L_x_10859:
[----:B------:R-:W-:Y:S01]  /*4cd0*/  ISETP.NE.AND P4, PT, R9, 0x1, PT ;  /* 0x000000010900780c */ /* 0x000fe20003f85270 */
[----:B------:R-:W-:Y:S01]  /*4ce0*/  BSSY.RECONVERGENT B1, `(.L_x_10864) ;  /* 0x0000056000017945 */ /* 0x000fe20003800200 */
[----:B------:R-:W-:Y:S01]  /*4cf0*/  I2FP.F32.U32 R64, R65 ;  /* 0x0000004100407245 */ /* 0x000fe20000201000 */
[----:B------:R-:W-:Y:S01]  /*4d00*/  FMUL.FTZ R37, R37, R61 ;  /* 0x0000003d25257220 */ /* 0x000fe20000410000 */
[----:B------:R-:W-:Y:S01]  /*4d10*/  IMAD.MOV.U32 R66, RZ, RZ, 0x2 ;  /* 0x00000002ff427424 */ /* 0x000fe200078e00ff */
[----:B------:R-:W-:Y:S02]  /*4d20*/  MOV R65, R8 ;  /* 0x0000000800417202 */ /* 0x000fe40000000f00 */
        /* <DEDUP_REMOVED lines=11> */
.L_x_10866:
        /* <DEDUP_REMOVED lines=13> */
.L_x_10868:
[----:B------:R-:W-:Y:S05]  /*4eb0*/  BSYNC.RECONVERGENT B2 ;  /* 0x0000000000027941 */ /* 0x000fea0003800200 */
.L_x_10867:
        /* <DEDUP_REMOVED lines=53> */
[----:B------:R-:W-:Y:S02]  /*5210*/  LOP3.LUT R10, R10, UR6, R65, 0x96, !PT ;  /* 0x000000060a0a7c12 */ /* 0x000fe4000f8e9641 */
[----:B------:R-:W-:Y:S01]  /*5220*/  MOV R65, R60 ;  /* 0x0000003c00417202 */ /* 0x000fe20000000f00 */
[----:B------:R-:W-:-:S07]  /*5230*/  IMAD.MOV.U32 R60, RZ, RZ, R64 ;  /* 0x000000ffff3c7224 */ /* 0x000fce00078e0040 */
.L_x_10865:
[----:B------:R-:W-:Y:S05]  /*5240*/  BSYNC.RECONVERGENT B1 ;  /* 0x0000000000017941 */ /* 0x000fea0003800200 */
.L_x_10864:
[----:B------:R-:W-:Y:S01]  /*5250*/  ISETP.NE.AND P4, PT, R66, 0x1, PT ;  /* 0x000000014200780c */ /* 0x000fe20003f85270 */
[----:B------:R-:W-:Y:S01]  /*5260*/  BSSY.RECONVERGENT B1, `(.L_x_10869) ;  /* 0x0000054000017945 */ /* 0x000fe20003800200 */
[----:B------:R-:W-:Y:S01]  /*5270*/  I2FP.F32.U32 R64, R65 ;  /* 0x0000004100407245 */ /* 0x000fe20000201000 */
[----:B------:R-:W-:Y:S02]  /*5280*/  HFMA2 R65, -RZ, RZ, 0, 1.1920928955078125e-07 ;  /* 0x00000002ff417431 */ /* 0x000fe400000001ff */
[----:B------:R-:W-:Y:S02]  /*5290*/  IMAD.MOV.U32 R9, RZ, RZ, R8 ;  /* 0x000000ffff097224 */ /* 0x000fe400078e0008 */
[----:B------:R-:W-:-:S06]  /*52a0*/  FFMA.FTZ R64, R64, R62, 1.1641532182693481445e-10 ;  /* 0x2f00000040407423 */ /* 0x000fcc000001003e */
        /* <DEDUP_REMOVED lines=9> */
.L_x_10871:
        /* <DEDUP_REMOVED lines=13> */
.L_x_10873:
[----:B------:R-:W-:Y:S05]  /*5410*/  BSYNC.RECONVERGENT B2 ;  /* 0x0000000000027941 */ /* 0x000fea0003800200 */
.L_x_10872:
        /* <DEDUP_REMOVED lines=56> */
.L_x_10870:
[----:B------:R-:W-:Y:S05]  /*57a0*/  BSYNC.RECONVERGENT B1 ;  /* 0x0000000000017941 */ /* 0x000fea0003800200 */
.L_x_10869:
[----:B------:R-:W-:Y:S01]  /*57b0*/  ISETP.NE.AND P5, PT, R65, 0x1, PT ;  /* 0x000000014100780c */ /* 0x000fe20003fa5270 */
[----:B------:R-:W-:Y:S01]  /*57c0*/  BSSY.RECONVERGENT B1, `(.L_x_10874) ;  /* 0x0000056000017945 */ /* 0x000fe20003800200 */
[----:B------:R-:W-:Y:S01]  /*57d0*/  I2FP.F32.U32 R9, R9 ;  /* 0x0000000900097245 */ /* 0x000fe20000201000 */
[----:B------:R-:W-:Y:S01]  /*57e0*/  FMUL.FTZ R38, R38, R61 ;  /* 0x0000003d26267220 */ /* 0x000fe20000410000 */
[----:B------:R-:W-:-:S03]  /*57f0*/  IMAD.MOV.U32 R67, RZ, RZ, 0x2 ;  /* 0x00000002ff437424 */ /* 0x000fc600078e00ff */
        /* <DEDUP_REMOVED lines=12> */
.L_x_10876:
        /* <DEDUP_REMOVED lines=13> */
.L_x_10878:
[----:B------:R-:W-:Y:S05]  /*5990*/  BSYNC.RECONVERGENT B2 ;  /* 0x0000000000027941 */ /* 0x000fea0003800200 */
.L_x_10877:
        /* <DEDUP_REMOVED lines=56> */
.L_x_10875:
[----:B------:R-:W-:Y:S05]  /*5d20*/  BSYNC.RECONVERGENT B1 ;  /* 0x0000000000017941 */ /* 0x000fea0003800200 */
.L_x_10874:
[----:B------:R-:W-:Y:S01]  /*5d30*/  ISETP.NE.AND P5, PT, R67, 0x1, PT ;  /* 0x000000014300780c */ /* 0x000fe20003fa5270 */
[----:B------:R-:W-:Y:S01]  /*5d40*/  BSSY.RECONVERGENT B1, `(.L_x_10879) ;  /* 0x0000054000017945 */ /* 0x000fe20003800200 */
[----:B------:R-:W-:Y:S01]  /*5d50*/  I2FP.F32.U32 R65, R9 ;  /* 0x0000000900417245 */ /* 0x000fe20000201000 */
[----:B------:R-:W-:Y:S01]  /*5d60*/  IMAD.MOV.U32 R66, RZ, RZ, 0x2 ;  /* 0x00000002ff427424 */ /* 0x000fe200078e00ff */
[----:B------:R-:W-:-:S03]  /*5d70*/  MOV R9, R8 ;  /* 0x0000000800097202 */ /* 0x000fc60000000f00 */
[----:B------:R-:W-:-:S06]  /*5d80*/  FFMA.FTZ R65, R65, R62, 1.1641532182693481445e-10 ;  /* 0x2f00000041417423 */ /* 0x000fcc000001003e */
        /* <DEDUP_REMOVED lines=9> */
.L_x_10881:
        /* <DEDUP_REMOVED lines=13> */
.L_x_10883:
[----:B------:R-:W-:Y:S05]  /*5ef0*/  BSYNC.RECONVERGENT B2 ;  /* 0x0000000000027941 */ /* 0x000fea0003800200 */
.L_x_10882:
        /* <DEDUP_REMOVED lines=56> */
.L_x_10880:
[----:B------:R-:W-:Y:S05]  /*6280*/  BSYNC.RECONVERGENT B1 ;  /* 0x0000000000017941 */ /* 0x000fea0003800200 */
.L_x_10879:
[----:B------:R-:W-:Y:S01]  /*6290*/  ISETP.NE.AND P6, PT, R66, 0x1, PT ;  /* 0x000000014200780c */ /* 0x000fe20003fc5270 */
[----:B------:R-:W-:Y:S01]  /*62a0*/  BSSY.RECONVERGENT B1, `(.L_x_10884) ;  /* 0x0000058000017945 */ /* 0x000fe20003800200 */
[----:B------:R-:W-:Y:S01]  /*62b0*/  I2FP.F32.U32 R67, R9 ;  /* 0x0000000900437245 */ /* 0x000fe20000201000 */
[----:B------:R-:W-:Y:S02]  /*62c0*/  HFMA2 R9, -RZ, RZ, 0, 1.1920928955078125e-07 ;  /* 0x00000002ff097431 */ /* 0x000fe400000001ff */
[----:B------:R-:W-:Y:S02]  /*62d0*/  FMUL.FTZ R39, R39, R61 ;  /* 0x0000003d27277220 */ /* 0x000fe40000410000 */
        /* <DEDUP_REMOVED lines=12> */
.L_x_10886:
        /* <DEDUP_REMOVED lines=15> */
.L_x_10888:
[----:B------:R-:W-:Y:S05]  /*6490*/  BSYNC.RECONVERGENT B2 ;  /* 0x0000000000027941 */ /* 0x000fea0003800200 */
.L_x_10887:
        /* <DEDUP_REMOVED lines=53> */
[----:B------:R-:W-:Y:S01]  /*67f0*/  LOP3.LUT R10, R10, UR6, R67, 0x96, !PT ;  /* 0x000000060a0a7c12 */ /* 0x000fe2000f8e9643 */
[----:B------:R-:W-:Y:S02]  /*6800*/  IMAD.MOV.U32 R67, RZ, RZ, R60 ;  /* 0x000000ffff437224 */ /* 0x000fe400078e003c */
[----:B------:R-:W-:-:S07]  /*6810*/  IMAD.MOV.U32 R60, RZ, RZ, R66 ;  /* 0x000000ffff3c7224 */ /* 0x000fce00078e0042 */
.L_x_10885:
[----:B------:R-:W-:Y:S05]  /*6820*/  BSYNC.RECONVERGENT B1 ;  /* 0x0000000000017941 */ /* 0x000fea0003800200 */
.L_x_10884:
[-C--:B------:R-:W-:Y:S01]  /*6830*/  FMUL.FTZ R66, R28, R61.reuse ;  /* 0x0000003d1c427220 */ /* 0x080fe20000410000 */
[----:B------:R-:W-:Y:S01]  /*6840*/  FSETP.GTU.FTZ.AND P6, PT, R63, R6, PT ;  /* 0x000000063f00720b */ /* 0x000fe20003fdc000 */
[----:B------:R-:W-:Y:S01]  /*6850*/  FMUL.FTZ R85, R29, R61 ;  /* 0x0000003d1d557220 */ /* 0x000fe20000410000 */
[----:B------:R-:W-:Y:S02]  /*6860*/  I2FP.F32.U32 R67, R67 ;  /* 0x0000004300437245 */ /* 0x000fe40000201000 */
[----:B------:R-:W-:Y:S02]  /*6870*/  FSEL R66, R66, RZ, !P6 ;  /* 0x000000ff42427208 */ /* 0x000fe40007000000 */
[----:B------:R-:W-:Y:S01]  /*6880*/  SEL R63, RZ, 0x1, P6 ;  /* 0x00000001ff3f7807 */ /* 0x000fe20003000000 */
[----:B------:R-:W-:Y:S01]  /*6890*/  FFMA.FTZ R67, R67, R62, 1.1641532182693481445e-10 ;  /* 0x2f00000043437423 */ /* 0x000fe2000001003e */
[----:B------:R-:W-:Y:S01]  /*68a0*/  FSETP.GTU.FTZ.AND P6, PT, R64, R6, PT ;  /* 0x000000064000720b */ /* 0x000fe20003fdc000 */
[-C--:B------:R-:W-:Y:S01]  /*68b0*/  FMUL.FTZ R62, R31, R61.reuse ;  /* 0x0000003d1f3e7220 */ /* 0x080fe20000410000 */
[----:B------:R-:W-:Y:S01]  /*68c0*/  FMUL.FTZ R61, R30, R61 ;  /* 0x0000003d1e3d7220 */ /* 0x000fe20000410000 */
[----:B------:R-:W-:-:S02]  /*68d0*/  FSEL R38, R38, RZ, P4 ;  /* 0x000000ff26267208 */ /* 0x000fc40002000000 */
[----:B------:R-:W-:Y:S02]  /*68e0*/  FSEL R85, R85, RZ, !P6 ;  /* 0x000000ff55557208 */ /* 0x000fe40007000000 */
[----:B------:R-:W-:Y:S02]  /*68f0*/  SEL R64, RZ, 0x1, P6 ;  /* 0x00000001ff407807 */ /* 0x000fe40003000000 */
[-C--:B------:R-:W-:Y:S02]  /*6900*/  FSETP.GTU.FTZ.AND P6, PT, R67, R6.reuse, PT ;  /* 0x000000064300720b */ /* 0x080fe40003fdc000 */
[----:B------:R-:W-:Y:S02]  /*6910*/  FSEL R37, R37, RZ, P3 ;  /* 0x000000ff25257208 */ /* 0x000fe40001800000 */
[----:B------:R-:W-:Y:S02]  /*6920*/  FSEL R67, R62, RZ, !P6 ;  /* 0x000000ff3e437208 */ /* 0x000fe40007000000 */
[----:B------:R-:W-:Y:S01]  /*6930*/  SEL R62, RZ, 0x1, P6 ;  /* 0x00000001ff3e7807 */ /* 0x000fe20003000000 */
[----:B------:R-:W-:Y:S01]  /*6940*/  FADD.FTZ R37, R37, R85 ;  /* 0x0000005525257221 */ /* 0x000fe20000010000 */
[----:B------:R-:W-:-:S02]  /*6950*/  FSETP.GTU.FTZ.AND P6, PT, R65, R6, PT ;  /* 0x000000064100720b */ /* 0x000fc40003fdc000 */
[----:B------:R-:W-:Y:S01]  /*6960*/  FSEL R36, R36, RZ, P2 ;  /* 0x000000ff24247208 */ /* 0x000fe20001000000 */
[----:B------:R-:W-:Y:S01]  /*6970*/  @P1 FADD.FTZ R37, R33, R37 ;  /* 0x0000002521251221 */ /* 0x000fe20000010000 */
[----:B------:R-:W-:Y:S02]  /*6980*/  FSEL R6, R61, RZ, !P6 ;  /* 0x000000ff3d067208 */ /* 0x000fe40007000000 */
[----:B------:R-:W-:Y:S01]  /*6990*/  FSEL R39, R39, RZ, P5 ;  /* 0x000000ff27277208 */ /* 0x000fe20002800000 */
[----:B------:R-:W-:Y:S01]  /*69a0*/  FADD.FTZ R36, R36, R66 ;  /* 0x0000004224247221 */ /* 0x000fe20000010000 */
[----:B------:R-:W-:Y:S01]  /*69b0*/  PRMT R4, R63, 0x7610, R4 ;  /* 0x000076103f047816 */ /* 0x000fe20000000004 */
[----:B------:R-:W-:Y:S01]  /*69c0*/  FADD.FTZ R38, R38, R6 ;  /* 0x0000000626267221 */ /* 0x000fe20000010000 */
[----:B------:R-:W-:Y:S01]  /*69d0*/  SEL R6, RZ, 0x1, P6 ;  /* 0x00000001ff067807 */ /* 0x000fe20003000000 */
[----:B------:R-:W-:Y:S01]  /*69e0*/  FADD.FTZ R39, R67, R39 ;  /* 0x0000002743277221 */ /* 0x000fe20000010000 */
[----:B------:R-:W-:Y:S01]  /*69f0*/  @P1 FADD.FTZ R36, R32, R36 ;  /* 0x0000002420241221 */ /* 0x000fe20000010000 */
[----:B------:R-:W-:Y:S01]  /*6a00*/  @P1 FADD.FTZ R38, R34, R38 ;  /* 0x0000002622261221 */ /* 0x000fe20000010000 */
[----:B------:R-:W-:Y:S01]  /*6a10*/  PRMT R3, R64, 0x7610, R3 ;  /* 0x0000761040037816 */ /* 0x000fe20000000003 */
[----:B------:R-:W-:Y:S01]  /*6a20*/  @P1 FADD.FTZ R39, R35, R39 ;  /* 0x0000002723271221 */ /* 0x000fe20000010000 */
[----:B------:R-:W-:-:S02]  /*6a30*/  PRMT R2, R6, 0x7610, R2 ;  /* 0x0000761006027816 */ /* 0x000fc40000000002 */
[----:B------:R-:W-:-:S07]  /*6a40*/  PRMT R0, R62, 0x7610, R0 ;  /* 0x000076103e007816 */ /* 0x000fce0000000000 */
.L_x_10848:
[----:B------:R-:W0:Y:S01]  /*6a50*/  LDC.64 R64, c[0x0][0x3a8] ;  /* 0x0000ea00ff407b82 */ /* 0x000e220000000a00 */
[----:B------:R-:W-:Y:S02]  /*6a60*/  SEL R6, RZ, 0x1000000, !P5 ;  /* 0x01000000ff067807 */ /* 0x000fe40006800000 */
[----:B------:R-:W-:Y:S02]  /*6a70*/  SEL R61, RZ, 0x10000, !P4 ;  /* 0x00010000ff3d7807 */ /* 0x000fe40006000000 */
[----:B------:R-:W-:-:S03]  /*6a80*/  SEL R66, RZ, 0x100, !P3 ;  /* 0x00000100ff427807 */ /* 0x000fc60005800000 */
[----:B------:R-:W1:Y:S01]  /*6a90*/  LDC.64 R62, c[0x0][0x3b0] ;  /* 0x0000ec00ff3e7b82 */ /* 0x000e620000000a00 */
[----:B------:R-:W-:Y:S02]  /*6aa0*/  IADD3 R6, PT, PT, R66, R6, R61 ;  /* 0x0000000642067210 */ /* 0x000fe40007ffe03d */
[----:B------:R-:W-:-:S05]  /*6ab0*/  SEL R61, RZ, 0x1, !P2 ;  /* 0x00000001ff3d7807 */ /* 0x000fca0005000000 */
[----:B------:R-:W-:Y:S02]  /*6ac0*/  IMAD.IADD R6, R6, 0x1, R61 ;  /* 0x0000000106067824 */ /* 0x000fe400078e023d */
[----:B0-----:R-:W-:-:S05]  /*6ad0*/  IMAD.WIDE.U32 R64, R5, 0x10, R64 ;  /* 0x0000001005407825 */ /* 0x001fca00078e0040 */
[----:B------:R0:W-:Y:S01]  /*6ae0*/  STG.E.128 desc[UR8][R64.64], R36 ;  /* 0x0000002440007986 */ /* 0x0001e2000c101d08 */
[----:B-1----:R-:W-:-:S05]  /*6af0*/  IMAD.WIDE.U32 R62, R5, 0x4, R62 ;  /* 0x00000004053e7825 */ /* 0x002fca00078e003e */
[----:B------:R0:W-:Y:S01]  /*6b00*/  STG.E desc[UR8][R62.64], R6 ;  /* 0x000000063e007986 */ /* 0x0001e2000c101908 */
[----:B------:R-:W-:Y:S05]  /*6b10*/  @!P0 BRA `(.L_x_10889) ;  /* 0x00000000002c8947 */ /* 0x000fea0003800000 */
[----:B0-----:R-:W0:Y:S01]  /*6b20*/  LDC.64 R62, c[0x0][0x3b8] ;  /* 0x0000ee00ff3e7b82 */ /* 0x001e220000000a00 */
[----:B------:R-:W-:Y:S01]  /*6b30*/  IMAD.U32 R61, R2, 0x10000, RZ ;  /* 0x00010000023d7824 */ /* 0x000fe200078e00ff */
[----:B------:R-:W-:-:S04]  /*6b40*/  LOP3.LUT R6, R0, 0xffff, RZ, 0xc0, !PT ;  /* 0x0000ffff00067812 */ /* 0x000fc800078ec0ff */
[----:B------:R-:W-:-:S04]  /*6b50*/  LOP3.LUT R61, R61, 0xff0000, RZ, 0xc0, !PT ;  /* 0x00ff00003d3d7812 */ /* 0x000fc800078ec0ff */
[----:B------:R-:W-:Y:S02]  /*6b60*/  LEA R6, R6, R61, 0x18 ;  /* 0x0000003d06067211 */ /* 0x000fe400078ec0ff */
[----:B------:R-:W-:-:S05]  /*6b70*/  LOP3.LUT R61, R3, 0xff, RZ, 0xc0, !PT ;  /* 0x000000ff033d7812 */ /* 0x000fca00078ec0ff */
[----:B------:R-:W-:Y:S01]  /*6b80*/  IMAD R6, R61, 0x100, R6 ;  /* 0x000001003d067824 */ /* 0x000fe200078e0206 */
[----:B------:R-:W-:-:S05]  /*6b90*/  LOP3.LUT R61, R4, 0xff, RZ, 0xc0, !PT ;  /* 0x000000ff043d7812 */ /* 0x000fca00078ec0ff */
[----:B------:R-:W-:Y:S02]  /*6ba0*/  IMAD.IADD R6, R6, 0x1, R61 ;  /* 0x0000000106067824 */ /* 0x000fe400078e023d */
[----:B0-----:R-:W-:-:S05]  /*6bb0*/  IMAD.WIDE.U32 R62, R5, 0x4, R62 ;  /* 0x00000004053e7825 */ /* 0x001fca00078e003e */
[----:B------:R1:W-:Y:S02]  /*6bc0*/  STG.E desc[UR8][R62.64], R6 ;  /* 0x000000063e007986 */ /* 0x0003e4000c101908 */
.L_x_10889:
[----:B01----:R-:W-:Y:S01]  /*6bd0*/  MOV R6, R60 ;  /* 0x0000003c00067202 */ /* 0x003fe20000000f00 */
[----:B------:R-:W-:-:S07]  /*6be0*/  VIADD R64, R5, 0x80 ;  /* 0x0000008005407836 */ /* 0x000fce0000000000 */
.L_x_10826:
[----:B------:R-:W-:Y:S05]  /*6bf0*/  BSYNC.RECONVERGENT B0 ;  /* 0x0000000000007941 */ /* 0x000fea0003800200 */
.L_x_10825:
[----:B------:R-:W-:Y:S01]  /*6c00*/  ISETP.GE.U32.AND P0, PT, R15, 0x100, PT ;  /* 0x000001000f00780c */ /* 0x000fe20003f06070 */
[----:B------:R-:W-:Y:S03]  /*6c10*/  BSSY.RECONVERGENT B0, `(.L_x_10890) ;  /* 0x0000478000007945 */ /* 0x000fe60003800200 */
[----:B------:R-:W-:-:S09]  /*6c20*/  P2R R95, PR, RZ, 0x1 ;  /* 0x00000001ff5f7803 */ /* 0x000fd20000000000 */
        /* <DEDUP_REMOVED lines=11> */
[----:B--2---:R-:W-:-:S05]  /*6ce0*/  @P1 IMAD.WIDE.U32 R60, R64, 0x10, R60 ;  /* 0x00000010403c1825 */ /* 0x004fca00078e003c */
[----:B------:R0:W5:Y:S04]  /*6cf0*/  @P1 LDG.E.128 R32, desc[UR8][R60.64] ;  /* 0x000000083c201981 */ /* 0x000168000c1e1d00 */
[----:B------:R-:W5:Y:S01]  /*6d00*/  LDG.E.128 R40, desc[UR8][R42.64] ;  /* 0x000000082a287981 */ /* 0x000f62000c1e1d00 */
[----:B------:R-:W-:Y:S05]  /*6d10*/  @!P0 BRA `(.L_x_10892) ;  /* 0x0000002c00808947 */ /* 0x000fea0003800000 */
[----:B------:R-:W-:Y:S01]  /*6d20*/  ISETP.NE.AND P2, PT, R9, 0x1, PT ;  /* 0x000000010900780c */ /* 0x000fe20003f45270 */
[----:B------:R-:W-:Y:S01]  /*6d30*/  BSSY.RECONVERGENT B1, `(.L_x_10893) ;  /* 0x0000054000017945 */ /* 0x000fe20003800200 */
[----:B------:R-:W-:Y:S01]  /*6d40*/  IMAD.MOV.U32 R63, RZ, RZ, 0x2 ;  /* 0x00000002ff3f7424 */ /* 0x000fe200078e00ff */
[----:B------:R-:W-:Y:S01]  /*6d50*/  MOV R62, R8 ;  /* 0x00000008003e7202 */ /* 0x000fe20000000f00 */
[----:B0-----:R-:W-:-:S09]  /*6d60*/  IMAD.MOV.U32 R60, RZ, RZ, R6 ;  /* 0x000000ffff3c7224 */ /* 0x001fd200078e0006 */
        /* <DEDUP_REMOVED lines=11> */
.L_x_10895:
        /* <DEDUP_REMOVED lines=13> */
.L_x_10897:
[----:B------:R-:W-:Y:S05]  /*6ef0*/  BSYNC.RECONVERGENT B2 ;  /* 0x0000000000027941 */ /* 0x000fea0003800200 */
.L_x_10896:
        /* <DEDUP_REMOVED lines=55> */
.L_x_10894:
[----:B------:R-:W-:Y:S05]  /*7270*/  BSYNC.RECONVERGENT B1 ;  /* 0x0000000000017941 */ /* 0x000fea0003800200 */
.L_x_10893:
        /* <DEDUP_REMOVED lines=20> */
.L_x_10900:
        /* <DEDUP_REMOVED lines=13> */
.L_x_10902:
[----:B------:R-:W-:Y:S05]  /*7490*/  BSYNC.RECONVERGENT B2 ;  /* 0x0000000000027941 */ /* 0x000fea0003800200 */
.L_x_10901:
        /* <DEDUP_REMOVED lines=56> */
.L_x_10899:
[----:B------:R-:W-:Y:S05]  /*7820*/  BSYNC.RECONVERGENT B1 ;  /* 0x0000000000017941 */ /* 0x000fea0003800200 */
.L_x_10898:
        /* <DEDUP_REMOVED lines=15> */
.L_x_10905:
        /* <DEDUP_REMOVED lines=13> */
.L_x_10907:
[----:B------:R-:W-:Y:S05]  /*79f0*/  BSYNC.RECONVERGENT B2 ;  /* 0x0000000000027941 */ /* 0x000fea0003800200 */
.L_x_10906:
        /* <DEDUP_REMOVED lines=56> */
.L_x_10904:
[----:B------:R-:W-:Y:S05]  /*7d80*/  BSYNC.RECONVERGENT B1 ;  /* 0x0000000000017941 */ /* 0x000fea0003800200 */
.L_x_10903:
[----:B------:R-:W-:Y:S01]  /*7d90*/  ISETP.NE.AND P4, PT, R9, 0x1, PT ;  /* 0x000000010900780c */ /* 0x000fe20003f85270 */
[----:B------:R-:W-:Y:S01]  /*7da0*/  BSSY.RECONVERGENT B1, `(.L_x_10908) ;  /* 0x0000056000017945 */ /* 0x000fe20003800200 */
[----:B------:R-:W-:Y:S01]  /*7db0*/  I2FP.F32.U32 R65, R67 ;  /* 0x0000004300417245 */ /* 0x000fe20000201000 */
[----:B------:R-:W-:Y:S01]  /*7dc0*/  FMUL.FTZ R41, R41, R61 ;  /* 0x0000003d29297220 */ /* 0x000fe20000410000 */
[----:B------:R-:W-:-:S03]  /*7dd0*/  IMAD.MOV.U32 R67, RZ, RZ, 0x2 ;  /* 0x00000002ff437424 */ /* 0x000fc600078e00ff */
[----:B------:R-:W-:-:S05]  /*7de0*/  FFMA.FTZ R65, R65, R62, 1.1641532182693481445e-10 ;  /* 0x2f00000041417423 */ /* 0x000fca000001003e */
[----:B------:R-:W-:Y:S02]  /*7df0*/  FSETP.LE.FTZ.AND P3, PT, R65, R6, PT ;  /* 0x000000064100720b */ /* 0x000fe40003f73000 */
        /* <DEDUP_REMOVED lines=10> */
.L_x_10910:
        /* <DEDUP_REMOVED lines=13> */
.L_x_10912:
[----:B------:R-:W-:Y:S05]  /*7f70*/  BSYNC.RECONVERGENT B2 ;  /* 0x0000000000027941 */ /* 0x000fea0003800200 */
.L_x_10911:
        /* <DEDUP_REMOVED lines=56> */
.L_x_10909:
[----:B------:R-:W-:Y:S05]  /*8300*/  BSYNC.RECONVERGENT B1 ;  /* 0x0000000000017941 */ /* 0x000fea0003800200 */
.L_x_10908:
        /* <DEDUP_REMOVED lines=15> */
.L_x_10915:
        /* <DEDUP_REMOVED lines=13> */
.L_x_10917:
[----:B------:R-:W-:Y:S05]  /*84d0*/  BSYNC.RECONVERGENT B2 ;  /* 0x0000000000027941 */ /* 0x000fea0003800200 */
.L_x_10916:
        /* <DEDUP_REMOVED lines=56> */
.L_x_10914:
[----:B------:R-:W-:Y:S05]  /*8860*/  BSYNC.RECONVERGENT B1 ;  /* 0x0000000000017941 */ /* 0x000fea0003800200 */
.L_x_10913:
        /* <DEDUP_REMOVED lines=17> */
.L_x_10920:
        /* <DEDUP_REMOVED lines=13> */
.L_x_10922:
[----:B------:R-:W-:Y:S05]  /*8a50*/  BSYNC.RECONVERGENT B2 ;  /* 0x0000000000027941 */ /* 0x000fea0003800200 */
.L_x_10921:
        /* <DEDUP_REMOVED lines=56> */
.L_x_10919:
[----:B------:R-:W-:Y:S05]  /*8de0*/  BSYNC.RECONVERGENT B1 ;  /* 0x0000000000017941 */ /* 0x000fea0003800200 */
.L_x_10918:
        /* <DEDUP_REMOVED lines=15> */
.L_x_10925:
        /* <DEDUP_REMOVED lines=13> */
.L_x_10927:
[----:B------:R-:W-:Y:S05]  /*8fb0*/  BSYNC.RECONVERGENT B2 ;  /* 0x0000000000027941 */ /* 0x000fea0003800200 */
.L_x_10926:
[----:B------:R-:W-:Y:S01]  /*8fc0*/  LOP3.LUT R8, R7, UR11, R11, 0x96, !PT ;  /* 0x0000000b07087c12 */ /* 0x000fe2000f8e960b */
[----:B------:R-:W-:Y:S01]  /*8fd0*/  IMAD.WIDE.U32 R66, R12, -0x326172a9, RZ ;  /* 0xcd9e8d570c427825 */ /* 0x000fe200078e00ff */
[----:B------:R-:W-:-:S03]  /*8fe0*/  UIADD3 UR5, UPT, UPT, UR10, -0x61c88647, URZ ;  /* 0x9e3779b90a057890 */ /* 0x000fc6000fffe0ff */
[----:B------:R-:W-:Y:S01]  /*8ff0*/  IMAD.WIDE.U32 R8, R8, -0x326172a9, RZ ;  /* 0xcd9e8d5708087825 */ /* 0x000fe200078e00ff */
[----:B------:R-:W-:-:S04]  /*9000*/  LOP3.LUT R67, R13, UR10, R67, 0x96, !PT ;  /* 0x0000000a0d437c12 */ /* 0x000fc8000f8e9643 */
        /* <DEDUP_REMOVED lines=20> */
[----:B------:R-:W-:Y:S01]  /*9150*/  UIADD3 UR5, UPT, UPT, UR10, 0x1715609d, URZ ;  /* 0x1715609d0a057890 */ /* 0x000fe2000fffe0ff */
        /* <DEDUP_REMOVED lines=15> */
[----:B------:R-:W-:Y:S01]  /*9250*/  UIADD3 UR5, UPT, UPT, UR11, -0x24c28bd8, URZ ;  /* 0xdb3d74280b057890 */ /* 0x000fe2000fffe0ff */
        /* <DEDUP_REMOVED lines=9> */
[----:B------:R-:W-:Y:S01]  /*92f0*/  IMAD.WIDE.U32 R66, R67, -0x2daee0ad, RZ ;  /* 0xd2511f5343427825 */ /* 0x000fe200078e00ff */
[----:B------:R-:W-:-:S03]  /*9300*/  MOV R9, R60 ;  /* 0x0000003c00097202 */ /* 0x000fc60000000f00 */
[----:B------:R-:W-:Y:S01]  /*9310*/  IMAD.MOV.U32 R60, RZ, RZ, R66 ;  /* 0x000000ffff3c7224 */ /* 0x000fe200078e0042 */
[----:B------:R-:W-:Y:S01]  /*9320*/  LOP3.LUT R10, R10, UR5, R67, 0x96, !PT ;  /* 0x000000050a0a7c12 */ /* 0x000fe2000f8e9643 */
[----:B------:R-:W-:-:S07]  /*9330*/  IMAD.MOV.U32 R66, RZ, RZ, RZ ;  /* 0x000000ffff427224 */ /* 0x000fce00078e00ff */
.L_x_10924:
[----:B------:R-:W-:Y:S05]  /*9340*/  BSYNC.RECONVERGENT B1 ;  /* 0x0000000000017941 */ /* 0x000fea0003800200 */
.L_x_10923:
[----:B------:R-:W-:Y:S01]  /*9350*/  ISETP.NE.AND P6, PT, R66, 0x1, PT ;  /* 0x000000014200780c */ /* 0x000fe20003fc5270 */
[----:B------:R-:W-:Y:S01]  /*9360*/  BSSY.RECONVERGENT B1, `(.L_x_10928) ;  /* 0x0000058000017945 */ /* 0x000fe20003800200 */
[----:B------:R-:W-:Y:S01]  /*9370*/  I2FP.F32.U32 R86, R9 ;  /* 0x0000000900567245 */ /* 0x000fe20000201000 */
[----:B------:R-:W-:Y:S02]  /*9380*/  HFMA2 R9, -RZ, RZ, 0, 1.1920928955078125e-07 ;  /* 0x00000002ff097431 */ /* 0x000fe400000001ff */
[----:B------:R-:W-:Y:S01]  /*9390*/  FMUL.FTZ R43, R43, R61 ;  /* 0x0000003d2b2b7220 */ /* 0x000fe20000410000 */
        /* <DEDUP_REMOVED lines=12> */
.L_x_10930:
        /* <DEDUP_REMOVED lines=15> */
.L_x_10932:
[----:B------:R-:W-:Y:S05]  /*9550*/  BSYNC.RECONVERGENT B2 ;  /* 0x0000000000027941 */ /* 0x000fea0003800200 */
.L_x_10931:
        /* <DEDUP_REMOVED lines=51> */
[----:B------:R-:W-:-:S04]  /*9890*/  IMAD.WIDE.U32 R66, R67, -0x2daee0ad, RZ ;  /* 0xd2511f5343427825 */ /* 0x000fc800078e00ff */
[----:B------:R-:W-:Y:S01]  /*98a0*/  HFMA2 R9, -RZ, RZ, 0, 0 ;  /* 0x00000000ff097431 */ /* 0x000fe200000001ff */
[----:B------:R-:W-:Y:S01]  /*98b0*/  LOP3.LUT R10, R10, UR5, R67, 0x96, !PT ;  /* 0x000000050a0a7c12 */ /* 0x000fe2000f8e9643 */
[----:B------:R-:W-:Y:S02]  /*98c0*/  IMAD.MOV.U32 R67, RZ, RZ, R60 ;  /* 0x000000ffff437224 */ /* 0x000fe400078e003c */
[----:B------:R-:W-:-:S07]  /*98d0*/  IMAD.MOV.U32 R60, RZ, RZ, R66 ;  /* 0x000000ffff3c7224 */ /* 0x000fce00078e0042 */
.L_x_10929:
[----:B------:R-:W-:Y:S05]  /*98e0*/  BSYNC.RECONVERGENT B1 ;  /* 0x0000000000017941 */ /* 0x000fea0003800200 */
.L_x_10928:
        /* <DEDUP_REMOVED lines=12> */
[----:B------:R-:W-:Y:S01]  /*99b0*/  SEL R63, RZ, 0x1, P6 ;  /* 0x00000001ff3f7807 */ /* 0x000fe20003000000 */
[----:B------:R-:W-:Y:S01]  /*99c0*/  FADD.FTZ R40, R40, R86 ;  /* 0x0000005628287221 */ /* 0x000fe20000010000 */
[-C--:B------:R-:W-:Y:S02]  /*99d0*/  FSETP.GTU.FTZ.AND P6, PT, R85, R6.reuse, PT ;  /* 0x000000065500720b */ /* 0x080fe40003fdc000 */
[----:B------:R-:W-:Y:S01]  /*99e0*/  FSEL R41, R41, RZ, P3 ;  /* 0x000000ff29297208 */ /* 0x000fe20001800000 */
[----:B------:R-:W-:Y:S01]  /*99f0*/  @P1 FADD.FTZ R40, R32, R40 ;  /* 0x0000002820281221 */ /* 0x000fe20000010000 */
        /* <DEDUP_REMOVED lines=9> */
[----:B------:R-:W-:Y:S02]  /*9a90*/  SEL R6, RZ, 0x1, P6 ;  /* 0x00000001ff067807 */ /* 0x000fe40003000000 */
[----:B------:R-:W-:Y:S01]  /*9aa0*/  PRMT R4, R66, 0x7610, R4 ;  /* 0x0000761042047816 */ /* 0x000fe20000000004 */
[----:B------:R-:W-:Y:S01]  /*9ab0*/  FADD.FTZ R43, R61, R43 ;  /* 0x0000002b3d2b7221 */ /* 0x000fe20000010000 */
[----:B------:R-:W-:Y:S01]  /*9ac0*/  @P1 FADD.FTZ R42, R34, R42 ;  /* 0x0000002a222a1221 */ /* 0x000fe20000010000 */
[----:B------:R-:W-:-:S02]  /*9ad0*/  PRMT R3, R63, 0x7610, R3 ;  /* 0x000076103f037816 */ /* 0x000fc40000000003 */
[----:B------:R-:W-:Y:S01]  /*9ae0*/  @P1 FADD.FTZ R43, R35, R43 ;  /* 0x0000002b232b1221 */ /* 0x000fe20000010000 */
[----:B------:R-:W-:Y:S02]  /*9af0*/  PRMT R2, R65, 0x7610, R2 ;  /* 0x0000761041027816 */ /* 0x000fe40000000002 */
[----:B------:R-:W-:Y:S01]  /*9b00*/  PRMT R0, R6, 0x7610, R0 ;  /* 0x0000761006007816 */ /* 0x000fe20000000000 */
[----:B------:R-:W-:Y:S06]  /*9b10*/  BRA `(.L_x_10933) ;  /* 0x0000001400b47947 */ /* 0x000fec0003800000 */
.L_x_10892:
        /* <DEDUP_REMOVED lines=16> */
.L_x_10936:
        /* <DEDUP_REMOVED lines=13> */
.L_x_10938:
[----:B------:R-:W-:Y:S05]  /*9cf0*/  BSYNC.RECONVERGENT B2 ;  /* 0x0000000000027941 */ /* 0x000fea0003800200 */
.L_x_10937:
        /* <DEDUP_REMOVED lines=54> */
[----:B------:R-:W-:-:S07]  /*a060*/  IMAD.MOV.U32 R61, RZ, RZ, R6 ;  /* 0x000000ffff3d7224 */ /* 0x000fce00078e0006 */
.L_x_10935:
[----:B------:R-:W-:Y:S05]  /*a070*/  BSYNC.RECONVERGENT B1 ;  /* 0x0000000000017941 */ /* 0x000fea0003800200 */
.L_x_10934:
[----:B------:R-:W0:Y:S01]  /*a080*/  LDC R6, c[0x0][0x404] ;  /* 0x00010100ff067b82 */ /* 0x000e220000000800 */
[----:B------:R-:W-:Y:S01]  /*a090*/  ISETP.NE.AND P3, PT, R62, 0x1, PT ;  /* 0x000000013e00780c */ /* 0x000fe20003f65270 */
[----:B------:R-:W-:Y:S01]  /*a0a0*/  BSSY.RECONVERGENT B1, `(.L_x_10939) ;  /* 0x0000056000017945 */ /* 0x000fe20003800200 */
[----:B------:R-:W-:Y:S01]  /*a0b0*/  I2FP.F32.U32 R9, R61 ;  /* 0x0000003d00097245 */ /* 0x000fe20000201000 */
[----:B------:R-:W-:Y:S02]  /*a0c0*/  IMAD.MOV.U32 R61, RZ, RZ, 0x2f800000 ;  /* 0x2f800000ff3d7424 */ /* 0x000fe400078e00ff */
[----:B------:R-:W-:Y:S02]  /*a0d0*/  IMAD.MOV.U32 R63, RZ, RZ, 0x2 ;  /* 0x00000002ff3f7424 */ /* 0x000fe400078e00ff */
[----:B------:R-:W-:-:S05]  /*a0e0*/  FFMA.FTZ R9, R9, R61, 1.1641532182693481445e-10 ;  /* 0x2f00000009097423 */ /* 0x000fca000001003d */
[----:B0-----:R-:W-:Y:S02]  /*a0f0*/  FSETP.LE.FTZ.AND P2, PT, R9, R6, PT ;  /* 0x000000060900720b */ /* 0x001fe40003f53000 */
        /* <DEDUP_REMOVED lines=10> */
.L_x_10941:
        /* <DEDUP_REMOVED lines=13> */
.L_x_10943:
[----:B------:R-:W-:Y:S05]  /*a270*/  BSYNC.RECONVERGENT B2 ;  /* 0x0000000000027941 */ /* 0x000fea0003800200 */
.L_x_10942:
        /* <DEDUP_REMOVED lines=56> */
.L_x_10940:
[----:B------:R-:W-:Y:S05]  /*a600*/  BSYNC.RECONVERGENT B1 ;  /* 0x0000000000017941 */ /* 0x000fea0003800200 */
.L_x_10939:
[----:B------:R-:W-:Y:S01]  /*a610*/  ISETP.NE.AND P4, PT, R63, 0x1, PT ;  /* 0x000000013f00780c */ /* 0x000fe20003f85270 */
[----:B------:R-:W-:Y:S01]  /*a620*/  BSSY.RECONVERGENT B1, `(.L_x_10944) ;  /* 0x0000055000017945 */ /* 0x000fe20003800200 */
[----:B------:R-:W-:Y:S01]  /*a630*/  I2FP.F32.U32 R9, R9 ;  /* 0x0000000900097245 */ /* 0x000fe20000201000 */
[----:B------:R-:W-:-:S04]  /*a640*/  HFMA2 R62, -RZ, RZ, 0, 1.1920928955078125e-07 ;  /* 0x00000002ff3e7431 */ /* 0x000fc800000001ff */
        /* <DEDUP_REMOVED lines=12> */
.L_x_10946:
        /* <DEDUP_REMOVED lines=13> */
.L_x_10948:
[----:B------:R-:W-:Y:S05]  /*a7e0*/  BSYNC.RECONVERGENT B2 ;  /* 0x0000000000027941 */ /* 0x000fea0003800200 */
.L_x_10947:
        /* <DEDUP_REMOVED lines=50> */
[----:B------:R-:W-:Y:S01]  /*ab10*/  IMAD.WIDE.U32 R62, R63, -0x2daee0ad, RZ ;  /* 0xd2511f533f3e7825 */ /* 0x000fe200078e00ff */
[----:B------:R-:W-:-:S03]  /*ab20*/  UIADD3 UR5, UPT, UPT, UR11, -0x695add53, URZ ;  /* 0x96a522ad0b057890 */ /* 0x000fc6000fffe0ff */
[----:B------:R-:W-:Y:S02]  /*ab30*/  IMAD.MOV.U32 R9, RZ, RZ, R60 ;  /* 0x000000ffff097224 */ /* 0x000fe400078e003c */
[----:B------:R-:W-:Y:S02]  /*ab40*/  IMAD.MOV.U32 R60, RZ, RZ, R62 ;  /* 0x000000ffff3c7224 */ /* 0x000fe400078e003e */
[----:B------:R-:W-:Y:S01]  /*ab50*/  HFMA2 R62, -RZ, RZ, 0, 0 ;  /* 0x00000000ff3e7431 */ /* 0x000fe200000001ff */
[----:B------:R-:W-:-:S07]  /*ab60*/  LOP3.LUT R10, R10, UR5, R63, 0x96, !PT ;  /* 0x000000050a0a7c12 */ /* 0x000fce000f8e963f */
.L_x_10945:
[----:B------:R-:W-:Y:S05]  /*ab70*/  BSYNC.RECONVERGENT B1 ;  /* 0x0000000000017941 */ /* 0x000fea0003800200 */
.L_x_10944:
[----:B------:R-:W-:Y:S01]  /*ab80*/  ISETP.NE.AND P5, PT, R62, 0x1, PT ;  /* 0x000000013e00780c */ /* 0x000fe20003fa5270 */
[----:B------:R-:W-:Y:S01]  /*ab90*/  BSSY.RECONVERGENT B1, `(.L_x_10949) ;  /* 0x0000055000017945 */ /* 0x000fe20003800200 */
[----:B------:R-:W-:Y:S01]  /*aba0*/  I2FP.F32.U32 R9, R9 ;  /* 0x0000000900097245 */ /* 0x000fe20000201000 */
[----:B------:R-:W-:-:S04]  /*abb0*/  IMAD.MOV.U32 R63, RZ, RZ, R8 ;  /* 0x000000ffff3f7224 */ /* 0x000fc800078e0008 */
[----:B------:R-:W-:-:S05]  /*abc0*/  FFMA.FTZ R9, R9, R61, 1.1641532182693481445e-10 ;  /* 0x2f00000009097423 */ /* 0x000fca000001003d */
[----:B------:R-:W-:Y:S01]  /*abd0*/  FSETP.LE.FTZ.AND P4, PT, R9, R6, PT ;  /* 0x000000060900720b */ /* 0x000fe20003f93000 */
        /* <DEDUP_REMOVED lines=10> */
.L_x_10951:
        /* <DEDUP_REMOVED lines=13> */
.L_x_10953:
[----:B------:R-:W-:Y:S05]  /*ad50*/  BSYNC.RECONVERGENT B2 ;  /* 0x0000000000027941 */ /* 0x000fea0003800200 */
.L_x_10952:
        /* <DEDUP_REMOVED lines=52> */
[----:B------:R-:W-:Y:S01]  /*b0a0*/  IMAD.MOV.U32 R9, RZ, RZ, RZ ;  /* 0x000000ffff097224 */ /* 0x000fe200078e00ff */
[----:B------:R-:W-:Y:S01]  /*b0b0*/  LOP3.LUT R10, R10, UR5, R63, 0x96, !PT ;  /* 0x000000050a0a7c12 */ /* 0x000fe2000f8e963f */
[----:B------:R-:W-:Y:S01]  /*b0c0*/  IMAD.MOV.U32 R63, RZ, RZ, R60 ;  /* 0x000000ffff3f7224 */ /* 0x000fe200078e003c */
[----:B------:R-:W-:-:S07]  /*b0d0*/  MOV R60, R62 ;  /* 0x0000003e003c7202 */ /* 0x000fce0000000f00 */
.L_x_10950:
[----:B------:R-:W-:Y:S05]  /*b0e0*/  BSYNC.RECONVERGENT B1 ;  /* 0x0000000000017941 */ /* 0x000fea0003800200 */
.L_x_10949:
[----:B------:R-:W-:Y:S01]  /*b0f0*/  I2FP.F32.U32 R62, R63 ;  /* 0x0000003f003e7245 */ /* 0x000fe20000201000 */
[----:B-----5:R-:W-:Y:S01]  /*b100*/  FMUL.FTZ R42, R42, UR21 ;  /* 0x000000152a2a7c20 */ /* 0x020fe20008410000 */
[----:B------:R-:W-:Y:S01]  /*b110*/  FMUL.FTZ R41, R41, UR21 ;  /* 0x0000001529297c20 */ /* 0x000fe20008410000 */
[----:B------:R-:W-:Y:S01]  /*b120*/  FMUL.FTZ R40, R40, UR21 ;  /* 0x0000001528287c20 */ /* 0x000fe20008410000 */
[----:B------:R-:W-:Y:S01]  /*b130*/  FMUL.FTZ R43, R43, UR21 ;  /* 0x000000152b2b7c20 */ /* 0x000fe20008410000 */
[----:B------:R-:W-:Y:S01]  /*b140*/  FFMA.FTZ R62, R62, R61, 1.1641532182693481445e-10 ;  /* 0x2f0000003e3e7423 */ /* 0x000fe2000001003d */
[----:B------:R-:W-:Y:S02]  /*b150*/  FSEL R42, R42, RZ, P4 ;  /* 0x000000ff2a2a7208 */ /* 0x000fe40002000000 */
[----:B------:R-:W-:Y:S02]  /*b160*/  FSEL R41, R41, RZ, P3 ;  /* 0x000000ff29297208 */ /* 0x000fe40001800000 */
[----:B------:R-:W-:Y:S01]  /*b170*/  FSETP.GTU.FTZ.AND P5, PT, R62, R6, PT ;  /* 0x000000063e00720b */ /* 0x000fe20003fbc000 */
[----:B------:R-:W-:Y:S01]  /*b180*/  @P1 FADD.FTZ R42, R34, R42 ;  /* 0x0000002a222a1221 */ /* 0x000fe20000010000 */
[----:B------:R-:W-:Y:S01]  /*b190*/  FSEL R40, R40, RZ, P2 ;  /* 0x000000ff28287208 */ /* 0x000fe20001000000 */
[----:B------:R-:W-:Y:S01]  /*b1a0*/  @P1 FADD.FTZ R41, R33, R41 ;  /* 0x0000002921291221 */ /* 0x000fe20000010000 */
[----:B------:R-:W-:-:S02]  /*b1b0*/  FSEL R43, R43, RZ, !P5 ;  /* 0x000000ff2b2b7208 */ /* 0x000fc40006800000 */
[----:B------:R-:W-:Y:S01]  /*b1c0*/  PLOP3.LUT P5, PT, P5, PT, PT, 0x8, 0x80 ;  /* 0x000000000080781c */ /* 0x000fe20002fae170 */
[----:B------:R-:W-:Y:S02]  /*b1d0*/  @P1 FADD.FTZ R40, R32, R40 ;  /* 0x0000002820281221 */ /* 0x000fe40000010000 */
[----:B------:R-:W-:-:S10]  /*b1e0*/  @P1 FADD.FTZ R43, R35, R43 ;  /* 0x0000002b232b1221 */ /* 0x000fd40000010000 */
.L_x_10933:
        /* <DEDUP_REMOVED lines=14> */
[----:B------:R-:W-:Y:S02]  /*b2d0*/  SHF.L.U32 R6, R2, 0x10, RZ ;  /* 0x0000001002067819 */ /* 0x000fe400000006ff */
[----:B------:R-:W-:Y:S02]  /*b2e0*/  LOP3.LUT R61, R0, 0xffff, RZ, 0xc0, !PT ;  /* 0x0000ffff003d7812 */ /* 0x000fe400078ec0ff */
[----:B------:R-:W-:-:S05]  /*b2f0*/  LOP3.LUT R6, R6, 0xff0000, RZ, 0xc0, !PT ;  /* 0x00ff000006067812 */ /* 0x000fca00078ec0ff */
[----:B------:R-:W-:Y:S01]  /*b300*/  IMAD R6, R61, 0x1000000, R6 ;  /* 0x010000003d067824 */ /* 0x000fe200078e0206 */
[----:B------:R-:W-:-:S05]  /*b310*/  LOP3.LUT R61, R3, 0xff, RZ, 0xc0, !PT ;  /* 0x000000ff033d7812 */ /* 0x000fca00078ec0ff */
[----:B------:R-:W-:Y:S01]  /*b320*/  IMAD R6, R61, 0x100, R6 ;  /* 0x000001003d067824 */ /* 0x000fe200078e0206 */
[----:B------:R-:W-:-:S04]  /*b330*/  LOP3.LUT R61, R4, 0xff, RZ, 0xc0, !PT ;  /* 0x000000ff043d7812 */ /* 0x000fc800078ec0ff */
[----:B------:R-:W-:Y:S01]  /*b340*/  IADD3 R6, PT, PT, R6, R61, RZ ;  /* 0x0000003d06067210 */ /* 0x000fe20007ffe0ff */
[----:B0-----:R-:W-:-:S05]  /*b350*/  IMAD.WIDE.U32 R62, R64, 0x4, R62 ;  /* 0x00000004403e7825 */ /* 0x001fca00078e003e */
[----:B------:R1:W-:Y:S02]  /*b360*/  STG.E desc[UR8][R62.64], R6 ;  /* 0x000000063e007986 */ /* 0x0003e4000c101908 */
.L_x_10954:
[----:B01----:R-:W-:Y:S02]  /*b370*/  IMAD.MOV.U32 R6, RZ, RZ, R60 ;  /* 0x000000ffff067224 */ /* 0x003fe400078e003c */
[----:B------:R-:W-:-:S07]  /*b380*/  VIADD R64, R64, 0x80 ;  /* 0x0000008040407836 */ /* 0x000fce0000000000 */
.L_x_10891:
[----:B------:R-:W-:Y:S05]  /*b390*/  BSYNC.RECONVERGENT B0 ;  /* 0x0000000000007941 */ /* 0x000fea0003800200 */
.L_x_10890:
        /* <DEDUP_REMOVED lines=20> */
[----:B------:R-:W-:Y:S02]  /*b4e0*/  HFMA2 R62, -RZ, RZ, 0, 1.1920928955078125e-07 ;  /* 0x00000002ff3e7431 */ /* 0x000fe400000001ff */
[----:B------:R-:W-:Y:S02]  /*b4f0*/  IMAD.MOV.U32 R63, RZ, RZ, R8 ;  /* 0x000000ffff3f7224 */ /* 0x000fe400078e0008 */
[----:B0-----:R-:W-:-:S07]  /*b500*/  IMAD.MOV.U32 R60, RZ, RZ, R6 ;  /* 0x000000ffff3c7224 */ /* 0x001fce00078e0006 */
        /* <DEDUP_REMOVED lines=11> */
.L_x_10960:
        /* <DEDUP_REMOVED lines=13> */
.L_x_10962:
[----:B------:R-:W-:Y:S05]  /*b690*/  BSYNC.RECONVERGENT B2 ;  /* 0x0000000000027941 */ /* 0x000fea0003800200 */
.L_x_10961:
        /* <DEDUP_REMOVED lines=55> */
.L_x_10959:
[----:B------:R-:W-:Y:S05]  /*ba10*/  BSYNC.RECONVERGENT B1 ;  /* 0x0000000000017941 */ /* 0x000fea0003800200 */
.L_x_10958:
[----:B------:R-:W0:Y:S01]  /*ba20*/  LDC R6, c[0x0][0x404] ;  /* 0x00010100ff067b82 */ /* 0x000e220000000800 */
[----:B------:R-:W-:Y:S01]  /*ba30*/  ISETP.NE.AND P3, PT, R62, 0x1, PT ;  /* 0x000000013e00780c */ /* 0x000fe20003f65270 */
[----:B------:R-:W-:Y:S01]  /*ba40*/  HFMA2 R85, -RZ, RZ, 0.1171875, 0 ;  /* 0x2f800000ff557431 */ /* 0x000fe200000001ff */
[----:B------:R-:W-:Y:S01]  /*ba50*/  I2FP.F32.U32 R9, R63 ;  /* 0x0000003f00097245 */ /* 0x000fe20000201000 */
[----:B------:R-:W-:Y:S01]  /*ba60*/  BSSY.RECONVERGENT B1, `(.L_x_10963) ;  /* 0x0000056000017945 */ /* 0x000fe20003800200 */
[----:B------:R-:W-:-:S03]  /*ba70*/  IMAD.MOV.U32 R63, RZ, RZ, 0x2 ;  /* 0x00000002ff3f7424 */ /* 0x000fc600078e00ff */
        /* <DEDUP_REMOVED lines=14> */
.L_x_10965:
        /* <DEDUP_REMOVED lines=13> */
.L_x_10967:
[----:B------:R-:W-:Y:S05]  /*bc30*/  BSYNC.RECONVERGENT B2 ;  /* 0x0000000000027941 */ /* 0x000fea0003800200 */
.L_x_10966:
        /* <DEDUP_REMOVED lines=56> */
.L_x_10964:
[----:B------:R-:W-:Y:S05]  /*bfc0*/  BSYNC.RECONVERGENT B1 ;  /* 0x0000000000017941 */ /* 0x000fea0003800200 */
.L_x_10963:
        /* <DEDUP_REMOVED lines=15> */
.L_x_10970:
        /* <DEDUP_REMOVED lines=13> */
.L_x_10972:
[----:B------:R-:W-:Y:S05]  /*c190*/  BSYNC.RECONVERGENT B2 ;  /* 0x0000000000027941 */ /* 0x000fea0003800200 */
.L_x_10971:
        /* <DEDUP_REMOVED lines=56> */
.L_x_10969:
[----:B------:R-:W-:Y:S05]  /*c520*/  BSYNC.RECONVERGENT B1 ;  /* 0x0000000000017941 */ /* 0x000fea0003800200 */
.L_x_10968:
        /* <DEDUP_REMOVED lines=17> */
.L_x_10975:
        /* <DEDUP_REMOVED lines=13> */
.L_x_10977:
[----:B------:R-:W-:Y:S05]  /*c710*/  BSYNC.RECONVERGENT B2 ;  /* 0x0000000000027941 */ /* 0x000fea0003800200 */
.L_x_10976:
        /* <DEDUP_REMOVED lines=53> */
[----:B------:R-:W-:Y:S02]  /*ca70*/  IMAD.MOV.U32 R60, RZ, RZ, R66 ;  /* 0x000000ffff3c7224 */ /* 0x000fe400078e0042 */
[----:B------:R-:W-:Y:S01]  /*ca80*/  HFMA2 R66, -RZ, RZ, 0, 0 ;  /* 0x00000000ff427431 */ /* 0x000fe200000001ff */
[----:B------:R-:W-:-:S07]  /*ca90*/  LOP3.LUT R10, R10, UR6, R67, 0x96, !PT ;  /* 0x000000060a0a7c12 */ /* 0x000fce000f8e9643 */
.L_x_10974:
[----:B------:R-:W-:Y:S05]  /*caa0*/  BSYNC.RECONVERGENT B1 ;  /* 0x0000000000017941 */ /* 0x000fea0003800200 */
.L_x_10973:
        /* <DEDUP_REMOVED lines=15> */
.L_x_10980:
        /* <DEDUP_REMOVED lines=13> */
.L_x_10982:
[----:B------:R-:W-:Y:S05]  /*cc70*/  BSYNC.RECONVERGENT B2 ;  /* 0x0000000000027941 */ /* 0x000fea0003800200 */
.L_x_10981:
        /* <DEDUP_REMOVED lines=56> */
.L_x_10979:
[----:B------:R-:W-:Y:S05]  /*d000*/  BSYNC.RECONVERGENT B1 ;  /* 0x0000000000017941 */ /* 0x000fea0003800200 */
.L_x_10978:
        /* <DEDUP_REMOVED lines=17> */
.L_x_10985:
        /* <DEDUP_REMOVED lines=13> */
.L_x_10987:
[----:B------:R-:W-:Y:S05]  /*d1f0*/  BSYNC.RECONVERGENT B2 ;  /* 0x0000000000027941 */ /* 0x000fea0003800200 */
.L_x_10986:
        /* <DEDUP_REMOVED lines=56> */
.L_x_10984:
[----:B------:R-:W-:Y:S05]  /*d580*/  BSYNC.RECONVERGENT B1 ;  /* 0x0000000000017941 */ /* 0x000fea0003800200 */
.L_x_10983:
        /* <DEDUP_REMOVED lines=15> */
.L_x_10990:
        /* <DEDUP_REMOVED lines=13> */
.L_x_10992:
[----:B------:R-:W-:Y:S05]  /*d750*/  BSYNC.RECONVERGENT B2 ;  /* 0x0000000000027941 */ /* 0x000fea0003800200 */
.L_x_10991:
        /* <DEDUP_REMOVED lines=56> */
.L_x_10989:
[----:B------:R-:W-:Y:S05]  /*dae0*/  BSYNC.RECONVERGENT B1 ;  /* 0x0000000000017941 */ /* 0x000fea0003800200 */
.L_x_10988:
[----:B------:R-:W-:Y:S01]  /*daf0*/  ISETP.NE.AND P6, PT, R66, 0x1, PT ;  /* 0x000000014200780c */ /* 0x000fe20003fc5270 */
[----:B------:R-:W-:Y:S01]  /*db00*/  BSSY.RECONVERGENT B1, `(.L_x_10993) ;  /* 0x0000058000017945 */ /* 0x000fe20003800200 */
[----:B------:R-:W-:Y:S01]  /*db10*/  I2FP.F32.U32 R86, R9 ;  /* 0x0000000900567245 */ /* 0x000fe20000201000 */
[----:B------:R-:W-:Y:S01]  /*db20*/  FMUL.FTZ R47, R47, R61 ;  /* 0x0000003d2f2f7220 */ /* 0x000fe20000410000 */
[----:B------:R-:W-:Y:S02]  /*db30*/  IMAD.MOV.U32 R9, RZ, RZ, 0x2 ;  /* 0x00000002ff097424 */ /* 0x000fe400078e00ff */
        /* <DEDUP_REMOVED lines=12> */
.L_x_10995:
        /* <DEDUP_REMOVED lines=15> */
.L_x_10997:
[----:B------:R-:W-:Y:S05]  /*dcf0*/  BSYNC.RECONVERGENT B2 ;  /* 0x0000000000027941 */ /* 0x000fea0003800200 */
.L_x_10996:
        /* <DEDUP_REMOVED lines=56> */
.L_x_10994:
[----:B------:R-:W-:Y:S05]  /*e080*/  BSYNC.RECONVERGENT B1 ;  /* 0x0000000000017941 */ /* 0x000fea0003800200 */
.L_x_10993:
[-C--:B------:R-:W-:Y:S01]  /*e090*/  FMUL.FTZ R86, R28, R61.reuse ;  /* 0x0000003d1c567220 */ /* 0x080fe20000410000 */
[-C--:B------:R-:W-:Y:S01]  /*e0a0*/  FSETP.GTU.FTZ.AND P6, PT, R62, R6.reuse, PT ;  /* 0x000000063e00720b */ /* 0x080fe20003fdc000 */
        /* <DEDUP_REMOVED lines=33> */
.L_x_10957:
        /* <DEDUP_REMOVED lines=16> */
.L_x_11001:
        /* <DEDUP_REMOVED lines=13> */
.L_x_11003:
[----:B------:R-:W-:Y:S05]  /*e490*/  BSYNC.RECONVERGENT B2 ;  /* 0x0000000000027941 */ /* 0x000fea0003800200 */
.L_x_11002:
        /* <DEDUP_REMOVED lines=54> */
[----:B------:R-:W-:-:S07]  /*e800*/  MOV R61, R6 ;  /* 0x00000006003d7202 */ /* 0x000fce0000000f00 */
.L_x_11000:
[----:B------:R-:W-:Y:S05]  /*e810*/  BSYNC.RECONVERGENT B1 ;  /* 0x0000000000017941 */ /* 0x000fea0003800200 */
.L_x_10999:
[----:B------:R-:W0:Y:S01]  /*e820*/  LDC R6, c[0x0][0x404] ;  /* 0x00010100ff067b82 */ /* 0x000e220000000800 */
[----:B------:R-:W-:Y:S01]  /*e830*/  ISETP.NE.AND P3, PT, R62, 0x1, PT ;  /* 0x000000013e00780c */ /* 0x000fe20003f65270 */
[----:B------:R-:W-:Y:S01]  /*e840*/  BSSY.RECONVERGENT B1, `(.L_x_11004) ;  /* 0x0000056000017945 */ /* 0x000fe20003800200 */
[----:B------:R-:W-:Y:S01]  /*e850*/  I2FP.F32.U32 R9, R61 ;  /* 0x0000003d00097245 */ /* 0x000fe20000201000 */
[----:B------:R-:W-:Y:S02]  /*e860*/  IMAD.MOV.U32 R61, RZ, RZ, 0x2f800000 ;  /* 0x2f800000ff3d7424 */ /* 0x000fe400078e00ff */
[----:B------:R-:W-:Y:S02]  /*e870*/  HFMA2 R63, -RZ, RZ, 0, 1.1920928955078125e-07 ;  /* 0x00000002ff3f7431 */ /* 0x000fe400000001ff */
[----:B------:R-:W-:-:S05]  /*e880*/  FFMA.FTZ R9, R9, R61, 1.1641532182693481445e-10 ;  /* 0x2f00000009097423 */ /* 0x000fca000001003d */
[----:B0-----:R-:W-:Y:S01]  /*e890*/  FSETP.LE.FTZ.AND P2, PT, R9, R6, PT ;  /* 0x000000060900720b */ /* 0x001fe20003f53000 */
        /* <DEDUP_REMOVED lines=10> */
.L_x_11006:
        /* <DEDUP_REMOVED lines=13> */
.L_x_11008:
[----:B------:R-:W-:Y:S05]  /*ea10*/  BSYNC.RECONVERGENT B2 ;  /* 0x0000000000027941 */ /* 0x000fea0003800200 */
.L_x_11007:
        /* <DEDUP_REMOVED lines=52> */
[----:B------:R-:W-:Y:S01]  /*ed60*/  IMAD.MOV.U32 R9, RZ, RZ, R60 ;  /* 0x000000ffff097224 */ /* 0x000fe200078e003c */
[----:B------:R-:W-:Y:S01]  /*ed70*/  LOP3.LUT R10, R10, UR5, R63, 0x96, !PT ;  /* 0x000000050a0a7c12 */ /* 0x000fe2000f8e963f */
[----:B------:R-:W-:Y:S02]  /*ed80*/  HFMA2 R63, -RZ, RZ, 0, 0 ;  /* 0x00000000ff3f7431 */ /* 0x000fe400000001ff */
[----:B------:R-:W-:-:S07]  /*ed90*/  IMAD.MOV.U32 R60, RZ, RZ, R62 ;  /* 0x000000ffff3c7224 */ /* 0x000fce00078e003e */
.L_x_11005:
[----:B------:R-:W-:Y:S05]  /*eda0*/  BSYNC.RECONVERGENT B1 ;  /* 0x0000000000017941 */ /* 0x000fea0003800200 */
.L_x_11004:
        /* <DEDUP_REMOVED lines=16> */
.L_x_11011:
        /* <DEDUP_REMOVED lines=13> */
.L_x_11013:
[----:B------:R-:W-:Y:S05]  /*ef80*/  BSYNC.RECONVERGENT B2 ;  /* 0x0000000000027941 */ /* 0x000fea0003800200 */
.L_x_11012:
        /* <DEDUP_REMOVED lines=53> */
[----:B------:R-:W-:Y:S01]  /*f2e0*/  MOV R60, R62 ;  /* 0x0000003e003c7202 */ /* 0x000fe20000000f00 */
[----:B------:R-:W-:Y:S01]  /*f2f0*/  IMAD.MOV.U32 R62, RZ, RZ, RZ ;  /* 0x000000ffff3e7224 */ /* 0x000fe200078e00ff */
[----:B------:R-:W-:-:S07]  /*f300*/  LOP3.LUT R10, R10, UR5, R63, 0x96, !PT ;  /* 0x000000050a0a7c12 */ /* 0x000fce000f8e963f */
.L_x_11010:
[----:B------:R-:W-:Y:S05]  /*f310*/  BSYNC.RECONVERGENT B1 ;  /* 0x0000000000017941 */ /* 0x000fea0003800200 */
.L_x_11009:
[----:B------:R-:W-:Y:S01]  /*f320*/  ISETP.NE.AND P5, PT, R62, 0x1, PT ;  /* 0x000000013e00780c */ /* 0x000fe20003fa5270 */
[----:B------:R-:W-:Y:S01]  /*f330*/  BSSY.RECONVERGENT B1, `(.L_x_11014) ;  /* 0x0000055000017945 */ /* 0x000fe20003800200 */
[----:B------:R-:W-:Y:S01]  /*f340*/  I2FP.F32.U32 R65, R9 ;  /* 0x0000000900417245 */ /* 0x000fe20000201000 */
[----:B------:R-:W-:Y:S01]  /*f350*/  IMAD.MOV.U32 R9, RZ, RZ, 0x2 ;  /* 0x00000002ff097424 */ /* 0x000fe200078e00ff */
[----:B------:R-:W-:-:S03]  /*f360*/  MOV R63, R8 ;  /* 0x00000008003f7202 */ /* 0x000fc60000000f00 */
        /* <DEDUP_REMOVED lines=11> */
.L_x_11016:
        /* <DEDUP_REMOVED lines=13> */
.L_x_11018:
[----:B------:R-:W-:Y:S05]  /*f4f0*/  BSYNC.RECONVERGENT B2 ;  /* 0x0000000000027941 */ /* 0x000fea0003800200 */
.L_x_11017:
        /* <DEDUP_REMOVED lines=53> */
[----:B------:R-:W-:Y:S02]  /*f850*/  LOP3.LUT R10, R10, UR5, R63, 0x96, !PT ;  /* 0x000000050a0a7c12 */ /* 0x000fe4000f8e963f */
[----:B------:R-:W-:Y:S01]  /*f860*/  MOV R63, R60 ;  /* 0x0000003c003f7202 */ /* 0x000fe20000000f00 */
[----:B------:R-:W-:-:S07]  /*f870*/  IMAD.MOV.U32 R60, RZ, RZ, R62 ;  /* 0x000000ffff3c7224 */ /* 0x000fce00078e003e */
.L_x_11015:
[----:B------:R-:W-:Y:S05]  /*f880*/  BSYNC.RECONVERGENT B1 ;  /* 0x0000000000017941 */ /* 0x000fea0003800200 */
.L_x_11014:
        /* <DEDUP_REMOVED lines=16> */
.L_x_10998:
[----:B------:R-:W0:Y:S01]  /*f990*/  LDC.64 R62, c[0x0][0x3a8] ;  /* 0x0000ea00ff3e7b82 */ /* 0x000e220000000a00 */
[----:B------:R-:W-:Y:S02]  /*f9a0*/  SEL R6, RZ, 0x1000000, !P5 ;  /* 0x01000000ff067807 */ /* 0x000fe40006800000 */
[----:B------:R-:W-:Y:S02]  /*f9b0*/  SEL R61, RZ, 0x10000, !P4 ;  /* 0x00010000ff3d7807 */ /* 0x000fe40006000000 */
[----:B------:R-:W-:-:S03]  /*f9c0*/  SEL R65, RZ, 0x100, !P3 ;  /* 0x00000100ff417807 */ /* 0x000fc60005800000 */
[----:B------:R-:W1:Y:S01]  /*f9d0*/  LDC.64 R66, c[0x0][0x3b0] ;  /* 0x0000ec00ff427b82 */ /* 0x000e620000000a00 */
[----:B------:R-:W-:Y:S02]  /*f9e0*/  IADD3 R6, PT, PT, R65, R6, R61 ;  /* 0x0000000641067210 */ /* 0x000fe40007ffe03d */
[----:B------:R-:W-:-:S04]  /*f9f0*/  SEL R61, RZ, 0x1, !P2 ;  /* 0x00000001ff3d7807 */ /* 0x000fc80005000000 */
[----:B------:R-:W-:Y:S01]  /*fa00*/  IADD3 R6, PT, PT, R6, R61, RZ ;  /* 0x0000003d06067210 */ /* 0x000fe20007ffe0ff */
        /* <DEDUP_REMOVED lines=8> */
[----:B------:R-:W-:-:S05]  /*fa90*/  LOP3.LUT R6, R6, 0xff0000, RZ, 0xc0, !PT ;  /* 0x00ff000006067812 */ /* 0x000fca00078ec0ff */
[----:B------:R-:W-:Y:S01]  /*faa0*/  IMAD R6, R61, 0x1000000, R6 ;  /* 0x010000003d067824 */ /* 0x000fe200078e0206 */
[----:B------:R-:W-:-:S04]  /*fab0*/  LOP3.LUT R61, R3, 0xff, RZ, 0xc0, !PT ;  /* 0x000000ff033d7812 */ /* 0x000fc800078ec0ff */
[----:B------:R-:W-:Y:S02]  /*fac0*/  LEA R6, R61, R6, 0x8 ;  /* 0x000000063d067211 */ /* 0x000fe400078e40ff */
[----:B------:R-:W-:-:S05]  /*fad0*/  LOP3.LUT R61, R4, 0xff, RZ, 0xc0, !PT ;  /* 0x000000ff043d7812 */ /* 0x000fca00078ec0ff */
[----:B------:R-:W-:Y:S02]  /*fae0*/  IMAD.IADD R6, R6, 0x1, R61 ;  /* 0x0000000106067824 */ /* 0x000fe400078e023d */
[----:B0-----:R-:W-:-:S05]  /*faf0*/  IMAD.WIDE.U32 R62, R64, 0x4, R62 ;  /* 0x00000004403e7825 */ /* 0x001fca00078e003e */
[----:B------:R1:W-:Y:S02]  /*fb00*/  STG.E desc[UR8][R62.64], R6 ;  /* 0x000000063e007986 */ /* 0x0003e4000c101908 */
.L_x_11019:
[----:B01----:R-:W-:Y:S01]  /*fb10*/  IMAD.MOV.U32 R6, RZ, RZ, R60 ;  /* 0x000000ffff067224 */ /* 0x003fe200078e003c */
[----:B------:R-:W-:-:S07]  /*fb20*/  IADD3 R64, PT, PT, R64, 0x80, RZ ;  /* 0x0000008040407810 */ /* 0x000fce0007ffe0ff */
.L_x_10956:
[----:B------:R-:W-:Y:S05]  /*fb30*/  BSYNC.RECONVERGENT B0 ;  /* 0x0000000000007941 */ /* 0x000fea0003800200 */
.L_x_10955:
        /* <DEDUP_REMOVED lines=34> */
.L_x_11025:
        /* <DEDUP_REMOVED lines=13> */
.L_x_11027:
[----:B------:R-:W-:Y:S05]  /*fe30*/  BSYNC.RECONVERGENT B2 ;  /* 0x0000000000027941 */ /* 0x000fea0003800200 */
.L_x_11026:
        /* <DEDUP_REMOVED lines=56> */
.L_x_11024:
[----:B------:R-:W-:Y:S05]  /*101c0*/  BSYNC.RECONVERGENT B1 ;  /* 0x0000000000017941 */ /* 0x000fea0003800200 */
.L_x_11023:
[----:B------:R-:W0:Y:S01]  /*101d0*/  LDC R85, c[0x0][0x404] ;  /* 0x00010100ff557b82 */ /* 0x000e220000000800 */
[----:B------:R-:W-:Y:S01]  /*101e0*/  ISETP.NE.AND P3, PT, R60, 0x1, PT ;  /* 0x000000013c00780c */ /* 0x000fe20003f65270 */
[----:B------:R-:W-:Y:S01]  /*101f0*/  IMAD.MOV.U32 R86, RZ, RZ, 0x2f800000 ;  /* 0x2f800000ff567424 */ /* 0x000fe200078e00ff */
[----:B------:R-:W-:Y:S01]  /*10200*/  I2FP.F32.U32 R61, R61 ;  /* 0x0000003d003d7245 */ /* 0x000fe20000201000 */
[----:B------:R-:W-:Y:S01]  /*10210*/  BSSY.RECONVERGENT B1, `(.L_x_11028) ;  /* 0x0000056000017945 */ /* 0x000fe20003800200 */
[----:B------:R-:W-:-:S03]  /*10220*/  HFMA2 R9, -RZ, RZ, 0, 1.1920928955078125e-07 ;  /* 0x00000002ff097431 */ /* 0x000fc600000001ff */
        /* <DEDUP_REMOVED lines=14> */
.L_x_11030:
        /* <DEDUP_REMOVED lines=13> */
.L_x_11032:
[----:B------:R-:W-:Y:S05]  /*103e0*/  BSYNC.RECONVERGENT B2 ;  /* 0x0000000000027941 */ /* 0x000fea0003800200 */
.L_x_11031:
        /* <DEDUP_REMOVED lines=56> */
.L_x_11029:
[----:B------:R-:W-:Y:S05]  /*10770*/  BSYNC.RECONVERGENT B1 ;  /* 0x0000000000017941 */ /* 0x000fea0003800200 */
.L_x_11028:
        /* <DEDUP_REMOVED lines=15> */
.L_x_11035:
        /* <DEDUP_REMOVED lines=13> */
.L_x_11037:
[----:B------:R-:W-:Y:S05]  /*10940*/  BSYNC.RECONVERGENT B2 ;  /* 0x0000000000027941 */ /* 0x000fea0003800200 */
.L_x_11036:
        /* <DEDUP_REMOVED lines=52> */
[----:B------:R-:W-:-:S04]  /*10c90*/  LOP3.LUT R11, R66, UR5, R9, 0x96, !PT ;  /* 0x00000005420b7c12 */ /* 0x000fc8000f8e9609 */
[----:B------:R-:W-:Y:S01]  /*10ca0*/  LOP3.LUT R10, R10, UR6, R63, 0x96, !PT ;  /* 0x000000060a0a7c12 */ /* 0x000fe2000f8e963f */
[----:B------:R-:W-:Y:S01]  /*10cb0*/  IMAD.MOV.U32 R63, RZ, RZ, R65 ;  /* 0x000000ffff3f7224 */ /* 0x000fe200078e0041 */
[----:B------:R-:W-:-:S07]  /*10cc0*/  MOV R65, R62 ;  /* 0x0000003e00417202 */ /* 0x000fce0000000f00 */
.L_x_11034:
[----:B------:R-:W-:Y:S05]  /*10cd0*/  BSYNC.RECONVERGENT B1 ;  /* 0x0000000000017941 */ /* 0x000fea0003800200 */
.L_x_11033:
        /* <DEDUP_REMOVED lines=17> */
.L_x_11040:
        /* <DEDUP_REMOVED lines=13> */
.L_x_11042:
[----:B------:R-:W-:Y:S05]  /*10ec0*/  BSYNC.RECONVERGENT B2 ;  /* 0x0000000000027941 */ /* 0x000fea0003800200 */
.L_x_11041:
        /* <DEDUP_REMOVED lines=56> */
.L_x_11039:
[----:B------:R-:W-:Y:S05]  /*11250*/  BSYNC.RECONVERGENT B1 ;  /* 0x0000000000017941 */ /* 0x000fea0003800200 */
.L_x_11038:
        /* <DEDUP_REMOVED lines=15> */
.L_x_11045:
        /* <DEDUP_REMOVED lines=13> */
.L_x_11047:
[----:B------:R-:W-:Y:S05]  /*11420*/  BSYNC.RECONVERGENT B2 ;  /* 0x0000000000027941 */ /* 0x000fea0003800200 */
.L_x_11046:
        /* <DEDUP_REMOVED lines=56> */
.L_x_11044:
[----:B------:R-:W-:Y:S05]  /*117b0*/  BSYNC.RECONVERGENT B1 ;  /* 0x0000000000017941 */ /* 0x000fea0003800200 */
.L_x_11043:
        /* <DEDUP_REMOVED lines=17> */
.L_x_11050:
        /* <DEDUP_REMOVED lines=13> */
.L_x_11052:
[----:B------:R-:W-:Y:S05]  /*119a0*/  BSYNC.RECONVERGENT B2 ;  /* 0x0000000000027941 */ /* 0x000fea0003800200 */
.L_x_11051:
        /* <DEDUP_REMOVED lines=56> */
.L_x_11049:
[----:B------:R-:W-:Y:S05]  /*11d30*/  BSYNC.RECONVERGENT B1 ;  /* 0x0000000000017941 */ /* 0x000fea0003800200 */
.L_x_11048:
        /* <DEDUP_REMOVED lines=15> */
.L_x_11055:
        /* <DEDUP_REMOVED lines=13> */
.L_x_11057:
[----:B------:R-:W-:Y:S05]  /*11f00*/  BSYNC.RECONVERGENT B2 ;  /* 0x0000000000027941 */ /* 0x000fea0003800200 */
.L_x_11056:
        /* <DEDUP_REMOVED lines=56> */
.L_x_11054:
[----:B------:R-:W-:Y:S05]  /*12290*/  BSYNC.RECONVERGENT B1 ;  /* 0x0000000000017941 */ /* 0x000fea0003800200 */
.L_x_11053:
        /* <DEDUP_REMOVED lines=17> */
.L_x_11060:
        /* <DEDUP_REMOVED lines=15> */
.L_x_11062:
[----:B------:R-:W-:Y:S05]  /*124a0*/  BSYNC.RECONVERGENT B2 ;  /* 0x0000000000027941 */ /* 0x000fea0003800200 */
.L_x_11061:
        /* <DEDUP_REMOVED lines=56> */
.L_x_11059:
[----:B------:R-:W-:Y:S05]  /*12830*/  BSYNC.RECONVERGENT B1 ;  /* 0x0000000000017941 */ /* 0x000fea0003800200 */
.L_x_11058:
        /* <DEDUP_REMOVED lines=35> */
.L_x_11022:
        /* <DEDUP_REMOVED lines=16> */
.L_x_11066:
        /* <DEDUP_REMOVED lines=13> */
.L_x_11068:
[----:B------:R-:W-:Y:S05]  /*12c40*/  BSYNC.RECONVERGENT B2 ;  /* 0x0000000000027941 */ /* 0x000fea0003800200 */
.L_x_11067:
        /* <DEDUP_REMOVED lines=56> */
.L_x_11065:
[----:B------:R-:W-:Y:S05]  /*12fd0*/  BSYNC.RECONVERGENT B1 ;  /* 0x0000000000017941 */ /* 0x000fea0003800200 */
.L_x_11064:
[----:B------:R-:W0:Y:S01]  /*12fe0*/  LDC R6, c[0x0][0x404] ;  /* 0x00010100ff067b82 */ /* 0x000e220000000800 */
[----:B------:R-:W-:Y:S01]  /*12ff0*/  ISETP.NE.AND P3, PT, R60, 0x1, PT ;  /* 0x000000013c00780c */ /* 0x000fe20003f65270 */
[----:B------:R-:W-:Y:S01]  /*13000*/  IMAD.MOV.U32 R62, RZ, RZ, 0x2f800000 ;  /* 0x2f800000ff3e7424 */ /* 0x000fe200078e00ff */
[----:B------:R-:W-:Y:S01]  /*13010*/  I2FP.F32.U32 R9, R61 ;  /* 0x0000003d00097245 */ /* 0x000fe20000201000 */
[----:B------:R-:W-:Y:S01]  /*13020*/  BSSY.RECONVERGENT B1, `(.L_x_11069) ;  /* 0x0000054000017945 */ /* 0x000fe20003800200 */
[----:B------:R-:W-:-:S03]  /*13030*/  HFMA2 R61, -RZ, RZ, 0, 1.1920928955078125e-07 ;  /* 0x00000002ff3d7431 */ /* 0x000fc600000001ff */
        /* <DEDUP_REMOVED lines=12> */
.L_x_11071:
        /* <DEDUP_REMOVED lines=13> */
.L_x_11073:
[----:B------:R-:W-:Y:S05]  /*131d0*/  BSYNC.RECONVERGENT B2 ;  /* 0x0000000000027941 */ /* 0x000fea0003800200 */
.L_x_11072:
        /* <DEDUP_REMOVED lines=56> */
.L_x_11070:
[----:B------:R-:W-:Y:S05]  /*13560*/  BSYNC.RECONVERGENT B1 ;  /* 0x0000000000017941 */ /* 0x000fea0003800200 */
.L_x_11069:
[----:B------:R-:W-:Y:S01]  /*13570*/  ISETP.NE.AND P4, PT, R61, 0x1, PT ;  /* 0x000000013d00780c */ /* 0x000fe20003f85270 */
[----:B------:R-:W-:Y:S01]  /*13580*/  BSSY.RECONVERGENT B1, `(.L_x_11074) ;  /* 0x0000055000017945 */ /* 0x000fe20003800200 */
[----:B------:R-:W-:Y:S01]  /*13590*/  I2FP.F32.U32 R63, R9 ;  /* 0x00000009003f7245 */ /* 0x000fe20000201000 */
        /* <DEDUP_REMOVED lines=13> */
.L_x_11076:
        /* <DEDUP_REMOVED lines=13> */
.L_x_11078:
[----:B------:R-:W-:Y:S05]  /*13740*/  BSYNC.RECONVERGENT B2 ;  /* 0x0000000000027941 */ /* 0x000fea0003800200 */
.L_x_11077:
        /* <DEDUP_REMOVED lines=56> */
.L_x_11075:
[----:B------:R-:W-:Y:S05]  /*13ad0*/  BSYNC.RECONVERGENT B1 ;  /* 0x0000000000017941 */ /* 0x000fea0003800200 */
.L_x_11074:
        /* <DEDUP_REMOVED lines=16> */
.L_x_11081:
        /* <DEDUP_REMOVED lines=13> */
.L_x_11083:
[----:B------:R-:W-:Y:S05]  /*13cb0*/  BSYNC.RECONVERGENT B2 ;  /* 0x0000000000027941 */ /* 0x000fea0003800200 */
.L_x_11082:
        /* <DEDUP_REMOVED lines=56> */
.L_x_11080:
[----:B------:R-:W-:Y:S05]  /*14040*/  BSYNC.RECONVERGENT B1 ;  /* 0x0000000000017941 */ /* 0x000fea0003800200 */
.L_x_11079:
        /* <DEDUP_REMOVED lines=16> */
.L_x_11063:
        /* <DEDUP_REMOVED lines=24> */
.L_x_11084:
[----:B01----:R-:W-:Y:S01]  /*142d0*/  IMAD.MOV.U32 R6, RZ, RZ, R65 ;  /* 0x000000ffff067224 */ /* 0x003fe200078e0041 */
[----:B------:R-:W-:-:S07]  /*142e0*/  IADD3 R64, PT, PT, R64, 0x80, RZ ;  /* 0x0000008040407810 */ /* 0x000fce0007ffe0ff */
.L_x_11021:
[----:B------:R-:W-:Y:S05]  /*142f0*/  BSYNC.RECONVERGENT B0 ;  /* 0x0000000000007941 */ /* 0x000fea0003800200 */
.L_x_11020:
        /* <DEDUP_REMOVED lines=34> */
.L_x_11090:
        /* <DEDUP_REMOVED lines=13> */
.L_x_11092:
[----:B------:R-:W-:Y:S05]  /*145f0*/  BSYNC.RECONVERGENT B2 ;  /* 0x0000000000027941 */ /* 0x000fea0003800200 */
.L_x_11091:
        /* <DEDUP_REMOVED lines=56> */
.L_x_11089:
[----:B------:R-:W-:Y:S05]  /*14980*/  BSYNC.RECONVERGENT B1 ;  /* 0x0000000000017941 */ /* 0x000fea0003800200 */
.L_x_11088:
[----:B------:R-:W0:Y:S01]  /*14990*/  LDC R85, c[0x0][0x408] ;  /* 0x00010200ff557b82 */ /* 0x000e220000000800 */
[----:B------:R-:W-:Y:S01]  /*149a0*/  ISETP.NE.AND P3, PT, R60, 0x1, PT ;  /* 0x000000013c00780c */ /* 0x000fe20003f65270 */
[----:B------:R-:W-:Y:S01]  /*149b0*/  IMAD.MOV.U32 R87, RZ, RZ, 0x2f800000 ;  /* 0x2f800000ff577424 */ /* 0x000fe200078e00ff */
[----:B------:R-:W-:Y:S01]  /*149c0*/  I2FP.F32.U32 R61, R61 ;  /* 0x0000003d003d7245 */ /* 0x000fe20000201000 */
[----:B------:R-:W-:Y:S01]  /*149d0*/  BSSY.RECONVERGENT B1, `(.L_x_11093) ;  /* 0x0000056000017945 */ /* 0x000fe20003800200 */
[----:B------:R-:W-:Y:S02]  /*149e0*/  HFMA2 R9, -RZ, RZ, 0, 1.1920928955078125e-07 ;  /* 0x00000002ff097431 */ /* 0x000fe400000001ff */
[----:B------:R-:W-:Y:S01]  /*149f0*/  IMAD.MOV.U32 R6, RZ, RZ, R8 ;  /* 0x000000ffff067224 */ /* 0x000fe200078e0008 */
[----:B------:R-:W1:Y:S01]  /*14a00*/  LDC R86, c[0x0][0x404] ;  /* 0x00010100ff567b82 */ /* 0x000e620000000800 */
[----:B------:R-:W-:Y:S01]  /*14a10*/  FFMA.FTZ R61, R61, R87, 1.1641532182693481445e-10 ;  /* 0x2f0000003d3d7423 */ /* 0x000fe20000010057 */
[----:B0----5:R-:W-:-:S04]  /*14a20*/  FMUL.FTZ R52, R52, R85 ;  /* 0x0000005534347220 */ /* 0x021fc80000410000 */
[----:B-1----:R-:W-:Y:S01]  /*14a30*/  FSETP.LE.FTZ.AND P2, PT, R61, R86, PT ;  /* 0x000000563d00720b */ /* 0x002fe20003f53000 */
        /* <DEDUP_REMOVED lines=9> */
.L_x_11095:
        /* <DEDUP_REMOVED lines=13> */
.L_x_11097:
[----:B------:R-:W-:Y:S05]  /*14ba0*/  BSYNC.RECONVERGENT B2 ;  /* 0x0000000000027941 */ /* 0x000fea0003800200 */
.L_x_11096:
        /* <DEDUP_REMOVED lines=56> */
.L_x_11094:
[----:B------:R-:W-:Y:S05]  /*14f30*/  BSYNC.RECONVERGENT B1 ;  /* 0x0000000000017941 */ /* 0x000fea0003800200 */
.L_x_11093:
        /* <DEDUP_REMOVED lines=15> */
.L_x_11100:
        /* <DEDUP_REMOVED lines=13> */
.L_x_11102:
[----:B------:R-:W-:Y:S05]  /*15100*/  BSYNC.RECONVERGENT B2 ;  /* 0x0000000000027941 */ /* 0x000fea0003800200 */
.L_x_11101:
        /* <DEDUP_REMOVED lines=54> */
[----:B------:R-:W-:Y:S01]  /*15470*/  MOV R65, R60 ;  /* 0x0000003c00417202 */ /* 0x000fe20000000f00 */
[----:B------:R-:W-:-:S07]  /*15480*/  IMAD.MOV.U32 R60, RZ, RZ, RZ ;  /* 0x000000ffff3c7224 */ /* 0x000fce00078e00ff */
.L_x_11099:
[----:B------:R-:W-:Y:S05]  /*15490*/  BSYNC.RECONVERGENT B1 ;  /* 0x0000000000017941 */ /* 0x000fea0003800200 */
.L_x_11098:
        /* <DEDUP_REMOVED lines=17> */
.L_x_11105:
        /* <DEDUP_REMOVED lines=13> */
.L_x_11107:
[----:B------:R-:W-:Y:S05]  /*15680*/  BSYNC.RECONVERGENT B2 ;  /* 0x0000000000027941 */ /* 0x000fea0003800200 */
.L_x_11106:
        /* <DEDUP_REMOVED lines=56> */
.L_x_11104:
[----:B------:R-:W-:Y:S05]  /*15a10*/  BSYNC.RECONVERGENT B1 ;  /* 0x0000000000017941 */ /* 0x000fea0003800200 */
.L_x_11103:
        /* <DEDUP_REMOVED lines=15> */
.L_x_11110:
        /* <DEDUP_REMOVED lines=13> */
.L_x_11112:
[----:B------:R-:W-:Y:S05]  /*15be0*/  BSYNC.RECONVERGENT B2 ;  /* 0x0000000000027941 */ /* 0x000fea0003800200 */
.L_x_11111:
        /* <DEDUP_REMOVED lines=56> */
.L_x_11109:
[----:B------:R-:W-:Y:S05]  /*15f70*/  BSYNC.RECONVERGENT B1 ;  /* 0x0000000000017941 */ /* 0x000fea0003800200 */
.L_x_11108:
        /* <DEDUP_REMOVED lines=17> */
.L_x_11115:
        /* <DEDUP_REMOVED lines=13> */
.L_x_11117:
[----:B------:R-:W-:Y:S05]  /*16160*/  BSYNC.RECONVERGENT B2 ;  /* 0x0000000000027941 */ /* 0x000fea0003800200 */
.L_x_11116:
        /* <DEDUP_REMOVED lines=56> */
.L_x_11114:
[----:B------:R-:W-:Y:S05]  /*164f0*/  BSYNC.RECONVERGENT B1 ;  /* 0x0000000000017941 */ /* 0x000fea0003800200 */
.L_x_11113:
        /* <DEDUP_REMOVED lines=15> */
.L_x_11120:
        /* <DEDUP_REMOVED lines=13> */
.L_x_11122:
[----:B------:R-:W-:Y:S05]  /*166c0*/  BSYNC.RECONVERGENT B2 ;  /* 0x0000000000027941 */ /* 0x000fea0003800200 */
.L_x_11121:
        /* <DEDUP_REMOVED lines=56> */
.L_x_11119:
[----:B------:R-:W-:Y:S05]  /*16a50*/  BSYNC.RECONVERGENT B1 ;  /* 0x0000000000017941 */ /* 0x000fea0003800200 */
.L_x_11118:
        /* <DEDUP_REMOVED lines=17> */
.L_x_11125:
        /* <DEDUP_REMOVED lines=15> */
.L_x_11127:
[----:B------:R-:W-:Y:S05]  /*16c60*/  BSYNC.RECONVERGENT B2 ;  /* 0x0000000000027941 */ /* 0x000fea0003800200 */
.L_x_11126:
        /* <DEDUP_REMOVED lines=56> */
.L_x_11124:
[----:B------:R-:W-:Y:S05]  /*16ff0*/  BSYNC.RECONVERGENT B1 ;  /* 0x0000000000017941 */ /* 0x000fea0003800200 */
.L_x_11123:
[-C--:B------:R-:W-:Y:S01]  /*17000*/  FMUL.FTZ R66, R28, R85.reuse ;  /* 0x000000551c427220 */ /* 0x080fe20000410000 */
[-C--:B------:R-:W-:Y:S01]  /*17010*/  FSETP.GTU.FTZ.AND P6, PT, R6, R86.reuse, PT ;  /* 0x000000560600720b */ /* 0x080fe20003fdc000 */
[-C--:B------:R-:W-:Y:S01]  /*17020*/  FMUL.FTZ R67, R29, R85.reuse ;  /* 0x000000551d437220 */ /* 0x080fe20000410000 */
[----:B------:R-:W-:Y:S01]  /*17030*/  FMUL.FTZ R90, R30, R85 ;  /* 0x000000551e5a7220 */ /* 0x000fe20000410000 */
[----:B------:R-:W-:Y:S02]  /*17040*/  FSEL R52, R52, RZ, P2 ;  /* 0x000000ff34347208 */ /* 0x000fe40001000000 */
[----:B------:R-:W-:Y:S02]  /*17050*/  FSEL R66, R66, RZ, !P6 ;  /* 0x000000ff42427208 */ /* 0x000fe40007000000 */
[----:B------:R-:W-:Y:S02]  /*17060*/  SEL R62, RZ, 0x1, P6 ;  /* 0x00000001ff3e7807 */ /* 0x000fe40003000000 */
[----:B------:R-:W-:Y:S01]  /*17070*/  FSETP.GTU.FTZ.AND P6, PT, R60, R86, PT ;  /* 0x000000563c00720b */ /* 0x000fe20003fdc000 */
[----:B------:R-:W-:Y:S01]  /*17080*/  FADD.FTZ R52, R52, R66 ;  /* 0x0000004234347221 */ /* 0x000fe20000010000 */
[----:B------:R-:W-:-:S02]  /*17090*/  FSEL R53, R53, RZ, P3 ;  /* 0x000000ff35357208 */ /* 0x000fc40001800000 */
[----:B------:R-:W-:Y:S01]  /*170a0*/  FSEL R67, R67, RZ, !P6 ;  /* 0x000000ff43437208 */ /* 0x000fe20007000000 */
[----:B------:R-:W-:Y:S01]  /*170b0*/  @P1 FADD.FTZ R52, R32, R52 ;  /* 0x0000003420341221 */ /* 0x000fe20000010000 */
[----:B------:R-:W-:Y:S02]  /*170c0*/  SEL R6, RZ, 0x1, P6 ;  /* 0x00000001ff067807 */ /* 0x000fe40003000000 */
[----:B------:R-:W-:Y:S01]  /*170d0*/  FSETP.GTU.FTZ.AND P6, PT, R61, R86, PT ;  /* 0x000000563d00720b */ /* 0x000fe20003fdc000 */
[----:B------:R-:W-:Y:S01]  /*170e0*/  FADD.FTZ R53, R53, R67 ;  /* 0x0000004335357221 */ /* 0x000fe20000010000 */
[----:B------:R-:W-:Y:S01]  /*170f0*/  I2FP.F32.U32 R61, R63 ;  /* 0x0000003f003d7245 */ /* 0x000fe20000201000 */
[----:B------:R-:W-:Y:S01]  /*17100*/  FMUL.FTZ R63, R31, R85 ;  /* 0x000000551f3f7220 */ /* 0x000fe20000410000 */
[----:B------:R-:W-:Y:S01]  /*17110*/  FSEL R90, R90, RZ, !P6 ;  /* 0x000000ff5a5a7208 */ /* 0x000fe20007000000 */
[----:B------:R-:W-:Y:S01]  /*17120*/  @P1 FADD.FTZ R53, R33, R53 ;  /* 0x0000003521351221 */ /* 0x000fe20000010000 */
[----:B------:R-:W-:Y:S01]  /*17130*/  SEL R60, RZ, 0x1, P6 ;  /* 0x00000001ff3c7807 */ /* 0x000fe20003000000 */
[----:B------:R-:W-:Y:S01]  /*17140*/  FFMA.FTZ R61, R61, R87, 1.1641532182693481445e-10 ;  /* 0x2f0000003d3d7423 */ /* 0x000fe20000010057 */
[----:B------:R-:W-:-:S02]  /*17150*/  FSEL R54, R54, RZ, P4 ;  /* 0x000000ff36367208 */ /* 0x000fc40002000000 */
[----:B------:R-:W-:Y:S02]  /*17160*/  FSEL R55, R55, RZ, P5 ;  /* 0x000000ff37377208 */ /* 0x000fe40002800000 */
[----:B------:R-:W-:Y:S01]  /*17170*/  FSETP.GTU.FTZ.AND P6, PT, R61, R86, PT ;  /* 0x000000563d00720b */ /* 0x000fe20003fdc000 */
[----:B------:R-:W-:Y:S01]  /*17180*/  FADD.FTZ R54, R54, R90 ;  /* 0x0000005a36367221 */ /* 0x000fe20000010000 */
[----:B------:R-:W-:Y:S02]  /*17190*/  PRMT R4, R62, 0x7610, R4 ;  /* 0x000076103e047816 */ /* 0x000fe40000000004 */
[----:B------:R-:W-:Y:S01]  /*171a0*/  FSEL R63, R63, RZ, !P6 ;  /* 0x000000ff3f3f7208 */ /* 0x000fe20007000000 */
[----:B------:R-:W-:Y:S01]  /*171b0*/  @P1 FADD.FTZ R54, R34, R54 ;  /* 0x0000003622361221 */ /* 0x000fe20000010000 */
[----:B------:R-:W-:Y:S02]  /*171c0*/  SEL R61, RZ, 0x1, P6 ;  /* 0x00000001ff3d7807 */ /* 0x000fe40003000000 */
[----:B------:R-:W-:Y:S01]  /*171d0*/  PRMT R3, R6, 0x7610, R3 ;  /* 0x0000761006037816 */ /* 0x000fe20000000003 */
[----:B------:R-:W-:Y:S01]  /*171e0*/  FADD.FTZ R55, R63, R55 ;  /* 0x000000373f377221 */ /* 0x000fe20000010000 */
[----:B------:R-:W-:-:S02]  /*171f0*/  PRMT R2, R60, 0x7610, R2 ;  /* 0x000076103c027816 */ /* 0x000fc40000000002 */
[----:B------:R-:W-:Y:S01]  /*17200*/  PRMT R0, R61, 0x7610, R0 ;  /* 0x000076103d007816 */ /* 0x000fe20000000000 */
[----:B------:R-:W-:Y:S01]  /*17210*/  @P1 FADD.FTZ R55, R35, R55 ;  /* 0x0000003723371221 */ /* 0x000fe20000010000 */
[----:B------:R-:W-:Y:S06]  /*17220*/  BRA `(.L_x_11128) ;  /* 0x0000001400b87947 */ /* 0x000fec0003800000 */
.L_x_11087:
        /* <DEDUP_REMOVED lines=16> */
.L_x_11131:
        /* <DEDUP_REMOVED lines=13> */
.L_x_11133:
[----:B------:R-:W-:Y:S05]  /*17400*/  BSYNC.RECONVERGENT B2 ;  /* 0x0000000000027941 */ /* 0x000fea0003800200 */
.L_x_11132:
        /* <DEDUP_REMOVED lines=53> */
[----:B------:R-:W-:Y:S01]  /*17760*/  HFMA2 R60, -RZ, RZ, 0, 0 ;  /* 0x00000000ff3c7431 */ /* 0x000fe200000001ff */
[----:B------:R-:W-:Y:S01]  /*17770*/  LOP3.LUT R10, R10, UR6, R61, 0x96, !PT ;  /* 0x000000060a0a7c12 */ /* 0x000fe2000f8e963d */
[----:B------:R-:W-:-:S07]  /*17780*/  IMAD.MOV.U32 R61, RZ, RZ, R6 ;  /* 0x000000ffff3d7224 */ /* 0x000fce00078e0006 */
.L_x_11130:
[----:B------:R-:W-:Y:S05]  /*17790*/  BSYNC.RECONVERGENT B1 ;  /* 0x0000000000017941 */ /* 0x000fea0003800200 */
.L_x_11129:
[----:B------:R-:W0:Y:S01]  /*177a0*/  LDC R62, c[0x0][0x404] ;  /* 0x00010100ff3e7b82 */ /* 0x000e220000000800 */
[----:B------:R-:W-:Y:S01]  /*177b0*/  ISETP.NE.AND P3, PT, R60, 0x1, PT ;  /* 0x000000013c00780c */ /* 0x000fe20003f65270 */
[----:B------:R-:W-:Y:S01]  /*177c0*/  IMAD.MOV.U32 R6, RZ, RZ, 0x2f800000 ;  /* 0x2f800000ff067424 */ /* 0x000fe200078e00ff */
[----:B------:R-:W-:Y:S01]  /*177d0*/  I2FP.F32.U32 R63, R61 ;  /* 0x0000003d003f7245 */ /* 0x000fe20000201000 */
[----:B------:R-:W-:Y:S01]  /*177e0*/  BSSY.RECONVERGENT B1, `(.L_x_11134) ;  /* 0x0000054000017945 */ /* 0x000fe20003800200 */
[----:B------:R-:W-:Y:S01]  /*177f0*/  MOV R61, 0x2 ;  /* 0x00000002003d7802 */ /* 0x000fe20000000f00 */
[----:B------:R-:W-:Y:S02]  /*17800*/  IMAD.MOV.U32 R9, RZ, RZ, R8 ;  /* 0x000000ffff097224 */ /* 0x000fe400078e0008 */
[----:B------:R-:W-:-:S05]  /*17810*/  FFMA.FTZ R63, R63, R6, 1.1641532182693481445e-10 ;  /* 0x2f0000003f3f7423 */ /* 0x000fca0000010006 */
[----:B0-----:R-:W-:Y:S01]  /*17820*/  FSETP.LE.FTZ.AND P2, PT, R63, R62, PT ;  /* 0x0000003e3f00720b */ /* 0x001fe20003f53000 */
        /* <DEDUP_REMOVED lines=9> */
.L_x_11136:
        /* <DEDUP_REMOVED lines=13> */
.L_x_11138:
[----:B------:R-:W-:Y:S05]  /*17990*/  BSYNC.RECONVERGENT B2 ;  /* 0x0000000000027941 */ /* 0x000fea0003800200 */
.L_x_11137:
        /* <DEDUP_REMOVED lines=54> */
[----:B------:R-:W-:Y:S01]  /*17d00*/  IMAD.MOV.U32 R61, RZ, RZ, RZ ;  /* 0x000000ffff3d7224 */ /* 0x000fe200078e00ff */
[----:B------:R-:W-:-:S07]  /*17d10*/  MOV R65, R60 ;  /* 0x0000003c00417202 */ /* 0x000fce0000000f00 */
.L_x_11135:
[----:B------:R-:W-:Y:S05]  /*17d20*/  BSYNC.RECONVERGENT B1 ;  /* 0x0000000000017941 */ /* 0x000fea0003800200 */
.L_x_11134:
[----:B------:R-:W-:Y:S01]  /*17d30*/  ISETP.NE.AND P4, PT, R61, 0x1, PT ;  /* 0x000000013d00780c */ /* 0x000fe20003f85270 */
[----:B------:R-:W-:Y:S01]  /*17d40*/  BSSY.RECONVERGENT B1, `(.L_x_11139) ;  /* 0x0000055000017945 */ /* 0x000fe20003800200 */
[----:B------:R-:W-:Y:S01]  /*17d50*/  I2FP.F32.U32 R63, R9 ;  /* 0x00000009003f7245 */ /* 0x000fe20000201000 */
[----:B------:R-:W-:Y:S02]  /*17d60*/  HFMA2 R60, -RZ, RZ, 0, 1.1920928955078125e-07 ;  /* 0x00000002ff3c7431 */ /* 0x000fe400000001ff */
        /* <DEDUP_REMOVED lines=12> */
.L_x_11141:
        /* <DEDUP_REMOVED lines=13> */
.L_x_11143:
[----:B------:R-:W-:Y:S05]  /*17f00*/  BSYNC.RECONVERGENT B2 ;  /* 0x0000000000027941 */ /* 0x000fea0003800200 */
.L_x_11142:
        /* <DEDUP_REMOVED lines=56> */
.L_x_11140:
[----:B------:R-:W-:Y:S05]  /*18290*/  BSYNC.RECONVERGENT B1 ;  /* 0x0000000000017941 */ /* 0x000fea0003800200 */
.L_x_11139:
        /* <DEDUP_REMOVED lines=16> */
.L_x_11146:
        /* <DEDUP_REMOVED lines=13> */
.L_x_11148:
[----:B------:R-:W-:Y:S05]  /*18470*/  BSYNC.RECONVERGENT B2 ;  /* 0x0000000000027941 */ /* 0x000fea0003800200 */
.L_x_11147:
        /* <DEDUP_REMOVED lines=56> */
.L_x_11145:
[----:B------:R-:W-:Y:S05]  /*18800*/  BSYNC.RECONVERGENT B1 ;  /* 0x0000000000017941 */ /* 0x000fea0003800200 */
.L_x_11144:
        /* <DEDUP_REMOVED lines=16> */
.L_x_11128:
        /* <DEDUP_REMOVED lines=20> */
[----:B------:R-:W-:-:S04]  /*18a50*/  LOP3.LUT R62, R4, 0xff, RZ, 0xc0, !PT ;  /* 0x000000ff043e7812 */ /* 0x000fc800078ec0ff */
[----:B------:R-:W-:Y:S01]  /*18a60*/  IADD3 R6, PT, PT, R6, R62, RZ ;  /* 0x0000003e06067210 */ /* 0x000fe20007ffe0ff */
[----:B0-----:R-:W-:-:S05]  /*18a70*/  IMAD.WIDE.U32 R60, R64, 0x4, R60 ;  /* 0x00000004403c7825 */ /* 0x001fca00078e003c */
[----:B------:R1:W-:Y:S02]  /*18a80*/  STG.E desc[UR8][R60.64], R6 ;  /* 0x000000063c007986 */ /* 0x0003e4000c101908 */
.L_x_11149:
[----:B01----:R-:W-:Y:S01]  /*18a90*/  IMAD.MOV.U32 R6, RZ, RZ, R65 ;  /* 0x000000ffff067224 */ /* 0x003fe200078e0041 */
[----:B------:R-:W-:-:S07]  /*18aa0*/  IADD3 R64, PT, PT, R64, 0x80, RZ ;  /* 0x0000008040407810 */ /* 0x000fce0007ffe0ff */
.L_x_11086:
[----:B------:R-:W-:Y:S05]  /*18ab0*/  BSYNC.RECONVERGENT B0 ;  /* 0x0000000000007941 */ /* 0x000fea0003800200 */
.L_x_11085:
        /* <DEDUP_REMOVED lines=34> */
.L_x_11155:
        /* <DEDUP_REMOVED lines=13> */
.L_x_11157:
[----:B------:R-:W-:Y:S05]  /*18db0*/  BSYNC.RECONVERGENT B2 ;  /* 0x0000000000027941 */ /* 0x000fea0003800200 */
.L_x_11156:
        /* <DEDUP_REMOVED lines=56> */
.L_x_11154:
[----:B------:R-:W-:Y:S05]  /*19140*/  BSYNC.RECONVERGENT B1 ;  /* 0x0000000000017941 */ /* 0x000fea0003800200 */
.L_x_11153:
[----:B------:R-:W0:Y:S01]  /*19150*/  LDC R85, c[0x0][0x408] ;  /* 0x00010200ff557b82 */ /* 0x000e220000000800 */
[----:B------:R-:W-:Y:S01]  /*19160*/  ISETP.NE.AND P3, PT, R60, 0x1, PT ;  /* 0x000000013c00780c */ /* 0x000fe20003f65270 */
[----:B------:R-:W-:Y:S01]  /*19170*/  HFMA2 R90, -RZ, RZ, 0.1171875, 0 ;  /* 0x2f800000ff5a7431 */ /* 0x000fe200000001ff */
[----:B------:R-:W-:Y:S01]  /*19180*/  I2FP.F32.U32 R61, R61 ;  /* 0x0000003d003d7245 */ /* 0x000fe20000201000 */
[----:B------:R-:W-:Y:S01]  /*19190*/  BSSY.RECONVERGENT B1, `(.L_x_11158) ;  /* 0x0000056000017945 */ /* 0x000fe20003800200 */
[----:B------:R-:W-:Y:S01]  /*191a0*/  IMAD.MOV.U32 R9, RZ, RZ, 0x2 ;  /* 0x00000002ff097424 */ /* 0x000fe200078e00ff */
[----:B------:R-:W-:Y:S02]  /*191b0*/  MOV R6, R8 ;  /* 0x0000000800067202 */ /* 0x000fe40000000f00 */
        /* <DEDUP_REMOVED lines=13> */
.L_x_11160:
        /* <DEDUP_REMOVED lines=13> */
.L_x_11162:
[----:B------:R-:W-:Y:S05]  /*19360*/  BSYNC.RECONVERGENT B2 ;  /* 0x0000000000027941 */ /* 0x000fea0003800200 */
.L_x_11161:
        /* <DEDUP_REMOVED lines=56> */
.L_x_11159:
[----:B------:R-:W-:Y:S05]  /*196f0*/  BSYNC.RECONVERGENT B1 ;  /* 0x0000000000017941 */ /* 0x000fea0003800200 */
.L_x_11158:
        /* <DEDUP_REMOVED lines=15> */
.L_x_11165:
        /* <DEDUP_REMOVED lines=13> */
.L_x_11167:
[----:B------:R-:W-:Y:S05]  /*198c0*/  BSYNC.RECONVERGENT B2 ;  /* 0x0000000000027941 */ /* 0x000fea0003800200 */
.L_x_11166:
        /* <DEDUP_REMOVED lines=52> */
[----:B------:R-:W-:Y:S02]  /*19c10*/  LOP3.LUT R10, R10, UR6, R61, 0x96, !PT ;  /* 0x000000060a0a7c12 */ /* 0x000fe4000f8e963d */
[----:B------:R-:W-:Y:S01]  /*19c20*/  MOV R61, R65 ;  /* 0x00000041003d7202 */ /* 0x000fe20000000f00 */
[----:B------:R-:W-:Y:S02]  /*19c30*/  IMAD.MOV.U32 R65, RZ, RZ, R60 ;  /* 0x000000ffff417224 */ /* 0x000fe400078e003c */
[----:B------:R-:W-:-:S07]  /*19c40*/  HFMA2 R60, -RZ, RZ, 0, 0 ;  /* 0x00000000ff3c7431 */ /* 0x000fce00000001ff */
.L_x_11164:
[----:B------:R-:W-:Y:S05]  /*19c50*/  BSYNC.RECONVERGENT B1 ;  /* 0x0000000000017941 */ /* 0x000fea0003800200 */
.L_x_11163:
        /* <DEDUP_REMOVED lines=17> */
.L_x_11170:
        /* <DEDUP_REMOVED lines=13> */
.L_x_11172:
[----:B------:R-:W-:Y:S05]  /*19e40*/  BSYNC.RECONVERGENT B2 ;  /* 0x0000000000027941 */ /* 0x000fea0003800200 */
.L_x_11171:
        /* <DEDUP_REMOVED lines=55> */
[----:B------:R-:W-:-:S07]  /*1a1c0*/  LOP3.LUT R10, R10, UR6, R61, 0x96, !PT ;  /* 0x000000060a0a7c12 */ /* 0x000fce000f8e963d */
.L_x_11169:
[----:B------:R-:W-:Y:S05]  /*1a1d0*/  BSYNC.RECONVERGENT B1 ;  /* 0x0000000000017941 */ /* 0x000fea0003800200 */
.L_x_11168:
        /* <DEDUP_REMOVED lines=15> */
.L_x_11175:
        /* <DEDUP_REMOVED lines=13> */
.L_x_11177:
[----:B------:R-:W-:Y:S05]  /*1a3a0*/  BSYNC.RECONVERGENT B2 ;  /* 0x0000000000027941 */ /* 0x000fea0003800200 */
.L_x_11176:
        /* <DEDUP_REMOVED lines=56> */
.L_x_11174:
[----:B------:R-:W-:Y:S05]  /*1a730*/  BSYNC.RECONVERGENT B1 ;  /* 0x0000000000017941 */ /* 0x000fea0003800200 */
.L_x_11173:
        /* <DEDUP_REMOVED lines=17> */
.L_x_11180:
        /* <DEDUP_REMOVED lines=13> */
.L_x_11182:
[----:B------:R-:W-:Y:S05]  /*1a920*/  BSYNC.RECONVERGENT B2 ;  /* 0x0000000000027941 */ /* 0x000fea0003800200 */
.L_x_11181:
        /* <DEDUP_REMOVED lines=56> */
.L_x_11179:
[----:B------:R-:W-:Y:S05]  /*1acb0*/  BSYNC.RECONVERGENT B1 ;  /* 0x0000000000017941 */ /* 0x000fea0003800200 */
.L_x_11178:
        /* <DEDUP_REMOVED lines=15> */
.L_x_11185:
        /* <DEDUP_REMOVED lines=13> */
.L_x_11187:
[----:B------:R-:W-:Y:S05]  /*1ae80*/  BSYNC.RECONVERGENT B2 ;  /* 0x0000000000027941 */ /* 0x000fea0003800200 */
.L_x_11186:
        /* <DEDUP_REMOVED lines=51> */
[----:B------:R-:W-:Y:S01]  /*1b1c0*/  UIADD3 UR5, UPT, UPT, UR11, -0x695add53, URZ ;  /* 0x96a522ad0b057890 */ /* 0x000fe2000fffe0ff */
[----:B------:R-:W-:Y:S02]  /*1b1d0*/  MOV R9, R65 ;  /* 0x0000004100097202 */ /* 0x000fe40000000f00 */
[----:B------:R-:W-:Y:S02]  /*1b1e0*/  IMAD.MOV.U32 R65, RZ, RZ, R62 ;  /* 0x000000ffff417224 */ /* 0x000fe400078e003e */
[----:B------:R-:W-:Y:S01]  /*1b1f0*/  HFMA2 R62, -RZ, RZ, 0, 0 ;  /* 0x00000000ff3e7431 */ /* 0x000fe200000001ff */
[----:B------:R-:W-:-:S07]  /*1b200*/  LOP3.LUT R10, R10, UR5, R63, 0x96, !PT ;  /* 0x000000050a0a7c12 */ /* 0x000fce000f8e963f */
.L_x_11184:
[----:B------:R-:W-:Y:S05]  /*1b210*/  BSYNC.RECONVERGENT B1 ;  /* 0x0000000000017941 */ /* 0x000fea0003800200 */
.L_x_11183:
        /* <DEDUP_REMOVED lines=17> */
.L_x_11190:
        /* <DEDUP_REMOVED lines=15> */
.L_x_11192:
[----:B------:R-:W-:Y:S05]  /*1b420*/  BSYNC.RECONVERGENT B2 ;  /* 0x0000000000027941 */ /* 0x000fea0003800200 */
.L_x_11191:
        /* <DEDUP_REMOVED lines=53> */
[----:B------:R-:W-:Y:S02]  /*1b780*/  LOP3.LUT R10, R10, UR5, R63, 0x96, !PT ;  /* 0x000000050a0a7c12 */ /* 0x000fe4000f8e963f */
[----:B------:R-:W-:Y:S01]  /*1b790*/  MOV R63, R65 ;  /* 0x00000041003f7202 */ /* 0x000fe20000000f00 */
[----:B------:R-:W-:-:S07]  /*1b7a0*/  IMAD.MOV.U32 R65, RZ, RZ, R62 ;  /* 0x000000ffff417224 */ /* 0x000fce00078e003e */
.L_x_11189:
[----:B------:R-:W-:Y:S05]  /*1b7b0*/  BSYNC.RECONVERGENT B1 ;  /* 0x0000000000017941 */ /* 0x000fea0003800200 */
.L_x_11188:
        /* <DEDUP_REMOVED lines=35> */
.L_x_11152:
        /* <DEDUP_REMOVED lines=16> */
.L_x_11196:
        /* <DEDUP_REMOVED lines=13> */
.L_x_11198:
[----:B------:R-:W-:Y:S05]  /*1bbc0*/  BSYNC.RECONVERGENT B2 ;  /* 0x0000000000027941 */ /* 0x000fea0003800200 */
.L_x_11197:
        /* <DEDUP_REMOVED lines=56> */
.L_x_11195:
[----:B------:R-:W-:Y:S05]  /*1bf50*/  BSYNC.RECONVERGENT B1 ;  /* 0x0000000000017941 */ /* 0x000fea0003800200 */
.L_x_11194:
[----:B------:R-:W0:Y:S01]  /*1bf60*/  LDC R62, c[0x0][0x404] ;  /* 0x00010100ff3e7b82 */ /* 0x000e220000000800 */
[----:B------:R-:W-:Y:S01]  /*1bf70*/  ISETP.NE.AND P3, PT, R60, 0x1, PT ;  /* 0x000000013c00780c */ /* 0x000fe20003f65270 */
[----:B------:R-:W-:Y:S01]  /*1bf80*/  HFMA2 R6, -RZ, RZ, 0.1171875, 0 ;  /* 0x2f800000ff067431 */ /* 0x000fe200000001ff */
[----:B------:R-:W-:Y:S01]  /*1bf90*/  I2FP.F32.U32 R63, R61 ;  /* 0x0000003d003f7245 */ /* 0x000fe20000201000 */
[----:B------:R-:W-:Y:S01]  /*1bfa0*/  BSSY.RECONVERGENT B1, `(.L_x_11199) ;  /* 0x0000054000017945 */ /* 0x000fe20003800200 */
[----:B------:R-:W-:Y:S01]  /*1bfb0*/  IMAD.MOV.U32 R61, RZ, RZ, 0x2 ;  /* 0x00000002ff3d7424 */ /* 0x000fe200078e00ff */
[----:B------:R-:W-:Y:S02]  /*1bfc0*/  MOV R9, R8 ;  /* 0x0000000800097202 */ /* 0x000fe40000000f00 */
[----:B------:R-:W-:-:S05]  /*1bfd0*/  FFMA.FTZ R63, R63, R6, 1.1641532182693481445e-10 ;  /* 0x2f0000003f3f7423 */ /* 0x000fca0000010006 */
[----:B0-----:R-:W-:Y:S01]  /*1bfe0*/  FSETP.LE.FTZ.AND P2, PT, R63, R62, PT ;  /* 0x0000003e3f00720b */ /* 0x001fe20003f53000 */
        /* <DEDUP_REMOVED lines=9> */
.L_x_11201:
        /* <DEDUP_REMOVED lines=13> */
.L_x_11203:
[----:B------:R-:W-:Y:S05]  /*1c150*/  BSYNC.RECONVERGENT B2 ;  /* 0x0000000000027941 */ /* 0x000fea0003800200 */
.L_x_11202:
        /* <DEDUP_REMOVED lines=55> */
[----:B------:R-:W-:-:S07]  /*1c4d0*/  HFMA2 R61, -RZ, RZ, 0, 0 ;  /* 0x00000000ff3d7431 */ /* 0x000fce00000001ff */
.L_x_11200:
[----:B------:R-:W-:Y:S05]  /*1c4e0*/  BSYNC.RECONVERGENT B1 ;  /* 0x0000000000017941 */ /* 0x000fea0003800200 */
.L_x_11199:
        /* <DEDUP_REMOVED lines=16> */
.L_x_11206:
        /* <DEDUP_REMOVED lines=13> */
.L_x_11208:
[----:B------:R-:W-:Y:S05]  /*1c6c0*/  BSYNC.RECONVERGENT B2 ;  /* 0x0000000000027941 */ /* 0x000fea0003800200 */
.L_x_11207:
        /* <DEDUP_REMOVED lines=56> */
.L_x_11205:
[----:B------:R-:W-:Y:S05]  /*1ca50*/  BSYNC.RECONVERGENT B1 ;  /* 0x0000000000017941 */ /* 0x000fea0003800200 */
.L_x_11204:
        /* <DEDUP_REMOVED lines=16> */
.L_x_11211:
        /* <DEDUP_REMOVED lines=13> */
.L_x_11213:
[----:B------:R-:W-:Y:S05]  /*1cc30*/  BSYNC.RECONVERGENT B2 ;  /* 0x0000000000027941 */ /* 0x000fea0003800200 */
.L_x_11212:
        /* <DEDUP_REMOVED lines=56> */
.L_x_11210:
[----:B------:R-:W-:Y:S05]  /*1cfc0*/  BSYNC.RECONVERGENT B1 ;  /* 0x0000000000017941 */ /* 0x000fea0003800200 */
.L_x_11209:
        /* <DEDUP_REMOVED lines=16> */
.L_x_11193:
[----:B------:R-:W0:Y:S01]  /*1d0d0*/  LDC.64 R60, c[0x0][0x3a8] ;  /* 0x0000ea00ff3c7b82 */ /* 0x000e220000000a00 */
[----:B------:R-:W-:Y:S02]  /*1d0e0*/  SEL R6, RZ, 0x1000000, !P5 ;  /* 0x01000000ff067807 */ /* 0x000fe40006800000 */
[----:B------:R-:W-:Y:S02]  /*1d0f0*/  SEL R66, RZ, 0x10000, !P4 ;  /* 0x00010000ff427807 */ /* 0x000fe40006000000 */
[----:B------:R-:W-:Y:S02]  /*1d100*/  SEL R67, RZ, 0x100, !P3 ;  /* 0x00000100ff437807 */ /* 0x000fe40005800000 */
[----:B------:R-:W-:Y:S01]  /*1d110*/  SEL R85, RZ, 0x1, !P2 ;  /* 0x00000001ff557807 */ /* 0x000fe20005000000 */
[----:B------:R-:W1:Y:S01]  /*1d120*/  LDC.64 R62, c[0x0][0x3b0] ;  /* 0x0000ec00ff3e7b82 */ /* 0x000e620000000a00 */
[----:B------:R-:W-:-:S05]  /*1d130*/  IADD3 R6, PT, PT, R67, R6, R66 ;  /* 0x0000000643067210 */ /* 0x000fca0007ffe042 */
[----:B------:R-:W-:Y:S02]  /*1d140*/  IMAD.IADD R6, R6, 0x1, R85 ;  /* 0x0000000106067824 */ /* 0x000fe400078e0255 */
[----:B0-----:R-:W-:-:S05]  /*1d150*/  IMAD.WIDE.U32 R60, R64, 0x10, R60 ;  /* 0x00000010403c7825 */ /* 0x001fca00078e003c */
[----:B------:R-:W-:Y:S01]  /*1d160*/  STG.E.128 desc[UR8][R60.64], R56 ;  /* 0x000000383c007986 */ /* 0x000fe2000c101d08 */
[----:B-1----:R-:W-:-:S05]  /*1d170*/  IMAD.WIDE.U32 R62, R64, 0x4, R62 ;  /* 0x00000004403e7825 */ /* 0x002fca00078e003e */
[----:B------:R0:W-:Y:S02]  /*1d180*/  STG.E desc[UR8][R62.64], R6 ;  /* 0x000000063e007986 */ /* 0x0001e4000c101908 */
[----:B0-----:R-:W-:Y:S01]  /*1d190*/  MOV R6, R65 ;  /* 0x0000004100067202 */ /* 0x001fe20000000f00 */
[----:B------:R-:W-:Y:S06]  /*1d1a0*/  @!P0 BRA `(.L_x_11151) ;  /* 0x00000000002c8947 */ /* 0x000fec0003800000 */
[----:B------:R-:W0:Y:S01]  /*1d1b0*/  LDC.64 R60, c[0x0][0x3b8] ;  /* 0x0000ee00ff3c7b82 */ /* 0x000e220000000a00 */
        /* <DEDUP_REMOVED lines=10> */
.L_x_11151:
[----:B------:R-:W-:Y:S05]  /*1d260*/  BSYNC.RECONVERGENT B0 ;  /* 0x0000000000007941 */ /* 0x000fea0003800200 */
.L_x_11150:
[----:B0-----:R-:W2:Y:S01]  /*1d270*/  LDL R62, [R1] ;  /* 0x00000000013e7983 */ /* 0x001ea20000100800 */
[----:B------:R-:W-:Y:S01]  /*1d280*/  FADD.FTZ R60, RZ, R36 ;  /* 0x00000024ff3c7221 */ /* 0x000fe20000010000 */
[C---:B------:R-:W-:Y:S01]  /*1d290*/  ISETP.GE.U32.AND P0, PT, R15.reuse, 0x80, PT ;  /* 0x000000800f00780c */ /* 0x040fe20003f06070 */
[----:B------:R-:W-:Y:S01]  /*1d2a0*/  BSSY.RECONVERGENT B0, `(.L_x_11214) ;  /* 0x000006f000007945 */ /* 0x000fe20003800200 */
[----:B------:R-:W-:Y:S01]  /*1d2b0*/  ISETP.GT.U32.AND P1, PT, R15, 0xff, PT ;  /* 0x000000ff0f00780c */ /* 0x000fe20003f24070 */
[----:B------:R-:W-:Y:S01]  /*1d2c0*/  FADD.FTZ R60, R37, R60 ;  /* 0x0000003c253c7221 */ /* 0x000fe20000010000 */
[C---:B------:R-:W-:Y:S01]  /*1d2d0*/  ISETP.GT.U32.AND P2, PT, R15.reuse, 0x17f, PT ;  /* 0x0000017f0f00780c */ /* 0x040fe20003f44070 */
[----:B------:R-:W0:Y:S01]  /*1d2e0*/  S2R R98, SR_TID.X ;  /* 0x0000000000627919 */ /* 0x000e220000002100 */
[C---:B------:R-:W-:Y:S01]  /*1d2f0*/  ISETP.GT.U32.AND P3, PT, R15.reuse, 0x1ff, PT ;  /* 0x000001ff0f00780c */ /* 0x040fe20003f64070 */
[----:B------:R-:W-:Y:S01]  /*1d300*/  FADD.FTZ R60, R38, R60 ;  /* 0x0000003c263c7221 */ /* 0x000fe20000010000 */
[----:B------:R-:W-:-:S02]  /*1d310*/  ISETP.GT.U32.AND P4, PT, R15, 0x27f, PT ;  /* 0x0000027f0f00780c */ /* 0x000fc40003f84070 */
[----:B------:R-:W-:Y:S01]  /*1d320*/  ISETP.GT.U32.AND P5, PT, R15, 0x2ff, PT ;  /* 0x000002ff0f00780c */ /* 0x000fe20003fa4070 */
        /* <DEDUP_REMOVED lines=32> */
[----:B--2---:R-:W-:-:S04]  /*1d530*/  FMUL.FTZ R60, R62, R60 ;  /* 0x0000003c3e3c7220 */ /* 0x004fc80000410000 */
[--C-:B------:R-:W-:Y:S01]  /*1d540*/  FADD.FTZ R63, R36, -R60.reuse ;  /* 0x8000003c243f7221 */ /* 0x100fe20000010000 */
[--C-:B------:R-:W-:Y:S01]  /*1d550*/  FADD.FTZ R62, R37, -R60.reuse ;  /* 0x8000003c253e7221 */ /* 0x100fe20000010000 */
[----:B------:R-:W-:Y:S02]  /*1d560*/  FADD.FTZ R61, R38, -R60 ;  /* 0x8000003c263d7221 */ /* 0x000fe40000010000 */
[----:B------:R-:W-:-:S04]  /*1d570*/  FFMA.FTZ R63, R63, R63, RZ ;  /* 0x0000003f3f3f7223 */ /* 0x000fc800000100ff */
        /* <DEDUP_REMOVED lines=9> */
[----:B------:R-:W-:-:S04]  /*1d610*/  FADD.FTZ R62, R42, -R60 ;  /* 0x8000003c2a3e7221 */ /* 0x000fc80000010000 */
[----:B------:R-:W-:Y:S01]  /*1d620*/  FFMA.FTZ R63, R62, R62, R63 ;  /* 0x0000003e3e3f7223 */ /* 0x000fe2000001003f */
[----:B------:R-:W-:-:S04]  /*1d630*/  FADD.FTZ R62, R43, -R60 ;  /* 0x8000003c2b3e7221 */ /* 0x000fc80000010000 */
[----:B------:R-:W-:Y:S01]  /*1d640*/  @P1 FFMA.FTZ R61, R62, R62, R63 ;  /* 0x0000003e3e3d1223 */ /* 0x000fe2000001003f */
[--C-:B------:R-:W-:Y:S01]  /*1d650*/  FADD.FTZ R63, R44, -R60.reuse ;  /* 0x8000003c2c3f7221 */ /* 0x100fe20000010000 */
[----:B------:R-:W-:Y:S01]  /*1d660*/  FADD.FTZ R62, R45, -R60 ;  /* 0x8000003c2d3e7221 */ /* 0x000fe20000010000 */
[----:B0-----:R-:W-:Y:S02]  /*1d670*/  LOP3.LUT P1, RZ, R98, 0x1f, RZ, 0xc0, !PT ;  /* 0x0000001f62ff7812 */ /* 0x001fe4000782c0ff */
[----:B------:R-:W-:-:S04]  /*1d680*/  FFMA.FTZ R63, R63, R63, R61 ;  /* 0x0000003f3f3f7223 */ /* 0x000fc8000001003d */
[----:B------:R-:W-:Y:S01]  /*1d690*/  FFMA.FTZ R63, R62, R62, R63 ;  /* 0x0000003e3e3f7223 */ /* 0x000fe2000001003f */
[----:B------:R-:W-:-:S04]  /*1d6a0*/  FADD.FTZ R62, R46, -R60 ;  /* 0x8000003c2e3e7221 */ /* 0x000fc80000010000 */
[----:B------:R-:W-:Y:S01]  /*1d6b0*/  FFMA.FTZ R63, R62, R62, R63 ;  /* 0x0000003e3e3f7223 */ /* 0x000fe2000001003f */
[----:B------:R-:W-:-:S04]  /*1d6c0*/  FADD.FTZ R62, R47, -R60 ;  /* 0x8000003c2f3e7221 */ /* 0x000fc80000010000 */
[----:B------:R-:W-:Y:S01]  /*1d6d0*/  @P2 FFMA.FTZ R61, R62, R62, R63 ;  /* 0x0000003e3e3d2223 */ /* 0x000fe2000001003f */
[--C-:B------:R-:W-:Y:S01]  /*1d6e0*/  FADD.FTZ R63, R48, -R60.reuse ;  /* 0x8000003c303f7221 */ /* 0x100fe20000010000 */
[----:B------:R-:W-:-:S03]  /*1d6f0*/  FADD.FTZ R62, R49, -R60 ;  /* 0x8000003c313e7221 */ /* 0x000fc60000010000 */
        /* <DEDUP_REMOVED lines=21> */
[----:B------:R-:W-:-:S05]  /*1d850*/  @P5 FFMA.FTZ R61, R62, R62, R63 ;  /* 0x0000003e3e3d5223 */ /* 0x000fca000001003f */
        /* <DEDUP_REMOVED lines=19> */
.L_x_11215:
[----:B------:R-:W-:Y:S05]  /*1d990*/  BSYNC.RECONVERGENT B0 ;  /* 0x0000000000007941 */ /* 0x000fea0003800200 */
.L_x_11214:
[----:B0-----:R-:W-:Y:S01]  /*1d9a0*/  LOP3.LUT R63, R98, 0x1f, RZ, 0xc0, !PT ;  /* 0x0000001f623f7812 */ /* 0x001fe200078ec0ff */
[----:B------:R-:W-:Y:S01]  /*1d9b0*/  BAR.SYNC.DEFER_BLOCKING 0x0 ;  /* 0x0000000000007b1d */ /* 0x000fe20000010000 */
[----:B------:R-:W-:Y:S02]  /*1d9c0*/  CS2R R60, SRZ ;  /* 0x00000000003c7805 */ /* 0x000fe4000001ff00 */
[----:B------:R-:W-:-:S03]  /*1d9d0*/  ISETP.GT.U32.AND P1, PT, R63, 0x3, PT ;  /* 0x000000033f00780c */ /* 0x000fc60003f24070 */
[----:B------:R-:W-:Y:S10]  /*1d9e0*/  BSSY.RECONVERGENT B0, `(.L_x_11216) ;  /* 0x000000a000007945 */ /* 0x000ff40003800200 */
        /* <DEDUP_REMOVED lines=9> */
.L_x_11217:
[----:B------:R-:W-:Y:S05]  /*1da80*/  BSYNC.RECONVERGENT B0 ;  /* 0x0000000000007941 */ /* 0x000fea0003800200 */
.L_x_11216:
        /* <DEDUP_REMOVED lines=9> */
[C---:B0-----:R-:W-:Y:S01]  /*1db20*/  FADD.FTZ R85, -R86.reuse, R60 ;  /* 0x0000003c56557221 */ /* 0x041fe20000010100 */
[----:B------:R-:W-:Y:S01]  /*1db30*/  I2FP.F32.S32 R62, R62 ;  /* 0x0000003e003e7245 */ /* 0x000fe20000201400 */
[----:B------:R-:W-:Y:S01]  /*1db40*/  FMUL.FTZ R86, R86, R63 ;  /* 0x0000003f56567220 */ /* 0x000fe20000410000 */
[----:B------:R-:W0:Y:S01]  /*1db50*/  MUFU.RCP R66, R65 ;  /* 0x0000004100427308 */ /* 0x000e220000001000 */
[----:B------:R-:W-:Y:S01]  /*1db60*/  FMUL.FTZ R85, R85, R85 ;  /* 0x0000005555557220 */ /* 0x000fe20000410000 */
[----:B--2---:R-:W-:Y:S01]  /*1db70*/  FADD.FTZ R67, R67, R61 ;  /* 0x0000003d43437221 */ /* 0x004fe20000010000 */
[----:B------:R-:W-:Y:S02]  /*1db80*/  FFMA.FTZ R86, R62, R60, R86 ;  /* 0x0000003c3e567223 */ /* 0x000fe40000010056 */
[----:B------:R-:W1:Y:S01]  /*1db90*/  SHFL.DOWN PT, R60, R64, 0x1, 0x1f ;  /* 0x08201f00403c7f89 */ /* 0x000e6200000e0000 */
[----:B------:R-:W-:-:S04]  /*1dba0*/  FMUL.FTZ R85, R85, R62 ;  /* 0x0000003e55557220 */ /* 0x000fc80000410000 */
[----:B------:R-:W-:Y:S01]  /*1dbb0*/  FMUL.FTZ R85, R85, R63 ;  /* 0x0000003f55557220 */ /* 0x000fe20000410000 */
[----:B0-----:R-:W-:-:S03]  /*1dbc0*/  FMUL.FTZ R86, R66, R86 ;  /* 0x0000005642567220 */ /* 0x001fc60000410000 */
[----:B------:R-:W-:Y:S02]  /*1dbd0*/  FFMA.FTZ R85, R66, R85, R67 ;  /* 0x0000005542557223 */ /* 0x000fe40000010043 */
[----:B------:R-:W0:Y:S04]  /*1dbe0*/  SHFL.DOWN PT, R62, R86, 0x1, 0x1f ;  /* 0x08201f00563e7f89 */ /* 0x000e2800000e0000 */
[----:B------:R-:W2:Y:S01]  /*1dbf0*/  SHFL.DOWN PT, R61, R85, 0x1, 0x1f ;  /* 0x08201f00553d7f89 */ /* 0x000ea200000e0000 */
[----:B-1----:R-:W-:Y:S01]  /*1dc00*/  IMAD.IADD R64, R64, 0x1, R60 ;  /* 0x0000000140407824 */ /* 0x002fe200078e023c */
[----:B------:R-:W-:-:S04]  /*1dc10*/  I2FP.F32.S32 R60, R60 ;  /* 0x0000003c003c7245 */ /* 0x000fc80000201400 */
[----:B------:R-:W-:-:S06]  /*1dc20*/  I2FP.F32.S32 R63, R64 ;  /* 0x00000040003f7245 */ /* 0x000fcc0000201400 */
[----:B------:R-:W1:Y:S01]  /*1dc30*/  MUFU.RCP R63, R63 ;  /* 0x0000003f003f7308 */ /* 0x000e620000001000 */
[----:B0-----:R-:W-:Y:S01]  /*1dc40*/  FADD.FTZ R64, R86, -R62 ;  /* 0x8000003e56407221 */ /* 0x001fe20000010000 */
[----:B------:R-:W-:-:S03]  /*1dc50*/  FMUL.FTZ R62, R62, R60 ;  /* 0x0000003c3e3e7220 */ /* 0x000fc60000410000 */
[----:B------:R-:W-:Y:S01]  /*1dc60*/  FMUL.FTZ R64, R64, R64 ;  /* 0x0000004040407220 */ /* 0x000fe20000410000 */
[----:B------:R-:W-:Y:S01]  /*1dc70*/  FFMA.FTZ R62, R65, R86, R62 ;  /* 0x00000056413e7223 */ /* 0x000fe2000001003e */
[----:B--2---:R-:W-:Y:S02]  /*1dc80*/  FADD.FTZ R61, R85, R61 ;  /* 0x0000003d553d7221 */ /* 0x004fe40000010000 */
[----:B------:R-:W-:Y:S01]  /*1dc90*/  FMUL.FTZ R64, R65, R64 ;  /* 0x0000004041407220 */ /* 0x000fe20000410000 */
[----:B-1----:R-:W-:-:S03]  /*1dca0*/  FMUL.FTZ R62, R63, R62 ;  /* 0x0000003e3f3e7220 */ /* 0x002fc60000410000 */
[----:B------:R-:W-:-:S04]  /*1dcb0*/  FMUL.FTZ R64, R64, R60 ;  /* 0x0000003c40407220 */ /* 0x000fc80000410000 */
[----:B------:R-:W-:Y:S01]  /*1dcc0*/  FFMA.FTZ R61, R63, R64, R61 ;  /* 0x000000403f3d7223 */ /* 0x000fe2000001003d */
[----:B------:R0:W1:Y:S01]  /*1dcd0*/  SHFL.IDX PT, R85, R62, RZ, 0x1f ;  /* 0x00001fff3e557589 */ /* 0x00006200000e0000 */
[----:B------:R-:W2:Y:S04]  /*1dce0*/  LDC R64, c[0x0][0x448] ;  /* 0x00011200ff407b82 */ /* 0x000ea80000000800 */
[----:B------:R-:W2:Y:S04]  /*1dcf0*/  SHFL.IDX PT, R61, R61, RZ, 0x1f ;  /* 0x00001fff3d3d7589 */ /* 0x000ea800000e0000 */
[----:B0-----:R-:W0:Y:S01]  /*1dd00*/  @!P2 LDC.64 R62, c[0x0][0x3c0] ;  /* 0x0000f000ff3eab82 */ /* 0x001e220000000a00 */
[----:B-1----:R-:W-:Y:S01]  /*1dd10*/  FMUL.FTZ R65, R85, R85 ;  /* 0x0000005555417220 */ /* 0x002fe20000410000 */
[----:B--2---:R-:W-:-:S04]  /*1dd20*/  FFMA.FTZ R64, R61, UR24, R64 ;  /* 0x000000183d407c23 */ /* 0x004fc80008010040 */
[----:B------:R-:W-:Y:S02]  /*1dd30*/  FSEL R65, R65, RZ, P1 ;  /* 0x000000ff41417208 */ /* 0x000fe40000800000 */
[----:B------:R-:W1:Y:S03]  /*1dd40*/  @!P2 LDC.64 R60, c[0x0][0x3c8] ;  /* 0x0000f200ff3cab82 */ /* 0x000e660000000a00 */
[----:B------:R-:W-:Y:S01]  /*1dd50*/  FADD.FTZ R64, R64, R65 ;  /* 0x0000004140407221 */ /* 0x000fe20000010000 */
[----:B------:R-:W-:-:S03]  /*1dd60*/  MOV R65, UR4 ;  /* 0x0000000400417c02 */ /* 0x000fc60008000f00 */
[----:B------:R2:W3:Y:S02]  /*1dd70*/  MUFU.RSQ R86, R64 ;  /* 0x0000004000567308 */ /* 0x0004e40000001400 */
[----:B0-----:R-:W-:-:S05]  /*1dd80*/  @!P2 IMAD.WIDE R62, R65, 0x4, R62 ;  /* 0x00000004413ea825 */ /* 0x001fca00078e023e */
[----:B------:R0:W-:Y:S01]  /*1dd90*/  @!P2 STG.E desc[UR8][R62.64], R85 ;  /* 0x000000553e00a986 */ /* 0x0001e2000c101908 */
[----:B--2---:R-:W-:-:S04]  /*1dda0*/  IMAD.U32 R64, RZ, RZ, UR4 ;  /* 0x00000004ff407e24 */ /* 0x004fc8000f8e00ff */
[----:B-1----:R-:W-:Y:S01]  /*1ddb0*/  @!P2 IMAD.WIDE R60, R64, 0x4, R60 ;  /* 0x00000004403ca825 */ /* 0x002fe200078e023c */
[----:B0-----:R-:W-:-:S04]  /*1ddc0*/  FSEL R85, R85, RZ, !P1 ;  /* 0x000000ff55557208 */ /* 0x001fc80004800000 */
[----:B---3--:R0:W-:Y:S01]  /*1ddd0*/  @!P2 STG.E desc[UR8][R60.64], R86 ;  /* 0x000000563c00a986 */ /* 0x0081e2000c101908 */
[----:B------:R-:W-:Y:S05]  /*1dde0*/  @!P0 BRA `(.L_x_11219) ;  /* 0x0000000000bc8947 */ /* 0x000fea0003800000 */
[----:B0-----:R-:W-:Y:S01]  /*1ddf0*/  SHF.R.U64 R61, R68, 0x10, R69 ;  /* 0x00000010443d7819 */ /* 0x001fe20000001245 */
[----:B------:R-:W-:Y:S01]  /*1de00*/  FADD.FTZ R65, R37, -R85 ;  /* 0x8000005525417221 */ /* 0x000fe20000010000 */
[----:B------:R-:W-:Y:S01]  /*1de10*/  SHF.R.U64 R63, R24, 0x10, R25 ;  /* 0x00000010183f7819 */ /* 0x000fe20000001219 */
[----:B------:R-:W-:Y:S01]  /*1de20*/  FADD.FTZ R64, R36, -R85 ;  /* 0x8000005524407221 */ /* 0x000fe20000010000 */
[----:B------:R-:W-:Y:S01]  /*1de30*/  SHF.R.U64 R60, R26, 0x10, R27 ;  /* 0x000000101a3c7819 */ /* 0x000fe2000000121b */
[----:B------:R-:W-:Y:S01]  /*1de40*/  HADD2.F32 R61, -RZ, R61.H0_H0 ;  /* 0x2000003dff3d7230 */ /* 0x000fe20000004100 */
[----:B------:R-:W-:Y:S01]  /*1de50*/  SHF.R.U64 R62, R16, 0x10, R17 ;  /* 0x00000010103e7819 */ /* 0x000fe20000001211 */
[----:B------:R-:W-:Y:S02]  /*1de60*/  HADD2.F32 R63, -RZ, R63.H0_H0 ;  /* 0x2000003fff3f7230 */ /* 0x000fe40000004100 */
[----:B------:R-:W-:Y:S01]  /*1de70*/  FMUL.FTZ R65, R86, R65 ;  /* 0x0000004156417220 */ /* 0x000fe20000410000 */
[----:B------:R-:W-:-:S02]  /*1de80*/  HADD2.F32 R60, -RZ, R60.H0_H0 ;  /* 0x2000003cff3c7230 */ /* 0x000fc40000004100 */
[----:B------:R-:W-:Y:S01]  /*1de90*/  FMUL.FTZ R64, R86, R64 ;  /* 0x0000004056407220 */ /* 0x000fe20000410000 */
[----:B------:R-:W-:Y:S02]  /*1dea0*/  HADD2.F32 R62, -RZ, R62.H0_H0 ;  /* 0x2000003eff3e7230 */ /* 0x000fe40000004100 */
[C---:B------:R-:W-:Y:S01]  /*1deb0*/  FFMA.FTZ R61, R65.reuse, R61, R63 ;  /* 0x0000003d413d7223 */ /* 0x040fe2000001003f */
[----:B------:R-:W-:Y:S01]  /*1dec0*/  HADD2.F32 R66, -RZ, R24.H0_H0 ;  /* 0x20000018ff427230 */ /* 0x000fe20000004100 */
[----:B------:R-:W-:Y:S01]  /*1ded0*/  SHF.R.U32.HI R91, RZ, 0x10, R27 ;  /* 0x00000010ff5b7819 */ /* 0x000fe2000001161b */
[----:B------:R-:W-:Y:S02]  /*1dee0*/  HADD2.F32 R63, -RZ, R16.H0_H0 ;  /* 0x20000010ff3f7230 */ /* 0x000fe40000004100 */
[----:B------:R-:W-:Y:S01]  /*1def0*/  FFMA.FTZ R65, R65, R60, R62 ;  /* 0x0000003c41417223 */ /* 0x000fe2000001003e */
[----:B------:R-:W-:Y:S02]  /*1df00*/  HADD2.F32 R60, -RZ, R124.H1_H1 ;  /* 0x3000007cff3c7230 */ /* 0x000fe40000004100 */
[----:B------:R-:W-:-:S02]  /*1df10*/  HADD2.F32 R62, -RZ, R123.H1_H1 ;  /* 0x3000007bff3e7230 */ /* 0x000fc40000004100 */
[----:B------:R-:W-:Y:S02]  /*1df20*/  HADD2.F32 R90, -RZ, R25.H0_H0 ;  /* 0x20000019ff5a7230 */ /* 0x000fe40000004100 */
[----:B------:R-:W-:Y:S01]  /*1df30*/  FFMA.FTZ R60, R64, R60, R66 ;  /* 0x0000003c403c7223 */ /* 0x000fe20000010042 */
[----:B------:R-:W-:Y:S01]  /*1df40*/  FADD.FTZ R66, R38, -R85 ;  /* 0x8000005526427221 */ /* 0x000fe20000010000 */
[----:B------:R-:W-:Y:S01]  /*1df50*/  FFMA.FTZ R64, R64, R62, R63 ;  /* 0x0000003e40407223 */ /* 0x000fe2000001003f */
[----:B------:R-:W-:Y:S02]  /*1df60*/  HADD2.F32 R62, -RZ, R124.H0_H0 ;  /* 0x2000007cff3e7230 */ /* 0x000fe40000004100 */
[----:B------:R-:W-:Y:S01]  /*1df70*/  FMUL.FTZ R66, R86, R66 ;  /* 0x0000004256427220 */ /* 0x000fe20000410000 */
[----:B------:R-:W-:Y:S02]  /*1df80*/  HADD2.F32 R63, -RZ, R123.H0_H0 ;  /* 0x2000007bff3f7230 */ /* 0x000fe40000004100 */
[----:B------:R-:W-:-:S02]  /*1df90*/  HADD2.F32 R67, -RZ, R17.H0_H0 ;  /* 0x20000011ff437230 */ /* 0x000fc40000004100 */
[C---:B------:R-:W-:Y:S01]  /*1dfa0*/  FFMA.FTZ R62, R66.reuse, R62, R90 ;  /* 0x0000003e423e7223 */ /* 0x040fe2000001005a */
[----:B------:R-:W-:Y:S01]  /*1dfb0*/  SHF.R.U32.HI R90, RZ, 0x10, R25 ;  /* 0x00000010ff5a7819 */ /* 0x000fe20000011619 */
[----:B------:R-:W-:Y:S02]  /*1dfc0*/  HADD2.F32 R91, -RZ, R91.H0_H0 ;  /* 0x2000005bff5b7230 */ /* 0x000fe40000004100 */
[----:B------:R-:W-:Y:S01]  /*1dfd0*/  FFMA.FTZ R66, R66, R63, R67 ;  /* 0x0000003f42427223 */ /* 0x000fe20000010043 */
[----:B------:R-:W-:Y:S01]  /*1dfe0*/  SHF.R.U32.HI R63, RZ, 0x10, R69 ;  /* 0x00000010ff3f7819 */ /* 0x000fe20000011645 */
[----:B------:R-:W-:Y:S01]  /*1dff0*/  FADD.FTZ R67, R39, -R85 ;  /* 0x8000005527437221 */ /* 0x000fe20000010000 */
[----:B------:R-:W-:-:S03]  /*1e000*/  HADD2.F32 R90, -RZ, R90.H0_H0 ;  /* 0x2000005aff5a7230 */ /* 0x000fc60000004100 */
[----:B------:R-:W-:Y:S02]  /*1e010*/  HADD2.F32 R63, -RZ, R63.H0_H0 ;  /* 0x2000003fff3f7230 */ /* 0x000fe40000004100 */
[----:B------:R-:W-:-:S04]  /*1e020*/  FMUL.FTZ R67, R86, R67 ;  /* 0x0000004356437220 */ /* 0x000fc80000410000 */
[----:B------:R-:W-:Y:S01]  /*1e030*/  FFMA.FTZ R63, R67, R63, R90 ;  /* 0x0000003f433f7223 */ /* 0x000fe2000001005a */
[----:B------:R-:W-:-:S05]  /*1e040*/  SHF.R.U32.HI R90, RZ, 0x10, R17 ;  /* 0x00000010ff5a7819 */ /* 0x000fca0000011611 */
[----:B------:R-:W-:-:S05]  /*1e050*/  HADD2.F32 R90, -RZ, R90.H0_H0 ;  /* 0x2000005aff5a7230 */ /* 0x000fca0000004100 */
[----:B------:R-:W-:Y:S02]  /*1e060*/  FFMA.FTZ R67, R67, R91, R90 ;  /* 0x0000005b43437223 */ /* 0x000fe4000001005a */
[----:B------:R-:W0:Y:S02]  /*1e070*/  LDC.64 R90, c[0x0][0x428] ;  /* 0x00010a00ff5a7b82 */ /* 0x000e240000000a00 */
[----:B0-----:R-:W-:-:S05]  /*1e080*/  IMAD.WIDE.U32 R90, R5, 0x10, R90 ;  /* 0x00000010055a7825 */ /* 0x001fca00078e005a */
[----:B------:R0:W-:Y:S02]  /*1e090*/  STG.E.128 desc[UR8][R90.64], R60 ;  /* 0x0000003c5a007986 */ /* 0x0001e4000c101d08 */
[----:B0-----:R-:W0:Y:S02]  /*1e0a0*/  LDC.64 R60, c[0x0][0x430] ;  /* 0x00010c00ff3c7b82 */ /* 0x001e240000000a00 */
[C---:B0-----:R-:W-:Y:S01]  /*1e0b0*/  IMAD.WIDE.U32 R60, R5.reuse, 0x10, R60 ;  /* 0x00000010053c7825 */ /* 0x041fe200078e003c */
[----:B------:R-:W-:-:S04]  /*1e0c0*/  IADD3 R5, PT, PT, R5, 0x80, RZ ;  /* 0x0000008005057810 */ /* 0x000fc80007ffe0ff */
[----:B------:R1:W-:Y:S03]  /*1e0d0*/  STG.E.128 desc[UR8][R60.64], R64 ;  /* 0x000000403c007986 */ /* 0x0003e6000c101d08 */
.L_x_11219:
[----:B------:R-:W-:Y:S05]  /*1e0e0*/  BSYNC.RECONVERGENT B0 ;  /* 0x0000000000007941 */ /* 0x000fea0003800200 */
.L_x_11218:
[----:B------:R-:W-:Y:S01]  /*1e0f0*/  ISETP.NE.AND P0, PT, R95, RZ, PT ;  /* 0x000000ff5f00720c */ /* 0x000fe20003f05270 */
[----:B------:R-:W-:-:S12]  /*1e100*/  BSSY.RECONVERGENT B0, `(.L_x_11220) ;  /* 0x0000029000007945 */ /* 0x000fd80003800200 */
[----:B------:R-:W-:Y:S05]  /*1e110*/  @!P0 BRA `(.L_x_11221) ;  /* 0x00000000009c8947 */ /* 0x000fea0003800000 */
[--C-:B-1----:R-:W-:Y:S01]  /*1e120*/  FADD.FTZ R64, R40, -R85.reuse ;  /* 0x8000005528407221 */ /* 0x102fe20000010000 */
[----:B0-----:R-:W-:Y:S02]  /*1e130*/  HADD2.F32 R60, -RZ, R122.H1_H1 ;  /* 0x3000007aff3c7230 */ /* 0x001fe40000004100 */
[----:B------:R-:W-:Y:S01]  /*1e140*/  FADD.FTZ R65, R41, -R85 ;  /* 0x8000005529417221 */ /* 0x000fe20000010000 */
[----:B------:R-:W-:Y:S02]  /*1e150*/  HADD2.F32 R63, -RZ, R22.H0_H0 ;  /* 0x20000016ff3f7230 */ /* 0x000fe40000004100 */
[C---:B------:R-:W-:Y:S01]  /*1e160*/  FMUL.FTZ R64, R86.reuse, R64 ;  /* 0x0000004056407220 */ /* 0x040fe20000410000 */
[----:B------:R-:W-:Y:S02]  /*1e170*/  HADD2.F32 R61, -RZ, R121.H1_H1 ;  /* 0x30000079ff3d7230 */ /* 0x000fe40000004100 */
[----:B------:R-:W-:Y:S01]  /*1e180*/  FMUL.FTZ R65, R86, R65 ;  /* 0x0000004156417220 */ /* 0x000fe20000410000 */
[----:B------:R-:W-:-:S02]  /*1e190*/  HADD2.F32 R62, -RZ, R78.H0_H0 ;  /* 0x2000004eff3e7230 */ /* 0x000fc40000004100 */
[C---:B------:R-:W-:Y:S01]  /*1e1a0*/  FFMA.FTZ R60, R64.reuse, R60, R63 ;  /* 0x0000003c403c7223 */ /* 0x040fe2000001003f */
[--C-:B------:R-:W-:Y:S02]  /*1e1b0*/  HADD2.F32 R66, -RZ, R112.reuse.H0_H0 ;  /* 0x20000070ff427230 */ /* 0x100fe40000004100 */
[--C-:B------:R-:W-:Y:S02]  /*1e1c0*/  HADD2.F32 R63, -RZ, R111.reuse.H0_H0 ;  /* 0x2000006fff3f7230 */ /* 0x100fe40000004100 */
[----:B------:R-:W-:Y:S01]  /*1e1d0*/  FFMA.FTZ R64, R64, R61, R62 ;  /* 0x0000003d40407223 */ /* 0x000fe2000001003e */
[----:B------:R-:W-:Y:S02]  /*1e1e0*/  HADD2.F32 R61, -RZ, R112.H1_H1 ;  /* 0x30000070ff3d7230 */ /* 0x000fe40000004100 */
[----:B------:R-:W-:Y:S02]  /*1e1f0*/  HADD2.F32 R62, -RZ, R111.H1_H1 ;  /* 0x3000006fff3e7230 */ /* 0x000fe40000004100 */
[----:B------:R-:W-:-:S02]  /*1e200*/  HADD2.F32 R90, -RZ, R23.H0_H0 ;  /* 0x20000017ff5a7230 */ /* 0x000fc40000004100 */
[C---:B------:R-:W-:Y:S01]  /*1e210*/  FFMA.FTZ R61, R65.reuse, R61, R66 ;  /* 0x0000003d413d7223 */ /* 0x040fe20000010042 */
[----:B------:R-:W-:Y:S01]  /*1e220*/  FADD.FTZ R66, R42, -R85 ;  /* 0x800000552a427221 */ /* 0x000fe20000010000 */
[----:B------:R-:W-:Y:S01]  /*1e230*/  FFMA.FTZ R65, R65, R62, R63 ;  /* 0x0000003e41417223 */ /* 0x000fe2000001003f */
[----:B------:R-:W-:Y:S02]  /*1e240*/  HADD2.F32 R62, -RZ, R122.H0_H0 ;  /* 0x2000007aff3e7230 */ /* 0x000fe40000004100 */
[----:B------:R-:W-:Y:S01]  /*1e250*/  FMUL.FTZ R66, R86, R66 ;  /* 0x0000004256427220 */ /* 0x000fe20000410000 */
[----:B------:R-:W-:Y:S02]  /*1e260*/  HADD2.F32 R63, -RZ, R121.H0_H0 ;  /* 0x20000079ff3f7230 */ /* 0x000fe40000004100 */
[----:B------:R-:W-:Y:S02]  /*1e270*/  HADD2.F32 R67, -RZ, R79.H0_H0 ;  /* 0x2000004fff437230 */ /* 0x000fe40000004100 */
[----:B------:R-:W-:Y:S01]  /*1e280*/  FFMA.FTZ R62, R66, R62, R90 ;  /* 0x0000003e423e7223 */ /* 0x000fe2000001005a */
[----:B------:R-:W-:-:S02]  /*1e290*/  HADD2.F32 R90, -RZ, R110.H0_H0 ;  /* 0x2000006eff5a7230 */ /* 0x000fc40000004100 */
[----:B------:R-:W-:Y:S02]  /*1e2a0*/  HADD2.F32 R91, -RZ, R109.H0_H0 ;  /* 0x2000006dff5b7230 */ /* 0x000fe40000004100 */
[----:B------:R-:W-:Y:S01]  /*1e2b0*/  FFMA.FTZ R66, R66, R63, R67 ;  /* 0x0000003f42427223 */ /* 0x000fe20000010043 */
[----:B------:R-:W-:Y:S01]  /*1e2c0*/  FADD.FTZ R67, R43, -R85 ;  /* 0x800000552b437221 */ /* 0x000fe20000010000 */
[----:B------:R-:W-:-:S03]  /*1e2d0*/  HADD2.F32 R63, -RZ, R110.H1_H1 ;  /* 0x3000006eff3f7230 */ /* 0x000fc60000004100 */
[----:B------:R-:W-:-:S04]  /*1e2e0*/  FMUL.FTZ R67, R86, R67 ;  /* 0x0000004356437220 */ /* 0x000fc80000410000 */
[----:B------:R-:W-:Y:S01]  /*1e2f0*/  FFMA.FTZ R63, R67, R63, R90 ;  /* 0x0000003f433f7223 */ /* 0x000fe2000001005a */
[----:B------:R-:W-:-:S05]  /*1e300*/  HADD2.F32 R90, -RZ, R109.H1_H1 ;  /* 0x3000006dff5a7230 */ /* 0x000fca0000004100 */
[----:B------:R-:W-:Y:S02]  /*1e310*/  FFMA.FTZ R67, R67, R90, R91 ;  /* 0x0000005a43437223 */ /* 0x000fe4000001005b */
[----:B------:R-:W0:Y:S02]  /*1e320*/  LDC.64 R90, c[0x0][0x428] ;  /* 0x00010a00ff5a7b82 */ /* 0x000e240000000a00 */
[----:B0-----:R-:W-:-:S05]  /*1e330*/  IMAD.WIDE.U32 R90, R5, 0x10, R90 ;  /* 0x00000010055a7825 */ /* 0x001fca00078e005a */
[----:B------:R0:W-:Y:S02]  /*1e340*/  STG.E.128 desc[UR8][R90.64], R60 ;  /* 0x0000003c5a007986 */ /* 0x0001e4000c101d08 */
[----:B0-----:R-:W0:Y:S02]  /*1e350*/  LDC.64 R60, c[0x0][0x430] ;  /* 0x00010c00ff3c7b82 */ /* 0x001e240000000a00 */
[----:B0-----:R-:W-:-:S04]  /*1e360*/  IMAD.WIDE.U32 R60, R5, 0x10, R60 ;  /* 0x00000010053c7825 */ /* 0x001fc800078e003c */
[----:B------:R-:W-:Y:S01]  /*1e370*/  VIADD R5, R5, 0x80 ;  /* 0x0000008005057836 */ /* 0x000fe20000000000 */
[----:B------:R2:W-:Y:S06]  /*1e380*/  STG.E.128 desc[UR8][R60.64], R64 ;  /* 0x000000403c007986 */ /* 0x0005ec000c101d08 */
.L_x_11221:
[----:B------:R-:W-:Y:S05]  /*1e390*/  BSYNC.RECONVERGENT B0 ;  /* 0x0000000000007941 */ /* 0x000fea0003800200 */
.L_x_11220:
[----:B------:R-:W-:Y:S01]  /*1e3a0*/  ISETP.NE.AND P0, PT, R94, RZ, PT ;  /* 0x000000ff5e00720c */ /* 0x000fe20003f05270 */
[----:B------:R-:W-:-:S12]  /*1e3b0*/  BSSY.RECONVERGENT B0, `(.L_x_11222) ;  /* 0x0000029000007945 */ /* 0x000fd80003800200 */
[----:B------:R-:W-:Y:S05]  /*1e3c0*/  @!P0 BRA `(.L_x_11223) ;  /* 0x00000000009c8947 */ /* 0x000fea0003800000 */
[--C-:B-12---:R-:W-:Y:S01]  /*1e3d0*/  FADD.FTZ R64, R44, -R85.reuse ;  /* 0x800000552c407221 */ /* 0x106fe20000010000 */
        /* <DEDUP_REMOVED lines=38> */
.L_x_11223:
[----:B------:R-:W-:Y:S05]  /*1e640*/  BSYNC.RECONVERGENT B0 ;  /* 0x0000000000007941 */ /* 0x000fea0003800200 */
.L_x_11222:
[----:B------:R-:W-:Y:S01]  /*1e650*/  ISETP.NE.AND P0, PT, R89, RZ, PT ;  /* 0x000000ff5900720c */ /* 0x000fe20003f05270 */
[----:B------:R-:W-:-:S12]  /*1e660*/  BSSY.RECONVERGENT B0, `(.L_x_11224) ;  /* 0x0000029000007945 */ /* 0x000fd80003800200 */
[----:B------:R-:W-:Y:S05]  /*1e670*/  @!P0 BRA `(.L_x_11225) ;  /* 0x00000000009c8947 */ /* 0x000fea0003800000 */
[--C-:B-123--:R-:W-:Y:S01]  /*1e680*/  FADD.FTZ R64, R48, -R85.reuse ;  /* 0x8000005530407221 */ /* 0x10efe20000010000 */
        /* <DEDUP_REMOVED lines=38> */
.L_x_11225:
[----:B------:R-:W-:Y:S05]  /*1e8f0*/  BSYNC.RECONVERGENT B0 ;  /* 0x0000000000007941 */ /* 0x000fea0003800200 */
.L_x_11224:
[----:B------:R-:W-:Y:S01]  /*1e900*/  ISETP.NE.AND P0, PT, R88, RZ, PT ;  /* 0x000000ff5800720c */ /* 0x000fe20003f05270 */
[----:B------:R-:W-:-:S12]  /*1e910*/  BSSY.RECONVERGENT B0, `(.L_x_11226) ;  /* 0x0000029000007945 */ /* 0x000fd80003800200 */
[----:B------:R-:W-:Y:S05]  /*1e920*/  @!P0 BRA `(.L_x_11227) ;  /* 0x00000000009c8947 */ /* 0x000fea0003800000 */
[--C-:B-1234-:R-:W-:Y:S01]  /*1e930*/  FADD.FTZ R64, R52, -R85.reuse ;  /* 0x8000005534407221 */ /* 0x11efe20000010000 */
        /* <DEDUP_REMOVED lines=23> */
[----:B------:R-:W-:Y:S02]  /*1eab0*/  HADD2.F32 R89, -RZ, R2.H1_H1 ;  /* 0x30000002ff597230 */ /* 0x000fe40000004100 */
[----:B------:R-:W-:Y:S01]  /*1eac0*/  FFMA.FTZ R66, R66, R63, R67 ;  /* 0x0000003f42427223 */ /* 0x000fe20000010043 */
[----:B------:R-:W-:Y:S01]  /*1ead0*/  FADD.FTZ R67, R55, -R85 ;  /* 0x8000005537437221 */ /* 0x000fe20000010000 */
[----:B------:R-:W-:-:S03]  /*1eae0*/  HADD2.F32 R63, -RZ, R97.H1_H1 ;  /* 0x30000061ff3f7230 */ /* 0x000fc60000004100 */
[----:B------:R-:W-:-:S04]  /*1eaf0*/  FMUL.FTZ R67, R86, R67 ;  /* 0x0000004356437220 */ /* 0x000fc80000410000 */
[----:B------:R-:W-:Y:S01]  /*1eb00*/  FFMA.FTZ R63, R67, R63, R88 ;  /* 0x0000003f433f7223 */ /* 0x000fe20000010058 */
        /* <DEDUP_REMOVED lines=9> */
.L_x_11227:
[----:B------:R-:W-:Y:S05]  /*1eba0*/  BSYNC.RECONVERGENT B0 ;  /* 0x0000000000007941 */ /* 0x000fea0003800200 */
.L_x_11226:
[----:B------:R-:W-:Y:S01]  /*1ebb0*/  ISETP.NE.AND P0, PT, R87, RZ, PT ;  /* 0x000000ff5700720c */ /* 0x000fe20003f05270 */
[----:B------:R-:W-:-:S12]  /*1ebc0*/  BSSY.RECONVERGENT B0, `(.L_x_11228) ;  /* 0x0000028000007945 */ /* 0x000fd80003800200 */
[----:B------:R-:W-:Y:S05]  /*1ebd0*/  @!P0 BRA `(.L_x_11229) ;  /* 0x0000000000988947 */ /* 0x000fea0003800000 */
[--C-:B01234-:R-:W-:Y:S01]  /*1ebe0*/  FADD.FTZ R64, R56, -R85.reuse ;  /* 0x8000005538407221 */ /* 0x11ffe20000010000 */
[----:B------:R-:W-:Y:S02]  /*1ebf0*/  HADD2.F32 R60, -RZ, R114.H1_H1 ;  /* 0x30000072ff3c7230 */ /* 0x000fe40000004100 */
[----:B------:R-:W-:Y:S01]  /*1ec00*/  FADD.FTZ R65, R57, -R85 ;  /* 0x8000005539417221 */ /* 0x000fe20000010000 */
[----:B------:R-:W-:Y:S02]  /*1ec10*/  HADD2.F32 R63, -RZ, R80.H0_H0 ;  /* 0x20000050ff3f7230 */ /* 0x000fe40000004100 */
[C---:B------:R-:W-:Y:S01]  /*1ec20*/  FMUL.FTZ R64, R86.reuse, R64 ;  /* 0x0000004056407220 */ /* 0x040fe20000410000 */
[----:B------:R-:W-:Y:S02]  /*1ec30*/  HADD2.F32 R61, -RZ, R113.H1_H1 ;  /* 0x30000071ff3d7230 */ /* 0x000fe40000004100 */
[----:B------:R-:W-:Y:S01]  /*1ec40*/  FMUL.FTZ R65, R86, R65 ;  /* 0x0000004156417220 */ /* 0x000fe20000410000 */
[----:B------:R-:W-:-:S02]  /*1ec50*/  HADD2.F32 R62, -RZ, R82.H0_H0 ;  /* 0x20000052ff3e7230 */ /* 0x000fc40000004100 */
[C---:B------:R-:W-:Y:S01]  /*1ec60*/  FFMA.FTZ R60, R64.reuse, R60, R63 ;  /* 0x0000003c403c7223 */ /* 0x040fe2000001003f */
[----:B------:R-:W-:Y:S02]  /*1ec70*/  HADD2.F32 R66, -RZ, R0.H1_H1 ;  /* 0x30000000ff427230 */ /* 0x000fe40000004100 */
[----:B------:R-:W-:Y:S02]  /*1ec80*/  HADD2.F32 R63, -RZ, R93.H1_H1 ;  /* 0x3000005dff3f7230 */ /* 0x000fe40000004100 */
        /* <DEDUP_REMOVED lines=13> */
[----:B------:R-:W-:Y:S01]  /*1ed60*/  FFMA.FTZ R66, R66, R63, R67 ;  /* 0x0000003f42427223 */ /* 0x000fe20000010043 */
[----:B------:R-:W-:Y:S01]  /*1ed70*/  FADD.FTZ R67, R59, -R85 ;  /* 0x800000553b437221 */ /* 0x000fe20000010000 */
[----:B------:R-:W-:Y:S02]  /*1ed80*/  HADD2.F32 R63, -RZ, R92.H0_H0 ;  /* 0x2000005cff3f7230 */ /* 0x000fe40000004100 */
[----:B------:R-:W-:Y:S02]  /*1ed90*/  HADD2.F32 R85, -RZ, R3.H1_H1 ;  /* 0x30000003ff557230 */ /* 0x000fe40000004100 */
[----:B------:R-:W-:Y:S01]  /*1eda0*/  FMUL.FTZ R67, R86, R67 ;  /* 0x0000004356437220 */ /* 0x000fe20000410000 */
[----:B------:R-:W-:-:S03]  /*1edb0*/  HADD2.F32 R86, -RZ, R96.H1_H1 ;  /* 0x30000060ff567230 */ /* 0x000fc60000004100 */
[C---:B------:R-:W-:Y:S02]  /*1edc0*/  FFMA.FTZ R63, R67.reuse, R63, R87 ;  /* 0x0000003f433f7223 */ /* 0x040fe40000010057 */
[----:B------:R-:W-:Y:S02]  /*1edd0*/  FFMA.FTZ R67, R67, R85, R86 ;  /* 0x0000005543437223 */ /* 0x000fe40000010056 */
[----:B------:R-:W0:Y:S02]  /*1ede0*/  LDC.64 R86, c[0x0][0x428] ;  /* 0x00010a00ff567b82 */ /* 0x000e240000000a00 */
[----:B0-----:R-:W-:-:S05]  /*1edf0*/  IMAD.WIDE.U32 R86, R5, 0x10, R86 ;  /* 0x0000001005567825 */ /* 0x001fca00078e0056 */
[----:B------:R0:W-:Y:S02]  /*1ee00*/  STG.E.128 desc[UR8][R86.64], R60 ;  /* 0x0000003c56007986 */ /* 0x0001e4000c101d08 */
[----:B0-----:R-:W0:Y:S02]  /*1ee10*/  LDC.64 R60, c[0x0][0x430] ;  /* 0x00010c00ff3c7b82 */ /* 0x001e240000000a00 */
[----:B0-----:R-:W-:-:S05]  /*1ee20*/  IMAD.WIDE.U32 R60, R5, 0x10, R60 ;  /* 0x00000010053c7825 */ /* 0x001fca00078e003c */
[----:B------:R0:W-:Y:S02]  /*1ee30*/  STG.E.128 desc[UR8][R60.64], R64 ;  /* 0x000000403c007986 */ /* 0x0001e4000c101d08 */
.L_x_11229:
[----:B------:R-:W-:Y:S05]  /*1ee40*/  BSYNC.RECONVERGENT B0 ;  /* 0x0000000000007941 */ /* 0x000fea0003800200 */
.L_x_11228:
[----:B------:R-:W-:Y:S02]  /*1ee50*/  UIADD3 UR4, UPT, UPT, UR4, UR16, URZ ;  /* 0x0000001004047290 */ /* 0x000fe4000fffe0ff */
[----:B------:R-:W-:Y:S02]  /*1ee60*/  UPLOP3.LUT UP1, UPT, UPT, UPT, UP1, 0x40, 0x4 ;  /* 0x000000000004789c */ /* 0x000fe40003f2e810 */
[----:B------:R-:W-:-:S09]  /*1ee70*/  UISETP.GE.AND UP0, UPT, UR4, UR17, UPT ;  /* 0x000000110400728c */ /* 0x000fd2000bf06270 */
[----:B------:R-:W-:Y:S05]  /*1ee80*/  BRA.U !UP0, `(.L_x_11230) ;  /* 0xfffffe35084c7547 */ /* 0x000fea000b83ffff */
[----:B------:R-:W-:Y:S05]  /*1ee90*/  EXIT ;  /* 0x000000000000794d */ /* 0x000fea0003800000 */
.L_x_11231:
        /* <DEDUP_REMOVED lines=14> */
.L_x_13632:


//--------------------- .text._ZN10layer_norm31ln_parallel_residual_fwd_kernelINS_13Kernel_traitsI6__halfffffjLj3072ELj1ELj1ELj4ELj16ENS_18Kernel_traits_baseILj3072ES2_ffffjLj128EEEEELb1ELb0ELb1EEEvNS_9FwdParamsE --------------------------
	.section	.text._ZN10layer_norm31ln_parallel_residual_fwd_kernelINS_13Kernel_traitsI6__halfffffjLj3072ELj1ELj1ELj4ELj16ENS_18Kernel_traits_baseILj3072ES2_ffffjLj128EEEEELb1ELb0ELb1EEEvNS_9FwdParamsE,"ax",@progbits
	.align	128
        .global         _ZN10layer_norm31ln_parallel_residual_fwd_kernelINS_13Kernel_traitsI6__halfffffjLj3072ELj1ELj1ELj4ELj16ENS_18Kernel_traits_baseILj3072ES2_ffffjLj128EEEEELb1ELb0ELb1EEEvNS_9FwdParamsE
        .type           _ZN10layer_norm31ln_parallel_residual_fwd_kernelINS_13Kernel_traitsI6__halfffffjLj3072ELj1ELj1ELj4ELj16ENS_18Kernel_traits_baseILj3072ES2_ffffjLj128EEEEELb1ELb0ELb1EEEvNS_9FwdParamsE,@function
        .size           _ZN10layer_norm31ln_parallel_residual_fwd_kernelINS_13Kernel_traitsI6__halfffffjLj3072ELj1ELj1ELj4ELj16ENS_18Kernel_traits_baseILj3072ES2_ffffjLj128EEEEELb1ELb0ELb1EEEvNS_9FwdParamsE,(.L_x_13633 - _ZN10layer_norm31ln_parallel_residual_fwd_kernelINS_13Kernel_traitsI6__halfffffjLj3072ELj1ELj1ELj4ELj16ENS_18Kernel_traits_baseILj3072ES2_ffffjLj128EEEEELb1ELb0ELb1EEEvNS_9FwdParamsE)
        .other          _ZN10layer_norm31ln_parallel_residual_fwd_kernelINS_13Kernel_traitsI6__halfffffjLj3072ELj1ELj1ELj4ELj16ENS_18Kernel_traits_baseILj3072ES2_ffffjLj128EEEEELb1ELb0ELb1EEEvNS_9FwdParamsE,@"STO_CUDA_ENTRY STV_DEFAULT"
_ZN10layer_norm31ln_parallel_residual_fwd_kernelINS_13Kernel_traitsI6__halfffffjLj3072ELj1ELj1ELj4ELj16ENS_18Kernel_traits_baseILj3072ES2_ffffjLj128EEEEELb1ELb0ELb1EEEvNS_9FwdParamsE:
.text._ZN10layer_norm31ln_parallel_residual_fwd_kernelINS_13Kernel_traitsI6__halfffffjLj3072ELj1ELj1ELj4ELj16ENS_18Kernel_traits_baseILj3072ES2_ffffjLj128EEEEELb1ELb0ELb1EEEvNS_9FwdParamsE:
        /* <DEDUP_REMOVED lines=24> */
[----:B------:R-:W-:Y:S01]  /*0180*/  UIADD3 UR23, UPT, UPT, UR10, 0x3c6ef372, URZ ;  /* 0x3c6ef3720a177890 */ /* 0x000fe2000fffe0ff */
[----:B------:R-:W-:Y:S01]  /*0190*/  SHF.R.U32.HI R3, RZ, 0x2, R77 ;  /* 0x00000002ff037819 */ /* 0x000fe2000001164d */
[----:B------:R-:W-:Y:S02]  /*01a0*/  UIADD3 UR6, UPT, UPT, UR11, -0x4498517b, URZ ;  /* 0xbb67ae850b067890 */ /* 0x000fe4000fffe0ff */
[----:B------:R-:W-:Y:S02]  /*01b0*/  UIADD3 UR7, UPT, UPT, UR11, 0x76cf5d0a, URZ ;  /* 0x76cf5d0a0b077890 */ /* 0x000fe4000fffe0ff */
[----:B------:R-:W-:Y:S02]  /*01c0*/  UIADD3 UR12, UPT, UPT, UR10, -0x255992d5, URZ ;  /* 0xdaa66d2b0a0c7890 */ /* 0x000fe4000fffe0ff */
[----:B------:R-:W-:Y:S02]  /*01d0*/  UIADD3 UR13, UPT, UPT, UR11, 0x32370b8f, URZ ;  /* 0x32370b8f0b0d7890 */ /* 0x000fe4000fffe0ff */
[----:B------:R-:W-:-:S02]  /*01e0*/  UIADD3 UR14, UPT, UPT, UR10, 0x78dde6e4, URZ ;  /* 0x78dde6e40a0e7890 */ /* 0x000fc4000fffe0ff */
[----:B------:R-:W-:Y:S02]  /*01f0*/  UIADD3 UR15, UPT, UPT, UR11, -0x126145ec, URZ ;  /* 0xed9eba140b0f7890 */ /* 0x000fe4000fffe0ff */
[----:B------:R-:W-:Y:S02]  /*0200*/  UIADD3 UR24, UPT, UPT, UR10, 0x1715609d, URZ ;  /* 0x1715609d0a187890 */ /* 0x000fe4000fffe0ff */
[----:B------:R-:W-:Y:S02]  /*0210*/  UIADD3 UR25, UPT, UPT, UR11, -0x56f99767, URZ ;  /* 0xa90668990b197890 */ /* 0x000fe4000fffe0ff */
[----:B------:R-:W-:Y:S02]  /*0220*/  UIADD3 UR26, UPT, UPT, UR10, -0x4ab325aa, URZ ;  /* 0xb54cda560a1a7890 */ /* 0x000fe4000fffe0ff */
[----:B------:R-:W-:Y:S02]  /*0230*/  UIADD3 UR27, UPT, UPT, UR11, 0x646e171e, URZ ;  /* 0x646e171e0b1b7890 */ /* 0x000fe4000fffe0ff */
[----:B------:R-:W-:-:S02]  /*0240*/  UIADD3 UR16, UPT, UPT, UR10, 0x5384540f, URZ ;  /* 0x5384540f0a107890 */ /* 0x000fc4000fffe0ff */
[----:B------:R-:W-:Y:S02]  /*0250*/  UIADD3 UR28, UPT, UPT, UR11, 0x1fd5c5a3, URZ ;  /* 0x1fd5c5a30b1c7890 */ /* 0x000fe4000fffe0ff */
        /* <DEDUP_REMOVED lines=9> */
[----:B------:R0:W5:Y:S01]  /*02f0*/  LDG.E.64 R12, desc[UR8][R8.64] ;  /* 0x00000008080c7981 */ /* 0x000162000c1e1b00 */
[----:B-1----:R-:W-:-:S03]  /*0300*/  IMAD.WIDE.U32 R10, R81, 0x8, R10 ;  /* 0x00000008510a7825 */ /* 0x002fc600078e000a */
        /* <DEDUP_REMOVED lines=24> */
.L_x_11233:
[----:B------:R-:W0:Y:S08]  /*0490*/  LDC.64 R4, c[0x0][0x3d0] ;  /* 0x0000f400ff047b82 */ /* 0x000e300000000a00 */
[----:B------:R-:W1:Y:S08]  /*04a0*/  LDC.64 R8, c[0x0][0x440] ;  /* 0x00011000ff087b82 */ /* 0x000e700000000a00 */
[----:B------:R-:W2:Y:S01]  /*04b0*/  LDC.64 R6, c[0x0][0x3d8] ;  /* 0x0000f600ff067b82 */ /* 0x000ea20000000a00 */
[----:B0-----:R-:W-:-:S05]  /*04c0*/  IMAD.WIDE.U32 R10, R81, 0x8, R4 ;  /* 0x00000008510a7825 */ /* 0x001fca00078e0004 */
        /* <DEDUP_REMOVED lines=13> */
[----:B------:R-:W5:Y:S01]  /*05a0*/  LDG.E.64 R24, desc[UR8][R8.64+0x1400] ;  /* 0x0014000808187981 */ /* 0x000f62000c1e1b00 */
[----:B------:R-:W-:-:S02]  /*05b0*/  CS2R R16, SRZ ;  /* 0x0000000000107805 */ /* 0x000fc4000001ff00 */
[----:B------:R-:W-:Y:S02]  /*05c0*/  CS2R R18, SRZ ;  /* 0x0000000000127805 */ /* 0x000fe4000001ff00 */
[----:B------:R-:W-:Y:S01]  /*05d0*/  CS2R R22, SRZ ;  /* 0x0000000000167805 */ /* 0x000fe2000001ff00 */
[----:B------:R-:W5:Y:S01]  /*05e0*/  LDG.E.64 R14, desc[UR8][R20.64] ;  /* 0x00000008140e7981 */ /* 0x000f62000c1e1b00 */
[----:B------:R-:W-:Y:S02]  /*05f0*/  CS2R R72, SRZ ;  /* 0x0000000000487805 */ /* 0x000fe4000001ff00 */
[----:B------:R-:W-:Y:S01]  /*0600*/  CS2R R74, SRZ ;  /* 0x00000000004a7805 */ /* 0x000fe2000001ff00 */
[----:B------:R-:W5:Y:S04]  /*0610*/  LDG.E.64 R78, desc[UR8][R20.64+0x400] ;  /* 0x00040008144e7981 */ /* 0x000f68000c1e1b00 */
[----:B------:R-:W5:Y:S04]  /*0620*/  LDG.E.64 R38, desc[UR8][R20.64+0x800] ;  /* 0x0008000814267981 */ /* 0x000f68000c1e1b00 */
[----:B------:R-:W5:Y:S04]  /*0630*/  LDG.E.64 R42, desc[UR8][R20.64+0xc00] ;  /* 0x000c0008142a7981 */ /* 0x000f68000c1e1b00 */
[----:B------:R-:W5:Y:S04]  /*0640*/  LDG.E.64 R46, desc[UR8][R20.64+0x1000] ;  /* 0x00100008142e7981 */ /* 0x000f68000c1e1b00 */
[----:B------:R0:W5:Y:S02]  /*0650*/  LDG.E.64 R6, desc[UR8][R20.64+0x1400] ;  /* 0x0014000814067981 */ /* 0x000164000c1e1b00 */
[----:B0-----:R-:W-:Y:S01]  /*0660*/  CS2R R20, SRZ ;  /* 0x0000000000147805 */ /* 0x001fe2000001ff00 */
[----:B------:R-:W-:Y:S06]  /*0670*/  BRA `(.L_x_11234) ;  /* 0x00000004000c7947 */ /* 0x000fec0003800000 */
.L_x_11232:
        /* <DEDUP_REMOVED lines=37> */
.L_x_11235:
        /* <DEDUP_REMOVED lines=29> */
[----:B0-----:R-:W-:-:S07]  /*0aa0*/  CS2R R28, SRZ ;  /* 0x00000000001c7805 */ /* 0x001fce000001ff00 */
.L_x_11234:
[----:B------:R-:W1:Y:S02]  /*0ab0*/  LDCU UR4, c[0x0][0x384] ;  /* 0x00007080ff0477ac */ /* 0x000e640008000800 */
[----:B-1----:R-:W-:-:S06]  /*0ac0*/  UISETP.GE.AND UP0, UPT, UR18, UR4, UPT ;  /* 0x000000041200728c */ /* 0x002fcc000bf06270 */
[----:B------:R-:W-:-:S13]  /*0ad0*/  PLOP3.LUT P0, PT, PT, PT, UP0, 0x80, 0x8 ;  /* 0x000000000008781c */ /* 0x000fda0003f0f008 */
[----:B------:R-:W-:Y:S05]  /*0ae0*/  @P0 EXIT ;  /* 0x000000000000094d */ /* 0x000fea0003800000 */
[----:B0----5:R-:W-:Y:S01]  /*0af0*/  IMAD.MOV.U32 R9, RZ, RZ, R39 ;  /* 0x000000ffff097224 */ /* 0x021fe200078e0027 */
[----:B------:R-:W-:Y:S01]  /*0b00*/  MOV R118, R38 ;  /* 0x0000002600767202 */ /* 0x000fe20000000f00 */
[----:B------:R-:W-:Y:S01]  /*0b10*/  IMAD.MOV.U32 R113, RZ, RZ, R4 ;  /* 0x000000ffff717224 */ /* 0x000fe200078e0004 */
[----:B------:R-:W-:Y:S01]  /*0b20*/  SHF.R.U64 R4, R4, 0x10, R5 ;  /* 0x0000001004047819 */ /* 0x000fe20000001205 */
[----:B------:R-:W-:Y:S01]  /*0b30*/  IMAD.MOV.U32 R117, RZ, RZ, R40 ;  /* 0x000000ffff757224 */ /* 0x000fe200078e0028 */
[----:B------:R-:W-:Y:S01]  /*0b40*/  SHF.R.U64 R108, R38, 0x10, R39 ;  /* 0x00000010266c7819 */ /* 0x000fe20000001227 */
[----:B------:R-:W-:Y:S01]  /*0b50*/  IMAD.MOV.U32 R116, RZ, RZ, R42 ;  /* 0x000000ffff747224 */ /* 0x000fe200078e002a */
[----:B------:R-:W-:Y:S01]  /*0b60*/  SHF.R.U64 R105, R40, 0x10, R41 ;  /* 0x0000001028697819 */ /* 0x000fe20000001229 */
[----:B------:R-:W-:Y:S01]  /*0b70*/  IMAD.MOV.U32 R11, RZ, RZ, R43 ;  /* 0x000000ffff0b7224 */ /* 0x000fe200078e002b */
[C---:B------:R-:W-:Y:S01]  /*0b80*/  PRMT R118, R9.reuse, 0x5410, R118 ;  /* 0x0000541009767816 */ /* 0x040fe20000000076 */
[--C-:B------:R-:W-:Y:S01]  /*0b90*/  IMAD.MOV.U32 R38, RZ, RZ, R5.reuse ;  /* 0x000000ffff267224 */ /* 0x100fe200078e0005 */
[----:B------:R-:W-:Y:S01]  /*0ba0*/  SHF.R.U32.HI R40, RZ, 0x10, R5 ;  /* 0x00000010ff287819 */ /* 0x000fe20000011605 */
[--C-:B------:R-:W-:Y:S01]  /*0bb0*/  IMAD.MOV.U32 R5, RZ, RZ, R7.reuse ;  /* 0x000000ffff057224 */ /* 0x100fe200078e0007 */
[----:B------:R-:W-:Y:S01]  /*0bc0*/  PRMT R9, R9, 0x5410, R4 ;  /* 0x0000541009097816 */ /* 0x000fe20000000004 */
[----:B------:R-:W-:Y:S01]  /*0bd0*/  IMAD.MOV.U32 R4, RZ, RZ, R12 ;  /* 0x000000ffff047224 */ /* 0x000fe200078e000c */
[----:B------:R-:W-:Y:S01]  /*0be0*/  MOV R112, R6 ;  /* 0x0000000600707202 */ /* 0x000fe20000000f00 */
[----:B------:R-:W-:Y:S01]  /*0bf0*/  IMAD.MOV.U32 R119, RZ, RZ, R36 ;  /* 0x000000ffff777224 */ /* 0x000fe200078e0024 */
[----:B------:R-:W-:Y:S01]  /*0c00*/  SHF.R.U64 R6, R6, 0x10, R7 ;  /* 0x0000001006067819 */ /* 0x000fe20000001207 */
[----:B------:R-:W-:Y:S01]  /*0c10*/  IMAD.MOV.U32 R8, RZ, RZ, R37 ;  /* 0x000000ffff087224 */ /* 0x000fe200078e0025 */
[----:B------:R-:W-:Y:S01]  /*0c20*/  PRMT R116, R11, 0x5410, R116 ;  /* 0x000054100b747816 */ /* 0x000fe20000000074 */
[----:B------:R-:W-:Y:S01]  /*0c30*/  IMAD.MOV.U32 R114, RZ, RZ, R46 ;  /* 0x000000ffff727224 */ /* 0x000fe200078e002e */
[----:B------:R-:W-:Y:S01]  /*0c40*/  PRMT R112, R5, 0x5410, R112 ;  /* 0x0000541005707816 */ /* 0x000fe20000000070 */
[----:B------:R-:W-:Y:S01]  /*0c50*/  IMAD.MOV.U32 R5, RZ, RZ, R14 ;  /* 0x000000ffff057224 */ /* 0x000fe200078e000e */
[----:B------:R-:W-:Y:S01]  /*0c60*/  PRMT R11, R11, 0x5410, R6 ;  /* 0x000054100b0b7816 */ /* 0x000fe20000000006 */
[----:B------:R-:W-:Y:S01]  /*0c70*/  IMAD.MOV.U32 R6, RZ, RZ, R15 ;  /* 0x000000ffff067224 */ /* 0x000fe200078e000f */
[----:B------:R-:W-:Y:S01]  /*0c80*/  PRMT R123, R123, 0x5410, R4 ;  /* 0x000054107b7b7816 */ /* 0x000fe20000000004 */
[----:B------:R-:W-:Y:S01]  /*0c90*/  UIADD3 UR4, UPT, UPT, UR10, -0x61c88647, URZ ;  /* 0x9e3779b90a047890 */ /* 0x000fe2000fffe0ff */
[----:B------:R-:W-:Y:S01]  /*0ca0*/  MOV R4, R13 ;  /* 0x0000000d00047202 */ /* 0x000fe20000000f00 */
[----:B------:R-:W-:Y:S01]  /*0cb0*/  UIADD3 UR19, UPT, UPT, UR10, -0x700cb87f, URZ ;  /* 0x8ff347810a137890 */ /* 0x000fe2000fffe0ff */
[----:B------:R-:W-:Y:S01]  /*0cc0*/  PRMT R119, R8, 0x5410, R119 ;  /* 0x0000541008777816 */ /* 0x000fe20000000077 */
[----:B------:R-:W0:Y:S01]  /*0cd0*/  LDCU UR20, c[0x0][0x388] ;  /* 0x00007100ff1477ac */ /* 0x000e220008000800 */
[----:B------:R-:W-:-:S02]  /*0ce0*/  MOV R8, R82 ;  /* 0x0000005200087202 */ /* 0x000fc40000000f00 */
[----:B------:R-:W-:Y:S01]  /*0cf0*/  PRMT R123, R4, 0x7610, R123 ;  /* 0x00007610047b7816 */ /* 0x000fe2000000007b */
[----:B------:R-:W-:Y:S01]  /*0d00*/  IMAD.MOV.U32 R4, RZ, RZ, R83 ;  /* 0x000000ffff047224 */ /* 0x000fe200078e0053 */
[----:B------:R-:W-:Y:S01]  /*0d10*/  PRMT R122, R6, 0x5410, R5 ;  /* 0x00005410067a7816 */ /* 0x000fe20000000005 */
[----:B------:R-:W-:Y:S01]  /*0d20*/  IMAD.MOV.U32 R5, RZ, RZ, R78 ;  /* 0x000000ffff057224 */ /* 0x000fe200078e004e */
[----:B------:R-:W-:Y:S01]  /*0d30*/  PRMT R121, R121, 0x5410, R8 ;  /* 0x0000541079797816 */ /* 0x000fe20000000008 */
[----:B------:R-:W1:Y:S01]  /*0d40*/  LDCU.U8 UR21, c[0x0][0x410] ;  /* 0x00008200ff1577ac */ /* 0x000e620008000000 */
[----:B------:R-:W-:Y:S02]  /*0d50*/  MOV R6, R79 ;  /* 0x0000004f00067202 */ /* 0x000fe40000000f00 */
[----:B------:R-:W-:Y:S01]  /*0d60*/  PRMT R121, R4, 0x7610, R121 ;  /* 0x0000761004797816 */ /* 0x000fe20000000079 */
[----:B------:R-:W-:Y:S01]  /*0d70*/  IMAD.HI.U32 R4, R0, -0x326172a9, RZ ;  /* 0xcd9e8d5700047827 */ /* 0x000fe200078e00ff */
[----:B------:R-:W-:Y:S01]  /*0d80*/  PRMT R120, R6, 0x5410, R5 ;  /* 0x0000541006787816 */ /* 0x000fe20000000005 */
[----:B------:R-:W2:Y:S01]  /*0d90*/  LDCU UR22, c[0x0][0x400] ;  /* 0x00008000ff1677ac */ /* 0x000ea20008000800 */
[----:B------:R-:W-:Y:S01]  /*0da0*/  SHF.R.U32.HI R106, RZ, 0x10, R39 ;  /* 0x00000010ff6a7819 */ /* 0x000fe20000011627 */
[----:B------:R-:W-:Y:S01]  /*0db0*/  IMAD.HI.U32 R5, R2, -0x2daee0ad, RZ ;  /* 0xd2511f5302057827 */ /* 0x000fe200078e00ff */
[--C-:B------:R-:W-:Y:S01]  /*0dc0*/  SHF.R.U64 R109, R36, 0x10, R37.reuse ;  /* 0x00000010246d7819 */ /* 0x100fe20000001225 */
[----:B------:R-:W-:Y:S01]  /*0dd0*/  UPLOP3.LUT UP1, UPT, UPT, UPT, UPT, 0x40, 0x4 ;  /* 0x000000000004789c */ /* 0x000fe20003f2e870 */
[----:B------:R-:W-:Y:S01]  /*0de0*/  SHF.R.U32.HI R107, RZ, 0x10, R37 ;  /* 0x00000010ff6b7819 */ /* 0x000fe20000011625 */
[----:B------:R-:W-:Y:S01]  /*0df0*/  IMAD.MOV.U32 R36, RZ, RZ, R45 ;  /* 0x000000ffff247224 */ /* 0x000fe200078e002d */
[----:B------:R-:W-:-:S02]  /*0e00*/  SHF.R.U32.HI R39, RZ, 0x10, R47 ;  /* 0x00000010ff277819 */ /* 0x000fc4000001162f */
[----:B------:R-:W-:Y:S02]  /*0e10*/  LOP3.LUT R4, R3, UR10, R4, 0x96, !PT ;  /* 0x0000000a03047c12 */ /* 0x000fe4000f8e9604 */
[----:B------:R-:W-:Y:S02]  /*0e20*/  MOV R37, R47 ;  /* 0x0000002f00257202 */ /* 0x000fe40000000f00 */
[----:B------:R-:W-:Y:S01]  /*0e30*/  LOP3.LUT R5, R5, UR11, RZ, 0x3c, !PT ;  /* 0x0000000b05057c12 */ /* 0x000fe2000f8e3cff */
[----:B------:R-:W-:Y:S01]  /*0e40*/  IMAD.HI.U32 R8, R4, -0x2daee0ad, RZ ;  /* 0xd2511f5304087827 */ /* 0x000fe200078e00ff */
[----:B------:R-:W-:Y:S02]  /*0e50*/  SHF.R.U32.HI R88, RZ, 0x10, R7 ;  /* 0x00000010ff587819 */ /* 0x000fe40000011607 */
[----:B------:R-:W-:Y:S01]  /*0e60*/  PRMT R7, R7, 0x5410, R39 ;  /* 0x0000541007077816 */ /* 0x000fe20000000027 */
[----:B------:R-:W-:Y:S01]  /*0e70*/  IMAD R39, R2, -0x2daee0ad, RZ ;  /* 0xd2511f5302277824 */ /* 0x000fe200078e02ff */
[----:B------:R-:W-:Y:S01]  /*0e80*/  PRMT R114, R37, 0x5410, R114 ;  /* 0x0000541025727816 */ /* 0x000fe20000000072 */
[----:B------:R-:W-:Y:S01]  /*0e90*/  IMAD R37, R0, -0x326172a9, RZ ;  /* 0xcd9e8d5700257824 */ /* 0x000fe200078e02ff */
[----:B------:R-:W-:Y:S01]  /*0ea0*/  MOV R115, R44 ;  /* 0x0000002c00737202 */ /* 0x000fe20000000f00 */
[----:B------:R-:W-:Y:S01]  /*0eb0*/  IMAD.HI.U32 R6, R5, -0x326172a9, RZ ;  /* 0xcd9e8d5705067827 */ /* 0x000fe200078e00ff */
[----:B------:R-:W-:-:S02]  /*0ec0*/  SHF.R.U32.HI R111, RZ, 0x10, R83 ;  /* 0x00000010ff6f7819 */ /* 0x000fc40000011653 */
[----:B------:R-:W-:Y:S01]  /*0ed0*/  PRMT R115, R36, 0x5410, R115 ;  /* 0x0000541024737816 */ /* 0x000fe20000000073 */
[----:B------:R-:W-:Y:S01]  /*0ee0*/  IMAD R5, R5, -0x326172a9, RZ ;  /* 0xcd9e8d5705057824 */ /* 0x000fe200078e02ff */
[----:B------:R-:W-:Y:S01]  /*0ef0*/  LOP3.LUT R8, R39, UR6, R8, 0x96, !PT ;  /* 0x0000000627087c12 */ /* 0x000fe2000f8e9608 */
[----:B------:R-:W3:Y:S01]  /*0f00*/  LDCU UR6, c[0x0][0x404] ;  /* 0x00008080ff0677ac */ /* 0x000ee20008000800 */
[----:B------:R-:W-:Y:S02]  /*0f10*/  PRMT R111, R111, 0x5410, R111 ;  /* 0x000054106f6f7816 */ /* 0x000fe4000000006f */
[----:B------:R-:W-:Y:S02]  /*0f20*/  SHF.R.U32.HI R36, RZ, 0x10, R21 ;  /* 0x00000010ff247819 */ /* 0x000fe40000011615 */
[----:B------:R-:W-:Y:S01]  /*0f30*/  LOP3.LUT R6, R37, UR4, R6, 0x96, !PT ;  /* 0x0000000425067c12 */ /* 0x000fe2000f8e9606 */
[----:B------:R-:W-:Y:S01]  /*0f40*/  IMAD R37, R4, -0x2daee0ad, RZ ;  /* 0xd2511f5304257824 */ /* 0x000fe200078e02ff */
[----:B------:R-:W-:Y:S01]  /*0f50*/  PRMT R111, R36, 0x7610, R111 ;  /* 0x00007610246f7816 */ /* 0x000fe2000000006f */
[----:B------:R-:W-:Y:S01]  /*0f60*/  IMAD.HI.U32 R4, R8, -0x326172a9, RZ ;  /* 0xcd9e8d5708047827 */ /* 0x000fe200078e00ff */
[----:B------:R-:W-:Y:S01]  /*0f70*/  PRMT R108, R108, 0x5410, R108 ;  /* 0x000054106c6c7816 */ /* 0x000fe2000000006c */
[----:B------:R-:W4:Y:S01]  /*0f80*/  LDCU.64 UR4, c[0x0][0x398] ;  /* 0x00007300ff0477ac */ /* 0x000f220008000a00 */
[----:B------:R-:W-:Y:S01]  /*0f90*/  SHF.R.U64 R39, R30, 0x10, R31 ;  /* 0x000000101e277819 */ /* 0x000fe2000000121f */
        /* <DEDUP_REMOVED lines=8> */
[----:B------:R-:W-:Y:S01]  /*1020*/  SHF.R.U32.HI R39, RZ, 0x10, R31 ;  /* 0x00000010ff277819 */ /* 0x000fe2000001161f */
[----:B------:R-:W0:Y:S01]  /*1030*/  LDCU UR7, c[0x0][0x408] ;  /* 0x00008100ff0777ac */ /* 0x000e220008000800 */
[----:B------:R-:W-:Y:S01]  /*1040*/  SHF.R.U32.HI R102, RZ, 0x10, R43 ;  /* 0x00000010ff667819 */ /* 0x000fe2000001162b */
[----:B------:R-:W-:Y:S01]  /*1050*/  IMAD.HI.U32 R5, R36, -0x326172a9, RZ ;  /* 0xcd9e8d5724057827 */ /* 0x000fe200078e00ff */
[----:B------:R-:W-:-:S02]  /*1060*/  LOP3.LUT R6, R37, UR13, R6, 0x96, !PT ;  /* 0x0000000d25067c12 */ /* 0x000fc4000f8e9606 */
[----:B------:R-:W-:Y:S01]  /*1070*/  PRMT R106, R39, 0x7610, R106 ;  /* 0x00007610276a7816 */ /* 0x000fe2000000006a */
[----:B------:R-:W-:Y:S01]  /*1080*/  IMAD R37, R36, -0x326172a9, RZ ;  /* 0xcd9e8d5724257824 */ /* 0x000fe200078e02ff */
[----:B------:R-:W-:Y:S01]  /*1090*/  LOP3.LUT R5, R8, UR12, R5, 0x96, !PT ;  /* 0x0000000c08057c12 */ /* 0x000fe2000f8e9605 */
[----:B------:R-:W-:Y:S01]  /*10a0*/  IMAD.HI.U32 R8, R6, -0x326172a9, RZ ;  /* 0xcd9e8d5706087827 */ /* 0x000fe200078e00ff */
[----:B------:R-:W-:Y:S01]  /*10b0*/  PRMT R102, R102, 0x5410, R102 ;  /* 0x0000541066667816 */ /* 0x000fe20000000066 */
[----:B----4-:R-:W-:Y:S01]  /*10c0*/  UISETP.NE.U32.AND UP0, UPT, UR4, URZ, UPT ;  /* 0x000000ff0400728c */ /* 0x010fe2000bf05070 */
[----:B------:R-:W-:Y:S01]  /*10d0*/  PRMT R113, R38, 0x5410, R113 ;  /* 0x0000541026717816 */ /* 0x000fe20000000071 */
[----:B------:R-:W-:Y:S01]  /*10e0*/  IMAD R39, R4, -0x2daee0ad, RZ ;  /* 0xd2511f5304277824 */ /* 0x000fe200078e02ff */
[----:B------:R-:W-:Y:S01]  /*10f0*/  LOP3.LUT R8, R37, UR14, R8, 0x96, !PT ;  /* 0x0000000e25087c12 */ /* 0x000fe2000f8e9608 */
[C---:B------:R-:W-:Y:S01]  /*1100*/  IMAD.HI.U32 R4, R5.reuse, -0x2daee0ad, RZ ;  /* 0xd2511f5305047827 */ /* 0x040fe200078e00ff */
[----:B------:R-:W-:Y:S01]  /*1110*/  SHF.R.U32.HI R110, RZ, 0x10, R79 ;  /* 0x00000010ff6e7819 */ /* 0x000fe2000001164f */
[----:B------:R-:W-:Y:S01]  /*1120*/  UIADD3 UR4, UPT, UPT, UR10, -0xe443238, URZ ;  /* 0xf1bbcdc80a047890 */ /* 0x000fe2000fffe0ff */
[----:B------:R-:W-:Y:S01]  /*1130*/  SHF.R.U32.HI R38, RZ, 0x10, R33 ;  /* 0x00000010ff267819 */ /* 0x000fe20000011621 */
[----:B------:R-:W-:Y:S01]  /*1140*/  IMAD R37, R5, -0x2daee0ad, RZ ;  /* 0xd2511f5305257824 */ /* 0x000fe200078e02ff */
[----:B------:R-:W-:Y:S01]  /*1150*/  LOP3.LUT R4, R39, UR15, R4, 0x96, !PT ;  /* 0x0000000f27047c12 */ /* 0x000fe2000f8e9604 */
[----:B------:R-:W-:Y:S01]  /*1160*/  IMAD.HI.U32 R36, R8, -0x2daee0ad, RZ ;  /* 0xd2511f5308247827 */ /* 0x000fe200078e00ff */
[----:B------:R-:W-:Y:S01]  /*1170*/  SHF.R.U32.HI R39, RZ, 0x10, R29 ;  /* 0x00000010ff277819 */ /* 0x000fe2000001161d */
[----:B------:R-:W-:Y:S01]  /*1180*/  UISETP.NE.AND.EX UP0, UPT, UR5, URZ, UPT, UP0 ;  /* 0x000000ff0500728c */ /* 0x000fe2000bf05300 */
[----:B------:R-:W-:Y:S01]  /*1190*/  PRMT R110, R38, 0x5410, R110 ;  /* 0x00005410266e7816 */ /* 0x000fe2000000006e */
[----:B------:R-:W-:Y:S01]  /*11a0*/  IMAD R6, R6, -0x326172a9, RZ ;  /* 0xcd9e8d5706067824 */ /* 0x000fe200078e02ff */
[----:B------:R-:W-:Y:S01]  /*11b0*/  LOP3.LUT R36, R37, UR25, R36, 0x96, !PT ;  /* 0x0000001925247c12 */ /* 0x000fe2000f8e9624 */
[C---:B------:R-:W-:Y:S01]  /*11c0*/  IMAD.HI.U32 R5, R4.reuse, -0x326172a9, RZ ;  /* 0xcd9e8d5704057827 */ /* 0x040fe200078e00ff */
[----:B------:R-:W-:Y:S01]  /*11d0*/  PRMT R102, R39, 0x7610, R102 ;  /* 0x0000761027667816 */ /* 0x000fe20000000066 */
[----:B------:R-:W-:Y:S01]  /*11e0*/  UIADD3 UR5, UPT, UPT, UR11, -0x695add53, URZ ;  /* 0x96a522ad0b057890 */ /* 0x000fe2000fffe0ff */
[----:B------:R-:W-:Y:S01]  /*11f0*/  PRMT R109, R109, 0x5410, R109 ;  /* 0x000054106d6d7816 */ /* 0x000fe2000000006d */
[----:B------:R-:W-:Y:S01]  /*1200*/  IMAD R37, R4, -0x326172a9, RZ ;  /* 0xcd9e8d5704257824 */ /* 0x000fe200078e02ff */
[----:B------:R-:W-:Y:S01]  /*1210*/  LOP3.LUT R5, R6, UR24, R5, 0x96, !PT ;  /* 0x0000001806057c12 */ /* 0x000fe2000f8e9605 */
[----:B------:R-:W-:Y:S01]  /*1220*/  IMAD.HI.U32 R4, R36, -0x326172a9, RZ ;  /* 0xcd9e8d5724047827 */ /* 0x000fe200078e00ff */
[----:B------:R-:W-:Y:S01]  /*1230*/  SHF.R.U64 R38, R18, 0x10, R19 ;  /* 0x0000001012267819 */ /* 0x000fe20000001213 */
[----:B------:R-:W4:Y:S01]  /*1240*/  LDCU.64 UR12, c[0x0][0x398] ;  /* 0x00007300ff0c77ac */ /* 0x000f220008000a00 */
[----:B------:R-:W-:Y:S01]  /*1250*/  PRMT R107, R107, 0x5410, R107 ;  /* 0x000054106b6b7816 */ /* 0x000fe2000000006b */
[----:B------:R-:W-:Y:S01]  /*1260*/  IMAD R39, R8, -0x2daee0ad, RZ ;  /* 0xd2511f5308277824 */ /* 0x000fe200078e02ff */
[----:B------:R-:W-:Y:S01]  /*1270*/  LOP3.LUT R4, R37, UR26, R4, 0x96, !PT ;  /* 0x0000001a25047c12 */ /* 0x000fe2000f8e9604 */
[C---:B------:R-:W-:Y:S01]  /*1280*/  IMAD.HI.U32 R6, R5.reuse, -0x2daee0ad, RZ ;  /* 0xd2511f5305067827 */ /* 0x040fe200078e00ff */
[----:B------:R-:W-:Y:S01]  /*1290*/  PRMT R109, R38, 0x7610, R109 ;  /* 0x00007610266d7816 */ /* 0x000fe2000000006d */
[----:B------:R-:W0:Y:S01]  /*12a0*/  LDCU.64 UR14, c[0x0][0x380] ;  /* 0x00007000ff0e77ac */ /* 0x000e220008000a00 */
[----:B------:R-:W-:Y:S01]  /*12b0*/  SHF.R.U32.HI R38, RZ, 0x10, R19 ;  /* 0x00000010ff267819 */ /* 0x000fe20000011613 */
[----:B------:R-:W-:Y:S01]  /*12c0*/  IMAD R37, R5, -0x2daee0ad, RZ ;  /* 0xd2511f5305257824 */ /* 0x000fe200078e02ff */
[----:B------:R-:W-:Y:S01]  /*12d0*/  LOP3.LUT R6, R39, UR27, R6, 0x96, !PT ;  /* 0x0000001b27067c12 */ /* 0x000fe2000f8e9606 */
[----:B------:R-:W-:Y:S01]  /*12e0*/  IMAD.HI.U32 R8, R4, -0x2daee0ad, RZ ;  /* 0xd2511f5304087827 */ /* 0x000fe200078e00ff */
[----:B------:R-:W-:-:S02]  /*12f0*/  SHF.R.U64 R104, R42, 0x10, R43 ;  /* 0x000000102a687819 */ /* 0x000fc4000000122b */
[----:B------:R-:W-:Y:S01]  /*1300*/  PRMT R107, R38, 0x7610, R107 ;  /* 0x00007610266b7816 */ /* 0x000fe2000000006b */
[----:B------:R-:W-:Y:S01]  /*1310*/  IMAD R36, R36, -0x326172a9, RZ ;  /* 0xcd9e8d5724247824 */ /* 0x000fe200078e02ff */
[----:B------:R-:W-:Y:S01]  /*1320*/  PRMT R104, R104, 0x5410, R104 ;  /* 0x0000541068687816 */ /* 0x000fe20000000068 */
[----:B------:R-:W-:Y:S01]  /*1330*/  IMAD.HI.U32 R5, R6, -0x326172a9, RZ ;  /* 0xcd9e8d5706057827 */ /* 0x000fe200078e00ff */
[----:B------:R-:W-:Y:S02]  /*1340*/  SHF.R.U64 R38, R28, 0x10, R29 ;  /* 0x000000101c267819 */ /* 0x000fe4000000121d */
[----:B------:R-:W-:Y:S01]  /*1350*/  SHF.R.U32.HI R103, RZ, 0x10, R41 ;  /* 0x00000010ff677819 */ /* 0x000fe20000011629 */
[----:B------:R-:W-:Y:S01]  /*1360*/  IMAD R39, R4, -0x2daee0ad, RZ ;  /* 0xd2511f5304277824 */ /* 0x000fe200078e02ff */
[----:B------:R-:W-:Y:S01]  /*1370*/  LOP3.LUT R8, R37, UR28, R8, 0x96, !PT ;  /* 0x0000001c25087c12 */ /* 0x000fe2000f8e9608 */
[----:B------:R-:W-:Y:S01]  /*1380*/  IMAD R37, R6, -0x326172a9, RZ ;  /* 0xcd9e8d5706257824 */ /* 0x000fe200078e02ff */
[----:B------:R-:W-:-:S02]  /*1390*/  LOP3.LUT R5, R36, UR16, R5, 0x96, !PT ;  /* 0x0000001024057c12 */ /* 0x000fc4000f8e9605 */
[----:B------:R-:W-:Y:S01]  /*13a0*/  PRMT R104, R38, 0x7610, R104 ;  /* 0x0000761026687816 */ /* 0x000fe20000000068 */
[----:B------:R-:W-:Y:S01]  /*13b0*/  IMAD.HI.U32 R6, R8, -0x326172a9, RZ ;  /* 0xcd9e8d5708067827 */ /* 0x000fe200078e00ff */
[----:B------:R-:W-:Y:S02]  /*13c0*/  PRMT R103, R103, 0x5410, R103 ;  /* 0x0000541067677816 */ /* 0x000fe40000000067 */
[----:B------:R-:W-:Y:S01]  /*13d0*/  SHF.R.U32.HI R38, RZ, 0x10, R17 ;  /* 0x00000010ff267819 */ /* 0x000fe20000011611 */
[C---:B------:R-:W-:Y:S01]  /*13e0*/  IMAD.HI.U32 R4, R5.reuse, -0x2daee0ad, RZ ;  /* 0xd2511f5305047827 */ /* 0x040fe200078e00ff */
[----:B------:R-:W-:Y:S02]  /*13f0*/  SHF.R.U64 R99, R44, 0x10, R45 ;  /* 0x000000102c637819 */ /* 0x000fe4000000122d */
[----:B------:R-:W-:Y:S01]  /*1400*/  MOV R10, R41 ;  /* 0x00000029000a7202 */ /* 0x000fe20000000f00 */
[----:B------:R-:W-:Y:S01]  /*1410*/  IMAD R5, R5, -0x2daee0ad, RZ ;  /* 0xd2511f5305057824 */ /* 0x000fe200078e02ff */
[----:B------:R-:W-:Y:S01]  /*1420*/  PRMT R103, R38, 0x7610, R103 ;  /* 0x0000761026677816 */ /* 0x000fe20000000067 */
[----:B------:R-:W-:Y:S01]  /*1430*/  IMAD R41, R8, -0x326172a9, RZ ;  /* 0xcd9e8d5708297824 */ /* 0x000fe200078e02ff */
[----:B------:R-:W-:-:S02]  /*1440*/  PRMT R99, R99, 0x5410, R99 ;  /* 0x0000541063637816 */ /* 0x000fc40000000063 */
[----:B------:R-:W-:Y:S02]  /*1450*/  SHF.R.U64 R38, R72, 0x10, R73 ;  /* 0x0000001048267819 */ /* 0x000fe40000001249 */
[----:B------:R-:W-:Y:S02]  /*1460*/  LOP3.LUT R37, R37, UR4, R6, 0x96, !PT ;  /* 0x0000000425257c12 */ /* 0x000fe4000f8e9606 */
[C---:B------:R-:W-:Y:S02]  /*1470*/  PRMT R117, R10.reuse, 0x5410, R117 ;  /* 0x000054100a757816 */ /* 0x040fe40000000075 */
[----:B------:R-:W-:Y:S01]  /*1480*/  LOP3.LUT R39, R39, UR17, R4, 0x96, !PT ;  /* 0x0000001127277c12 */ /* 0x000fe2000f8e9604 */
[----:B------:R-:W-:Y:S01]  /*1490*/  IMAD.HI.U32 R4, R37, -0x2daee0ad, RZ ;  /* 0xd2511f5325047827 */ /* 0x000fe200078e00ff */
[----:B------:R-:W-:Y:S01]  /*14a0*/  PRMT R10, R10, 0x5410, R40 ;  /* 0x000054100a0a7816 */ /* 0x000fe20000000028 */
[----:B------:R-:W0:Y:S01]  /*14b0*/  LDCU.64 UR16, c[0x0][0x3a0] ;  /* 0x00007400ff1077ac */ /* 0x000e220008000a00 */
[----:B------:R-:W-:Y:S01]  /*14c0*/  PRMT R99, R38, 0x7610, R99 ;  /* 0x0000761026637816 */ /* 0x000fe20000000063 */
[----:B------:R-:W-:Y:S01]  /*14d0*/  IMAD.HI.U32 R6, R39, -0x326172a9, RZ ;  /* 0xcd9e8d5727067827 */ /* 0x000fe200078e00ff */
[----:B------:R-:W-:-:S02]  /*14e0*/  PRMT R105, R105, 0x5410, R105 ;  /* 0x0000541069697816 */ /* 0x000fc40000000069 */
[----:B------:R-:W-:Y:S01]  /*14f0*/  SHF.R.U64 R40, R16, 0x10, R17 ;  /* 0x0000001010287819 */ /* 0x000fe20000001211 */
[----:B------:R-:W-:Y:S01]  /*1500*/  IMAD R77, R37, -0x2daee0ad, RZ ;  /* 0xd2511f53254d7824 */ /* 0x000fe200078e02ff */
[----:B------:R-:W-:Y:S01]  /*1510*/  SHF.R.U32.HI R38, RZ, 0x10, R73 ;  /* 0x00000010ff267819 */ /* 0x000fe20000011649 */
[----:B------:R-:W-:Y:S01]  /*1520*/  IMAD R8, R39, -0x326172a9, RZ ;  /* 0xcd9e8d5727087824 */ /* 0x000fe200078e02ff */
[----:B------:R-:W-:Y:S02]  /*1530*/  SHF.R.U32.HI R89, RZ, 0x10, R27 ;  /* 0x00000010ff597819 */ /* 0x000fe4000001161b */
[----:B------:R-:W-:Y:S02]  /*1540*/  SHF.R.U64 R36, R74, 0x10, R75 ;  /* 0x000000104a247819 */ /* 0x000fe4000000124b */
[----:B------:R-:W-:Y:S02]  /*1550*/  SHF.R.U32.HI R95, RZ, 0x10, R45 ;  /* 0x00000010ff5f7819 */ /* 0x000fe4000001162d */
[----:B------:R-:W-:-:S02]  /*1560*/  SHF.R.U64 R98, R46, 0x10, R47 ;  /* 0x000000102e627819 */ /* 0x000fc4000000122f */
[----:B------:R-:W-:Y:S02]  /*1570*/  PRMT R105, R40, 0x7610, R105 ;  /* 0x0000761028697816 */ /* 0x000fe40000000069 */
[----:B------:R-:W-:Y:S02]  /*1580*/  PRMT R88, R88, 0x5410, R38 ;  /* 0x0000541058587816 */ /* 0x000fe40000000026 */
[----:B------:R-:W-:Y:S02]  /*1590*/  PRMT R89, R89, 0x5410, R36 ;  /* 0x0000541059597816 */ /* 0x000fe40000000024 */
[----:B------:R-:W-:Y:S02]  /*15a0*/  PRMT R95, R95, 0x5410, R95 ;  /* 0x000054105f5f7816 */ /* 0x000fe4000000005f */
[----:B------:R-:W-:Y:S02]  /*15b0*/  PRMT R98, R98, 0x5410, R98 ;  /* 0x0000541062627816 */ /* 0x000fe40000000062 */
[----:B------:R-:W-:-:S02]  /*15c0*/  SHF.R.U64 R40, R26, 0x10, R27 ;  /* 0x000000101a287819 */ /* 0x000fc4000000121b */
[----:B------:R-:W-:Y:S02]  /*15d0*/  SHF.R.U64 R94, R24, 0x10, R25 ;  /* 0x00000010185e7819 */ /* 0x000fe40000001219 */
[----:B------:R-:W-:Y:S02]  /*15e0*/  SHF.R.U32.HI R36, RZ, 0x10, R75 ;  /* 0x00000010ff247819 */ /* 0x000fe4000001164b */
[----:B------:R-:W-:Y:S02]  /*15f0*/  SHF.R.U32.HI R38, RZ, 0x10, R25 ;  /* 0x00000010ff267819 */ /* 0x000fe40000011619 */
[----:B------:R-:W-:Y:S02]  /*1600*/  LOP3.LUT R4, R5, UR5, R4, 0x96, !PT ;  /* 0x0000000505047c12 */ /* 0x000fe4000f8e9604 */
[----:B------:R-:W-:Y:S01]  /*1610*/  LOP3.LUT R5, R41, UR19, R6, 0x96, !PT ;  /* 0x0000001329057c12 */ /* 0x000fe2000f8e9606 */
[----:B------:R-:W-:Y:S01]  /*1620*/  IMAD.MOV.U32 R6, RZ, RZ, RZ ;  /* 0x000000ffff067224 */ /* 0x000fe200078e00ff */
[----:B------:R-:W-:-:S02]  /*1630*/  PRMT R98, R40, 0x7610, R98 ;  /* 0x0000761028627816 */ /* 0x000fc40000000062 */
[----:B------:R-:W-:Y:S02]  /*1640*/  PRMT R94, R94, 0x5410, R36 ;  /* 0x000054105e5e7816 */ /* 0x000fe40000000024 */
[----:B------:R-:W-:Y:S02]  /*1650*/  PRMT R95, R38, 0x7610, R95 ;  /* 0x00007610265f7816 */ /* 0x000fe4000000005f */
[----:B------:R-:W-:Y:S02]  /*1660*/  PLOP3.LUT P0, PT, PT, PT, UP0, 0x80, 0x8 ;  /* 0x000000000008781c */ /* 0x000fe40003f0f008 */
[----:B01234-:R-:W-:-:S11]  /*1670*/  LOP3.LUT R76, R76, 0x3, RZ, 0xc0, !PT ;  /* 0x000000034c4c7812 */ /* 0x01ffd600078ec0ff */
.L_x_11474:
[----:B------:R-:W-:Y:S01]  /*1680*/  ISETP.NE.U32.AND P1, PT, RZ, UR16, PT ;  /* 0x00000010ff007c0c */ /* 0x000fe2000bf25070 */
[----:B------:R-:W-:Y:S01]  /*1690*/  UIMAD UR4, UR18, UR20, URZ ;  /* 0x00000014120472a4 */ /* 0x000fe2000f8e02ff */
[----:B0-----:R-:W0:Y:S02]  /*16a0*/  @P0 LDC.64 R46, c[0x0][0x398] ;  /* 0x0000e600ff2e0b82 */ /* 0x001e240000000a00 */
[----:B------:R-:W-:Y:S01]  /*16b0*/  ISETP.NE.AND.EX P1, PT, RZ, UR17, PT, P1 ;  /* 0x00000011ff007c0c */ /* 0x000fe2000bf25310 */
[----:B------:R-:W-:-:S04]  /*16c0*/  USHF.R.S32.HI UR5, URZ, 0x1f, UR4 ;  /* 0x0000001fff057899 */ /* 0x000fc80008011404 */
[----:B------:R-:W-:Y:S01]  /*16d0*/  ULEA.HI UR5, UR5, UR4, URZ, 0x2 ;  /* 0x0000000405057291 */ /* 0x000fe2000f8f10ff */
[----:B------:R-:W1:Y:S05]  /*16e0*/  LDC.64 R90, c[0x0][0x390] ;  /* 0x0000e400ff5a7b82 */ /* 0x000e6a0000000a00 */
[----:B------:R-:W-:-:S03]  /*16f0*/  IMAD.U32 R86, RZ, RZ, UR5 ;  /* 0x00000005ff567e24 */ /* 0x000fc6000f8e00ff */
[----:B------:R-:W2:Y:S02]  /*1700*/  @P1 LDC.64 R44, c[0x0][0x3a0] ;  /* 0x0000e800ff2c1b82 */ /* 0x000ea40000000a00 */
[----:B------:R-:W-:-:S05]  /*1710*/  LEA.HI.SX32 R86, R86, R81, 0x1e ;  /* 0x0000005156567211 */ /* 0x000fca00078ff2ff */
[----:B0-----:R-:W-:-:S05]  /*1720*/  @P0 IMAD.WIDE.U32 R46, R86, 0x10, R46 ;  /* 0x00000010562e0825 */ /* 0x001fca00078e002e */
[----:B------:R0:W5:Y:S01]  /*1730*/  @P0 LDG.E.128 R36, desc[UR8][R46.64] ;  /* 0x000000082e240981 */ /* 0x000162000c1e1d00 */
[----:B-1----:R-:W-:-:S04]  /*1740*/  IMAD.WIDE.U32 R48, R86, 0x10, R90 ;  /* 0x0000001056307825 */ /* 0x002fc800078e005a */
[----:B--2---:R-:W-:-:S05]  /*1750*/  @P1 IMAD.WIDE.U32 R44, R86, 0x10, R44 ;  /* 0x00000010562c1825 */ /* 0x004fca00078e002c */
[----:B------:R0:W5:Y:S04]  /*1760*/  @P1 LDG.E.128 R40, desc[UR8][R44.64] ;  /* 0x000000082c281981 */ /* 0x000168000c1e1d00 */
[----:B------:R0:W5:Y:S01]  /*1770*/  LDG.E.128 R44, desc[UR8][R48.64] ;  /* 0x00000008302c7981 */ /* 0x000162000c1e1d00 */
        /* <DEDUP_REMOVED lines=8> */
[----:B------:R-:W-:Y:S02]  /*1800*/  UIADD3 UR33, UPT, UPT, UR10, 0x78dde6e4, URZ ;  /* 0x78dde6e40a217890 */ /* 0x000fe4000fffe0ff */
[----:B------:R-:W-:Y:S02]  /*1810*/  UIADD3 UR34, UPT, UPT, UR10, -0x255992d5, URZ ;  /* 0xdaa66d2b0a227890 */ /* 0x000fe4000fffe0ff */
[----:B------:R-:W-:Y:S02]  /*1820*/  UIADD3 UR35, UPT, UPT, UR11, 0x76cf5d0a, URZ ;  /* 0x76cf5d0a0b237890 */ /* 0x000fe4000fffe0ff */
[----:B------:R-:W-:Y:S02]  /*1830*/  UIADD3 UR36, UPT, UPT, UR11, -0x695add53, URZ ;  /* 0x96a522ad0b247890 */ /* 0x000fe4000fffe0ff */
[----:B------:R-:W-:Y:S02]  /*1840*/  UIADD3 UR37, UPT, UPT, UR10, -0xe443238, URZ ;  /* 0xf1bbcdc80a257890 */ /* 0x000fe4000fffe0ff */
[----:B------:R-:W-:-:S02]  /*1850*/  UIADD3 UR38, UPT, UPT, UR10, -0x700cb87f, URZ ;  /* 0x8ff347810a267890 */ /* 0x000fc4000fffe0ff */
        /* <DEDUP_REMOVED lines=17> */
.L_x_11238:
        /* <DEDUP_REMOVED lines=12> */
.L_x_11239:
        /* <DEDUP_REMOVED lines=42> */
.L_x_11237:
[----:B------:R-:W-:Y:S01]  /*1cd0*/  ISETP.NE.AND P0, PT, R50, 0x1, PT ;  /* 0x000000013200780c */ /* 0x000fe20003f05270 */
[----:B------:R-:W-:Y:S01]  /*1ce0*/  UMOV UR4, UR6 ;  /* 0x0000000600047c82 */ /* 0x000fe20008000000 */
        /* <DEDUP_REMOVED lines=14> */
.L_x_11241:
        /* <DEDUP_REMOVED lines=12> */
.L_x_11242:
        /* <DEDUP_REMOVED lines=43> */
.L_x_11240:
[----:B------:R-:W-:Y:S01]  /*2140*/  ISETP.NE.AND P0, PT, R48, 0x1, PT ;  /* 0x000000013000780c */ /* 0x000fe20003f05270 */
[----:B------:R-:W-:Y:S01]  /*2150*/  IMAD.MOV.U32 R50, RZ, RZ, 0x2 ;  /* 0x00000002ff327424 */ /* 0x000fe200078e00ff */
[----:B------:R-:W-:-:S05]  /*2160*/  I2FP.F32.U32 R49, R49 ;  /* 0x0000003100317245 */ /* 0x000fca0000201000 */
        /* <DEDUP_REMOVED lines=12> */
.L_x_11244:
        /* <DEDUP_REMOVED lines=12> */
.L_x_11245:
        /* <DEDUP_REMOVED lines=43> */
.L_x_11243:
[----:B------:R-:W-:Y:S01]  /*25a0*/  ISETP.NE.AND P0, PT, R50, 0x1, PT ;  /* 0x000000013200780c */ /* 0x000fe20003f05270 */
[----:B------:R-:W-:Y:S01]  /*25b0*/  HFMA2 R56, -RZ, RZ, 0, 1.1920928955078125e-07 ;  /* 0x00000002ff387431 */ /* 0x000fe200000001ff */
        /* <DEDUP_REMOVED lines=13> */
.L_x_11247:
        /* <DEDUP_REMOVED lines=12> */
.L_x_11248:
        /* <DEDUP_REMOVED lines=43> */
.L_x_11246:
[----:B------:R-:W-:Y:S01]  /*2a00*/  I2FP.F32.U32 R49, R49 ;  /* 0x0000003100317245 */ /* 0x000fe20000201000 */
[----:B------:R-:W-:Y:S02]  /*2a10*/  UMOV UR5, UR7 ;  /* 0x0000000700057c82 */ /* 0x000fe40008000000 */
[----:B-----5:R-:W-:Y:S01]  /*2a20*/  FMUL.FTZ R46, R46, UR5 ;  /* 0x000000052e2e7c20 */ /* 0x020fe20008410000 */
[----:B------:R-:W-:Y:S01]  /*2a30*/  FMUL.FTZ R44, R44, UR5 ;  /* 0x000000052c2c7c20 */ /* 0x000fe20008410000 */
[----:B------:R-:W-:Y:S01]  /*2a40*/  FFMA.FTZ R48, R49, R68, 1.1641532182693481445e-10 ;  /* 0x2f00000031307423 */ /* 0x000fe20000010044 */
[----:B------:R-:W-:Y:S01]  /*2a50*/  FMUL.FTZ R45, R45, UR5 ;  /* 0x000000052d2d7c20 */ /* 0x000fe20008410000 */
[----:B------:R-:W-:Y:S01]  /*2a60*/  FMUL.FTZ R47, R47, UR5 ;  /* 0x000000052f2f7c20 */ /* 0x000fe20008410000 */
[----:B------:R-:W-:Y:S02]  /*2a70*/  FSEL R62, R46, RZ, P4 ;  /* 0x000000ff2e3e7208 */ /* 0x000fe40002000000 */
[----:B------:R-:W-:-:S02]  /*2a80*/  FSETP.GTU.FTZ.AND P0, PT, R48, UR4, PT ;  /* 0x0000000430007c0b */ /* 0x000fc4000bf1c000 */
[----:B------:R-:W-:Y:S01]  /*2a90*/  FSEL R60, R44, RZ, P2 ;  /* 0x000000ff2c3c7208 */ /* 0x000fe20001000000 */
[----:B------:R-:W-:Y:S01]  /*2aa0*/  @P1 FADD.FTZ R62, R42, R62 ;  /* 0x0000003e2a3e1221 */ /* 0x000fe20000010000 */
[----:B------:R-:W-:Y:S02]  /*2ab0*/  FSEL R61, R45, RZ, P3 ;  /* 0x000000ff2d3d7208 */ /* 0x000fe40001800000 */
[----:B------:R-:W-:Y:S01]  /*2ac0*/  FSEL R63, R47, RZ, !P0 ;  /* 0x000000ff2f3f7208 */ /* 0x000fe20004000000 */
[----:B------:R-:W-:Y:S01]  /*2ad0*/  @P1 FADD.FTZ R60, R40, R60 ;  /* 0x0000003c283c1221 */ /* 0x000fe20000010000 */
[----:B------:R-:W-:Y:S01]  /*2ae0*/  PLOP3.LUT P5, PT, P0, PT, PT, 0x8, 0x80 ;  /* 0x000000000080781c */ /* 0x000fe200007ae170 */
[----:B------:R-:W-:Y:S02]  /*2af0*/  @P1 FADD.FTZ R61, R41, R61 ;  /* 0x0000003d293d1221 */ /* 0x000fe40000010000 */
[----:B------:R-:W-:Y:S01]  /*2b00*/  @P1 FADD.FTZ R63, R43, R63 ;  /* 0x0000003f2b3f1221 */ /* 0x000fe20000010000 */
[----:B------:R-:W-:Y:S09]  /*2b10*/  BRA `(.L_x_11249) ;  /* 0x0000002400507947 */ /* 0x000ff20003800000 */
.L_x_11236:
        /* <DEDUP_REMOVED lines=15> */
.L_x_11251:
        /* <DEDUP_REMOVED lines=12> */
.L_x_11252:
        /* <DEDUP_REMOVED lines=42> */
.L_x_11250:
[----:B------:R-:W-:Y:S01]  /*2f70*/  ISETP.NE.AND P0, PT, R50, 0x1, PT ;  /* 0x000000013200780c */ /* 0x000fe20003f05270 */
[----:B------:R-:W-:Y:S01]  /*2f80*/  UMOV UR4, UR6 ;  /* 0x0000000600047c82 */ /* 0x000fe20008000000 */
[----:B------:R-:W-:Y:S01]  /*2f90*/  I2FP.F32.U32 R49, R48 ;  /* 0x0000003000317245 */ /* 0x000fe20000201000 */
[----:B------:R-:W-:Y:S01]  /*2fa0*/  UMOV UR5, UR7 ;  /* 0x0000000700057c82 */ /* 0x000fe20008000000 */
[----:B------:R-:W-:Y:S02]  /*2fb0*/  HFMA2 R52, -RZ, RZ, 0, 1.1920928955078125e-07 ;  /* 0x00000002ff347431 */ /* 0x000fe400000001ff */
[----:B-----5:R-:W-:Y:S01]  /*2fc0*/  FMUL.FTZ R44, R44, UR5 ;  /* 0x000000052c2c7c20 */ /* 0x020fe20008410000 */
        /* <DEDUP_REMOVED lines=12> */
.L_x_11254:
        /* <DEDUP_REMOVED lines=12> */
.L_x_11255:
        /* <DEDUP_REMOVED lines=43> */
.L_x_11253:
[----:B------:R-:W-:Y:S01]  /*3400*/  ISETP.NE.AND P0, PT, R52, 0x1, PT ;  /* 0x000000013400780c */ /* 0x000fe20003f05270 */
[----:B------:R-:W-:Y:S01]  /*3410*/  IMAD.MOV.U32 R50, RZ, RZ, 0x2 ;  /* 0x00000002ff327424 */ /* 0x000fe200078e00ff */
[----:B------:R-:W-:Y:S02]  /*3420*/  I2FP.F32.U32 R49, R49 ;  /* 0x0000003100317245 */ /* 0x000fe40000201000 */
        /* <DEDUP_REMOVED lines=11> */
.L_x_11257:
        /* <DEDUP_REMOVED lines=12> */
.L_x_11258:
        /* <DEDUP_REMOVED lines=43> */
.L_x_11256:
[----:B------:R-:W-:Y:S01]  /*3850*/  ISETP.NE.AND P0, PT, R50, 0x1, PT ;  /* 0x000000013200780c */ /* 0x000fe20003f05270 */
[----:B------:R-:W-:Y:S01]  /*3860*/  FMUL.FTZ R45, R45, UR5 ;  /* 0x000000052d2d7c20 */ /* 0x000fe20008410000 */
        /* <DEDUP_REMOVED lines=14> */
.L_x_11260:
        /* <DEDUP_REMOVED lines=12> */
.L_x_11261:
        /* <DEDUP_REMOVED lines=43> */
.L_x_11259:
[----:B------:R-:W-:Y:S01]  /*3cc0*/  ISETP.NE.AND P0, PT, R52, 0x1, PT ;  /* 0x000000013400780c */ /* 0x000fe20003f05270 */
[----:B------:R-:W-:Y:S01]  /*3cd0*/  HFMA2 R50, -RZ, RZ, 0, 1.1920928955078125e-07 ;  /* 0x00000002ff327431 */ /* 0x000fe200000001ff */
[----:B------:R-:W-:Y:S01]  /*3ce0*/  I2FP.F32.U32 R49, R49 ;  /* 0x0000003100317245 */ /* 0x000fe20000201000 */
[----:B------:R-:W-:-:S04]  /*3cf0*/  IMAD.MOV.U32 R51, RZ, RZ, R8 ;  /* 0x000000ffff337224 */ /* 0x000fc800078e0008 */
        /* <DEDUP_REMOVED lines=10> */
.L_x_11263:
        /* <DEDUP_REMOVED lines=12> */
.L_x_11264:
        /* <DEDUP_REMOVED lines=43> */
.L_x_11262:
[----:B------:R-:W-:Y:S01]  /*4110*/  ISETP.NE.AND P0, PT, R50, 0x1, PT ;  /* 0x000000013200780c */ /* 0x000fe20003f05270 */
[----:B------:R-:W-:Y:S01]  /*4120*/  FMUL.FTZ R46, R46, UR5 ;  /* 0x000000052e2e7c20 */ /* 0x000fe20008410000 */
        /* <DEDUP_REMOVED lines=14> */
.L_x_11266:
        /* <DEDUP_REMOVED lines=12> */
.L_x_11267:
        /* <DEDUP_REMOVED lines=43> */
.L_x_11265:
[----:B------:R-:W-:Y:S01]  /*4580*/  ISETP.NE.AND P0, PT, R52, 0x1, PT ;  /* 0x000000013400780c */ /* 0x000fe20003f05270 */
[----:B------:R-:W-:Y:S01]  /*4590*/  IMAD.MOV.U32 R50, RZ, RZ, 0x2 ;  /* 0x00000002ff327424 */ /* 0x000fe200078e00ff */
[----:B------:R-:W-:Y:S01]  /*45a0*/  I2FP.F32.U32 R55, R51 ;  /* 0x0000003300377245 */ /* 0x000fe20000201000 */
[----:B------:R-:W-:-:S04]  /*45b0*/  IMAD.MOV.U32 R51, RZ, RZ, R8 ;  /* 0x000000ffff337224 */ /* 0x000fc800078e0008 */
        /* <DEDUP_REMOVED lines=10> */
.L_x_11269:
        /* <DEDUP_REMOVED lines=12> */
.L_x_11270:
        /* <DEDUP_REMOVED lines=43> */
.L_x_11268:
[----:B------:R-:W-:Y:S01]  /*49d0*/  ISETP.NE.AND P0, PT, R50, 0x1, PT ;  /* 0x000000013200780c */ /* 0x000fe20003f05270 */
[----:B------:R-:W-:Y:S01]  /*49e0*/  FMUL.FTZ R47, R47, UR5 ;  /* 0x000000052f2f7c20 */ /* 0x000fe20008410000 */
[----:B------:R-:W-:Y:S01]  /*49f0*/  I2FP.F32.U32 R51, R51 ;  /* 0x0000003300337245 */ /* 0x000fe20000201000 */
[----:B------:R-:W-:-:S04]  /*4a00*/  HFMA2 R56, -RZ, RZ, 0, 1.1920928955078125e-07 ;  /* 0x00000002ff387431 */ /* 0x000fc800000001ff */
        /* <DEDUP_REMOVED lines=12> */
.L_x_11272:
        /* <DEDUP_REMOVED lines=12> */
.L_x_11273:
        /* <DEDUP_REMOVED lines=43> */
.L_x_11271:
[----:B------:R-:W-:Y:S01]  /*4e40*/  I2FP.F32.U32 R51, R51 ;  /* 0x0000003300337245 */ /* 0x000fe20000201000 */
[----:B------:R-:W-:Y:S01]  /*4e50*/  FMUL.FTZ R61, R37, UR5 ;  /* 0x00000005253d7c20 */ /* 0x000fe20008410000 */
[----:B------:R-:W-:Y:S01]  /*4e60*/  FMUL.FTZ R60, R36, UR5 ;  /* 0x00000005243c7c20 */ /* 0x000fe20008410000 */
[----:B------:R-:W-:Y:S01]  /*4e70*/  FSETP.GTU.FTZ.AND P0, PT, R49, UR4, PT ;  /* 0x0000000431007c0b */ /* 0x000fe2000bf1c000 */
[----:B------:R-:W-:Y:S01]  /*4e80*/  FMUL.FTZ R62, R38, UR5 ;  /* 0x00000005263e7c20 */ /* 0x000fe20008410000 */
[----:B------:R-:W-:Y:S01]  /*4e90*/  FFMA.FTZ R50, R51, R68, 1.1641532182693481445e-10 ;  /* 0x2f00000033327423 */ /* 0x000fe20000010044 */
[----:B------:R-:W-:Y:S02]  /*4ea0*/  FSETP.GTU.FTZ.AND P6, PT, R48, UR4, PT ;  /* 0x0000000430007c0b */ /* 0x000fe4000bfdc000 */
[----:B------:R-:W-:Y:S02]  /*4eb0*/  FSEL R61, R61, RZ, !P0 ;  /* 0x000000ff3d3d7208 */ /* 0x000fe40004000000 */
[----:B------:R-:W-:-:S02]  /*4ec0*/  SEL R49, RZ, 0x1, P0 ;  /* 0x00000001ff317807 */ /* 0x000fc40000000000 */
[----:B------:R-:W-:Y:S02]  /*4ed0*/  FSEL R60, R60, RZ, !P6 ;  /* 0x000000ff3c3c7208 */ /* 0x000fe40007000000 */
[----:B------:R-:W-:Y:S01]  /*4ee0*/  FSETP.GTU.FTZ.AND P0, PT, R50, UR4, PT ;  /* 0x0000000432007c0b */ /* 0x000fe2000bf1c000 */
[----:B------:R-:W-:Y:S01]  /*4ef0*/  FMUL.FTZ R50, R39, UR5 ;  /* 0x0000000527327c20 */ /* 0x000fe20008410000 */
[----:B------:R-:W-:Y:S02]  /*4f00*/  FSEL R44, R44, RZ, P2 ;  /* 0x000000ff2c2c7208 */ /* 0x000fe40001000000 */
[----:B------:R-:W-:Y:S02]  /*4f10*/  SEL R48, RZ, 0x1, P6 ;  /* 0x00000001ff307807 */ /* 0x000fe40003000000 */
[----:B------:R-:W-:Y:S01]  /*4f20*/  FSETP.GTU.FTZ.AND P6, PT, R55, UR4, PT ;  /* 0x0000000437007c0b */ /* 0x000fe2000bfdc000 */
[----:B------:R-:W-:Y:S01]  /*4f30*/  FADD.FTZ R60, R44, R60 ;  /* 0x0000003c2c3c7221 */ /* 0x000fe20000010000 */
[----:B------:R-:W-:-:S02]  /*4f40*/  FSEL R46, R46, RZ, P4 ;  /* 0x000000ff2e2e7208 */ /* 0x000fc40002000000 */
[----:B------:R-:W-:Y:S01]  /*4f50*/  FSEL R62, R62, RZ, !P6 ;  /* 0x000000ff3e3e7208 */ /* 0x000fe20007000000 */
[----:B------:R-:W-:Y:S01]  /*4f60*/  @P1 FADD.FTZ R60, R40, R60 ;  /* 0x0000003c283c1221 */ /* 0x000fe20000010000 */
[----:B------:R-:W-:Y:S02]  /*4f70*/  FSEL R45, R45, RZ, P3 ;  /* 0x000000ff2d2d7208 */ /* 0x000fe40001800000 */
[----:B------:R-:W-:Y:S01]  /*4f80*/  FSEL R47, R47, RZ, P5 ;  /* 0x000000ff2f2f7208 */ /* 0x000fe20002800000 */
[----:B------:R-:W-:Y:S01]  /*4f90*/  FADD.FTZ R62, R46, R62 ;  /* 0x0000003e2e3e7221 */ /* 0x000fe20000010000 */
[----:B------:R-:W-:Y:S01]  /*4fa0*/  FSEL R50, R50, RZ, !P0 ;  /* 0x000000ff32327208 */ /* 0x000fe20004000000 */
[----:B------:R-:W-:Y:S01]  /*4fb0*/  FADD.FTZ R61, R45, R61 ;  /* 0x0000003d2d3d7221 */ /* 0x000fe20000010000 */
[----:B------:R-:W-:Y:S01]  /*4fc0*/  SEL R44, RZ, 0x1, P6 ;  /* 0x00000001ff2c7807 */ /* 0x000fe20003000000 */
[----:B------:R-:W-:Y:S01]  /*4fd0*/  @P1 FADD.FTZ R62, R42, R62 ;  /* 0x0000003e2a3e1221 */ /* 0x000fe20000010000 */
[----:B------:R-:W-:Y:S01]  /*4fe0*/  PRMT R7, R48, 0x7610, R7 ;  /* 0x0000761030077816 */ /* 0x000fe20000000007 */
[----:B------:R-:W-:Y:S01]  /*4ff0*/  FADD.FTZ R63, R50, R47 ;  /* 0x0000002f323f7221 */ /* 0x000fe20000010000 */
[----:B------:R-:W-:Y:S01]  /*5000*/  PRMT R10, R44, 0x7610, R10 ;  /* 0x000076102c0a7816 */ /* 0x000fe2000000000a */
[----:B------:R-:W-:Y:S01]  /*5010*/  @P1 FADD.FTZ R61, R41, R61 ;  /* 0x0000003d293d1221 */ /* 0x000fe20000010000 */
[----:B------:R-:W-:Y:S01]  /*5020*/  SEL R44, RZ, 0x1, P0 ;  /* 0x00000001ff2c7807 */ /* 0x000fe20000000000 */
[----:B------:R-:W-:Y:S01]  /*5030*/  @P1 FADD.FTZ R63, R43, R63 ;  /* 0x0000003f2b3f1221 */ /* 0x000fe20000010000 */
[----:B------:R-:W-:-:S02]  /*5040*/  PRMT R9, R49, 0x7610, R9 ;  /* 0x0000761031097816 */ /* 0x000fc40000000009 */
[----:B------:R-:W-:-:S07]  /*5050*/  PRMT R11, R44, 0x7610, R11 ;  /* 0x000076102c0b7816 */ /* 0x000fce000000000b */
.L_x_11249:
[----:B------:R-:W0:Y:S01]  /*5060*/  LDC.64 R96, c[0x0][0x3a8] ;  /* 0x0000ea00ff607b82 */ /* 0x000e220000000a00 */
[----:B------:R-:W-:Y:S01]  /*5070*/  ISETP.NE.U32.AND P0, PT, RZ, UR12, PT ;  /* 0x0000000cff007c0c */ /* 0x000fe2000bf05070 */
[----:B------:R-:W-:Y:S01]  /*5080*/  VIADD R52, R86, 0x80 ;  /* 0x0000008056347836 */ /* 0x000fe20000000000 */
[----:B------:R-:W-:Y:S02]  /*5090*/  SEL R53, RZ, 0x1000000, !P5 ;  /* 0x01000000ff357807 */ /* 0x000fe40006800000 */
[----:B------:R-:W-:Y:S02]  /*50a0*/  ISETP.NE.AND.EX P0, PT, RZ, UR13, PT, P0 ;  /* 0x0000000dff007c0c */ /* 0x000fe4000bf05300 */
[----:B------:R-:W-:Y:S01]  /*50b0*/  SEL R44, RZ, 0x10000, !P4 ;  /* 0x00010000ff2c7807 */ /* 0x000fe20006000000 */
[----:B------:R-:W1:Y:S01]  /*50c0*/  LDC.64 R100, c[0x0][0x3b0] ;  /* 0x0000ec00ff647b82 */ /* 0x000e620000000a00 */
[----:B------:R-:W-:Y:S02]  /*50d0*/  SEL R45, RZ, 0x100, !P3 ;  /* 0x00000100ff2d7807 */ /* 0x000fe40005800000 */
[----:B------:R-:W-:-:S02]  /*50e0*/  SEL R48, RZ, 0x1, !P2 ;  /* 0x00000001ff307807 */ /* 0x000fc40005000000 */
[----:B------:R-:W-:-:S03]  /*50f0*/  IADD3 R53, PT, PT, R45, R53, R44 ;  /* 0x000000352d357210 */ /* 0x000fc60007ffe02c */
[----:B------:R-:W2:Y:S01]  /*5100*/  @P1 LDC.64 R50, c[0x0][0x3a0] ;  /* 0x0000e800ff321b82 */ /* 0x000ea20000000a00 */
[----:B------:R-:W-:Y:S01]  /*5110*/  IADD3 R53, PT, PT, R53, R48, RZ ;  /* 0x0000003035357210 */ /* 0x000fe20007ffe0ff */
[----:B0-----:R-:W-:-:S06]  /*5120*/  IMAD.WIDE.U32 R44, R86, 0x10, R96 ;  /* 0x00000010562c7825 */ /* 0x001fcc00078e0060 */
[----:B------:R-:W0:Y:S01]  /*5130*/  @P0 LDC.64 R46, c[0x0][0x398] ;  /* 0x0000e600ff2e0b82 */ /* 0x000e220000000a00 */
[----:B------:R3:W-:Y:S01]  /*5140*/  STG.E.128 desc[UR8][R44.64], R60 ;  /* 0x0000003c2c007986 */ /* 0x0007e2000c101d08 */
[----:B-1----:R-:W-:-:S05]  /*5150*/  IMAD.WIDE.U32 R48, R86, 0x4, R100 ;  /* 0x0000000456307825 */ /* 0x002fca00078e0064 */
[----:B------:R1:W-:Y:S01]  /*5160*/  STG.E desc[UR8][R48.64], R53 ;  /* 0x0000003530007986 */ /* 0x0003e2000c101908 */
[----:B--2---:R-:W-:-:S04]  /*5170*/  @P1 IMAD.WIDE.U32 R50, R52, 0x10, R50 ;  /* 0x0000001034321825 */ /* 0x004fc800078e0032 */
[----:B---3--:R-:W-:-:S04]  /*5180*/  IMAD.WIDE.U32 R44, R52, 0x10, R90 ;  /* 0x00000010342c7825 */ /* 0x008fc800078e005a */
[----:B0-----:R-:W-:Y:S01]  /*5190*/  @P0 IMAD.WIDE.U32 R46, R52, 0x10, R46 ;  /* 0x00000010342e0825 */ /* 0x001fe200078e002e */
[----:B-1----:R-:W-:Y:S06]  /*51a0*/  @!P0 BRA `(.L_x_11274) ;  /* 0x00000000002c8947 */ /* 0x002fec0003800000 */
[----:B------:R-:W0:Y:S01]  /*51b0*/  LDC.64 R48, c[0x0][0x3b8] ;  /* 0x0000ee00ff307b82 */ /* 0x000e220000000a00 */
[----:B------:R-:W-:Y:S01]  /*51c0*/  IMAD.U32 R57, R10, 0x10000, RZ ;  /* 0x000100000a397824 */ /* 0x000fe200078e00ff */
[----:B------:R-:W-:Y:S02]  /*51d0*/  LOP3.LUT R53, R11, 0xffff, RZ, 0xc0, !PT ;  /* 0x0000ffff0b357812 */ /* 0x000fe400078ec0ff */
[----:B------:R-:W-:Y:S02]  /*51e0*/  LOP3.LUT R55, R9, 0xff, RZ, 0xc0, !PT ;  /* 0x000000ff09377812 */ /* 0x000fe400078ec0ff */
[----:B------:R-:W-:-:S05]  /*51f0*/  LOP3.LUT R57, R57, 0xff0000, RZ, 0xc0, !PT ;  /* 0x00ff000039397812 */ /* 0x000fca00078ec0ff */
[----:B------:R-:W-:Y:S01]  /*5200*/  IMAD R57, R53, 0x1000000, R57 ;  /* 0x0100000035397824 */ /* 0x000fe200078e0239 */
[----:B------:R-:W-:-:S04]  /*5210*/  LOP3.LUT R53, R7, 0xff, RZ, 0xc0, !PT ;  /* 0x000000ff07357812 */ /* 0x000fc800078ec0ff */
[----:B------:R-:W-:-:S05]  /*5220*/  LEA R55, R55, R57, 0x8 ;  /* 0x0000003937377211 */ /* 0x000fca00078e40ff */
[----:B------:R-:W-:Y:S02]  /*5230*/  IMAD.IADD R53, R55, 0x1, R53 ;  /* 0x0000000137357824 */ /* 0x000fe400078e0235 */
[----:B0-----:R-:W-:-:S05]  /*5240*/  IMAD.WIDE.U32 R48, R86, 0x4, R48 ;  /* 0x0000000456307825 */ /* 0x001fca00078e0030 */
[----:B------:R0:W-:Y:S02]  /*5250*/  STG.E desc[UR8][R48.64], R53 ;  /* 0x0000003530007986 */ /* 0x0001e4000c101908 */
.L_x_11274:
[----:B------:R1:W5:Y:S04]  /*5260*/  @P0 LDG.E.128 R36, desc[UR8][R46.64] ;  /* 0x000000082e240981 */ /* 0x000368000c1e1d00 */
[----:B------:R1:W5:Y:S04]  /*5270*/  @P1 LDG.E.128 R40, desc[UR8][R50.64] ;  /* 0x0000000832281981 */ /* 0x000368000c1e1d00 */
[----:B------:R-:W5:Y:S01]  /*5280*/  LDG.E.128 R44, desc[UR8][R44.64] ;  /* 0x000000082c2c7981 */ /* 0x000f62000c1e1d00 */
[----:B------:R-:W-:Y:S05]  /*5290*/  @!P0 BRA `(.L_x_11275) ;  /* 0x0000002400588947 */ /* 0x000fea0003800000 */
[----:B------:R-:W-:Y:S01]  /*52a0*/  ISETP.NE.AND P2, PT, R56, 0x1, PT ;  /* 0x000000013800780c */ /* 0x000fe20003f45270 */
[----:B0-----:R-:W-:Y:S01]  /*52b0*/  IMAD.MOV.U32 R49, RZ, RZ, 0x2 ;  /* 0x00000002ff317424 */ /* 0x001fe200078e00ff */
        /* <DEDUP_REMOVED lines=13> */
.L_x_11277:
        /* <DEDUP_REMOVED lines=12> */
.L_x_11278:
        /* <DEDUP_REMOVED lines=43> */
.L_x_11276:
[----:B------:R-:W-:Y:S01]  /*5700*/  ISETP.NE.AND P3, PT, R49, 0x1, PT ;  /* 0x000000013100780c */ /* 0x000fe20003f65270 */
[----:B-1----:R-:W-:Y:S01]  /*5710*/  IMAD.MOV.U32 R51, RZ, RZ, 0x2 ;  /* 0x00000002ff337424 */ /* 0x002fe200078e00ff */
[----:B------:R-:W-:-:S05]  /*5720*/  I2FP.F32.U32 R48, R48 ;  /* 0x0000003000307245 */ /* 0x000fca0000201000 */
[----:B------:R-:W-:-:S05]  /*5730*/  FFMA.FTZ R48, R48, R68, 1.1641532182693481445e-10 ;  /* 0x2f00000030307423 */ /* 0x000fca0000010044 */
[----:B------:R-:W-:Y:S01]  /*5740*/  FSETP.LE.FTZ.AND P2, PT, R48, UR4, PT ;  /* 0x0000000430007c0b */ /* 0x000fe2000bf53000 */
[----:B-----5:R-:W-:Y:S01]  /*5750*/  FMUL.FTZ R48, R44, UR5 ;  /* 0x000000052c307c20 */ /* 0x020fe20008410000 */
[----:B------:R-:W-:Y:S01]  /*5760*/  IMAD.MOV.U32 R44, RZ, RZ, R8 ;  /* 0x000000ffff2c7224 */ /* 0x000fe200078e0008 */
        /* <DEDUP_REMOVED lines=9> */
.L_x_11280:
        /* <DEDUP_REMOVED lines=12> */
.L_x_11281:
        /* <DEDUP_REMOVED lines=43> */
.L_x_11279:
        /* <DEDUP_REMOVED lines=14> */
.L_x_11283:
        /* <DEDUP_REMOVED lines=12> */
.L_x_11284:
        /* <DEDUP_REMOVED lines=43> */
.L_x_11282:
        /* <DEDUP_REMOVED lines=16> */
.L_x_11286:
        /* <DEDUP_REMOVED lines=12> */
.L_x_11287:
        /* <DEDUP_REMOVED lines=43> */
.L_x_11285:
        /* <DEDUP_REMOVED lines=14> */
.L_x_11289:
        /* <DEDUP_REMOVED lines=12> */
.L_x_11290:
        /* <DEDUP_REMOVED lines=43> */
.L_x_11288:
        /* <DEDUP_REMOVED lines=16> */
.L_x_11292:
        /* <DEDUP_REMOVED lines=12> */
.L_x_11293:
        /* <DEDUP_REMOVED lines=43> */
.L_x_11291:
        /* <DEDUP_REMOVED lines=14> */
.L_x_11295:
        /* <DEDUP_REMOVED lines=12> */
.L_x_11296:
        /* <DEDUP_REMOVED lines=43> */
.L_x_11294:
        /* <DEDUP_REMOVED lines=16> */
.L_x_11298:
        /* <DEDUP_REMOVED lines=14> */
.L_x_11299:
        /* <DEDUP_REMOVED lines=43> */
.L_x_11297:
[----:B------:R-:W-:Y:S01]  /*75d0*/  FMUL.FTZ R64, R36, UR5 ;  /* 0x0000000524407c20 */ /* 0x000fe20008410000 */
[----:B------:R-:W-:Y:S01]  /*75e0*/  FSETP.GTU.FTZ.AND P6, PT, R44, UR4, PT ;  /* 0x000000042c007c0b */ /* 0x000fe2000bfdc000 */
[----:B------:R-:W-:Y:S01]  /*75f0*/  FMUL.FTZ R65, R37, UR5 ;  /* 0x0000000525417c20 */ /* 0x000fe20008410000 */
[----:B------:R-:W-:Y:S01]  /*7600*/  I2FP.F32.U32 R50, R51 ;  /* 0x0000003300327245 */ /* 0x000fe20000201000 */
[----:B------:R-:W-:Y:S01]  /*7610*/  FMUL.FTZ R66, R38, UR5 ;  /* 0x0000000526427c20 */ /* 0x000fe20008410000 */
[----:B------:R-:W-:Y:S02]  /*7620*/  FSEL R64, R64, RZ, !P6 ;  /* 0x000000ff40407208 */ /* 0x000fe40007000000 */
[----:B------:R-:W-:Y:S01]  /*7630*/  SEL R44, RZ, 0x1, P6 ;  /* 0x00000001ff2c7807 */ /* 0x000fe20003000000 */
[----:B------:R-:W-:Y:S01]  /*7640*/  FFMA.FTZ R51, R50, R68, 1.1641532182693481445e-10 ;  /* 0x2f00000032337423 */ /* 0x000fe20000010044 */
[----:B------:R-:W-:Y:S02]  /*7650*/  FSETP.GTU.FTZ.AND P6, PT, R49, UR4, PT ;  /* 0x0000000431007c0b */ /* 0x000fe4000bfdc000 */
[----:B------:R-:W-:-:S02]  /*7660*/  FSEL R46, R46, RZ, P4 ;  /* 0x000000ff2e2e7208 */ /* 0x000fc40002000000 */
[----:B------:R-:W-:Y:S02]  /*7670*/  FSEL R65, R65, RZ, !P6 ;  /* 0x000000ff41417208 */ /* 0x000fe40007000000 */
[----:B------:R-:W-:Y:S02]  /*7680*/  SEL R49, RZ, 0x1, P6 ;  /* 0x00000001ff317807 */ /* 0x000fe40003000000 */
[----:B------:R-:W-:Y:S02]  /*7690*/  FSETP.GTU.FTZ.AND P6, PT, R58, UR4, PT ;  /* 0x000000043a007c0b */ /* 0x000fe4000bfdc000 */
[----:B------:R-:W-:Y:S02]  /*76a0*/  FSEL R45, R45, RZ, P3 ;  /* 0x000000ff2d2d7208 */ /* 0x000fe40001800000 */
[----:B------:R-:W-:Y:S02]  /*76b0*/  FSEL R66, R66, RZ, !P6 ;  /* 0x000000ff42427208 */ /* 0x000fe40007000000 */
[----:B------:R-:W-:Y:S01]  /*76c0*/  SEL R50, RZ, 0x1, P6 ;  /* 0x00000001ff327807 */ /* 0x000fe20003000000 */
[----:B------:R-:W-:Y:S01]  /*76d0*/  FADD.FTZ R65, R45, R65 ;  /* 0x000000412d417221 */ /* 0x000fe20000010000 */
[----:B------:R-:W-:Y:S01]  /*76e0*/  FSETP.GTU.FTZ.AND P6, PT, R51, UR4, PT ;  /* 0x0000000433007c0b */ /* 0x000fe2000bfdc000 */
[----:B------:R-:W-:Y:S01]  /*76f0*/  FMUL.FTZ R51, R39, UR5 ;  /* 0x0000000527337c20 */ /* 0x000fe20008410000 */
[----:B------:R-:W-:Y:S01]  /*7700*/  FSEL R48, R48, RZ, P2 ;  /* 0x000000ff30307208 */ /* 0x000fe20001000000 */
[----:B------:R-:W-:Y:S01]  /*7710*/  FADD.FTZ R66, R46, R66 ;  /* 0x000000422e427221 */ /* 0x000fe20000010000 */
[----:B------:R-:W-:Y:S01]  /*7720*/  FSEL R47, R47, RZ, P5 ;  /* 0x000000ff2f2f7208 */ /* 0x000fe20002800000 */
[----:B------:R-:W-:Y:S01]  /*7730*/  @P1 FADD.FTZ R65, R41, R65 ;  /* 0x0000004129411221 */ /* 0x000fe20000010000 */
[----:B------:R-:W-:Y:S01]  /*7740*/  FSEL R51, R51, RZ, !P6 ;  /* 0x000000ff33337208 */ /* 0x000fe20007000000 */
[----:B------:R-:W-:Y:S01]  /*7750*/  FADD.FTZ R64, R48, R64 ;  /* 0x0000004030407221 */ /* 0x000fe20000010000 */
[----:B------:R-:W-:Y:S01]  /*7760*/  PRMT R7, R44, 0x7610, R7 ;  /* 0x000076102c077816 */ /* 0x000fe20000000007 */
[----:B------:R-:W-:Y:S01]  /*7770*/  @P1 FADD.FTZ R66, R42, R66 ;  /* 0x000000422a421221 */ /* 0x000fe20000010000 */
[----:B------:R-:W-:Y:S01]  /*7780*/  SEL R44, RZ, 0x1, P6 ;  /* 0x00000001ff2c7807 */ /* 0x000fe20003000000 */
[----:B------:R-:W-:Y:S01]  /*7790*/  FADD.FTZ R67, R51, R47 ;  /* 0x0000002f33437221 */ /* 0x000fe20000010000 */
[----:B------:R-:W-:Y:S01]  /*77a0*/  PRMT R9, R49, 0x7610, R9 ;  /* 0x0000761031097816 */ /* 0x000fe20000000009 */
[----:B------:R-:W-:Y:S01]  /*77b0*/  @P1 FADD.FTZ R64, R40, R64 ;  /* 0x0000004028401221 */ /* 0x000fe20000010000 */
[----:B------:R-:W-:Y:S01]  /*77c0*/  PRMT R10, R50, 0x7610, R10 ;  /* 0x00007610320a7816 */ /* 0x000fe2000000000a */
[----:B------:R-:W-:Y:S01]  /*77d0*/  @P1 FADD.FTZ R67, R43, R67 ;  /* 0x000000432b431221 */ /* 0x000fe20000010000 */
[----:B------:R-:W-:Y:S01]  /*77e0*/  PRMT R11, R44, 0x7610, R11 ;  /* 0x000076102c0b7816 */ /* 0x000fe2000000000b */
[----:B------:R-:W-:Y:S06]  /*77f0*/  BRA `(.L_x_11300) ;  /* 0x0000001000a07947 */ /* 0x000fec0003800000 */
.L_x_11275:
[----:B------:R-:W-:Y:S01]  /*7800*/  ISETP.NE.AND P2, PT, R56, 0x1, PT ;  /* 0x000000013800780c */ /* 0x000fe20003f45270 */
[----:B0-----:R-:W-:Y:S02]  /*7810*/  HFMA2 R48, -RZ, RZ, 0, 1.1920928955078125e-07 ;  /* 0x00000002ff307431 */ /* 0x001fe400000001ff */
        /* <DEDUP_REMOVED lines=13> */
.L_x_11302:
        /* <DEDUP_REMOVED lines=12> */
.L_x_11303:
        /* <DEDUP_REMOVED lines=43> */
.L_x_11301:
[----:B------:R-:W-:Y:S01]  /*7c60*/  ISETP.NE.AND P3, PT, R48, 0x1, PT ;  /* 0x000000013000780c */ /* 0x000fe20003f65270 */
[----:B-1----:R-:W-:Y:S01]  /*7c70*/  IMAD.MOV.U32 R50, RZ, RZ, 0x2 ;  /* 0x00000002ff327424 */ /* 0x002fe200078e00ff */
[----:B------:R-:W-:-:S05]  /*7c80*/  I2FP.F32.U32 R49, R49 ;  /* 0x0000003100317245 */ /* 0x000fca0000201000 */
        /* <DEDUP_REMOVED lines=12> */
.L_x_11305:
        /* <DEDUP_REMOVED lines=12> */
.L_x_11306:
        /* <DEDUP_REMOVED lines=43> */
.L_x_11304:
[----:B------:R-:W-:Y:S02]  /*80c0*/  ISETP.NE.AND P4, PT, R50, 0x1, PT ;  /* 0x000000013200780c */ /* 0x000fe40003f85270 */
[----:B------:R-:W-:Y:S01]  /*80d0*/  I2FP.F32.U32 R48, R49 ;  /* 0x0000003100307245 */ /* 0x000fe20000201000 */
[----:B------:R-:W-:-:S04]  /*80e0*/  IMAD.MOV.U32 R49, RZ, RZ, R8 ;  /* 0x000000ffff317224 */ /* 0x000fc800078e0008 */
        /* <DEDUP_REMOVED lines=12> */
.L_x_11308:
        /* <DEDUP_REMOVED lines=12> */
.L_x_11309:
        /* <DEDUP_REMOVED lines=43> */
.L_x_11307:
        /* <DEDUP_REMOVED lines=15> */
.L_x_11311:
        /* <DEDUP_REMOVED lines=12> */
.L_x_11312:
        /* <DEDUP_REMOVED lines=43> */
.L_x_11310:
        /* <DEDUP_REMOVED lines=8> */
[----:B------:R-:W-:Y:S01]  /*8a00*/  FSETP.GTU.FTZ.AND P6, PT, R48, UR4, PT ;  /* 0x0000000430007c0b */ /* 0x000fe2000bfdc000 */
[----:B------:R-:W-:Y:S01]  /*8a10*/  @P1 FADD.FTZ R66, R42, R66 ;  /* 0x000000422a421221 */ /* 0x000fe20000010000 */
[----:B------:R-:W-:Y:S01]  /*8a20*/  FSEL R65, R45, RZ, P3 ;  /* 0x000000ff2d417208 */ /* 0x000fe20001800000 */
[----:B------:R-:W-:Y:S01]  /*8a30*/  @P1 FADD.FTZ R64, R40, R64 ;  /* 0x0000004028401221 */ /* 0x000fe20000010000 */
[----:B------:R-:W-:-:S02]  /*8a40*/  FSEL R67, R47, RZ, !P6 ;  /* 0x000000ff2f437208 */ /* 0x000fc40007000000 */
[----:B------:R-:W-:Y:S01]  /*8a50*/  PLOP3.LUT P5, PT, P6, PT, PT, 0x8, 0x80 ;  /* 0x000000000080781c */ /* 0x000fe200037ae170 */
[----:B------:R-:W-:Y:S02]  /*8a60*/  @P1 FADD.FTZ R65, R41, R65 ;  /* 0x0000004129411221 */ /* 0x000fe40000010000 */
[----:B------:R-:W-:-:S10]  /*8a70*/  @P1 FADD.FTZ R67, R43, R67 ;  /* 0x000000432b431221 */ /* 0x000fd40000010000 */
.L_x_11300:
[----:B------:R-:W-:Y:S01]  /*8a80*/  SEL R55, RZ, 0x1000000, !P5 ;  /* 0x01000000ff377807 */ /* 0x000fe20006800000 */
[----:B------:R-:W0:Y:S01]  /*8a90*/  @P0 LDC.64 R50, c[0x0][0x398] ;  /* 0x0000e600ff320b82 */ /* 0x000e220000000a00 */
[----:B------:R-:W-:Y:S01]  /*8aa0*/  SEL R44, RZ, 0x10000, !P4 ;  /* 0x00010000ff2c7807 */ /* 0x000fe20006000000 */
[----:B------:R-:W-:Y:S01]  /*8ab0*/  VIADD R87, R86, 0x100 ;  /* 0x0000010056577836 */ /* 0x000fe20000000000 */
[----:B------:R-:W-:Y:S02]  /*8ac0*/  SEL R45, RZ, 0x100, !P3 ;  /* 0x00000100ff2d7807 */ /* 0x000fe40005800000 */
[----:B------:R-:W-:Y:S02]  /*8ad0*/  SEL R48, RZ, 0x1, !P2 ;  /* 0x00000001ff307807 */ /* 0x000fe40005000000 */
[----:B------:R-:W-:Y:S01]  /*8ae0*/  IADD3 R55, PT, PT, R45, R55, R44 ;  /* 0x000000372d377210 */ /* 0x000fe20007ffe02c */
[C---:B------:R-:W-:Y:S01]  /*8af0*/  IMAD.WIDE.U32 R44, R52.reuse, 0x10, R96 ;  /* 0x00000010342c7825 */ /* 0x040fe200078e0060 */
[----:B------:R-:W1:Y:S02]  /*8b00*/  @P1 LDC.64 R46, c[0x0][0x3a0] ;  /* 0x0000e800ff2e1b82 */ /* 0x000e640000000a00 */
[----:B------:R-:W-:Y:S01]  /*8b10*/  IADD3 R55, PT, PT, R55, R48, RZ ;  /* 0x0000003037377210 */ /* 0x000fe20007ffe0ff */
[----:B------:R-:W-:Y:S01]  /*8b20*/  IMAD.WIDE.U32 R48, R52, 0x4, R100 ;  /* 0x0000000434307825 */ /* 0x000fe200078e0064 */
[----:B------:R2:W-:Y:S04]  /*8b30*/  STG.E.128 desc[UR8][R44.64], R64 ;  /* 0x000000402c007986 */ /* 0x0005e8000c101d08 */
[----:B------:R3:W-:Y:S01]  /*8b40*/  STG.E desc[UR8][R48.64], R55 ;  /* 0x0000003730007986 */ /* 0x0007e2000c101908 */
[----:B0-----:R-:W-:-:S04]  /*8b50*/  @P0 IMAD.WIDE.U32 R50, R87, 0x10, R50 ;  /* 0x0000001057320825 */ /* 0x001fc800078e0032 */
[----:B--2---:R-:W-:-:S04]  /*8b60*/  IMAD.WIDE.U32 R44, R87, 0x10, R90 ;  /* 0x00000010572c7825 */ /* 0x004fc800078e005a */
[----:B-1----:R-:W-:Y:S01]  /*8b70*/  @P1 IMAD.WIDE.U32 R46, R87, 0x10, R46 ;  /* 0x00000010572e1825 */ /* 0x002fe200078e002e */
[----:B---3--:R-:W-:Y:S06]  /*8b80*/  @!P0 BRA `(.L_x_11313) ;  /* 0x00000000002c8947 */ /* 0x008fec0003800000 */
        /* <DEDUP_REMOVED lines=11> */
.L_x_11313:
        /* <DEDUP_REMOVED lines=19> */
.L_x_11316:
        /* <DEDUP_REMOVED lines=12> */
.L_x_11317:
        /* <DEDUP_REMOVED lines=41> */
[----:B------:R-:W-:Y:S01]  /*90c0*/  LOP3.LUT R4, R4, UR36, R49, 0x96, !PT ;  /* 0x0000002404047c12 */ /* 0x000fe2000f8e9631 */
[----:B------:R-:W-:-:S07]  /*90d0*/  IMAD.MOV.U32 R49, RZ, RZ, R53 ;  /* 0x000000ffff317224 */ /* 0x000fce00078e0035 */
.L_x_11315:
[----:B------:R-:W-:Y:S01]  /*90e0*/  ISETP.NE.AND P3, PT, R48, 0x1, PT ;  /* 0x000000013000780c */ /* 0x000fe20003f65270 */
[----:B-----5:R-:W-:Y:S01]  /*90f0*/  FMUL.FTZ R44, R44, UR5 ;  /* 0x000000052c2c7c20 */ /* 0x020fe20008410000 */
[----:B------:R-:W-:Y:S01]  /*9100*/  I2FP.F32.U32 R49, R49 ;  /* 0x0000003100317245 */ /* 0x000fe20000201000 */
[----:B-1----:R-:W-:-:S04]  /*9110*/  IMAD.MOV.U32 R51, RZ, RZ, 0x2 ;  /* 0x00000002ff337424 */ /* 0x002fc800078e00ff */
        /* <DEDUP_REMOVED lines=12> */
.L_x_11319:
        /* <DEDUP_REMOVED lines=12> */
.L_x_11320:
        /* <DEDUP_REMOVED lines=43> */
.L_x_11318:
        /* <DEDUP_REMOVED lines=14> */
.L_x_11322:
        /* <DEDUP_REMOVED lines=12> */
.L_x_11323:
        /* <DEDUP_REMOVED lines=43> */
.L_x_11321:
        /* <DEDUP_REMOVED lines=16> */
.L_x_11325:
        /* <DEDUP_REMOVED lines=12> */
.L_x_11326:
        /* <DEDUP_REMOVED lines=43> */
.L_x_11324:
        /* <DEDUP_REMOVED lines=14> */
.L_x_11328:
        /* <DEDUP_REMOVED lines=12> */
.L_x_11329:
        /* <DEDUP_REMOVED lines=43> */
.L_x_11327:
        /* <DEDUP_REMOVED lines=16> */
.L_x_11331:
        /* <DEDUP_REMOVED lines=12> */
.L_x_11332:
        /* <DEDUP_REMOVED lines=43> */
.L_x_11330:
        /* <DEDUP_REMOVED lines=14> */
.L_x_11334:
        /* <DEDUP_REMOVED lines=12> */
.L_x_11335:
        /* <DEDUP_REMOVED lines=43> */
.L_x_11333:
        /* <DEDUP_REMOVED lines=16> */
.L_x_11337:
        /* <DEDUP_REMOVED lines=14> */
.L_x_11338:
        /* <DEDUP_REMOVED lines=43> */
.L_x_11336:
        /* <DEDUP_REMOVED lines=11> */
[----:B------:R-:W-:Y:S01]  /*b060*/  SEL R49, RZ, 0x1, P6 ;  /* 0x00000001ff317807 */ /* 0x000fe20003000000 */
[----:B------:R-:W-:Y:S01]  /*b070*/  FADD.FTZ R56, R44, R56 ;  /* 0x000000382c387221 */ /* 0x000fe20000010000 */
[----:B------:R-:W-:Y:S02]  /*b080*/  FSETP.GTU.FTZ.AND P6, PT, R50, UR4, PT ;  /* 0x0000000432007c0b */ /* 0x000fe4000bfdc000 */
[----:B------:R-:W-:Y:S01]  /*b090*/  FSEL R46, R46, RZ, P4 ;  /* 0x000000ff2e2e7208 */ /* 0x000fe20002000000 */
[----:B------:R-:W-:Y:S01]  /*b0a0*/  @P1 FADD.FTZ R56, R40, R56 ;  /* 0x0000003828381221 */ /* 0x000fe20000010000 */
[----:B------:R-:W-:Y:S02]  /*b0b0*/  FSEL R58, R58, RZ, !P6 ;  /* 0x000000ff3a3a7208 */ /* 0x000fe40007000000 */
[----:B------:R-:W-:-:S02]  /*b0c0*/  SEL R50, RZ, 0x1, P6 ;  /* 0x00000001ff327807 */ /* 0x000fc40003000000 */
[----:B------:R-:W-:Y:S01]  /*b0d0*/  FSETP.GTU.FTZ.AND P6, PT, R51, UR4, PT ;  /* 0x0000000433007c0b */ /* 0x000fe2000bfdc000 */
[----:B------:R-:W-:Y:S01]  /*b0e0*/  FMUL.FTZ R51, R39, UR5 ;  /* 0x0000000527337c20 */ /* 0x000fe20008410000 */
[----:B------:R-:W-:Y:S01]  /*b0f0*/  FSEL R45, R45, RZ, P3 ;  /* 0x000000ff2d2d7208 */ /* 0x000fe20001800000 */
[----:B------:R-:W-:Y:S01]  /*b100*/  FADD.FTZ R58, R46, R58 ;  /* 0x0000003a2e3a7221 */ /* 0x000fe20000010000 */
[----:B------:R-:W-:Y:S02]  /*b110*/  FSEL R47, R47, RZ, P5 ;  /* 0x000000ff2f2f7208 */ /* 0x000fe40002800000 */
        /* <DEDUP_REMOVED lines=8> */
[----:B------:R-:W-:Y:S01]  /*b1a0*/  PRMT R10, R50, 0x7610, R10 ;  /* 0x00007610320a7816 */ /* 0x000fe2000000000a */
[----:B------:R-:W-:Y:S01]  /*b1b0*/  @P1 FADD.FTZ R59, R43, R59 ;  /* 0x0000003b2b3b1221 */ /* 0x000fe20000010000 */
[----:B------:R-:W-:Y:S01]  /*b1c0*/  PRMT R11, R44, 0x7610, R11 ;  /* 0x000076102c0b7816 */ /* 0x000fe2000000000b */
[----:B------:R-:W-:Y:S06]  /*b1d0*/  BRA `(.L_x_11339) ;  /* 0x0000001000a07947 */ /* 0x000fec0003800000 */
.L_x_11314:
        /* <DEDUP_REMOVED lines=15> */
.L_x_11341:
        /* <DEDUP_REMOVED lines=12> */
.L_x_11342:
        /* <DEDUP_REMOVED lines=43> */
.L_x_11340:
        /* <DEDUP_REMOVED lines=15> */
.L_x_11344:
        /* <DEDUP_REMOVED lines=12> */
.L_x_11345:
        /* <DEDUP_REMOVED lines=43> */
.L_x_11343:
        /* <DEDUP_REMOVED lines=15> */
.L_x_11347:
        /* <DEDUP_REMOVED lines=12> */
.L_x_11348:
        /* <DEDUP_REMOVED lines=43> */
.L_x_11346:
        /* <DEDUP_REMOVED lines=15> */
.L_x_11350:
        /* <DEDUP_REMOVED lines=12> */
.L_x_11351:
        /* <DEDUP_REMOVED lines=43> */
.L_x_11349:
        /* <DEDUP_REMOVED lines=16> */
.L_x_11339:
[----:B------:R-:W-:Y:S01]  /*c460*/  SEL R48, RZ, 0x1000000, !P5 ;  /* 0x01000000ff307807 */ /* 0x000fe20006800000 */
[----:B------:R-:W0:Y:S01]  /*c470*/  @P0 LDC.64 R44, c[0x0][0x398] ;  /* 0x0000e600ff2c0b82 */ /* 0x000e220000000a00 */
[----:B------:R-:W-:Y:S02]  /*c480*/  SEL R49, RZ, 0x10000, !P4 ;  /* 0x00010000ff317807 */ /* 0x000fe40006000000 */
[----:B------:R-:W-:Y:S02]  /*c490*/  SEL R50, RZ, 0x100, !P3 ;  /* 0x00000100ff327807 */ /* 0x000fe40005800000 */
[----:B------:R-:W-:Y:S02]  /*c4a0*/  SEL R54, RZ, 0x1, !P2 ;  /* 0x00000001ff367807 */ /* 0x000fe40005000000 */
[----:B------:R-:W-:Y:S01]  /*c4b0*/  IADD3 R48, PT, PT, R50, R48, R49 ;  /* 0x0000003032307210 */ /* 0x000fe20007ffe031 */
[----:B------:R-:W-:Y:S01]  /*c4c0*/  IMAD.WIDE.U32 R50, R87, 0x4, R100 ;  /* 0x0000000457327825 */ /* 0x000fe200078e0064 */
[----:B------:R-:W1:Y:S01]  /*c4d0*/  @P1 LDC.64 R46, c[0x0][0x3a0] ;  /* 0x0000e800ff2e1b82 */ /* 0x000e620000000a00 */
[----:B------:R-:W-:-:S02]  /*c4e0*/  IADD3 R84, PT, PT, R86, 0x180, RZ ;  /* 0x0000018056547810 */ /* 0x000fc40007ffe0ff */
[----:B------:R-:W-:Y:S02]  /*c4f0*/  IMAD.IADD R54, R48, 0x1, R54 ;  /* 0x0000000130367824 */ /* 0x000fe400078e0236 */
[----:B------:R-:W-:-:S05]  /*c500*/  IMAD.WIDE.U32 R48, R87, 0x10, R96 ;  /* 0x0000001057307825 */ /* 0x000fca00078e0060 */
[----:B------:R2:W-:Y:S04]  /*c510*/  STG.E.128 desc[UR8][R48.64], R56 ;  /* 0x0000003830007986 */ /* 0x0005e8000c101d08 */
[----:B------:R3:W-:Y:S01]  /*c520*/  STG.E desc[UR8][R50.64], R54 ;  /* 0x0000003632007986 */ /* 0x0007e2000c101908 */
[----:B0-----:R-:W-:-:S04]  /*c530*/  @P0 IMAD.WIDE.U32 R44, R84, 0x10, R44 ;  /* 0x00000010542c0825 */ /* 0x001fc800078e002c */
[----:B-1----:R-:W-:-:S04]  /*c540*/  @P1 IMAD.WIDE.U32 R46, R84, 0x10, R46 ;  /* 0x00000010542e1825 */ /* 0x002fc800078e002e */
[----:B--2---:R-:W-:Y:S01]  /*c550*/  IMAD.WIDE.U32 R48, R84, 0x10, R90 ;  /* 0x0000001054307825 */ /* 0x004fe200078e005a */
[----:B---3--:R-:W-:Y:S06]  /*c560*/  @!P0 BRA `(.L_x_11352) ;  /* 0x00000000002c8947 */ /* 0x008fec0003800000 */
[----:B------:R-:W0:Y:S01]  /*c570*/  LDC.64 R50, c[0x0][0x3b8] ;  /* 0x0000ee00ff327b82 */ /* 0x000e220000000a00 */
        /* <DEDUP_REMOVED lines=10> */
.L_x_11352:
[----:B------:R1:W5:Y:S04]  /*c620*/  @P0 LDG.E.128 R36, desc[UR8][R44.64] ;  /* 0x000000082c240981 */ /* 0x000368000c1e1d00 */
[----:B------:R1:W5:Y:S04]  /*c630*/  @P1 LDG.E.128 R40, desc[UR8][R46.64] ;  /* 0x000000082e281981 */ /* 0x000368000c1e1d00 */
[----:B------:R1:W5:Y:S01]  /*c640*/  LDG.E.128 R44, desc[UR8][R48.64] ;  /* 0x00000008302c7981 */ /* 0x000362000c1e1d00 */
[----:B------:R-:W-:Y:S05]  /*c650*/  @!P0 BRA `(.L_x_11353) ;  /* 0x0000002400548947 */ /* 0x000fea0003800000 */
[----:B------:R-:W-:Y:S01]  /*c660*/  ISETP.NE.AND P2, PT, R53, 0x1, PT ;  /* 0x000000013500780c */ /* 0x000fe20003f45270 */
[----:B-1----:R-:W-:Y:S01]  /*c670*/  IMAD.MOV.U32 R48, RZ, RZ, 0x2 ;  /* 0x00000002ff307424 */ /* 0x002fe200078e00ff */
        /* <DEDUP_REMOVED lines=13> */
.L_x_11355:
        /* <DEDUP_REMOVED lines=12> */
.L_x_11356:
        /* <DEDUP_REMOVED lines=42> */
.L_x_11354:
[----:B------:R-:W-:Y:S01]  /*cab0*/  ISETP.NE.AND P3, PT, R48, 0x1, PT ;  /* 0x000000013000780c */ /* 0x000fe20003f65270 */
[----:B-----5:R-:W-:Y:S01]  /*cac0*/  FMUL.FTZ R44, R44, UR5 ;  /* 0x000000052c2c7c20 */ /* 0x020fe20008410000 */
        /* <DEDUP_REMOVED lines=14> */
.L_x_11358:
        /* <DEDUP_REMOVED lines=12> */
.L_x_11359:
        /* <DEDUP_REMOVED lines=43> */
.L_x_11357:
        /* <DEDUP_REMOVED lines=14> */
.L_x_11361:
        /* <DEDUP_REMOVED lines=12> */
.L_x_11362:
        /* <DEDUP_REMOVED lines=43> */
.L_x_11360:
        /* <DEDUP_REMOVED lines=16> */
.L_x_11364:
        /* <DEDUP_REMOVED lines=12> */
.L_x_11365:
        /* <DEDUP_REMOVED lines=43> */
.L_x_11363:
        /* <DEDUP_REMOVED lines=14> */
.L_x_11367:
        /* <DEDUP_REMOVED lines=12> */
.L_x_11368:
        /* <DEDUP_REMOVED lines=43> */
.L_x_11366:
        /* <DEDUP_REMOVED lines=16> */
.L_x_11370:
        /* <DEDUP_REMOVED lines=12> */
.L_x_11371:
        /* <DEDUP_REMOVED lines=43> */
.L_x_11369:
[----:B------:R-:W-:Y:S01]  /*e0a0*/  ISETP.NE.AND P5, PT, R52, 0x1, PT ;  /* 0x000000013400780c */ /* 0x000fe20003fa5270 */
[----:B------:R-:W-:Y:S01]  /*e0b0*/  IMAD.MOV.U32 R53, RZ, RZ, R8 ;  /* 0x000000ffff357224 */ /* 0x000fe200078e0008 */
[----:B------:R-:W-:Y:S01]  /*e0c0*/  I2FP.F32.U32 R50, R51 ;  /* 0x0000003300327245 */ /* 0x000fe20000201000 */
[----:B------:R-:W-:-:S04]  /*e0d0*/  IMAD.MOV.U32 R51, RZ, RZ, 0x2 ;  /* 0x00000002ff337424 */ /* 0x000fc800078e00ff */
        /* <DEDUP_REMOVED lines=10> */
.L_x_11373:
        /* <DEDUP_REMOVED lines=12> */
.L_x_11374:
        /* <DEDUP_REMOVED lines=43> */
.L_x_11372:
[----:B------:R-:W-:Y:S01]  /*e4f0*/  ISETP.NE.AND P6, PT, R51, 0x1, PT ;  /* 0x000000013300780c */ /* 0x000fe20003fc5270 */
[----:B------:R-:W-:Y:S01]  /*e500*/  FMUL.FTZ R47, R47, UR5 ;  /* 0x000000052f2f7c20 */ /* 0x000fe20008410000 */
        /* <DEDUP_REMOVED lines=14> */
.L_x_11376:
        /* <DEDUP_REMOVED lines=14> */
.L_x_11377:
        /* <DEDUP_REMOVED lines=43> */
.L_x_11375:
        /* <DEDUP_REMOVED lines=35> */
.L_x_11353:
        /* <DEDUP_REMOVED lines=15> */
.L_x_11380:
        /* <DEDUP_REMOVED lines=12> */
.L_x_11381:
        /* <DEDUP_REMOVED lines=42> */
.L_x_11379:
        /* <DEDUP_REMOVED lines=15> */
.L_x_11383:
        /* <DEDUP_REMOVED lines=12> */
.L_x_11384:
        /* <DEDUP_REMOVED lines=43> */
.L_x_11382:
[----:B------:R-:W-:Y:S02]  /*f460*/  ISETP.NE.AND P4, PT, R50, 0x1, PT ;  /* 0x000000013200780c */ /* 0x000fe40003f85270 */
[----:B------:R-:W-:Y:S02]  /*f470*/  I2FP.F32.U32 R48, R49 ;  /* 0x0000003100307245 */ /* 0x000fe40000201000 */
[----:B------:R-:W-:-:S03]  /*f480*/  MOV R49, R8 ;  /* 0x0000000800317202 */ /* 0x000fc60000000f00 */
[----:B------:R-:W-:-:S05]  /*f490*/  FFMA.FTZ R48, R48, R68, 1.1641532182693481445e-10 ;  /* 0x2f00000030307423 */ /* 0x000fca0000010044 */
[----:B------:R-:W-:Y:S01]  /*f4a0*/  FSETP.LE.FTZ.AND P3, PT, R48, UR4, PT ;  /* 0x0000000430007c0b */ /* 0x000fe2000bf73000 */
        /* <DEDUP_REMOVED lines=10> */
.L_x_11386:
        /* <DEDUP_REMOVED lines=12> */
.L_x_11387:
        /* <DEDUP_REMOVED lines=43> */
.L_x_11385:
        /* <DEDUP_REMOVED lines=15> */
.L_x_11389:
        /* <DEDUP_REMOVED lines=12> */
.L_x_11390:
        /* <DEDUP_REMOVED lines=43> */
.L_x_11388:
        /* <DEDUP_REMOVED lines=16> */
.L_x_11378:
[----:B------:R-:W-:Y:S01]  /*fe20*/  IMAD.WIDE.U32 R48, R84, 0x10, R96 ;  /* 0x0000001054307825 */ /* 0x000fe200078e0060 */
[----:B------:R-:W-:Y:S01]  /*fe30*/  SEL R69, RZ, 0x1000000, !P5 ;  /* 0x01000000ff457807 */ /* 0x000fe20006800000 */
[----:B------:R-:W0:Y:S01]  /*fe40*/  @P0 LDC.64 R50, c[0x0][0x398] ;  /* 0x0000e600ff320b82 */ /* 0x000e220000000a00 */
[----:B------:R-:W-:Y:S01]  /*fe50*/  SEL R52, RZ, 0x1, !P2 ;  /* 0x00000001ff347807 */ /* 0x000fe20005000000 */
[----:B------:R-:W-:Y:S01]  /*fe60*/  VIADD R80, R86, 0x200 ;  /* 0x0000020056507836 */ /* 0x000fe20000000000 */
[----:B------:R1:W-:Y:S02]  /*fe70*/  STG.E.128 desc[UR8][R48.64], R44 ;  /* 0x0000002c30007986 */ /* 0x0003e4000c101d08 */
[----:B-1----:R-:W-:Y:S02]  /*fe80*/  SEL R48, RZ, 0x10000, !P4 ;  /* 0x00010000ff307807 */ /* 0x002fe40006000000 */
[----:B------:R-:W-:Y:S01]  /*fe90*/  SEL R49, RZ, 0x100, !P3 ;  /* 0x00000100ff317807 */ /* 0x000fe20005800000 */
[----:B0-----:R-:W-:-:S03]  /*fea0*/  @P0 IMAD.WIDE.U32 R50, R80, 0x10, R50 ;  /* 0x0000001050320825 */ /* 0x001fc600078e0032 */
[----:B------:R-:W-:Y:S02]  /*feb0*/  IADD3 R69, PT, PT, R49, R69, R48 ;  /* 0x0000004531457210 */ /* 0x000fe40007ffe030 */
[----:B------:R-:W0:Y:S02]  /*fec0*/  @P1 LDC.64 R48, c[0x0][0x3a0] ;  /* 0x0000e800ff301b82 */ /* 0x000e240000000a00 */
[----:B------:R-:W-:Y:S01]  /*fed0*/  IADD3 R69, PT, PT, R69, R52, RZ ;  /* 0x0000003445457210 */ /* 0x000fe20007ffe0ff */
[----:B------:R-:W-:-:S05]  /*fee0*/  IMAD.WIDE.U32 R52, R84, 0x4, R100 ;  /* 0x0000000454347825 */ /* 0x000fca00078e0064 */
[----:B------:R1:W-:Y:S01]  /*fef0*/  STG.E desc[UR8][R52.64], R69 ;  /* 0x0000004534007986 */ /* 0x0003e2000c101908 */
[----:B------:R-:W-:Y:S05]  /*ff00*/  @!P0 BRA `(.L_x_11391) ;  /* 0x00000000002c8947 */ /* 0x000fea0003800000 */
[----:B-1----:R-:W1:Y:S01]  /*ff10*/  LDC.64 R52, c[0x0][0x3b8] ;  /* 0x0000ee00ff347b82 */ /* 0x002e620000000a00 */
        /* <DEDUP_REMOVED lines=8> */
[----:B-1----:R-:W-:-:S05]  /*ffa0*/  IMAD.WIDE.U32 R52, R84, 0x4, R52 ;  /* 0x0000000454347825 */ /* 0x002fca00078e0034 */
[----:B------:R2:W-:Y:S02]  /*ffb0*/  STG.E desc[UR8][R52.64], R69 ;  /* 0x0000004534007986 */ /* 0x0005e4000c101908 */
.L_x_11391:
[----:B------:R3:W5:Y:S01]  /*ffc0*/  @P0 LDG.E.128 R36, desc[UR8][R50.64] ;  /* 0x0000000832240981 */ /* 0x000762000c1e1d00 */
[----:B0-----:R-:W-:-:S05]  /*ffd0*/  @P1 IMAD.WIDE.U32 R48, R80, 0x10, R48 ;  /* 0x0000001050301825 */ /* 0x001fca00078e0030 */
[----:B------:R0:W5:Y:S01]  /*ffe0*/  @P1 LDG.E.128 R40, desc[UR8][R48.64] ;  /* 0x0000000830281981 */ /* 0x000162000c1e1d00 */
[----:B---3--:R-:W-:-:S06]  /*fff0*/  IMAD.WIDE.U32 R50, R80, 0x10, R90 ;  /* 0x0000001050327825 */ /* 0x008fcc00078e005a */
[----:B------:R-:W5:Y:S01]  /*10000*/  LDG.E.128 R48, desc[UR8][R50.64] ;  /* 0x0000000832307981 */ /* 0x000f62000c1e1d00 */
[----:B------:R-:W-:Y:S05]  /*10010*/  @!P0 BRA `(.L_x_11392) ;  /* 0x0000002400588947 */ /* 0x000fea0003800000 */
[----:B------:R-:W-:Y:S01]  /*10020*/  ISETP.NE.AND P2, PT, R55, 0x1, PT ;  /* 0x000000013700780c */ /* 0x000fe20003f45270 */
[----:B-12---:R-:W-:Y:S02]  /*10030*/  HFMA2 R52, -RZ, RZ, 0, 1.1920928955078125e-07 ;  /* 0x00000002ff347431 */ /* 0x006fe400000001ff */
        /* <DEDUP_REMOVED lines=13> */
.L_x_11394:
        /* <DEDUP_REMOVED lines=12> */
.L_x_11395:
        /* <DEDUP_REMOVED lines=43> */
.L_x_11393:
[----:B------:R-:W-:Y:S01]  /*10480*/  ISETP.NE.AND P3, PT, R52, 0x1, PT ;  /* 0x000000013400780c */ /* 0x000fe20003f65270 */
[----:B0----5:R-:W-:Y:S01]  /*10490*/  FMUL.FTZ R48, R48, UR5 ;  /* 0x0000000530307c20 */ /* 0x021fe20008410000 */
        /* <DEDUP_REMOVED lines=14> */
.L_x_11397:
        /* <DEDUP_REMOVED lines=12> */
.L_x_11398:
        /* <DEDUP_REMOVED lines=43> */
.L_x_11396:
        /* <DEDUP_REMOVED lines=14> */
.L_x_11400:
        /* <DEDUP_REMOVED lines=12> */
.L_x_11401:
        /* <DEDUP_REMOVED lines=43> */
.L_x_11399:
        /* <DEDUP_REMOVED lines=16> */
.L_x_11403:
        /* <DEDUP_REMOVED lines=12> */
.L_x_11404:
        /* <DEDUP_REMOVED lines=43> */
.L_x_11402:
        /* <DEDUP_REMOVED lines=14> */
.L_x_11406:
        /* <DEDUP_REMOVED lines=12> */
.L_x_11407:
        /* <DEDUP_REMOVED lines=40> */
[----:B------:R-:W-:Y:S01]  /*115d0*/  IMAD.MOV.U32 R55, RZ, RZ, R69 ;  /* 0x000000ffff377224 */ /* 0x000fe200078e0045 */
[----:B------:R-:W-:Y:S01]  /*115e0*/  MOV R69, R54 ;  /* 0x0000003600457202 */ /* 0x000fe20000000f00 */
[----:B------:R-:W-:-:S07]  /*115f0*/  IMAD.MOV.U32 R54, RZ, RZ, RZ ;  /* 0x000000ffff367224 */ /* 0x000fce00078e00ff */
.L_x_11405:
        /* <DEDUP_REMOVED lines=16> */
.L_x_11409:
        /* <DEDUP_REMOVED lines=12> */
.L_x_11410:
        /* <DEDUP_REMOVED lines=43> */
.L_x_11408:
        /* <DEDUP_REMOVED lines=14> */
.L_x_11412:
        /* <DEDUP_REMOVED lines=12> */
.L_x_11413:
        /* <DEDUP_REMOVED lines=40> */
[----:B------:R-:W-:Y:S01]  /*11e90*/  IMAD.MOV.U32 R55, RZ, RZ, R69 ;  /* 0x000000ffff377224 */ /* 0x000fe200078e0045 */
[----:B------:R-:W-:Y:S01]  /*11ea0*/  MOV R69, R54 ;  /* 0x0000003600457202 */ /* 0x000fe20000000f00 */
[----:B------:R-:W-:-:S07]  /*11eb0*/  IMAD.MOV.U32 R54, RZ, RZ, RZ ;  /* 0x000000ffff367224 */ /* 0x000fce00078e00ff */
.L_x_11411:
        /* <DEDUP_REMOVED lines=16> */
.L_x_11415:
        /* <DEDUP_REMOVED lines=14> */
.L_x_11416:
        /* <DEDUP_REMOVED lines=43> */
.L_x_11414:
[----:B------:R-:W-:Y:S01]  /*12350*/  FMUL.FTZ R54, R36, UR5 ;  /* 0x0000000524367c20 */ /* 0x000fe20008410000 */
[----:B------:R-:W-:Y:S01]  /*12360*/  FSETP.GTU.FTZ.AND P6, PT, R52, UR4, PT ;  /* 0x0000000434007c0b */ /* 0x000fe2000bfdc000 */
[----:B------:R-:W-:Y:S01]  /*12370*/  FMUL.FTZ R76, R37, UR5 ;  /* 0x00000005254c7c20 */ /* 0x000fe20008410000 */
[----:B------:R-:W-:Y:S02]  /*12380*/  FSEL R50, R50, RZ, P4 ;  /* 0x000000ff32327208 */ /* 0x000fe40002000000 */
[----:B------:R-:W-:Y:S02]  /*12390*/  FSEL R54, R54, RZ, !P6 ;  /* 0x000000ff36367208 */ /* 0x000fe40007000000 */
[----:B------:R-:W-:Y:S02]  /*123a0*/  SEL R52, RZ, 0x1, P6 ;  /* 0x00000001ff347807 */ /* 0x000fe40003000000 */
[----:B------:R-:W-:Y:S02]  /*123b0*/  FSETP.GTU.FTZ.AND P6, PT, R53, UR4, PT ;  /* 0x0000000435007c0b */ /* 0x000fe4000bfdc000 */
[----:B------:R-:W-:-:S02]  /*123c0*/  FSEL R49, R49, RZ, P3 ;  /* 0x000000ff31317208 */ /* 0x000fc40001800000 */
[----:B------:R-:W-:Y:S02]  /*123d0*/  FSEL R76, R76, RZ, !P6 ;  /* 0x000000ff4c4c7208 */ /* 0x000fe40007000000 */
[----:B------:R-:W-:Y:S02]  /*123e0*/  SEL R53, RZ, 0x1, P6 ;  /* 0x00000001ff357807 */ /* 0x000fe40003000000 */
[----:B------:R-:W-:Y:S01]  /*123f0*/  FSETP.GTU.FTZ.AND P6, PT, R71, UR4, PT ;  /* 0x0000000447007c0b */ /* 0x000fe2000bfdc000 */
[----:B------:R-:W-:Y:S01]  /*12400*/  FADD.FTZ R49, R49, R76 ;  /* 0x0000004c31317221 */ /* 0x000fe20000010000 */
[----:B------:R-:W-:Y:S01]  /*12410*/  I2FP.F32.U32 R71, R55 ;  /* 0x0000003700477245 */ /* 0x000fe20000201000 */
[----:B------:R-:W-:Y:S01]  /*12420*/  FMUL.FTZ R55, R38, UR5 ;  /* 0x0000000526377c20 */ /* 0x000fe20008410000 */
[----:B------:R-:W-:Y:S01]  /*12430*/  FSEL R48, R48, RZ, P2 ;  /* 0x000000ff30307208 */ /* 0x000fe20001000000 */
[----:B------:R-:W-:Y:S01]  /*12440*/  @P1 FADD.FTZ R49, R41, R49 ;  /* 0x0000003129311221 */ /* 0x000fe20000010000 */
[----:B------:R-:W-:Y:S01]  /*12450*/  FSEL R51, R51, RZ, P5 ;  /* 0x000000ff33337208 */ /* 0x000fe20002800000 */
[----:B------:R-:W-:Y:S01]  /*12460*/  FFMA.FTZ R71, R71, R68, 1.1641532182693481445e-10 ;  /* 0x2f00000047477423 */ /* 0x000fe20000010044 */
[----:B------:R-:W-:Y:S01]  /*12470*/  FSEL R77, R55, RZ, !P6 ;  /* 0x000000ff374d7208 */ /* 0x000fe20007000000 */
[----:B------:R-:W-:Y:S01]  /*12480*/  FADD.FTZ R48, R48, R54 ;  /* 0x0000003630307221 */ /* 0x000fe20000010000 */
[----:B------:R-:W-:-:S02]  /*12490*/  SEL R55, RZ, 0x1, P6 ;  /* 0x00000001ff377807 */ /* 0x000fc40003000000 */
[----:B------:R-:W-:Y:S01]  /*124a0*/  FSETP.GTU.FTZ.AND P6, PT, R71, UR4, PT ;  /* 0x0000000447007c0b */ /* 0x000fe2000bfdc000 */
[----:B------:R-:W-:Y:S01]  /*124b0*/  FMUL.FTZ R71, R39, UR5 ;  /* 0x0000000527477c20 */ /* 0x000fe20008410000 */
[----:B------:R-:W-:Y:S01]  /*124c0*/  PRMT R7, R52, 0x7610, R7 ;  /* 0x0000761034077816 */ /* 0x000fe20000000007 */
[----:B------:R-:W-:Y:S01]  /*124d0*/  FADD.FTZ R50, R50, R77 ;  /* 0x0000004d32327221 */ /* 0x000fe20000010000 */
[----:B------:R-:W-:Y:S01]  /*124e0*/  SEL R52, RZ, 0x1, P6 ;  /* 0x00000001ff347807 */ /* 0x000fe20003000000 */
[----:B------:R-:W-:Y:S01]  /*124f0*/  @P1 FADD.FTZ R48, R40, R48 ;  /* 0x0000003028301221 */ /* 0x000fe20000010000 */
[----:B------:R-:W-:Y:S01]  /*12500*/  FSEL R71, R71, RZ, !P6 ;  /* 0x000000ff47477208 */ /* 0x000fe20007000000 */
[----:B------:R-:W-:Y:S01]  /*12510*/  @P1 FADD.FTZ R50, R42, R50 ;  /* 0x000000322a321221 */ /* 0x000fe20000010000 */
[----:B------:R-:W-:Y:S02]  /*12520*/  PRMT R9, R53, 0x7610, R9 ;  /* 0x0000761035097816 */ /* 0x000fe40000000009 */
[----:B------:R-:W-:Y:S01]  /*12530*/  PRMT R10, R55, 0x7610, R10 ;  /* 0x00007610370a7816 */ /* 0x000fe2000000000a */
[----:B------:R-:W-:Y:S01]  /*12540*/  FADD.FTZ R51, R71, R51 ;  /* 0x0000003347337221 */ /* 0x000fe20000010000 */
[----:B------:R-:W-:-:S03]  /*12550*/  PRMT R11, R52, 0x7610, R11 ;  /* 0x00007610340b7816 */ /* 0x000fc6000000000b */
[----:B------:R-:W-:Y:S01]  /*12560*/  @P1 FADD.FTZ R51, R43, R51 ;  /* 0x000000332b331221 */ /* 0x000fe20000010000 */
[----:B------:R-:W-:Y:S06]  /*12570*/  BRA `(.L_x_11417) ;  /* 0x0000001000a07947 */ /* 0x000fec0003800000 */
.L_x_11392:
[----:B------:R-:W-:Y:S01]  /*12580*/  ISETP.NE.AND P2, PT, R55, 0x1, PT ;  /* 0x000000013700780c */ /* 0x000fe20003f45270 */
[----:B-12---:R-:W-:Y:S01]  /*12590*/  IMAD.MOV.U32 R52, RZ, RZ, 0x2 ;  /* 0x00000002ff347424 */ /* 0x006fe200078e00ff */
        /* <DEDUP_REMOVED lines=13> */
.L_x_11419:
        /* <DEDUP_REMOVED lines=12> */
.L_x_11420:
        /* <DEDUP_REMOVED lines=41> */
[----:B------:R-:W-:Y:S01]  /*129c0*/  LOP3.LUT R4, R4, UR36, R53, 0x96, !PT ;  /* 0x0000002404047c12 */ /* 0x000fe2000f8e9635 */
[----:B------:R-:W-:-:S07]  /*129d0*/  IMAD.MOV.U32 R53, RZ, RZ, R54 ;  /* 0x000000ffff357224 */ /* 0x000fce00078e0036 */
.L_x_11418:
[----:B------:R-:W-:Y:S01]  /*129e0*/  ISETP.NE.AND P3, PT, R52, 0x1, PT ;  /* 0x000000013400780c */ /* 0x000fe20003f65270 */
[----:B------:R-:W-:Y:S01]  /*129f0*/  IMAD.MOV.U32 R54, RZ, RZ, 0x2 ;  /* 0x00000002ff367424 */ /* 0x000fe200078e00ff */
        /* <DEDUP_REMOVED lines=13> */
.L_x_11422:
        /* <DEDUP_REMOVED lines=12> */
.L_x_11423:
        /* <DEDUP_REMOVED lines=43> */
.L_x_11421:
[----:B------:R-:W-:Y:S02]  /*12e40*/  ISETP.NE.AND P4, PT, R54, 0x1, PT ;  /* 0x000000013600780c */ /* 0x000fe40003f85270 */
[----:B------:R-:W-:Y:S01]  /*12e50*/  I2FP.F32.U32 R52, R53 ;  /* 0x0000003500347245 */ /* 0x000fe20000201000 */
[----:B------:R-:W-:-:S04]  /*12e60*/  IMAD.MOV.U32 R53, RZ, RZ, R8 ;  /* 0x000000ffff357224 */ /* 0x000fc800078e0008 */
[----:B------:R-:W-:-:S05]  /*12e70*/  FFMA.FTZ R52, R52, R68, 1.1641532182693481445e-10 ;  /* 0x2f00000034347423 */ /* 0x000fca0000010044 */
[----:B------:R-:W-:Y:S01]  /*12e80*/  FSETP.LE.FTZ.AND P3, PT, R52, UR4, PT ;  /* 0x0000000434007c0b */ /* 0x000fe2000bf73000 */
[----:B------:R-:W-:Y:S01]  /*12e90*/  HFMA2 R52, -RZ, RZ, 0, 1.1920928955078125e-07 ;  /* 0x00000002ff347431 */ /* 0x000fe200000001ff */
        /* <DEDUP_REMOVED lines=9> */
.L_x_11425:
        /* <DEDUP_REMOVED lines=12> */
.L_x_11426:
        /* <DEDUP_REMOVED lines=42> */
[----:B------:R-:W-:-:S07]  /*13290*/  HFMA2 R52, -RZ, RZ, 0, 0 ;  /* 0x00000000ff347431 */ /* 0x000fce00000001ff */
.L_x_11424:
        /* <DEDUP_REMOVED lines=15> */
.L_x_11428:
        /* <DEDUP_REMOVED lines=12> */
.L_x_11429:
        /* <DEDUP_REMOVED lines=42> */
[----:B------:R-:W-:-:S07]  /*136f0*/  MOV R69, R52 ;  /* 0x0000003400457202 */ /* 0x000fce0000000f00 */
.L_x_11427:
[----:B------:R-:W-:Y:S01]  /*13700*/  I2FP.F32.U32 R52, R53 ;  /* 0x0000003500347245 */ /* 0x000fe20000201000 */
[----:B-----5:R-:W-:Y:S01]  /*13710*/  FMUL.FTZ R50, R50, UR5 ;  /* 0x0000000532327c20 */ /* 0x020fe20008410000 */
[----:B0-----:R-:W-:Y:S01]  /*13720*/  FMUL.FTZ R48, R48, UR5 ;  /* 0x0000000530307c20 */ /* 0x001fe20008410000 */
        /* <DEDUP_REMOVED lines=13> */
.L_x_11417:
[----:B------:R-:W-:Y:S01]  /*13800*/  IMAD.WIDE.U32 R52, R80, 0x10, R96 ;  /* 0x0000001050347825 */ /* 0x000fe200078e0060 */
[----:B------:R-:W-:Y:S01]  /*13810*/  SEL R71, RZ, 0x1000000, !P5 ;  /* 0x01000000ff477807 */ /* 0x000fe20006800000 */
[----:B------:R-:W0:Y:S03]  /*13820*/  @P0 LDC.64 R54, c[0x0][0x398] ;  /* 0x0000e600ff360b82 */ /* 0x000e260000000a00 */
[----:B------:R1:W-:Y:S02]  /*13830*/  STG.E.128 desc[UR8][R52.64], R48 ;  /* 0x0000003034007986 */ /* 0x0003e4000c101d08 */
[----:B-1----:R-:W-:Y:S02]  /*13840*/  SEL R52, RZ, 0x10000, !P4 ;  /* 0x00010000ff347807 */ /* 0x002fe40006000000 */
[----:B------:R-:W-:-:S04]  /*13850*/  SEL R53, RZ, 0x100, !P3 ;  /* 0x00000100ff357807 */ /* 0x000fc80005800000 */
[----:B------:R-:W-:Y:S02]  /*13860*/  IADD3 R71, PT, PT, R53, R71, R52 ;  /* 0x0000004735477210 */ /* 0x000fe40007ffe034 */
[----:B------:R-:W-:-:S04]  /*13870*/  SEL R52, RZ, 0x1, !P2 ;  /* 0x00000001ff347807 */ /* 0x000fc80005000000 */
        /* <DEDUP_REMOVED lines=13> */
[----:B-1----:R-:W-:-:S05]  /*13950*/  IMAD.WIDE.U32 R52, R80, 0x4, R52 ;  /* 0x0000000450347825 */ /* 0x002fca00078e0034 */
[----:B------:R2:W-:Y:S02]  /*13960*/  STG.E desc[UR8][R52.64], R71 ;  /* 0x0000004734007986 */ /* 0x0005e4000c101908 */
.L_x_11430:
[----:B-12---:R-:W1:Y:S01]  /*13970*/  @P1 LDC.64 R52, c[0x0][0x3a0] ;  /* 0x0000e800ff341b82 */ /* 0x006e620000000a00 */
[----:B------:R-:W-:-:S04]  /*13980*/  VIADD R85, R86, 0x280 ;  /* 0x0000028056557836 */ /* 0x000fc80000000000 */
[----:B0-----:R-:W-:-:S05]  /*13990*/  @P0 IMAD.WIDE.U32 R54, R85, 0x10, R54 ;  /* 0x0000001055360825 */ /* 0x001fca00078e0036 */
[----:B------:R-:W5:Y:S01]  /*139a0*/  @P0 LDG.E.128 R36, desc[UR8][R54.64] ;  /* 0x0000000836240981 */ /* 0x000f62000c1e1d00 */
[----:B-1----:R-:W-:-:S05]  /*139b0*/  @P1 IMAD.WIDE.U32 R52, R85, 0x10, R52 ;  /* 0x0000001055341825 */ /* 0x002fca00078e0034 */
[----:B------:R0:W5:Y:S02]  /*139c0*/  @P1 LDG.E.128 R40, desc[UR8][R52.64] ;  /* 0x0000000834281981 */ /* 0x000164000c1e1d00 */
[----:B0-----:R-:W-:-:S06]  /*139d0*/  IMAD.WIDE.U32 R52, R85, 0x10, R90 ;  /* 0x0000001055347825 */ /* 0x001fcc00078e005a */
[----:B------:R-:W5:Y:S01]  /*139e0*/  LDG.E.128 R52, desc[UR8][R52.64] ;  /* 0x0000000834347981 */ /* 0x000f62000c1e1d00 */
[----:B------:R-:W-:Y:S05]  /*139f0*/  @!P0 BRA `(.L_x_11431) ;  /* 0x0000002400588947 */ /* 0x000fea0003800000 */
[----:B------:R-:W-:Y:S01]  /*13a00*/  ISETP.NE.AND P2, PT, R70, 0x1, PT ;  /* 0x000000014600780c */ /* 0x000fe20003f45270 */
[----:B------:R-:W-:Y:S02]  /*13a10*/  HFMA2 R71, -RZ, RZ, 0, 1.1920928955078125e-07 ;  /* 0x00000002ff477431 */ /* 0x000fe400000001ff */
[----:B------:R-:W-:Y:S01]  /*13a20*/  IMAD.MOV.U32 R76, RZ, RZ, R8 ;  /* 0x000000ffff4c7224 */ /* 0x000fe200078e0008 */
        /* <DEDUP_REMOVED lines=9> */
[----:B------:R-:W-:Y:S01]  /*13ac0*/  @!P2 IMAD.MOV.U32 R76, RZ, RZ, R4 ;  /* 0x000000ffff4ca224 */ /* 0x000fe200078e0004 */
[----:B------:R-:W-:Y:S01]  /*13ad0*/  @P2 MOV R76, R5 ;  /* 0x00000005004c2202 */ /* 0x000fe20000000f00 */
[----:B------:R-:W-:Y:S06]  /*13ae0*/  BRA `(.L_x_11432) ;  /* 0x0000000000dc7947 */ /* 0x000fec0003800000 */
.L_x_11433:
        /* <DEDUP_REMOVED lines=12> */
.L_x_11434:
        /* <DEDUP_REMOVED lines=38> */
[----:B------:R-:W-:Y:S01]  /*13e10*/  IMAD.WIDE.U32 R70, R77, -0x2daee0ad, RZ ;  /* 0xd2511f534d467825 */ /* 0x000fe200078e00ff */
[----:B------:R-:W-:-:S03]  /*13e20*/  MOV R76, R69 ;  /* 0x00000045004c7202 */ /* 0x000fc60000000f00 */
[----:B------:R-:W-:Y:S01]  /*13e30*/  IMAD.MOV.U32 R77, RZ, RZ, R70 ;  /* 0x000000ffff4d7224 */ /* 0x000fe200078e0046 */
[----:B------:R-:W-:Y:S01]  /*13e40*/  LOP3.LUT R4, R4, UR36, R71, 0x96, !PT ;  /* 0x0000002404047c12 */ /* 0x000fe2000f8e9647 */
[----:B------:R-:W-:-:S07]  /*13e50*/  IMAD.MOV.U32 R71, RZ, RZ, RZ ;  /* 0x000000ffff477224 */ /* 0x000fce00078e00ff */
.L_x_11432:
[----:B------:R-:W-:Y:S01]  /*13e60*/  ISETP.NE.AND P3, PT, R71, 0x1, PT ;  /* 0x000000014700780c */ /* 0x000fe20003f65270 */
[----:B-----5:R-:W-:Y:S01]  /*13e70*/  FMUL.FTZ R52, R52, UR5 ;  /* 0x0000000534347c20 */ /* 0x020fe20008410000 */
        /* <DEDUP_REMOVED lines=14> */
.L_x_11436:
        /* <DEDUP_REMOVED lines=12> */
.L_x_11437:
        /* <DEDUP_REMOVED lines=43> */
.L_x_11435:
        /* <DEDUP_REMOVED lines=14> */
.L_x_11439:
        /* <DEDUP_REMOVED lines=12> */
.L_x_11440:
        /* <DEDUP_REMOVED lines=43> */
.L_x_11438:
        /* <DEDUP_REMOVED lines=16> */
.L_x_11442:
        /* <DEDUP_REMOVED lines=12> */
.L_x_11443:
        /* <DEDUP_REMOVED lines=43> */
.L_x_11441:
        /* <DEDUP_REMOVED lines=14> */
.L_x_11445:
        /* <DEDUP_REMOVED lines=12> */
.L_x_11446:
        /* <DEDUP_REMOVED lines=41> */
[----:B------:R-:W-:Y:S02]  /*14fc0*/  LOP3.LUT R4, R4, UR36, R91, 0x96, !PT ;  /* 0x0000002404047c12 */ /* 0x000fe4000f8e965b */
[----:B------:R-:W-:-:S07]  /*14fd0*/  MOV R77, R90 ;  /* 0x0000005a004d7202 */ /* 0x000fce0000000f00 */
.L_x_11444:
        /* <DEDUP_REMOVED lines=16> */
.L_x_11448:
        /* <DEDUP_REMOVED lines=12> */
.L_x_11449:
        /* <DEDUP_REMOVED lines=40> */
[----:B------:R-:W-:Y:S02]  /*15420*/  IMAD.MOV.U32 R77, RZ, RZ, R90 ;  /* 0x000000ffff4d7224 */ /* 0x000fe400078e005a */
[----:B------:R-:W-:Y:S01]  /*15430*/  HFMA2 R90, -RZ, RZ, 0, 0 ;  /* 0x00000000ff5a7431 */ /* 0x000fe200000001ff */
[----:B------:R-:W-:-:S07]  /*15440*/  LOP3.LUT R4, R4, UR36, R91, 0x96, !PT ;  /* 0x0000002404047c12 */ /* 0x000fce000f8e965b */
.L_x_11447:
        /* <DEDUP_REMOVED lines=14> */
.L_x_11451:
        /* <DEDUP_REMOVED lines=12> */
.L_x_11452:
        /* <DEDUP_REMOVED lines=43> */
.L_x_11450:
[----:B------:R-:W-:Y:S01]  /*158a0*/  ISETP.NE.AND P6, PT, R81, 0x1, PT ;  /* 0x000000015100780c */ /* 0x000fe20003fc5270 */
[----:B------:R-:W-:Y:S01]  /*158b0*/  FMUL.FTZ R55, R55, UR5 ;  /* 0x0000000537377c20 */ /* 0x000fe20008410000 */
        /* <DEDUP_REMOVED lines=14> */
.L_x_11454:
        /* <DEDUP_REMOVED lines=14> */
.L_x_11455:
        /* <DEDUP_REMOVED lines=43> */
.L_x_11453:
[----:B------:R-:W-:Y:S01]  /*15d30*/  FMUL.FTZ R81, R36, UR5 ;  /* 0x0000000524517c20 */ /* 0x000fe20008410000 */
[----:B------:R-:W-:Y:S01]  /*15d40*/  FSETP.GTU.FTZ.AND P6, PT, R69, UR4, PT ;  /* 0x0000000445007c0b */ /* 0x000fe2000bfdc000 */
[----:B------:R-:W-:Y:S01]  /*15d50*/  FMUL.FTZ R90, R37, UR5 ;  /* 0x00000005255a7c20 */ /* 0x000fe20008410000 */
[----:B------:R-:W-:Y:S02]  /*15d60*/  I2FP.F32.U32 R91, R91 ;  /* 0x0000005b005b7245 */ /* 0x000fe40000201000 */
[----:B------:R-:W-:Y:S02]  /*15d70*/  FSEL R81, R81, RZ, !P6 ;  /* 0x000000ff51517208 */ /* 0x000fe40007000000 */
[----:B------:R-:W-:Y:S01]  /*15d80*/  SEL R69, RZ, 0x1, P6 ;  /* 0x00000001ff457807 */ /* 0x000fe20003000000 */
[----:B------:R-:W-:Y:S01]  /*15d90*/  FFMA.FTZ R91, R91, R68, 1.1641532182693481445e-10 ;  /* 0x2f0000005b5b7423 */ /* 0x000fe20000010044 */
[----:B------:R-:W-:Y:S01]  /*15da0*/  FSETP.GTU.FTZ.AND P6, PT, R70, UR4, PT ;  /* 0x0000000446007c0b */ /* 0x000fe2000bfdc000 */
[----:B------:R-:W-:Y:S01]  /*15db0*/  FMUL.FTZ R68, R38, UR5 ;  /* 0x0000000526447c20 */ /* 0x000fe20008410000 */
        /* <DEDUP_REMOVED lines=9> */
[----:B------:R-:W-:Y:S01]  /*15e50*/  FADD.FTZ R54, R54, R71 ;  /* 0x0000004736367221 */ /* 0x000fe20000010000 */
[----:B------:R-:W-:Y:S01]  /*15e60*/  FMUL.FTZ R71, R39, UR5 ;  /* 0x0000000527477c20 */ /* 0x000fe20008410000 */
[----:B------:R-:W-:Y:S01]  /*15e70*/  FSEL R52, R52, RZ, P2 ;  /* 0x000000ff34347208 */ /* 0x000fe20001000000 */
[----:B------:R-:W-:Y:S01]  /*15e80*/  @P1 FADD.FTZ R53, R41, R53 ;  /* 0x0000003529351221 */ /* 0x000fe20000010000 */
[----:B------:R-:W-:Y:S01]  /*15e90*/  FSEL R55, R55, RZ, P5 ;  /* 0x000000ff37377208 */ /* 0x000fe20002800000 */
[----:B------:R-:W-:Y:S01]  /*15ea0*/  @P1 FADD.FTZ R54, R42, R54 ;  /* 0x000000362a361221 */ /* 0x000fe20000010000 */
[----:B------:R-:W-:Y:S01]  /*15eb0*/  FSEL R71, R71, RZ, !P6 ;  /* 0x000000ff47477208 */ /* 0x000fe20007000000 */
[----:B------:R-:W-:Y:S01]  /*15ec0*/  FADD.FTZ R52, R52, R81 ;  /* 0x0000005134347221 */ /* 0x000fe20000010000 */
[----:B------:R-:W-:-:S02]  /*15ed0*/  PRMT R10, R68, 0x7610, R10 ;  /* 0x00007610440a7816 */ /* 0x000fc4000000000a */
        /* <DEDUP_REMOVED lines=8> */
.L_x_11431:
        /* <DEDUP_REMOVED lines=15> */
.L_x_11458:
        /* <DEDUP_REMOVED lines=12> */
.L_x_11459:
        /* <DEDUP_REMOVED lines=41> */
[----:B------:R-:W-:Y:S01]  /*163a0*/  HFMA2 R71, -RZ, RZ, 0, 0 ;  /* 0x00000000ff477431 */ /* 0x000fe200000001ff */
[----:B------:R-:W-:-:S07]  /*163b0*/  MOV R77, R70 ;  /* 0x00000046004d7202 */ /* 0x000fce0000000f00 */
.L_x_11457:
        /* <DEDUP_REMOVED lines=15> */
.L_x_11461:
        /* <DEDUP_REMOVED lines=12> */
.L_x_11462:
        /* <DEDUP_REMOVED lines=40> */
[----:B------:R-:W-:Y:S01]  /*167f0*/  MOV R77, R70 ;  /* 0x00000046004d7202 */ /* 0x000fe20000000f00 */
[----:B------:R-:W-:Y:S01]  /*16800*/  IMAD.MOV.U32 R70, RZ, RZ, RZ ;  /* 0x000000ffff467224 */ /* 0x000fe200078e00ff */
[----:B------:R-:W-:-:S07]  /*16810*/  LOP3.LUT R4, R4, UR36, R71, 0x96, !PT ;  /* 0x0000002404047c12 */ /* 0x000fce000f8e9647 */
.L_x_11460:
        /* <DEDUP_REMOVED lines=15> */
.L_x_11464:
        /* <DEDUP_REMOVED lines=12> */
.L_x_11465:
        /* <DEDUP_REMOVED lines=43> */
.L_x_11463:
        /* <DEDUP_REMOVED lines=15> */
.L_x_11467:
        /* <DEDUP_REMOVED lines=12> */
.L_x_11468:
        /* <DEDUP_REMOVED lines=43> */
.L_x_11466:
        /* <DEDUP_REMOVED lines=16> */
.L_x_11456:
[----:B------:R-:W-:Y:S01]  /*171e0*/  IMAD.WIDE.U32 R68, R85, 0x10, R96 ;  /* 0x0000001055447825 */ /* 0x000fe200078e0060 */
[----:B------:R-:W-:-:S04]  /*171f0*/  SEL R70, RZ, 0x100, !P3 ;  /* 0x00000100ff467807 */ /* 0x000fc80005800000 */
[----:B------:R0:W-:Y:S02]  /*17200*/  STG.E.128 desc[UR8][R68.64], R52 ;  /* 0x0000003444007986 */ /* 0x0001e4000c101d08 */
[----:B0-----:R-:W-:Y:S02]  /*17210*/  SEL R68, RZ, 0x1000000, !P5 ;  /* 0x01000000ff447807 */ /* 0x001fe40006800000 */
[----:B------:R-:W-:-:S04]  /*17220*/  SEL R69, RZ, 0x10000, !P4 ;  /* 0x00010000ff457807 */ /* 0x000fc80006000000 */
[----:B------:R-:W-:Y:S02]  /*17230*/  IADD3 R70, PT, PT, R70, R68, R69 ;  /* 0x0000004446467210 */ /* 0x000fe40007ffe045 */
[----:B------:R-:W-:-:S04]  /*17240*/  SEL R68, RZ, 0x1, !P2 ;  /* 0x00000001ff447807 */ /* 0x000fc80005000000 */
[----:B------:R-:W-:Y:S01]  /*17250*/  IADD3 R70, PT, PT, R70, R68, RZ ;  /* 0x0000004446467210 */ /* 0x000fe20007ffe0ff */
[----:B------:R-:W-:-:S05]  /*17260*/  IMAD.WIDE.U32 R68, R85, 0x4, R100 ;  /* 0x0000000455447825 */ /* 0x000fca00078e0064 */
[----:B------:R0:W-:Y:S02]  /*17270*/  STG.E desc[UR8][R68.64], R70 ;  /* 0x0000004644007986 */ /* 0x0001e4000c101908 */
[----:B0-----:R-:W-:-:S04]  /*17280*/  FADD.FTZ R68, RZ, R60 ;  /* 0x0000003cff447221 */ /* 0x001fc80000010000 */
        /* <DEDUP_REMOVED lines=35> */
.L_x_11469:
[----:B0-----:R-:W0:Y:S01]  /*174c0*/  SHFL.BFLY PT, R68, R70, 0x1, 0x1f ;  /* 0x0c201f0046447f89 */ /* 0x001e2200000e0000 */
[----:B------:R-:W-:Y:S01]  /*174d0*/  BSSY.RECONVERGENT B0, `(.L_x_11470) ;  /* 0x000004f000007945 */ /* 0x000fe20003800200 */
[----:B------:R-:W1:Y:S01]  /*174e0*/  S2R R81, SR_TID.X ;  /* 0x0000000000517919 */ /* 0x000e620000002100 */
[----:B0-----:R-:W-:-:S05]  /*174f0*/  FADD.FTZ R68, R70, R68 ;  /* 0x0000004446447221 */ /* 0x001fca0000010000 */
[----:B------:R-:W0:Y:S01]  /*17500*/  SHFL.BFLY PT, R69, R68, 0x2, 0x1f ;  /* 0x0c401f0044457f89 */ /* 0x000e2200000e0000 */
[----:B-1----:R-:W-:Y:S01]  /*17510*/  LOP3.LUT P1, RZ, R81, 0x1f, RZ, 0xc0, !PT ;  /* 0x0000001f51ff7812 */ /* 0x002fe2000782c0ff */
        /* <DEDUP_REMOVED lines=74> */
.L_x_11471:
[----:B------:R-:W-:Y:S05]  /*179c0*/  BSYNC.RECONVERGENT B0 ;  /* 0x0000000000007941 */ /* 0x000fea0003800200 */
.L_x_11470:
[----:B0-----:R-:W-:Y:S01]  /*179d0*/  LOP3.LUT R68, R81, 0x1f, RZ, 0xc0, !PT ;  /* 0x0000001f51447812 */ /* 0x001fe200078ec0ff */
[----:B------:R-:W-:Y:S01]  /*179e0*/  BAR.SYNC.DEFER_BLOCKING 0x0 ;  /* 0x0000000000007b1d */ /* 0x000fe20000010000 */
[----:B------:R-:W-:Y:S02]  /*179f0*/  IMAD.MOV.U32 R92, RZ, RZ, RZ ;  /* 0x000000ffff5c7224 */ /* 0x000fe400078e00ff */
[----:B------:R-:W-:Y:S02]  /*17a00*/  ISETP.GT.U32.AND P1, PT, R68, 0x3, PT ;  /* 0x000000034400780c */ /* 0x000fe40003f24070 */
[----:B------:R-:W-:Y:S01]  /*17a10*/  CS2R R68, SRZ ;  /* 0x0000000000447805 */ /* 0x000fe2000001ff00 */
[----:B------:R-:W-:Y:S10]  /*17a20*/  BSSY.RECONVERGENT B0, `(.L_x_11472) ;  /* 0x000000a000007945 */ /* 0x000ff40003800200 */
        /* <DEDUP_REMOVED lines=9> */
.L_x_11473:
[----:B------:R-:W-:Y:S05]  /*17ac0*/  BSYNC.RECONVERGENT B0 ;  /* 0x0000000000007941 */ /* 0x000fea0003800200 */
.L_x_11472:
[----:B------:R-:W1:Y:S01]  /*17ad0*/  SHFL.DOWN PT, R70, R92, 0x2, 0x1f ;  /* 0x08401f005c467f89 */ /* 0x000e6200000e0000 */
[----:B------:R-:W-:Y:S01]  /*17ae0*/  ISETP.NE.AND P1, PT, R81, RZ, PT ;  /* 0x000000ff5100720c */ /* 0x000fe20003f25270 */
[----:B------:R-:W2:Y:S01]  /*17af0*/  LDC.64 R100, c[0x0][0x428] ;  /* 0x00010a00ff647b82 */ /* 0x000ea20000000a00 */
[----:B------:R-:W-:Y:S01]  /*17b00*/  ISETP.NE.AND P2, PT, RZ, UR21, PT ;  /* 0x00000015ff007c0c */ /* 0x000fe2000bf45270 */
[----:B0-----:R-:W0:Y:S01]  /*17b10*/  SHFL.DOWN PT, R93, R68, 0x2, 0x1f ;  /* 0x08401f00445d7f89 */ /* 0x001e2200000e0000 */
[----:B------:R-:W-:-:S05]  /*17b20*/  UPLOP3.LUT UP1, UPT, UPT, UPT, UP1, 0x40, 0x4 ;  /* 0x000000000004789c */ /* 0x000fca0003f2e810 */
[----:B------:R-:W3:Y:S01]  /*17b30*/  LDC.64 R96, c[0x0][0x430] ;  /* 0x00010c00ff607b82 */ /* 0x000ee20000000a00 */
[----:B-1----:R-:W-:Y:S02]  /*17b40*/  I2FP.F32.S32 R91, R70 ;  /* 0x00000046005b7245 */ /* 0x002fe40000201400 */
[-C--:B------:R-:W-:Y:S01]  /*17b50*/  IADD3 R70, PT, PT, R70, R92.reuse, RZ ;  /* 0x0000005c46467210 */ /* 0x080fe20007ffe0ff */
[C---:B0-----:R-:W-:Y:S01]  /*17b60*/  FADD.FTZ R71, -R93.reuse, R68 ;  /* 0x000000445d477221 */ /* 0x041fe20000010100 */
[----:B------:R-:W-:Y:S01]  /*17b70*/  I2FP.F32.U32 R92, R92 ;  /* 0x0000005c005c7245 */ /* 0x000fe20000201000 */
[----:B------:R-:W-:Y:S02]  /*17b80*/  FMUL.FTZ R93, R93, R91 ;  /* 0x0000005b5d5d7220 */ /* 0x000fe40000410000 */
[----:B------:R-:W-:Y:S02]  /*17b90*/  FMUL.FTZ R71, R71, R71 ;  /* 0x0000004747477220 */ /* 0x000fe40000410000 */
[----:B------:R-:W-:Y:S01]  /*17ba0*/  FFMA.FTZ R93, R92, R68, R93 ;  /* 0x000000445c5d7223 */ /* 0x000fe2000001005d */
[----:B------:R-:W-:Y:S01]  /*17bb0*/  I2FP.F32.S32 R68, R70 ;  /* 0x0000004600447245 */ /* 0x000fe20000201400 */
[----:B------:R-:W-:-:S02]  /*17bc0*/  FMUL.FTZ R92, R71, R92 ;  /* 0x0000005c475c7220 */ /* 0x000fc40000410000 */
[----:B------:R-:W0:Y:S01]  /*17bd0*/  SHFL.DOWN PT, R71, R69, 0x2, 0x1f ;  /* 0x08401f0045477f89 */ /* 0x000e2200000e0000 */
[----:B------:R-:W1:Y:S01]  /*17be0*/  MUFU.RCP R90, R68 ;  /* 0x00000044005a7308 */ /* 0x000e620000001000 */
[----:B------:R-:W-:Y:S02]  /*17bf0*/  FMUL.FTZ R91, R92, R91 ;  /* 0x0000005b5c5b7220 */ /* 0x000fe40000410000 */
[----:B------:R-:W4:Y:S01]  /*17c00*/  SHFL.DOWN PT, R92, R70, 0x1, 0x1f ;  /* 0x08201f00465c7f89 */ /* 0x000f2200000e0000 */
[----:B-1----:R-:W-:Y:S01]  /*17c10*/  FMUL.FTZ R93, R90, R93 ;  /* 0x0000005d5a5d7220 */ /* 0x002fe20000410000 */
[----:B0-----:R-:W-:-:S04]  /*17c20*/  FADD.FTZ R71, R71, R69 ;  /* 0x0000004547477221 */ /* 0x001fc80000010000 */
[----:B------:R-:W0:Y:S01]  /*17c30*/  SHFL.DOWN PT, R69, R93, 0x1, 0x1f ;  /* 0x08201f005d457f89 */ /* 0x000e2200000e0000 */
[----:B------:R-:W-:Y:S01]  /*17c40*/  FFMA.FTZ R91, R90, R91, R71 ;  /* 0x0000005b5a5b7223 */ /* 0x000fe20000010047 */
[----:B----4-:R-:W-:Y:S01]  /*17c50*/  IMAD.IADD R70, R70, 0x1, R92 ;  /* 0x0000000146467824 */ /* 0x010fe200078e025c */
[----:B------:R-:W-:-:S03]  /*17c60*/  I2FP.F32.S32 R92, R92 ;  /* 0x0000005c005c7245 */ /* 0x000fc60000201400 */
[----:B------:R-:W1:Y:S01]  /*17c70*/  SHFL.DOWN PT, R71, R91, 0x1, 0x1f ;  /* 0x08201f005b477f89 */ /* 0x000e6200000e0000 */
[----:B------:R-:W-:-:S06]  /*17c80*/  I2FP.F32.S32 R70, R70 ;  /* 0x0000004600467245 */ /* 0x000fcc0000201400 */
[----:B------:R-:W4:Y:S01]  /*17c90*/  MUFU.RCP R70, R70 ;  /* 0x0000004600467308 */ /* 0x000f220000001000 */
[----:B0-----:R-:W-:Y:S01]  /*17ca0*/  FADD.FTZ R90, R93, -R69 ;  /* 0x800000455d5a7221 */ /* 0x001fe20000010000 */
[----:B------:R-:W-:-:S03]  /*17cb0*/  FMUL.FTZ R69, R69, R92 ;  /* 0x0000005c45457220 */ /* 0x000fc60000410000 */
[----:B------:R-:W-:Y:S01]  /*17cc0*/  FMUL.FTZ R90, R90, R90 ;  /* 0x0000005a5a5a7220 */ /* 0x000fe20000410000 */
[C---:B------:R-:W-:Y:S01]  /*17cd0*/  FFMA.FTZ R69, R68.reuse, R93, R69 ;  /* 0x0000005d44457223 */ /* 0x040fe20000010045 */
[----:B------:R-:W-:Y:S01]  /*17ce0*/  MOV R93, UR18 ;  /* 0x00000012005d7c02 */ /* 0x000fe20008000f00 */
[----:B-1----:R-:W-:Y:S01]  /*17cf0*/  FADD.FTZ R71, R91, R71 ;  /* 0x000000475b477221 */ /* 0x002fe20000010000 */
[----:B------:R-:W-:Y:S01]  /*17d00*/  FMUL.FTZ R90, R68, R90 ;  /* 0x0000005a445a7220 */ /* 0x000fe20000410000 */
[----:B----4-:R-:W-:-:S03]  /*17d10*/  FMUL.FTZ R69, R70, R69 ;  /* 0x0000004546457220 */ /* 0x010fc60000410000 */
[----:B------:R-:W-:Y:S02]  /*17d20*/  FMUL.FTZ R90, R90, R92 ;  /* 0x0000005c5a5a7220 */ /* 0x000fe40000410000 */
[----:B------:R0:W1:Y:S02]  /*17d30*/  SHFL.IDX PT, R91, R69, RZ, 0x1f ;  /* 0x00001fff455b7589 */ /* 0x00006400000e0000 */
[----:B------:R-:W-:Y:S02]  /*17d40*/  FFMA.FTZ R71, R70, R90, R71 ;  /* 0x0000005a46477223 */ /* 0x000fe40000010047 */
[----:B------:R-:W4:Y:S04]  /*17d50*/  LDC R90, c[0x0][0x448] ;  /* 0x00011200ff5a7b82 */ /* 0x000f280000000800 */
[----:B------:R-:W4:Y:S04]  /*17d60*/  SHFL.IDX PT, R71, R71, RZ, 0x1f ;  /* 0x00001fff47477589 */ /* 0x000f2800000e0000 */
[----:B0-----:R-:W0:Y:S01]  /*17d70*/  @!P1 LDC.64 R68, c[0x0][0x3c8] ;  /* 0x0000f200ff449b82 */ /* 0x001e220000000a00 */
[----:B-1----:R-:W-:-:S05]  /*17d80*/  FMUL.FTZ R92, R91, R91 ;  /* 0x0000005b5b5c7220 */ /* 0x002fca0000410000 */
[----:B------:R-:W-:Y:S01]  /*17d90*/  FSEL R92, R92, RZ, P2 ;  /* 0x000000ff5c5c7208 */ /* 0x000fe20001000000 */
[----:B----4-:R-:W-:Y:S02]  /*17da0*/  FFMA.FTZ R90, R71, UR22, R90 ;  /* 0x00000016475a7c23 */ /* 0x010fe4000801005a */
[----:B------:R-:W1:Y:S02]  /*17db0*/  @!P1 LDC.64 R70, c[0x0][0x3c0] ;  /* 0x0000f000ff469b82 */ /* 0x000e640000000a00 */
[----:B------:R-:W-:Y:S01]  /*17dc0*/  FADD.FTZ R90, R90, R92 ;  /* 0x0000005c5a5a7221 */ /* 0x000fe20000010000 */
[----:B------:R-:W-:Y:S01]  /*17dd0*/  IMAD.U32 R92, RZ, RZ, UR18 ;  /* 0x00000012ff5c7e24 */ /* 0x000fe2000f8e00ff */
[----:B------:R-:W-:-:S03]  /*17de0*/  UIADD3 UR18, UPT, UPT, UR18, UR14, URZ ;  /* 0x0000000e12127290 */ /* 0x000fc6000fffe0ff */
[----:B0-----:R-:W-:Y:S01]  /*17df0*/  @!P1 IMAD.WIDE R68, R92, 0x4, R68 ;  /* 0x000000045c449825 */ /* 0x001fe200078e0244 */
[----:B------:R-:W0:Y:S01]  /*17e00*/  MUFU.RSQ R90, R90 ;  /* 0x0000005a005a7308 */ /* 0x000e220000001400 */
[----:B------:R-:W-:Y:S01]  /*17e10*/  SHF.R.U64 R92, R14, 0x10, R15 ;  /* 0x000000100e5c7819 */ /* 0x000fe2000000120f */
[----:B------:R-:W-:Y:S01]  /*17e20*/  UISETP.GE.AND UP0, UPT, UR18, UR15, UPT ;  /* 0x0000000f1200728c */ /* 0x000fe2000bf06270 */
[----:B-1----:R-:W-:-:S04]  /*17e30*/  @!P1 IMAD.WIDE R70, R93, 0x4, R70 ;  /* 0x000000045d469825 */ /* 0x002fc800078e0246 */
[----:B------:R-:W-:Y:S01]  /*17e40*/  HADD2.F32 R93, -RZ, R23.H0_H0 ;  /* 0x20000017ff5d7230 */ /* 0x000fe20000004100 */
[----:B------:R1:W-:Y:S04]  /*17e50*/  @!P1 STG.E desc[UR8][R70.64], R91 ;  /* 0x0000005b46009986 */ /* 0x0003e8000c101908 */
[----:B0-----:R0:W-:Y:S01]  /*17e60*/  @!P1 STG.E desc[UR8][R68.64], R90 ;  /* 0x0000005a44009986 */ /* 0x0011e2000c101908 */
[----:B-1----:R-:W-:Y:S02]  /*17e70*/  FSEL R91, R91, RZ, !P2 ;  /* 0x000000ff5b5b7208 */ /* 0x002fe40005000000 */
[----:B------:R-:W-:Y:S02]  /*17e80*/  SHF.R.U64 R70, R22, 0x10, R23 ;  /* 0x0000001016467819 */ /* 0x000fe40000001217 */
[----:B0-----:R-:W-:Y:S01]  /*17e90*/  SHF.R.U64 R69, R12, 0x10, R13 ;  /* 0x000000100c457819 */ /* 0x001fe2000000120d */
[----:B------:R-:W-:Y:S01]  /*17ea0*/  FADD.FTZ R71, -R91, R61 ;  /* 0x0000003d5b477221 */ /* 0x000fe20000010100 */
[----:B------:R-:W-:Y:S01]  /*17eb0*/  SHF.R.U64 R68, R34, 0x10, R35 ;  /* 0x0000001022447819 */ /* 0x000fe20000001223 */
[----:B------:R-:W-:-:S02]  /*17ec0*/  HADD2.F32 R70, -RZ, R70.H0_H0 ;  /* 0x20000046ff467230 */ /* 0x000fc40000004100 */
[----:B------:R-:W-:Y:S01]  /*17ed0*/  FADD.FTZ R60, -R91, R60 ;  /* 0x0000003c5b3c7221 */ /* 0x000fe20000010100 */
[----:B------:R-:W-:Y:S02]  /*17ee0*/  HADD2.F32 R69, -RZ, R69.H0_H0 ;  /* 0x20000045ff457230 */ /* 0x000fe40000004100 */
[C---:B------:R-:W-:Y:S01]  /*17ef0*/  FMUL.FTZ R71, R90.reuse, R71 ;  /* 0x000000475a477220 */ /* 0x040fe20000410000 */
[----:B------:R-:W-:Y:S02]  /*17f00*/  HADD2.F32 R61, -RZ, R92.H0_H0 ;  /* 0x2000005cff3d7230 */ /* 0x000fe40000004100 */
[----:B------:R-:W-:Y:S01]  /*17f10*/  FMUL.FTZ R60, R90, R60 ;  /* 0x0000003c5a3c7220 */ /* 0x000fe20000410000 */
[----:B------:R-:W-:Y:S02]  /*17f20*/  HADD2.F32 R68, -RZ, R68.H0_H0 ;  /* 0x20000044ff447230 */ /* 0x000fe40000004100 */
[----:B------:R-:W-:Y:S01]  /*17f30*/  FFMA.FTZ R69, R71, R69, R70 ;  /* 0x0000004547457223 */ /* 0x000fe20000010046 */
[----:B------:R-:W-:-:S02]  /*17f40*/  HADD2.F32 R70, -RZ, R22.H0_H0 ;  /* 0x20000016ff467230 */ /* 0x000fc40000004100 */
[----:B------:R-:W-:Y:S01]  /*17f50*/  FADD.FTZ R62, -R91, R62 ;  /* 0x0000003e5b3e7221 */ /* 0x000fe20000010100 */
[----:B------:R-:W-:Y:S02]  /*17f60*/  HADD2.F32 R92, -RZ, R35.H0_H0 ;  /* 0x20000023ff5c7230 */ /* 0x000fe40000004100 */
[----:B------:R-:W-:Y:S01]  /*17f70*/  FFMA.FTZ R61, R71, R61, R68 ;  /* 0x0000003d473d7223 */ /* 0x000fe20000010044 */
[----:B------:R-:W-:Y:S02]  /*17f80*/  HADD2.F32 R68, -RZ, R123.H1_H1 ;  /* 0x3000007bff447230 */ /* 0x000fe40000004100 */
[----:B------:R-:W-:Y:S01]  /*17f90*/  FMUL.FTZ R62, R90, R62 ;  /* 0x0000003e5a3e7220 */ /* 0x000fe20000410000 */
[----:B------:R-:W-:Y:S02]  /*17fa0*/  HADD2.F32 R71, -RZ, R34.H0_H0 ;  /* 0x20000022ff477230 */ /* 0x000fe40000004100 */
[C---:B------:R-:W-:Y:S01]  /*17fb0*/  FADD.FTZ R63, -R91.reuse, R63 ;  /* 0x0000003f5b3f7221 */ /* 0x040fe20000010100 */
[----:B------:R-:W-:Y:S01]  /*17fc0*/  FADD.FTZ R47, -R91, R47 ;  /* 0x0000002f5b2f7221 */ /* 0x000fe20000010100 */
[----:B------:R-:W-:Y:S01]  /*17fd0*/  FFMA.FTZ R68, R60, R68, R70 ;  /* 0x000000443c447223 */ /* 0x000fe20000010046 */
[----:B------:R-:W-:-:S02]  /*17fe0*/  HADD2.F32 R70, -RZ, R122.H1_H1 ;  /* 0x3000007aff467230 */ /* 0x000fc40000004100 */
[----:B------:R-:W-:Y:S01]  /*17ff0*/  FMUL.FTZ R63, R90, R63 ;  /* 0x0000003f5a3f7220 */ /* 0x000fe20000410000 */
[C---:B------:R-:W-:Y:S01]  /*18000*/  FADD.FTZ R44, -R91.reuse, R44 ;  /* 0x0000002c5b2c7221 */ /* 0x040fe20000010100 */
[C---:B------:R-:W-:Y:S01]  /*18010*/  FADD.FTZ R45, -R91.reuse, R45 ;  /* 0x0000002d5b2d7221 */ /* 0x040fe20000010100 */
[C---:B------:R-:W-:Y:S01]  /*18020*/  FADD.FTZ R46, -R91.reuse, R46 ;  /* 0x0000002e5b2e7221 */ /* 0x040fe20000010100 */
[----:B------:R-:W-:Y:S01]  /*18030*/  FFMA.FTZ R60, R60, R70, R71 ;  /* 0x000000463c3c7223 */ /* 0x000fe20000010047 */
[----:B------:R-:W-:Y:S02]  /*18040*/  HADD2.F32 R70, -RZ, R123.H0_H0 ;  /* 0x2000007bff467230 */ /* 0x000fe40000004100 */
[C---:B------:R-:W-:Y:S01]  /*18050*/  FADD.FTZ R54, -R91.reuse, R54 ;  /* 0x000000365b367221 */ /* 0x040fe20000010100 */
[----:B------:R-:W-:Y:S02]  /*18060*/  HADD2.F32 R71, -RZ, R122.H0_H0 ;  /* 0x2000007aff477230 */ /* 0x000fe40000004100 */
[C---:B------:R-:W-:Y:S01]  /*18070*/  FADD.FTZ R51, -R91.reuse, R51 ;  /* 0x000000335b337221 */ /* 0x040fe20000010100 */
[C---:B------:R-:W-:Y:S01]  /*18080*/  FADD.FTZ R55, -R91.reuse, R55 ;  /* 0x000000375b377221 */ /* 0x040fe20000010100 */
[C---:B------:R-:W-:Y:S01]  /*18090*/  FFMA.FTZ R70, R62.reuse, R70, R93 ;  /* 0x000000463e467223 */ /* 0x040fe2000001005d */
[----:B------:R-:W-:Y:S01]  /*180a0*/  SHF.R.U32.HI R93, RZ, 0x10, R15 ;  /* 0x00000010ff5d7819 */ /* 0x000fe2000001160f */
[----:B------:R-:W-:Y:S01]  /*180b0*/  FFMA.FTZ R62, R62, R71, R92 ;  /* 0x000000473e3e7223 */ /* 0x000fe2000001005c */
[----:B------:R-:W-:Y:S01]  /*180c0*/  SHF.R.U32.HI R92, RZ, 0x10, R13 ;  /* 0x00000010ff5c7819 */ /* 0x000fe2000001160d */
[----:B------:R-:W-:Y:S01]  /*180d0*/  FADD.FTZ R50, -R91, R50 ;  /* 0x000000325b327221 */ /* 0x000fe20000010100 */
[----:B------:R-:W-:Y:S01]  /*180e0*/  SHF.R.U32.HI R71, RZ, 0x10, R23 ;  /* 0x00000010ff477819 */ /* 0x000fe20000011617 */
[----:B------:R-:W-:-:S02]  /*180f0*/  HADD2.F32 R93, -RZ, R93.H0_H0 ;  /* 0x2000005dff5d7230 */ /* 0x000fc40000004100 */
[C---:B------:R-:W-:Y:S01]  /*18100*/  FMUL.FTZ R51, R90.reuse, R51 ;  /* 0x000000335a337220 */ /* 0x040fe20000410000 */
[----:B------:R-:W-:Y:S02]  /*18110*/  HADD2.F32 R92, -RZ, R92.H0_H0 ;  /* 0x2000005cff5c7230 */ /* 0x000fe40000004100 */
[----:B------:R-:W-:Y:S01]  /*18120*/  FMUL.FTZ R50, R90, R50 ;  /* 0x000000325a327220 */ /* 0x000fe20000410000 */
[----:B------:R-:W-:-:S05]  /*18130*/  HADD2.F32 R71, -RZ, R71.H0_H0 ;  /* 0x20000047ff477230 */ /* 0x000fca0000004100 */
[----:B------:R-:W-:Y:S01]  /*18140*/  FFMA.FTZ R71, R63, R92, R71 ;  /* 0x0000005c3f477223 */ /* 0x000fe20000010047 */
[----:B------:R-:W-:-:S05]  /*18150*/  SHF.R.U32.HI R92, RZ, 0x10, R35 ;  /* 0x00000010ff5c7819 */ /* 0x000fca0000011623 */
[----:B------:R-:W-:-:S05]  /*18160*/  HADD2.F32 R92, -RZ, R92.H0_H0 ;  /* 0x2000005cff5c7230 */ /* 0x000fca0000004100 */
[----:B------:R-:W-:Y:S01]  /*18170*/  FFMA.FTZ R63, R63, R93, R92 ;  /* 0x0000005d3f3f7223 */ /* 0x000fe2000001005c */
[----:B--2---:R-:W-:-:S05]  /*18180*/  IMAD.WIDE.U32 R92, R86, 0x10, R100 ;  /* 0x00000010565c7825 */ /* 0x004fca00078e0064 */
[----:B------:R0:W-:Y:S02]  /*18190*/  STG.E.128 desc[UR8][R92.64], R68 ;  /* 0x000000445c007986 */ /* 0x0001e4000c101d08 */
[----:B0-----:R-:W-:Y:S01]  /*181a0*/  FADD.FTZ R68, -R91, R64 ;  /* 0x000000405b447221 */ /* 0x001fe20000010100 */
[----:B------:R-:W-:Y:S02]  /*181b0*/  HADD2.F32 R64, -RZ, R121.H1_H1 ;  /* 0x30000079ff407230 */ /* 0x000fe40000004100 */
[----:B------:R-:W-:Y:S02]  /*181c0*/  HADD2.F32 R71, -RZ, R20.H0_H0 ;  /* 0x20000014ff477230 */ /* 0x000fe40000004100 */
[----:B------:R-:W-:Y:S01]  /*181d0*/  FMUL.FTZ R68, R90, R68 ;  /* 0x000000445a447220 */ /* 0x000fe20000410000 */
[----:B------:R-:W-:Y:S02]  /*181e0*/  HADD2.F32 R69, -RZ, R120.H1_H1 ;  /* 0x30000078ff457230 */ /* 0x000fe40000004100 */
[----:B------:R-:W-:-:S02]  /*181f0*/  HADD2.F32 R70, -RZ, R32.H0_H0 ;  /* 0x20000020ff467230 */ /* 0x000fc40000004100 */
[----:B------:R-:W-:Y:S01]  /*18200*/  FFMA.FTZ R64, R68, R64, R71 ;  /* 0x0000004044407223 */ /* 0x000fe20000010047 */
[----:B------:R-:W-:Y:S01]  /*18210*/  SHF.R.U64 R71, R82, 0x10, R83 ;  /* 0x0000001052477819 */ /* 0x000fe20000001253 */
[----:B------:R-:W-:Y:S02]  /*18220*/  HADD2.F32 R92, -RZ, R33.H0_H0 ;  /* 0x20000021ff5c7230 */ /* 0x000fe40000004100 */
[----:B------:R-:W-:Y:S01]  /*18230*/  FFMA.FTZ R68, R68, R69, R70 ;  /* 0x0000004544447223 */ /* 0x000fe20000010046 */
[----:B------:R-:W-:Y:S01]  /*18240*/  SHF.R.U64 R69, R20, 0x10, R21 ;  /* 0x0000001014457819 */ /* 0x000fe20000001215 */
[----:B------:R-:W-:Y:S01]  /*18250*/  FADD.FTZ R70, -R91, R65 ;  /* 0x000000415b467221 */ /* 0x000fe20000010100 */
[----:B------:R-:W-:Y:S02]  /*18260*/  HADD2.F32 R65, -RZ, R71.H0_H0 ;  /* 0x20000047ff417230 */ /* 0x000fe40000004100 */
[----:B------:R-:W-:Y:S02]  /*18270*/  HADD2.F32 R93, -RZ, R110.H0_H0 ;  /* 0x2000006eff5d7230 */ /* 0x000fe40000004100 */
[----:B------:R-:W-:-:S02]  /*18280*/  HADD2.F32 R71, -RZ, R69.H0_H0 ;  /* 0x20000045ff477230 */ /* 0x000fc40000004100 */
[----:B------:R-:W-:Y:S01]  /*18290*/  FMUL.FTZ R69, R90, R70 ;  /* 0x000000465a457220 */ /* 0x000fe20000410000 */
[----:B------:R-:W-:-:S03]  /*182a0*/  SHF.R.U64 R70, R32, 0x10, R33 ;  /* 0x0000001020467819 */ /* 0x000fc60000001221 */
[----:B------:R-:W-:Y:S01]  /*182b0*/  FFMA.FTZ R65, R69, R65, R71 ;  /* 0x0000004145417223 */ /* 0x000fe20000010047 */
[----:B------:R-:W-:Y:S01]  /*182c0*/  SHF.R.U64 R71, R78, 0x10, R79 ;  /* 0x000000104e477819 */ /* 0x000fe2000000124f */
[----:B------:R-:W-:-:S04]  /*182d0*/  HADD2.F32 R70, -RZ, R70.H0_H0 ;  /* 0x20000046ff467230 */ /* 0x000fc80000004100 */
[----:B------:R-:W-:-:S05]  /*182e0*/  HADD2.F32 R71, -RZ, R71.H0_H0 ;  /* 0x20000047ff477230 */ /* 0x000fca0000004100 */
[----:B------:R-:W-:Y:S01]  /*182f0*/  FFMA.FTZ R69, R69, R71, R70 ;  /* 0x0000004745457223 */ /* 0x000fe20000010046 */
[----:B------:R-:W-:Y:S01]  /*18300*/  FADD.FTZ R70, -R91, R66 ;  /* 0x000000425b467221 */ /* 0x000fe20000010100 */
[----:B------:R-:W-:Y:S02]  /*18310*/  HADD2.F32 R66, -RZ, R121.H0_H0 ;  /* 0x20000079ff427230 */ /* 0x000fe40000004100 */
[----:B------:R-:W-:Y:S02]  /*18320*/  HADD2.F32 R71, -RZ, R21.H0_H0 ;  /* 0x20000015ff477230 */ /* 0x000fe40000004100 */
[----:B------:R-:W-:-:S04]  /*18330*/  FMUL.FTZ R70, R90, R70 ;  /* 0x000000465a467220 */ /* 0x000fc80000410000 */
[----:B------:R-:W-:Y:S01]  /*18340*/  FFMA.FTZ R66, R70, R66, R71 ;  /* 0x0000004246427223 */ /* 0x000fe20000010047 */
[----:B------:R-:W-:-:S05]  /*18350*/  HADD2.F32 R71, -RZ, R120.H0_H0 ;  /* 0x20000078ff477230 */ /* 0x000fca0000004100 */
[----:B------:R-:W-:Y:S01]  /*18360*/  FFMA.FTZ R70, R70, R71, R92 ;  /* 0x0000004746467223 */ /* 0x000fe2000001005c */
[----:B------:R-:W-:Y:S01]  /*18370*/  FADD.FTZ R71, -R91, R67 ;  /* 0x000000435b477221 */ /* 0x000fe20000010100 */
[--C-:B------:R-:W-:Y:S02]  /*18380*/  HADD2.F32 R67, -RZ, R111.reuse.H1_H1 ;  /* 0x3000006fff437230 */ /* 0x100fe40000004100 */
[----:B------:R-:W-:Y:S02]  /*18390*/  HADD2.F32 R92, -RZ, R111.H0_H0 ;  /* 0x2000006fff5c7230 */ /* 0x000fe40000004100 */
[----:B------:R-:W-:-:S04]  /*183a0*/  FMUL.FTZ R71, R90, R71 ;  /* 0x000000475a477220 */ /* 0x000fc80000410000 */
[----:B------:R-:W-:Y:S01]  /*183b0*/  FFMA.FTZ R67, R71, R67, R92 ;  /* 0x0000004347437223 */ /* 0x000fe2000001005c */
[----:B------:R-:W-:-:S05]  /*183c0*/  HADD2.F32 R92, -RZ, R110.H1_H1 ;  /* 0x3000006eff5c7230 */ /* 0x000fca0000004100 */
[----:B------:R-:W-:Y:S01]  /*183d0*/  FFMA.FTZ R71, R71, R92, R93 ;  /* 0x0000005c47477223 */ /* 0x000fe2000001005d */
[C---:B---3--:R-:W-:Y:S01]  /*183e0*/  IMAD.WIDE.U32 R92, R86.reuse, 0x10, R96 ;  /* 0x00000010565c7825 */ /* 0x048fe200078e0060 */
[----:B------:R-:W-:-:S04]  /*183f0*/  IADD3 R86, PT, PT, R86, 0x80, RZ ;  /* 0x0000008056567810 */ /* 0x000fc80007ffe0ff */
[----:B------:R0:W-:Y:S02]  /*18400*/  STG.E.128 desc[UR8][R92.64], R60 ;  /* 0x0000003c5c007986 */ /* 0x0001e4000c101d08 */
[----:B0-----:R-:W-:-:S04]  /*18410*/  IMAD.WIDE.U32 R60, R86, 0x10, R100 ;  /* 0x00000010563c7825 */ /* 0x001fc800078e0064 */
[----:B------:R-:W-:Y:S01]  /*18420*/  HADD2.F32 R63, -RZ, R18.H0_H0 ;  /* 0x20000012ff3f7230 */ /* 0x000fe20000004100 */
[----:B------:R0:W-:Y:S01]  /*18430*/  STG.E.128 desc[UR8][R60.64], R64 ;  /* 0x000000403c007986 */ /* 0x0001e2000c101d08 */
[----:B------:R-:W-:Y:S02]  /*18440*/  HADD2.F32 R62, -RZ, R30.H0_H0 ;  /* 0x2000001eff3e7230 */ /* 0x000fe40000004100 */
[----:B0-----:R-:W-:Y:S01]  /*18450*/  FADD.FTZ R60, -R91, R56 ;  /* 0x000000385b3c7221 */ /* 0x001fe20000010100 */
[----:B------:R-:W-:Y:S02]  /*18460*/  HADD2.F32 R56, -RZ, R119.H1_H1 ;  /* 0x30000077ff387230 */ /* 0x000fe40000004100 */
[----:B------:R-:W-:Y:S02]  /*18470*/  HADD2.F32 R61, -RZ, R118.H1_H1 ;  /* 0x30000076ff3d7230 */ /* 0x000fe40000004100 */
[----:B------:R-:W-:Y:S01]  /*18480*/  FMUL.FTZ R60, R90, R60 ;  /* 0x0000003c5a3c7220 */ /* 0x000fe20000410000 */
[----:B------:R-:W-:-:S02]  /*18490*/  HADD2.F32 R64, -RZ, R109.H0_H0 ;  /* 0x2000006dff407230 */ /* 0x000fc40000004100 */
[----:B------:R-:W-:Y:S02]  /*184a0*/  HADD2.F32 R65, -RZ, R19.H0_H0 ;  /* 0x20000013ff417230 */ /* 0x000fe40000004100 */
[C---:B------:R-:W-:Y:S01]  /*184b0*/  FFMA.FTZ R56, R60.reuse, R56, R63 ;  /* 0x000000383c387223 */ /* 0x040fe2000001003f */
[----:B------:R-:W-:Y:S01]  /*184c0*/  FFMA.FTZ R60, R60, R61, R62 ;  /* 0x0000003d3c3c7223 */ /* 0x000fe2000001003e */
[----:B------:R-:W-:Y:S01]  /*184d0*/  FADD.FTZ R61, -R91, R57 ;  /* 0x000000395b3d7221 */ /* 0x000fe20000010100 */
[----:B------:R-:W-:Y:S02]  /*184e0*/  HADD2.F32 R57, -RZ, R109.H1_H1 ;  /* 0x3000006dff397230 */ /* 0x000fe40000004100 */
[--C-:B------:R-:W-:Y:S02]  /*184f0*/  HADD2.F32 R62, -RZ, R108.reuse.H1_H1 ;  /* 0x3000006cff3e7230 */ /* 0x100fe40000004100 */
[----:B------:R-:W-:Y:S01]  /*18500*/  FMUL.FTZ R61, R90, R61 ;  /* 0x0000003d5a3d7220 */ /* 0x000fe20000410000 */
[----:B------:R-:W-:-:S02]  /*18510*/  HADD2.F32 R63, -RZ, R108.H0_H0 ;  /* 0x2000006cff3f7230 */ /* 0x000fc40000004100 */
[----:B------:R-:W-:Y:S02]  /*18520*/  HADD2.F32 R66, -RZ, R117.H1_H1 ;  /* 0x30000075ff427230 */ /* 0x000fe40000004100 */
[C---:B------:R-:W-:Y:S01]  /*18530*/  FFMA.FTZ R57, R61.reuse, R57, R64 ;  /* 0x000000393d397223 */ /* 0x040fe20000010040 */
[----:B------:R-:W-:Y:S02]  /*18540*/  HADD2.F32 R64, -RZ, R31.H0_H0 ;  /* 0x2000001fff407230 */ /* 0x000fe40000004100 */
[----:B------:R-:W-:Y:S01]  /*18550*/  FFMA.FTZ R61, R61, R62, R63 ;  /* 0x0000003e3d3d7223 */ /* 0x000fe2000001003f */
[----:B------:R-:W-:Y:S01]  /*18560*/  FADD.FTZ R62, -R91, R58 ;  /* 0x0000003a5b3e7221 */ /* 0x000fe20000010100 */
[----:B------:R-:W-:Y:S02]  /*18570*/  HADD2.F32 R58, -RZ, R119.H0_H0 ;  /* 0x20000077ff3a7230 */ /* 0x000fe40000004100 */
[----:B------:R-:W-:Y:S02]  /*18580*/  HADD2.F32 R63, -RZ, R118.H0_H0 ;  /* 0x20000076ff3f7230 */ /* 0x000fe40000004100 */
[----:B------:R-:W-:Y:S01]  /*18590*/  FMUL.FTZ R62, R90, R62 ;  /* 0x0000003e5a3e7220 */ /* 0x000fe20000410000 */
[----:B------:R-:W-:-:S03]  /*185a0*/  HADD2.F32 R67, -RZ, R16.H0_H0 ;  /* 0x20000010ff437230 */ /* 0x000fc60000004100 */
[C---:B------:R-:W-:Y:S01]  /*185b0*/  FFMA.FTZ R58, R62.reuse, R58, R65 ;  /* 0x0000003a3e3a7223 */ /* 0x040fe20000010041 */
[----:B------:R-:W-:Y:S01]  /*185c0*/  FFMA.FTZ R62, R62, R63, R64 ;  /* 0x0000003f3e3e7223 */ /* 0x000fe20000010040 */
[----:B------:R-:W-:Y:S01]  /*185d0*/  FADD.FTZ R63, -R91, R59 ;  /* 0x0000003b5b3f7221 */ /* 0x000fe20000010100 */
[--C-:B------:R-:W-:Y:S02]  /*185e0*/  HADD2.F32 R59, -RZ, R107.reuse.H1_H1 ;  /* 0x3000006bff3b7230 */ /* 0x100fe40000004100 */
[----:B------:R-:W-:Y:S02]  /*185f0*/  HADD2.F32 R64, -RZ, R107.H0_H0 ;  /* 0x2000006bff407230 */ /* 0x000fe40000004100 */
[----:B------:R-:W-:Y:S01]  /*18600*/  FMUL.FTZ R63, R90, R63 ;  /* 0x0000003f5a3f7220 */ /* 0x000fe20000410000 */
[----:B------:R-:W-:-:S03]  /*18610*/  HADD2.F32 R65, -RZ, R106.H0_H0 ;  /* 0x2000006aff417230 */ /* 0x000fc60000004100 */
[----:B------:R-:W-:Y:S01]  /*18620*/  FFMA.FTZ R59, R63, R59, R64 ;  /* 0x0000003b3f3b7223 */ /* 0x000fe20000010040 */
[----:B------:R-:W-:-:S05]  /*18630*/  HADD2.F32 R64, -RZ, R106.H1_H1 ;  /* 0x3000006aff407230 */ /* 0x000fca0000004100 */
[----:B------:R-:W-:Y:S01]  /*18640*/  FFMA.FTZ R63, R63, R64, R65 ;  /* 0x000000403f3f7223 */ /* 0x000fe20000010041 */
[----:B------:R-:W-:-:S05]  /*18650*/  IMAD.WIDE.U32 R64, R86, 0x10, R96 ;  /* 0x0000001056407825 */ /* 0x000fca00078e0060 */
[----:B------:R0:W-:Y:S02]  /*18660*/  STG.E.128 desc[UR8][R64.64], R68 ;  /* 0x0000004440007986 */ /* 0x0001e4000c101d08 */
[----:B0-----:R-:W-:-:S04]  /*18670*/  IMAD.WIDE.U32 R64, R87, 0x10, R100 ;  /* 0x0000001057407825 */ /* 0x001fc800078e0064 */
[----:B------:R-:W-:Y:S01]  /*18680*/  HADD2.F32 R69, -RZ, R75.H0_H0 ;  /* 0x2000004bff457230 */ /* 0x000fe20000004100 */
[----:B------:R0:W-:Y:S01]  /*18690*/  STG.E.128 desc[UR8][R64.64], R56 ;  /* 0x0000003840007986 */ /* 0x0001e2000c101d08 */
[----:B------:R-:W-:Y:S02]  /*186a0*/  HADD2.F32 R68, -RZ, R25.H0_H0 ;  /* 0x20000019ff447230 */ /* 0x000fe40000004100 */
[----:B0-----:R-:W-:-:S04]  /*186b0*/  IMAD.WIDE.U32 R56, R87, 0x10, R96 ;  /* 0x0000001057387825 */ /* 0x001fc800078e0060 */
[--C-:B------:R-:W-:Y:S01]  /*186c0*/  HADD2.F32 R64, -RZ, R105.reuse.H1_H1 ;  /* 0x30000069ff407230 */ /* 0x100fe20000004100 */
[----:B------:R0:W-:Y:S01]  /*186d0*/  STG.E.128 desc[UR8][R56.64], R60 ;  /* 0x0000003c38007986 */ /* 0x0001e2000c101d08 */
[----:B------:R-:W-:Y:S02]  /*186e0*/  HADD2.F32 R65, -RZ, R105.H0_H0 ;  /* 0x20000069ff417230 */ /* 0x000fe40000004100 */
[----:B------:R-:W-:Y:S02]  /*186f0*/  HADD2.F32 R58, -RZ, R117.H0_H0 ;  /* 0x20000075ff3a7230 */ /* 0x000fe40000004100 */
[----:B------:R-:W-:Y:S02]  /*18700*/  HADD2.F32 R59, -RZ, R17.H0_H0 ;  /* 0x20000011ff3b7230 */ /* 0x000fe40000004100 */
[--C-:B0-----:R-:W-:Y:S02]  /*18710*/  HADD2.F32 R56, -RZ, R103.reuse.H1_H1 ;  /* 0x30000067ff387230 */ /* 0x101fe40000004100 */
        /* <DEDUP_REMOVED lines=8> */
[----:B------:R-:W-:Y:S01]  /*187a0*/  FFMA.FTZ R46, R61, R58, R59 ;  /* 0x0000003a3d2e7223 */ /* 0x000fe2000001003b */
[----:B------:R-:W-:-:S04]  /*187b0*/  IMAD.WIDE.U32 R56, R84, 0x10, R100 ;  /* 0x0000001054387825 */ /* 0x000fc800078e0064 */
[C---:B------:R-:W-:Y:S01]  /*187c0*/  FADD.FTZ R58, -R91.reuse, R48 ;  /* 0x000000305b3a7221 */ /* 0x040fe20000010100 */
[----:B------:R-:W-:Y:S01]  /*187d0*/  FADD.FTZ R59, -R91, R49 ;  /* 0x000000315b3b7221 */ /* 0x000fe20000010100 */
[----:B------:R-:W-:Y:S01]  /*187e0*/  HADD2.F32 R49, -RZ, R29.H0_H0 ;  /* 0x2000001dff317230 */ /* 0x000fe20000004100 */
[----:B------:R0:W-:Y:S01]  /*187f0*/  STG.E.128 desc[UR8][R56.64], R44 ;  /* 0x0000002c38007986 */ /* 0x0001e2000c101d08 */
[----:B------:R-:W-:Y:S02]  /*18800*/  HADD2.F32 R48, -RZ, R102.H0_H0 ;  /* 0x20000066ff307230 */ /* 0x000fe40000004100 */
[----:B------:R-:W-:Y:S02]  /*18810*/  HADD2.F32 R65, -RZ, R28.H0_H0 ;  /* 0x2000001cff417230 */ /* 0x000fe40000004100 */
[----:B------:R-:W-:Y:S02]  /*18820*/  HADD2.F32 R64, -RZ, R104.H0_H0 ;  /* 0x20000068ff407230 */ /* 0x000fe40000004100 */
[----:B------:R-:W-:-:S02]  /*18830*/  HADD2.F32 R67, -RZ, R74.H0_H0 ;  /* 0x2000004aff437230 */ /* 0x000fc40000004100 */
[----:B------:R-:W-:Y:S02]  /*18840*/  HADD2.F32 R66, -RZ, R24.H0_H0 ;  /* 0x20000018ff427230 */ /* 0x000fe40000004100 */
[----:B0-----:R-:W-:Y:S02]  /*18850*/  HADD2.F32 R46, -RZ, R116.H0_H0 ;  /* 0x20000074ff2e7230 */ /* 0x001fe40000004100 */
[C---:B------:R-:W-:Y:S01]  /*18860*/  FADD.FTZ R56, -R91.reuse, R52 ;  /* 0x000000345b387221 */ /* 0x040fe20000010100 */
[----:B------:R-:W-:Y:S02]  /*18870*/  HADD2.F32 R47, -RZ, R102.H1_H1 ;  /* 0x30000066ff2f7230 */ /* 0x000fe40000004100 */
[----:B------:R-:W-:Y:S01]  /*18880*/  FADD.FTZ R57, -R91, R53 ;  /* 0x000000355b397221 */ /* 0x000fe20000010100 */
[----:B------:R-:W-:Y:S02]  /*18890*/  HADD2.F32 R44, -RZ, R116.H1_H1 ;  /* 0x30000074ff2c7230 */ /* 0x000fe40000004100 */
[----:B------:R-:W-:Y:S01]  /*188a0*/  FFMA.FTZ R46, R61, R46, R49 ;  /* 0x0000002e3d2e7223 */ /* 0x000fe20000010031 */
[----:B------:R-:W-:-:S02]  /*188b0*/  HADD2.F32 R45, -RZ, R104.H1_H1 ;  /* 0x30000068ff2d7230 */ /* 0x000fc40000004100 */
[----:B------:R-:W-:Y:S01]  /*188c0*/  FFMA.FTZ R47, R60, R47, R48 ;  /* 0x0000002f3c2f7223 */ /* 0x000fe20000010030 */
[----:B------:R-:W-:-:S04]  /*188d0*/  IMAD.WIDE.U32 R48, R84, 0x10, R96 ;  /* 0x0000001054307825 */ /* 0x000fc800078e0060 */
[----:B------:R-:W-:Y:S01]  /*188e0*/  FFMA.FTZ R44, R63, R44, R65 ;  /* 0x0000002c3f2c7223 */ /* 0x000fe20000010041 */
[----:B------:R-:W-:Y:S01]  /*188f0*/  FMUL.FTZ R65, R90, R58 ;  /* 0x0000003a5a417220 */ /* 0x000fe20000410000 */
[----:B------:R-:W-:Y:S01]  /*18900*/  FFMA.FTZ R45, R62, R45, R64 ;  /* 0x0000002d3e2d7223 */ /* 0x000fe20000010040 */
[----:B------:R-:W-:Y:S02]  /*18910*/  HADD2.F32 R62, -RZ, R115.H1_H1 ;  /* 0x30000073ff3e7230 */ /* 0x000fe40000004100 */
[C---:B------:R-:W-:Y:S01]  /*18920*/  FMUL.FTZ R64, R90.reuse, R59 ;  /* 0x0000003b5a407220 */ /* 0x040fe20000410000 */
[----:B------:R-:W-:Y:S02]  /*18930*/  HADD2.F32 R63, -RZ, R72.H0_H0 ;  /* 0x20000048ff3f7230 */ /* 0x000fe40000004100 */
[----:B------:R-:W-:Y:S01]  /*18940*/  FMUL.FTZ R58, R90, R54 ;  /* 0x000000365a3a7220 */ /* 0x000fe20000410000 */
[----:B------:R-:W-:Y:S01]  /*18950*/  HADD2.F32 R61, -RZ, R114.H1_H1 ;  /* 0x30000072ff3d7230 */ /* 0x000fe20000004100 */
[----:B------:R0:W-:Y:S01]  /*18960*/  STG.E.128 desc[UR8][R48.64], R44 ;  /* 0x0000002c30007986 */ /* 0x0001e2000c101d08 */
[----:B------:R-:W-:-:S02]  /*18970*/  HADD2.F32 R60, -RZ, R26.H0_H0 ;  /* 0x2000001aff3c7230 */ /* 0x000fc40000004100 */
[C---:B------:R-:W-:Y:S01]  /*18980*/  FMUL.FTZ R59, R90.reuse, R55 ;  /* 0x000000375a3b7220 */ /* 0x040fe20000410000 */
[--C-:B------:R-:W-:Y:S02]  /*18990*/  HADD2.F32 R52, -RZ, R99.reuse.H1_H1 ;  /* 0x30000063ff347230 */ /* 0x100fe40000004100 */
[C---:B------:R-:W-:Y:S01]  /*189a0*/  FMUL.FTZ R56, R90.reuse, R56 ;  /* 0x000000385a387220 */ /* 0x040fe20000410000 */
[----:B------:R-:W-:Y:S02]  /*189b0*/  HADD2.F32 R53, -RZ, R99.H0_H0 ;  /* 0x20000063ff357230 */ /* 0x000fe40000004100 */
[----:B------:R-:W-:Y:S01]  /*189c0*/  FMUL.FTZ R57, R90, R57 ;  /* 0x000000395a397220 */ /* 0x000fe20000410000 */
[----:B------:R-:W-:Y:S02]  /*189d0*/  HADD2.F32 R54, -RZ, R88.H1_H1 ;  /* 0x30000058ff367230 */ /* 0x000fe40000004100 */
[----:B------:R-:W-:Y:S02]  /*189e0*/  HADD2.F32 R55, -RZ, R114.H0_H0 ;  /* 0x20000072ff377230 */ /* 0x000fe40000004100 */
[C---:B0-----:R-:W-:Y:S01]  /*189f0*/  FFMA.FTZ R44, R65.reuse, R62, R63 ;  /* 0x0000003e412c7223 */ /* 0x041fe2000001003f */
[----:B------:R-:W-:Y:S01]  /*18a00*/  FFMA.FTZ R48, R65, R61, R60 ;  /* 0x0000003d41307223 */ /* 0x000fe2000001003c */
[----:B------:R-:W-:Y:S01]  /*18a10*/  FFMA.FTZ R45, R64, R52, R53 ;  /* 0x00000034402d7223 */ /* 0x000fe20000010035 */
[----:B------:R-:W-:-:S02]  /*18a20*/  HADD2.F32 R47, -RZ, R95.H1_H1 ;  /* 0x3000005fff2f7230 */ /* 0x000fc40000004100 */
[--C-:B------:R-:W-:Y:S02]  /*18a30*/  HADD2.F32 R49, -RZ, R98.reuse.H1_H1 ;  /* 0x30000062ff317230 */ /* 0x100fe40000004100 */
[----:B------:R-:W-:Y:S02]  /*18a40*/  HADD2.F32 R62, -RZ, R98.H0_H0 ;  /* 0x20000062ff3e7230 */ /* 0x000fe40000004100 */
[----:B------:R-:W-:Y:S01]  /*18a50*/  FFMA.FTZ R47, R51, R47, R54 ;  /* 0x0000002f332f7223 */ /* 0x000fe20000010036 */
[----:B------:R-:W-:Y:S02]  /*18a60*/  HADD2.F32 R46, -RZ, R115.H0_H0 ;  /* 0x20000073ff2e7230 */ /* 0x000fe40000004100 */
[----:B------:R-:W-:Y:S02]  /*18a70*/  HADD2.F32 R61, -RZ, R73.H0_H0 ;  /* 0x20000049ff3d7230 */ /* 0x000fe40000004100 */
[----:B------:R-:W-:Y:S01]  /*18a80*/  FFMA.FTZ R49, R64, R49, R62 ;  /* 0x0000003140317223 */ /* 0x000fe2000001003e */
[----:B------:R-:W-:-:S02]  /*18a90*/  HADD2.F32 R52, -RZ, R7.H1_H1 ;  /* 0x30000007ff347230 */ /* 0x000fc40000004100 */
[----:B------:R-:W-:Y:S02]  /*18aa0*/  HADD2.F32 R53, -RZ, R89.H0_H0 ;  /* 0x20000059ff357230 */ /* 0x000fe40000004100 */
[C---:B------:R-:W-:Y:S01]  /*18ab0*/  FFMA.FTZ R46, R50.reuse, R46, R61 ;  /* 0x0000002e322e7223 */ /* 0x040fe2000001003d */
[----:B------:R-:W-:Y:S02]  /*18ac0*/  HADD2.F32 R60, -RZ, R27.H0_H0 ;  /* 0x2000001bff3c7230 */ /* 0x000fe40000004100 */
[----:B------:R-:W-:Y:S02]  /*18ad0*/  HADD2.F32 R64, -RZ, R89.H1_H1 ;  /* 0x30000059ff407230 */ /* 0x000fe40000004100 */
[----:B------:R-:W-:Y:S01]  /*18ae0*/  FFMA.FTZ R51, R51, R52, R53 ;  /* 0x0000003433337223 */ /* 0x000fe20000010035 */
[----:B------:R-:W-:Y:S02]  /*18af0*/  HADD2.F32 R52, -RZ, R113.H1_H1 ;  /* 0x30000071ff347230 */ /* 0x000fe40000004100 */
[----:B------:R-:W-:Y:S01]  /*18b00*/  FFMA.FTZ R50, R50, R55, R60 ;  /* 0x0000003732327223 */ /* 0x000fe2000001003c */
[----:B------:R-:W-:-:S02]  /*18b10*/  HADD2.F32 R53, -RZ, R9.H1_H1 ;  /* 0x30000009ff357230 */ /* 0x000fc40000004100 */
[----:B------:R-:W-:Y:S02]  /*18b20*/  HADD2.F32 R65, -RZ, R112.H1_H1 ;  /* 0x30000070ff417230 */ /* 0x000fe40000004100 */
[C---:B------:R-:W-:Y:S01]  /*18b30*/  FFMA.FTZ R52, R56.reuse, R52, R67 ;  /* 0x0000003438347223 */ /* 0x040fe20000010043 */
[----:B------:R-:W-:Y:S02]  /*18b40*/  HADD2.F32 R54, -RZ, R11.H1_H1 ;  /* 0x3000000bff367230 */ /* 0x000fe40000004100 */
[----:B------:R-:W-:Y:S01]  /*18b50*/  FFMA.FTZ R53, R57, R53, R64 ;  /* 0x0000003539357223 */ /* 0x000fe20000010040 */
[--C-:B------:R-:W-:Y:S02]  /*18b60*/  HADD2.F32 R55, -RZ, R94.reuse.H0_H0 ;  /* 0x2000005eff377230 */ /* 0x100fe40000004100 */
[----:B------:R-:W-:Y:S01]  /*18b70*/  FFMA.FTZ R56, R56, R65, R66 ;  /* 0x0000004138387223 */ /* 0x000fe20000010042 */
[----:B------:R-:W-:Y:S02]  /*18b80*/  HADD2.F32 R66, -RZ, R94.H1_H1 ;  /* 0x3000005eff427230 */ /* 0x000fe40000004100 */
[----:B------:R-:W-:-:S02]  /*18b90*/  HADD2.F32 R67, -RZ, R112.H0_H0 ;  /* 0x20000070ff437230 */ /* 0x000fc40000004100 */
[----:B------:R-:W-:Y:S01]  /*18ba0*/  FFMA.FTZ R57, R57, R54, R55 ;  /* 0x0000003639397223 */ /* 0x000fe20000010037 */
[----:B------:R-:W-:Y:S02]  /*18bb0*/  HADD2.F32 R54, -RZ, R113.H0_H0 ;  /* 0x20000071ff367230 */ /* 0x000fe40000004100 */
[----:B------:R-:W-:Y:S02]  /*18bc0*/  HADD2.F32 R55, -RZ, R10.H1_H1 ;  /* 0x3000000aff377230 */ /* 0x000fe40000004100 */
[----:B------:R-:W-:Y:S02]  /*18bd0*/  HADD2.F32 R64, -RZ, R88.H0_H0 ;  /* 0x20000058ff407230 */ /* 0x000fe40000004100 */
[----:B------:R-:W-:Y:S01]  /*18be0*/  FFMA.FTZ R54, R58, R54, R69 ;  /* 0x000000363a367223 */ /* 0x000fe20000010045 */
[----:B------:R-:W-:Y:S02]  /*18bf0*/  HADD2.F32 R65, -RZ, R95.H0_H0 ;  /* 0x2000005fff417230 */ /* 0x000fe40000004100 */
[----:B------:R-:W-:Y:S01]  /*18c00*/  FFMA.FTZ R55, R59, R55, R66 ;  /* 0x000000373b377223 */ /* 0x000fe20000010042 */
[----:B------:R-:W-:-:S04]  /*18c10*/  IMAD.WIDE.U32 R60, R80, 0x10, R100 ;  /* 0x00000010503c7825 */ /* 0x000fc800078e0064 */
[----:B------:R-:W-:Y:S01]  /*18c20*/  FFMA.FTZ R58, R58, R67, R68 ;  /* 0x000000433a3a7223 */ /* 0x000fe20000010044 */
[----:B------:R-:W-:Y:S01]  /*18c30*/  FFMA.FTZ R59, R59, R64, R65 ;  /* 0x000000403b3b7223 */ /* 0x000fe20000010041 */
[----:B------:R-:W-:Y:S01]  /*18c40*/  IMAD.WIDE.U32 R62, R80, 0x10, R96 ;  /* 0x00000010503e7825 */ /* 0x000fe200078e0060 */
[----:B------:R0:W-:Y:S03]  /*18c50*/  STG.E.128 desc[UR8][R60.64], R44 ;  /* 0x0000002c3c007986 */ /* 0x0001e6000c101d08 */
[C---:B------:R-:W-:Y:S01]  /*18c60*/  IMAD.WIDE.U32 R100, R85.reuse, 0x10, R100 ;  /* 0x0000001055647825 */ /* 0x040fe200078e0064 */
[----:B------:R0:W-:Y:S03]  /*18c70*/  STG.E.128 desc[UR8][R62.64], R48 ;  /* 0x000000303e007986 */ /* 0x0001e6000c101d08 */
[----:B------:R-:W-:Y:S01]  /*18c80*/  IMAD.WIDE.U32 R96, R85, 0x10, R96 ;  /* 0x0000001055607825 */ /* 0x000fe200078e0060 */
[----:B------:R0:W-:Y:S04]  /*18c90*/  STG.E.128 desc[UR8][R100.64], R52 ;  /* 0x0000003464007986 */ /* 0x0001e8000c101d08 */
[----:B------:R0:W-:Y:S01]  /*18ca0*/  STG.E.128 desc[UR8][R96.64], R56 ;  /* 0x0000003860007986 */ /* 0x0001e2000c101d08 */
[----:B------:R-:W-:Y:S05]  /*18cb0*/  BRA.U !UP0, `(.L_x_11474) ;  /* 0xfffffe8908707547 */ /* 0x000fea000b83ffff */
[----:B------:R-:W-:Y:S05]  /*18cc0*/  EXIT ;  /* 0x000000000000794d */ /* 0x000fea0003800000 */
.L_x_11475:
        /* <DEDUP_REMOVED lines=11> */
.L_x_13633:


//--------------------- .text._ZN10layer_norm31ln_parallel_residual_fwd_kernelINS_13Kernel_traitsI6__halfffffjLj3072ELj1ELj1ELj4ELj16ENS_18Kernel_traits_baseILj3072ES2_ffffjLj128EEEEELb1ELb1ELb0EEEvNS_9FwdParamsE --------------------------
	.section	.text._ZN10layer_norm31ln_parallel_residual_fwd_kernelINS_13Kernel_traitsI6__halfffffjLj3072ELj1ELj1ELj4ELj16ENS_18Kernel_traits_baseILj3072ES2_ffffjLj128EEEEELb1ELb1ELb0EEEvNS_9FwdParamsE,"ax",@progbits
	.align	128
        .global         _ZN10layer_norm31ln_parallel_residual_fwd_kernelINS_13Kernel_traitsI6__halfffffjLj3072ELj1ELj1ELj4ELj16ENS_18Kernel_traits_baseILj3072ES2_ffffjLj128EEEEELb1ELb1ELb0EEEvNS_9FwdParamsE
        .type           _ZN10layer_norm31ln_parallel_residual_fwd_kernelINS_13Kernel_traitsI6__halfffffjLj3072ELj1ELj1ELj4ELj16ENS_18Kernel_traits_baseILj3072ES2_ffffjLj128EEEEELb1ELb1ELb0EEEvNS_9FwdParamsE,@function
        .size           _ZN10layer_norm31ln_parallel_residual_fwd_kernelINS_13Kernel_traitsI6__halfffffjLj3072ELj1ELj1ELj4ELj16ENS_18Kernel_traits_baseILj3072ES2_ffffjLj128EEEEELb1ELb1ELb0EEEvNS_9FwdParamsE,(.L_x_13634 - _ZN10layer_norm31ln_parallel_residual_fwd_kernelINS_13Kernel_traitsI6__halfffffjLj3072ELj1ELj1ELj4ELj16ENS_18Kernel_traits_baseILj3072ES2_ffffjLj128EEEEELb1ELb1ELb0EEEvNS_9FwdParamsE)
        .other          _ZN10layer_norm31ln_parallel_residual_fwd_kernelINS_13Kernel_traitsI6__halfffffjLj3072ELj1ELj1ELj4ELj16ENS_18Kernel_traits_baseILj3072ES2_ffffjLj128EEEEELb1ELb1ELb0EEEvNS_9FwdParamsE,@"STO_CUDA_ENTRY STV_DEFAULT"
_ZN10layer_norm31ln_parallel_residual_fwd_kernelINS_13Kernel_traitsI6__halfffffjLj3072ELj1ELj1ELj4ELj16ENS_18Kernel_traits_baseILj3072ES2_ffffjLj128EEEEELb1ELb1ELb0EEEvNS_9FwdParamsE:
.text._ZN10layer_norm31ln_parallel_residual_fwd_kernelINS_13Kernel_traitsI6__halfffffjLj3072ELj1ELj1ELj4ELj16ENS_18Kernel_traits_baseILj3072ES2_ffffjLj128EEEEELb1ELb1ELb0EEEvNS_9FwdParamsE:
[----:B------:R-:W-:Y:S01]  /*0000*/  LDC R1, c[0x0][0x37c] ;  /* 0x0000df00ff017b82 */ /* 0x000fe20000000800 */
[----:B------:R-:W0:Y:S07]  /*0010*/  LDCU.U8 UR4, c[0x0][0x464] ;  /* 0x00008c80ff0477ac */ /* 0x000e2e0008000000 */
[----:B------:R-:W1:Y:S01]  /*0020*/  LDC R11, c[0x0][0x45c] ;  /* 0x00011700ff0b7b82 */ /* 0x000e620000000800 */
[----:B------:R-:W2:Y:S01]  /*0030*/  LDCU.64 UR8, c[0x0][0x450] ;  /* 0x00008a00ff0877ac */ /* 0x000ea20008000a00 */
[----:B------:R-:W3:Y:S06]  /*0040*/  LDCU.64 UR6, c[0x0][0x358] ;  /* 0x00006b00ff0677ac */ /* 0x000eec0008000a00 */
[----:B------:R-:W4:Y:S01]  /*0050*/  LDC R4, c[0x0][0x458] ;  /* 0x00011600ff047b82 */ /* 0x000f220000000800 */
[----:B------:R-:W5:Y:S07]  /*0060*/  S2R R86, SR_TID.X ;  /* 0x0000000000567919 */ /* 0x000f6e0000002100 */
[----:B------:R-:W5:Y:S01]  /*0070*/  LDC R13, c[0x0][0x388] ;  /* 0x0000e200ff0d7b82 */ /* 0x000f620000000800 */
[----:B0-----:R-:W-:Y:S01]  /*0080*/  ISETP.NE.AND P0, PT, RZ, UR4, PT ;  /* 0x00000004ff007c0c */ /* 0x001fe2000bf05270 */
[----:B------:R-:W0:Y:S01]  /*0090*/  LDCU.64 UR4, c[0x0][0x438] ;  /* 0x00008700ff0477ac */ /* 0x000e220008000a00 */
[----:B--2---:R-:W-:-:S02]  /*00a0*/  IMAD.U32 R2, RZ, RZ, UR8 ;  /* 0x00000008ff027e24 */ /* 0x004fc4000f8e00ff */
[----:B------:R-:W-:-:S09]  /*00b0*/  IMAD.U32 R3, RZ, RZ, UR9 ;  /* 0x00000009ff037e24 */ /* 0x000fd2000f8e00ff */
[----:B-1----:R-:W-:Y:S01]  /*00c0*/  @P0 MOV R5, R11 ;  /* 0x0000000b00050202 */ /* 0x002fe20000000f00 */
[----:B---3--:R-:W2:Y:S01]  /*00d0*/  @P0 LDG.E.64 R2, desc[UR6][R2.64] ;  /* 0x0000000602020981 */ /* 0x008ea2000c1e1b00 */
[----:B------:R-:W1:Y:S03]  /*00e0*/  @P0 LDC R9, c[0x0][0x460] ;  /* 0x00011800ff090b82 */ /* 0x000e660000000800 */
[----:B----4-:R-:W1:Y:S01]  /*00f0*/  @P0 LDG.E.64 R6, desc[UR6][R4.64] ;  /* 0x0000000604060981 */ /* 0x010e62000c1e1b00 */
[----:B0-----:R-:W-:Y:S01]  /*0100*/  UISETP.NE.U32.AND UP0, UPT, UR4, URZ, UPT ;  /* 0x000000ff0400728c */ /* 0x001fe2000bf05070 */
[----:B------:R-:W-:Y:S03]  /*0110*/  BSSY.RECONVERGENT B0, `(.L_x_11476) ;  /* 0x000007c000007945 */ /* 0x000fe60003800200 */
[----:B------:R-:W0:Y:S01]  /*0120*/  S2UR UR20, SR_CTAID.X ;  /* 0x00000000001479c3 */ /* 0x000e220000002500 */
[----:B-----5:R-:W-:Y:S01]  /*0130*/  LOP3.LUT R0, R86, 0x1f, RZ, 0xc0, !PT ;  /* 0x0000001f56007812 */ /* 0x020fe200078ec0ff */
[----:B------:R-:W-:-:S06]  /*0140*/  UISETP.NE.AND.EX UP0, UPT, UR5, URZ, UPT, UP0 ;  /* 0x000000ff0500728c */ /* 0x000fcc000bf05300 */
[----:B------:R-:W0:Y:S02]  /*0150*/  LDC R77, c[0x0][0x360] ;  /* 0x0000d800ff4d7b82 */ /* 0x000e240000000800 */
[----:B0-----:R-:W-:Y:S01]  /*0160*/  IMAD R77, R77, UR20, R86 ;  /* 0x000000144d4d7c24 */ /* 0x001fe2000f8e0256 */
[----:B--2---:R-:W-:Y:S02]  /*0170*/  @P0 R2UR UR8, R2 ;  /* 0x00000000020802ca */ /* 0x004fe400000e0000 */
[----:B------:R-:W-:Y:S02]  /*0180*/  SHF.R.S32.HI R2, RZ, 0x1f, R13 ;  /* 0x0000001fff027819 */ /* 0x000fe4000001140d */
[----:B-1----:R-:W-:Y:S02]  /*0190*/  @P0 IADD3 R4, P1, PT, R6, R9, RZ ;  /* 0x0000000906040210 */ /* 0x002fe40007f3e0ff */
[----:B------:R-:W-:Y:S02]  /*01a0*/  LOP3.LUT R9, R86, 0x60, RZ, 0xc0, !PT ;  /* 0x0000006056097812 */ /* 0x000fe400078ec0ff */
[----:B------:R-:W-:Y:S01]  /*01b0*/  @P0 R2UR UR9, R3 ;  /* 0x00000000030902ca */ /* 0x000fe200000e0000 */
[----:B------:R-:W-:Y:S01]  /*01c0*/  @P0 IMAD.X R11, RZ, RZ, R7, P1 ;  /* 0x000000ffff0b0224 */ /* 0x000fe200008e0607 */
[----:B------:R-:W-:-:S02]  /*01d0*/  LOP3.LUT R33, R9, R0, RZ, 0xfc, !PT ;  /* 0x0000000009217212 */ /* 0x000fc400078efcff */
[----:B------:R-:W-:Y:S01]  /*01e0*/  LEA.HI R2, R2, R13, RZ, 0x2 ;  /* 0x0000000d02027211 */ /* 0x000fe200078f10ff */
[----:B------:R-:W-:Y:S01]  /*01f0*/  UIADD3 UR16, UPT, UPT, UR8, -0x61c88647, URZ ;  /* 0x9e3779b908107890 */ /* 0x000fe2000fffe0ff */
[----:B------:R-:W-:Y:S01]  /*0200*/  LOP3.LUT R76, R33, 0x7f, RZ, 0x3c, !PT ;  /* 0x0000007f214c7812 */ /* 0x000fe200078e3cff */
[----:B------:R-:W-:Y:S01]  /*0210*/  UIADD3 UR18, UPT, UPT, UR8, 0x3c6ef372, URZ ;  /* 0x3c6ef37208127890 */ /* 0x000fe2000fffe0ff */
[----:B------:R-:W-:Y:S01]  /*0220*/  SHF.R.S32.HI R5, RZ, 0x2, R2 ;  /* 0x00000002ff057819 */ /* 0x000fe20000011402 */
[----:B------:R-:W-:Y:S01]  /*0230*/  UIADD3 UR14, UPT, UPT, UR8, -0x255992d5, URZ ;  /* 0xdaa66d2b080e7890 */ /* 0x000fe2000fffe0ff */
[--C-:B------:R-:W-:Y:S01]  /*0240*/  SHF.R.U64 R75, R4, 0x2, R11.reuse ;  /* 0x00000002044b7819 */ /* 0x100fe2000000120b */
[----:B------:R-:W-:Y:S01]  /*0250*/  UIADD3 UR21, UPT, UPT, UR8, 0x78dde6e4, URZ ;  /* 0x78dde6e408157890 */ /* 0x000fe2000fffe0ff */
[----:B------:R-:W-:Y:S01]  /*0260*/  SHF.R.U32.HI R74, RZ, 0x2, R11 ;  /* 0x00000002ff4a7819 */ /* 0x000fe2000001160b */
[----:B------:R-:W-:Y:S01]  /*0270*/  IMAD.IADD R76, R5, 0x1, R76 ;  /* 0x00000001054c7824 */ /* 0x000fe200078e024c */
        /* <DEDUP_REMOVED lines=15> */
[C---:B------:R-:W-:Y:S02]  /*0370*/  ISETP.GE.U32.AND P4, PT, R76.reuse, 0x80, PT ;  /* 0x000000804c00780c */ /* 0x040fe40003f86070 */
[C---:B------:R-:W-:Y:S02]  /*0380*/  ISETP.GE.U32.AND P0, PT, R76.reuse, 0x100, PT ;  /* 0x000001004c00780c */ /* 0x040fe40003f06070 */
[C---:B------:R-:W-:Y:S02]  /*0390*/  ISETP.GE.U32.AND P1, PT, R76.reuse, 0x180, PT ;  /* 0x000001804c00780c */ /* 0x040fe40003f26070 */
[C---:B------:R-:W-:Y:S02]  /*03a0*/  ISETP.GE.U32.AND P2, PT, R76.reuse, 0x200, PT ;  /* 0x000002004c00780c */ /* 0x040fe40003f46070 */
[----:B------:R-:W-:Y:S02]  /*03b0*/  ISETP.GE.U32.AND P3, PT, R76, 0x280, PT ;  /* 0x000002804c00780c */ /* 0x000fe40003f66070 */
[----:B------:R-:W-:-:S03]  /*03c0*/  P2R R57, PR, RZ, 0x10 ;  /* 0x00000010ff397803 */ /* 0x000fc60000000000 */
        /* <DEDUP_REMOVED lines=21> */
[----:B-1----:R-:W-:-:S04]  /*0520*/  @P1 IMAD.WIDE.U32 R22, R33, 0x8, R22 ;  /* 0x0000000821161825 */ /* 0x002fc800078e0016 */
[----:B------:R-:W-:Y:S01]  /*0530*/  @P1 VIADD R33, R33, 0x80 ;  /* 0x0000008021211836 */ /* 0x000fe20000000000 */
[----:B------:R0:W5:Y:S02]  /*0540*/  @P1 LD.E.64 R42, desc[UR6][R22.64] ;  /* 0x00000006162a1980 */ /* 0x000164000c101b00 */
[----:B------:R-:W1:Y:S01]  /*0550*/  @P3 LDC.64 R30, c[0x0][0x438] ;  /* 0x00010e00ff1e3b82 */ /* 0x000e620000000a00 */
[----:B--2---:R-:W-:-:S05]  /*0560*/  @P2 IMAD.WIDE.U32 R24, R33, 0x8, R24 ;  /* 0x0000000821182825 */ /* 0x004fca00078e0018 */
[----:B------:R0:W5:Y:S01]  /*0570*/  @P2 LDG.E.64 R48, desc[UR6][R24.64] ;  /* 0x0000000618302981 */ /* 0x000162000c1e1b00 */
[----:B---3--:R-:W-:-:S04]  /*0580*/  @P2 IMAD.WIDE.U32 R26, R33, 0x8, R26 ;  /* 0x00000008211a2825 */ /* 0x008fc800078e001a */
[----:B------:R-:W-:Y:S01]  /*0590*/  @P2 VIADD R33, R33, 0x80 ;  /* 0x0000008021212836 */ /* 0x000fe20000000000 */
[----:B------:R0:W5:Y:S03]  /*05a0*/  @P2 LD.E.64 R40, desc[UR6][R26.64] ;  /* 0x000000061a282980 */ /* 0x000166000c101b00 */
        /* <DEDUP_REMOVED lines=14> */
.L_x_11477:
[C---:B------:R-:W-:Y:S02]  /*0690*/  ISETP.GE.U32.AND P5, PT, R76.reuse, 0x80, PT ;  /* 0x000000804c00780c */ /* 0x040fe40003fa6070 */
[C---:B------:R-:W-:Y:S02]  /*06a0*/  ISETP.GE.U32.AND P0, PT, R76.reuse, 0x100, PT ;  /* 0x000001004c00780c */ /* 0x040fe40003f06070 */
[C---:B------:R-:W-:Y:S02]  /*06b0*/  ISETP.GE.U32.AND P1, PT, R76.reuse, 0x180, PT ;  /* 0x000001804c00780c */ /* 0x040fe40003f26070 */
[C---:B------:R-:W-:Y:S02]  /*06c0*/  ISETP.GE.U32.AND P2, PT, R76.reuse, 0x200, PT ;  /* 0x000002004c00780c */ /* 0x040fe40003f46070 */
[C---:B------:R-:W-:Y:S02]  /*06d0*/  ISETP.GE.U32.AND P3, PT, R76.reuse, 0x280, PT ;  /* 0x000002804c00780c */ /* 0x040fe40003f66070 */
[----:B------:R-:W-:-:S02]  /*06e0*/  ISETP.GE.U32.AND P4, PT, R76, 0x300, PT ;  /* 0x000003004c00780c */ /* 0x000fc40003f86070 */
[----:B------:R-:W-:Y:S01]  /*06f0*/  P2R R57, PR, RZ, 0x20 ;  /* 0x00000020ff397803 */ /* 0x000fe20000000000 */
        /* <DEDUP_REMOVED lines=8> */
[----:B-1----:R-:W-:-:S04]  /*0780*/  @P0 IMAD.WIDE.U32 R18, R33, 0x8, R18 ;  /* 0x0000000821120825 */ /* 0x002fc800078e0012 */
[----:B------:R-:W-:Y:S01]  /*0790*/  @P0 VIADD R33, R33, 0x80 ;  /* 0x0000008021210836 */ /* 0x000fe20000000000 */
[----:B------:R0:W5:Y:S02]  /*07a0*/  @P0 LDG.E.64 R52, desc[UR6][R18.64] ;  /* 0x0000000612340981 */ /* 0x000164000c1e1b00 */
[----:B------:R-:W1:Y:S01]  /*07b0*/  @P4 LDC.64 R12, c[0x0][0x3d0] ;  /* 0x0000f400ff0c4b82 */ /* 0x000e620000000a00 */
[----:B--2---:R-:W-:-:S04]  /*07c0*/  @P1 IMAD.WIDE.U32 R20, R33, 0x8, R20 ;  /* 0x0000000821141825 */ /* 0x004fc800078e0014 */
[----:B------:R-:W-:Y:S01]  /*07d0*/  @P1 VIADD R33, R33, 0x80 ;  /* 0x0000008021211836 */ /* 0x000fe20000000000 */
[----:B------:R0:W5:Y:S03]  /*07e0*/  @P1 LDG.E.64 R50, desc[UR6][R20.64] ;  /* 0x0000000614321981 */ /* 0x000166000c1e1b00 */
[C---:B---3--:R-:W-:Y:S01]  /*07f0*/  @P2 IMAD.WIDE.U32 R22, R33.reuse, 0x8, R22 ;  /* 0x0000000821162825 */ /* 0x048fe200078e0016 */
[----:B------:R-:W-:-:S04]  /*0800*/  @P2 IADD3 R33, PT, PT, R33, 0x80, RZ ;  /* 0x0000008021212810 */ /* 0x000fc80007ffe0ff */
[----:B------:R0:W5:Y:S01]  /*0810*/  @P2 LDG.E.64 R48, desc[UR6][R22.64] ;  /* 0x0000000616302981 */ /* 0x000162000c1e1b00 */
[----:B----4-:R-:W-:-:S04]  /*0820*/  @P3 IMAD.WIDE.U32 R24, R33, 0x8, R24 ;  /* 0x0000000821183825 */ /* 0x010fc800078e0018 */
[----:B------:R-:W-:Y:S01]  /*0830*/  @P3 VIADD R33, R33, 0x80 ;  /* 0x0000008021213836 */ /* 0x000fe20000000000 */
[----:B------:R0:W5:Y:S03]  /*0840*/  @P3 LDG.E.64 R6, desc[UR6][R24.64] ;  /* 0x0000000618063981 */ /* 0x000166000c1e1b00 */
        /* <DEDUP_REMOVED lines=8> */
.L_x_11478:
[----:B------:R-:W-:Y:S05]  /*08d0*/  BSYNC.RECONVERGENT B0 ;  /* 0x0000000000007941 */ /* 0x000fea0003800200 */
.L_x_11476:
[----:B------:R-:W0:Y:S02]  /*08e0*/  LDCU UR4, c[0x0][0x384] ;  /* 0x00007080ff0477ac */ /* 0x000e240008000800 */
[----:B0-----:R-:W-:-:S06]  /*08f0*/  UISETP.GE.AND UP0, UPT, UR20, UR4, UPT ;  /* 0x000000041400728c */ /* 0x001fcc000bf06270 */
[----:B------:R-:W-:-:S13]  /*0900*/  PLOP3.LUT P0, PT, PT, PT, UP0, 0x80, 0x8 ;  /* 0x000000000008781c */ /* 0x000fda0003f0f008 */
[----:B------:R-:W-:Y:S05]  /*0910*/  @P0 EXIT ;  /* 0x000000000000094d */ /* 0x000fea0003800000 */
[----:B------:R-:W-:Y:S01]  /*0920*/  IMAD.HI.U32 R8, R75, -0x2daee0ad, RZ ;  /* 0xd2511f534b087827 */ /* 0x000fe200078e00ff */
[----:B-----5:R-:W-:Y:S01]  /*0930*/  MOV R54, R11 ;  /* 0x0000000b00367202 */ /* 0x020fe20000000f00 */
[----:B------:R-:W0:Y:S01]  /*0940*/  LDCU UR32, c[0x0][0x408] ;  /* 0x00008100ff2077ac */ /* 0x000e220008000800 */
[--C-:B------:R-:W-:Y:S01]  /*0950*/  SHF.R.U64 R19, R10, 0x10, R11.reuse ;  /* 0x000000100a137819 */ /* 0x100fe2000000120b */
[C---:B------:R-:W-:Y:S01]  /*0960*/  IMAD.HI.U32 R13, R77.reuse, -0x326172a9, RZ ;  /* 0xcd9e8d574d0d7827 */ /* 0x040fe200078e00ff */
[----:B------:R-:W-:Y:S01]  /*0970*/  LOP3.LUT R8, R8, UR9, RZ, 0x3c, !PT ;  /* 0x0000000908087c12 */ /* 0x000fe2000f8e3cff */
[----:B------:R-:W1:Y:S01]  /*0980*/  LDCU UR33, c[0x0][0x388] ;  /* 0x00007100ff2177ac */ /* 0x000e620008000800 */
[----:B------:R-:W-:Y:S01]  /*0990*/  SHF.R.U32.HI R93, RZ, 0x10, R11 ;  /* 0x00000010ff5d7819 */ /* 0x000fe2000001160b */
[----:B------:R-:W-:Y:S01]  /*09a0*/  IMAD.MOV.U32 R55, RZ, RZ, R10 ;  /* 0x000000ffff377224 */ /* 0x000fe200078e000a */
[----:B------:R-:W-:Y:S01]  /*09b0*/  LOP3.LUT R13, R74, UR8, R13, 0x96, !PT ;  /* 0x000000084a0d7c12 */ /* 0x000fe2000f8e960d */
[----:B------:R-:W-:Y:S01]  /*09c0*/  IMAD R11, R77, -0x326172a9, RZ ;  /* 0xcd9e8d574d0b7824 */ /* 0x000fe200078e02ff */
[----:B------:R-:W-:Y:S01]  /*09d0*/  SHF.R.U64 R20, R6, 0x10, R7 ;  /* 0x0000001006147819 */ /* 0x000fe20000001207 */
[----:B------:R-:W-:Y:S01]  /*09e0*/  IMAD R17, R75, -0x2daee0ad, RZ ;  /* 0xd2511f534b117824 */ /* 0x000fe200078e02ff */
[----:B------:R-:W-:Y:S01]  /*09f0*/  SHF.R.U64 R62, R14, 0x10, R15 ;  /* 0x000000100e3e7819 */ /* 0x000fe2000000120f */
[----:B------:R-:W-:Y:S01]  /*0a00*/  IMAD.HI.U32 R10, R8, -0x326172a9, RZ ;  /* 0xcd9e8d57080a7827 */ /* 0x000fe200078e00ff */
[----:B------:R-:W-:Y:S01]  /*0a10*/  SHF.R.U32.HI R96, RZ, 0x10, R7 ;  /* 0x00000010ff607819 */ /* 0x000fe20000011607 */
[----:B------:R-:W2:Y:S01]  /*0a20*/  LDCU.U8 UR34, c[0x0][0x410] ;  /* 0x00008200ff2277ac */ /* 0x000ea20008000000 */
[----:B------:R-:W-:Y:S01]  /*0a30*/  SHF.R.U32.HI R63, RZ, 0x10, R15 ;  /* 0x00000010ff3f7819 */ /* 0x000fe2000001160f */
[----:B------:R-:W-:Y:S01]  /*0a40*/  IMAD.HI.U32 R12, R13, -0x2daee0ad, RZ ;  /* 0xd2511f530d0c7827 */ /* 0x000fe200078e00ff */
[----:B------:R-:W-:Y:S01]  /*0a50*/  LOP3.LUT R10, R11, UR16, R10, 0x96, !PT ;  /* 0x000000100b0a7c12 */ /* 0x000fe2000f8e960a */
[----:B------:R-:W3:Y:S01]  /*0a60*/  LDCU UR35, c[0x0][0x400] ;  /* 0x00008000ff2377ac */ /* 0x000ee20008000800 */
[----:B------:R-:W-:Y:S01]  /*0a70*/  SHF.R.U64 R61, R68, 0x10, R69 ;  /* 0x00000010443d7819 */ /* 0x000fe20000001245 */
[----:B------:R-:W-:Y:S01]  /*0a80*/  IMAD R11, R8, -0x326172a9, RZ ;  /* 0xcd9e8d57080b7824 */ /* 0x000fe200078e02ff */
[----:B------:R-:W-:Y:S01]  /*0a90*/  LOP3.LUT R12, R17, UR17, R12, 0x96, !PT ;  /* 0x00000011110c7c12 */ /* 0x000fe2000f8e960c */
[----:B------:R-:W-:Y:S01]  /*0aa0*/  IMAD R16, R13, -0x2daee0ad, RZ ;  /* 0xd2511f530d107824 */ /* 0x000fe200078e02ff */
[C---:B------:R-:W-:Y:S01]  /*0ab0*/  LOP3.LUT R17, R5.reuse, 0x7f, RZ, 0xc0, !PT ;  /* 0x0000007f05117812 */ /* 0x040fe200078ec0ff */
[----:B------:R-:W-:Y:S01]  /*0ac0*/  IMAD.HI.U32 R13, R10, -0x2daee0ad, RZ ;  /* 0xd2511f530a0d7827 */ /* 0x000fe200078e00ff */
[----:B------:R-:W-:Y:S01]  /*0ad0*/  LOP3.LUT R5, R5, 0xffffff80, RZ, 0xc0, !PT ;  /* 0xffffff8005057812 */ /* 0x000fe200078ec0ff */
[----:B------:R-:W4:Y:S01]  /*0ae0*/  LDCU.64 UR10, c[0x0][0x398] ;  /* 0x00007300ff0a77ac */ /* 0x000f220008000a00 */
[----:B------:R-:W-:Y:S01]  /*0af0*/  SHF.R.U32.HI R100, RZ, 0x10, R47 ;  /* 0x00000010ff647819 */ /* 0x000fe2000001162f */
[----:B------:R-:W-:Y:S01]  /*0b00*/  IMAD.HI.U32 R8, R12, -0x326172a9, RZ ;  /* 0xcd9e8d570c087827 */ /* 0x000fe200078e00ff */
[----:B------:R-:W-:Y:S01]  /*0b10*/  LOP3.LUT R13, R16, UR19, R13, 0x96, !PT ;  /* 0x00000013100d7c12 */ /* 0x000fe2000f8e960d */
[----:B------:R-:W-:Y:S01]  /*0b20*/  UPLOP3.LUT UP1, UPT, UPT, UPT, UPT, 0x40, 0x4 ;  /* 0x000000000004789c */ /* 0x000fe20003f2e870 */
[----:B------:R-:W-:Y:S01]  /*0b30*/  VIADDMNMX R16, R17, -R9, RZ, !PT ;  /* 0x8000000911107246 */ /* 0x000fe200078001ff */
[----:B------:R-:W-:Y:S01]  /*0b40*/  IMAD R12, R12, -0x326172a9, RZ ;  /* 0xcd9e8d570c0c7824 */ /* 0x000fe200078e02ff */
[----:B------:R-:W-:Y:S01]  /*0b50*/  LOP3.LUT R8, R11, UR18, R8, 0x96, !PT ;  /* 0x000000120b087c12 */ /* 0x000fe2000f8e9608 */
[----:B------:R-:W-:Y:S01]  /*0b60*/  IMAD R11, R10, -0x2daee0ad, RZ ;  /* 0xd2511f530a0b7824 */ /* 0x000fe200078e02ff */
[----:B------:R-:W-:Y:S01]  /*0b70*/  VIMNMX R16, PT, PT, R16, 0x20, PT ;  /* 0x0000002010107848 */ /* 0x000fe20003fe0100 */
[----:B------:R-:W-:Y:S01]  /*0b80*/  IMAD.HI.U32 R9, R13, -0x326172a9, RZ ;  /* 0xcd9e8d570d097827 */ /* 0x000fe200078e00ff */
[----:B------:R-:W-:-:S02]  /*0b90*/  SHF.R.U32.HI R60, RZ, 0x10, R69 ;  /* 0x00000010ff3c7819 */ /* 0x000fc40000011645 */
[----:B------:R-:W-:Y:S01]  /*0ba0*/  SHF.R.U64 R101, R2, 0x10, R3 ;  /* 0x0000001002657819 */ /* 0x000fe20000001203 */
[----:B------:R-:W-:Y:S01]  /*0bb0*/  IMAD.HI.U32 R10, R8, -0x2daee0ad, RZ ;  /* 0xd2511f53080a7827 */ /* 0x000fe200078e00ff */
[----:B------:R-:W-:Y:S02]  /*0bc0*/  LOP3.LUT R9, R12, UR14, R9, 0x96, !PT ;  /* 0x0000000e0c097c12 */ /* 0x000fe4000f8e9609 */
[----:B------:R-:W-:Y:S01]  /*0bd0*/  PRMT R55, R55, 0x5410, R55 ;  /* 0x0000541037377816 */ /* 0x000fe20000000037 */
[----:B------:R-:W-:Y:S01]  /*0be0*/  IMAD R12, R8, -0x2daee0ad, RZ ;  /* 0xd2511f53080c7824 */ /* 0x000fe200078e02ff */
[----:B------:R-:W-:Y:S01]  /*0bf0*/  LOP3.LUT R10, R11, UR15, R10, 0x96, !PT ;  /* 0x0000000f0b0a7c12 */ /* 0x000fe2000f8e960a */
[----:B------:R-:W-:Y:S01]  /*0c00*/  IMAD R13, R13, -0x326172a9, RZ ;  /* 0xcd9e8d570d0d7824 */ /* 0x000fe200078e02ff */
[----:B------:R-:W-:Y:S01]  /*0c10*/  PRMT R54, R54, 0x5410, R54 ;  /* 0x0000541036367816 */ /* 0x000fe20000000036 */
[----:B------:R-:W-:Y:S01]  /*0c20*/  IMAD.HI.U32 R11, R9, -0x2daee0ad, RZ ;  /* 0xd2511f53090b7827 */ /* 0x000fe200078e00ff */
[----:B------:R-:W-:Y:S01]  /*0c30*/  LOP3.LUT R67, R4, 0x3, RZ, 0xc0, !PT ;  /* 0x0000000304437812 */ /* 0x000fe200078ec0ff */
[----:B------:R-:W0:Y:S02]  /*0c40*/  LDCU.64 UR14, c[0x0][0x380] ;  /* 0x00007000ff0e77ac */ /* 0x000e240008000a00 */
        /* <DEDUP_REMOVED lines=8> */
[----:B------:R-:W0:Y:S02]  /*0cd0*/  LDCU.64 UR12, c[0x0][0x3a0] ;  /* 0x00007400ff0c77ac */ /* 0x000e240008000a00 */
[----:B------:R-:W-:Y:S01]  /*0ce0*/  IMAD.MOV.U32 R18, RZ, RZ, R6 ;  /* 0x000000ffff127224 */ /* 0x000fe200078e0006 */
[----:B------:R-:W-:Y:S01]  /*0cf0*/  LOP3.LUT R12, R13, UR23, R12, 0x96, !PT ;  /* 0x000000170d0c7c12 */ /* 0x000fe2000f8e960c */
[----:B------:R-:W-:Y:S01]  /*0d00*/  IMAD R13, R8, -0x2daee0ad, RZ ;  /* 0xd2511f53080d7824 */ /* 0x000fe200078e02ff */
[----:B------:R-:W-:Y:S01]  /*0d10*/  MOV R6, R14 ;  /* 0x0000000e00067202 */ /* 0x000fe20000000f00 */
[----:B------:R-:W-:Y:S01]  /*0d20*/  IMAD.MOV.U32 R14, RZ, RZ, R52 ;  /* 0x000000ffff0e7224 */ /* 0x000fe200078e0034 */
[----:B------:R-:W-:Y:S01]  /*0d30*/  PRMT R93, R93, 0x5410, R18 ;  /* 0x000054105d5d7816 */ /* 0x000fe20000000012 */
[----:B------:R-:W-:-:S02]  /*0d40*/  IMAD R11, R11, -0x326172a9, RZ ;  /* 0xcd9e8d570b0b7824 */ /* 0x000fc400078e02ff */
[----:B------:R-:W-:Y:S01]  /*0d50*/  IMAD.HI.U32 R8, R12, -0x326172a9, RZ ;  /* 0xcd9e8d570c087827 */ /* 0x000fe200078e00ff */
[----:B------:R-:W-:Y:S02]  /*0d60*/  PRMT R96, R96, 0x5410, R14 ;  /* 0x0000541060607816 */ /* 0x000fe4000000000e */
[----:B------:R-:W-:Y:S01]  /*0d70*/  MOV R14, R53 ;  /* 0x00000035000e7202 */ /* 0x000fe20000000f00 */
[----:B------:R-:W-:Y:S01]  /*0d80*/  IMAD.HI.U32 R10, R9, -0x2daee0ad, RZ ;  /* 0xd2511f53090a7827 */ /* 0x000fe200078e00ff */
[----:B------:R-:W-:-:S03]  /*0d90*/  LOP3.LUT R8, R11, UR24, R8, 0x96, !PT ;  /* 0x000000180b087c12 */ /* 0x000fc6000f8e9608 */
[----:B------:R-:W-:Y:S01]  /*0da0*/  IMAD.MOV.U32 R95, RZ, RZ, R7 ;  /* 0x000000ffff5f7224 */ /* 0x000fe200078e0007 */
[----:B------:R-:W-:Y:S01]  /*0db0*/  LOP3.LUT R10, R13, UR25, R10, 0x96, !PT ;  /* 0x000000190d0a7c12 */ /* 0x000fe2000f8e960a */
[----:B------:R-:W-:Y:S01]  /*0dc0*/  IMAD.MOV.U32 R7, RZ, RZ, R15 ;  /* 0x000000ffff077224 */ /* 0x000fe200078e000f */
[----:B------:R-:W-:Y:S01]  /*0dd0*/  MOV R13, R48 ;  /* 0x00000030000d7202 */ /* 0x000fe20000000f00 */
[----:B------:R-:W-:Y:S01]  /*0de0*/  IMAD.MOV.U32 R15, RZ, RZ, R50 ;  /* 0x000000ffff0f7224 */ /* 0x000fe200078e0032 */
[----:B------:R-:W-:Y:S01]  /*0df0*/  PRMT R95, R95, 0x5410, R20 ;  /* 0x000054105f5f7816 */ /* 0x000fe20000000014 */
[----:B------:R-:W-:Y:S02]  /*0e00*/  IMAD.MOV.U32 R18, RZ, RZ, R51 ;  /* 0x000000ffff127224 */ /* 0x000fe400078e0033 */
[----:B------:R-:W-:Y:S01]  /*0e10*/  IMAD R12, R12, -0x326172a9, RZ ;  /* 0xcd9e8d570c0c7824 */ /* 0x000fe200078e02ff */
[----:B------:R-:W-:Y:S01]  /*0e20*/  PRMT R97, R14, 0x5410, R15 ;  /* 0x000054100e617816 */ /* 0x000fe2000000000f */
[----:B------:R-:W-:Y:S01]  /*0e30*/  IMAD R14, R9, -0x2daee0ad, RZ ;  /* 0xd2511f53090e7824 */ /* 0x000fe200078e02ff */
[----:B------:R-:W-:Y:S01]  /*0e40*/  PRMT R98, R18, 0x7610, R98 ;  /* 0x0000761012627816 */ /* 0x000fe20000000062 */
[----:B------:R-:W-:Y:S01]  /*0e50*/  IMAD.HI.U32 R9, R10, -0x326172a9, RZ ;  /* 0xcd9e8d570a097827 */ /* 0x000fe200078e00ff */
[----:B------:R-:W-:-:S02]  /*0e60*/  SHF.R.U64 R18, R46, 0x10, R47 ;  /* 0x000000102e127819 */ /* 0x000fc4000000122f */
[----:B------:R-:W-:Y:S01]  /*0e70*/  PRMT R98, R98, 0x5410, R13 ;  /* 0x0000541062627816 */ /* 0x000fe2000000000d */
[----:B------:R-:W-:Y:S01]  /*0e80*/  IMAD.HI.U32 R11, R8, -0x2daee0ad, RZ ;  /* 0xd2511f53080b7827 */ /* 0x000fe200078e00ff */
[----:B------:R-:W-:Y:S02]  /*0e90*/  LOP3.LUT R9, R12, UR26, R9, 0x96, !PT ;  /* 0x0000001a0c097c12 */ /* 0x000fe4000f8e9609 */
[----:B------:R-:W-:Y:S01]  /*0ea0*/  SHF.R.U32.HI R12, RZ, 0x10, R41 ;  /* 0x00000010ff0c7819 */ /* 0x000fe20000011629 */
[----:B------:R-:W-:Y:S01]  /*0eb0*/  IMAD.MOV.U32 R15, RZ, RZ, R49 ;  /* 0x000000ffff0f7224 */ /* 0x000fe200078e0031 */
[----:B------:R-:W-:Y:S01]  /*0ec0*/  LOP3.LUT R11, R14, UR27, R11, 0x96, !PT ;  /* 0x0000001b0e0b7c12 */ /* 0x000fe2000f8e960b */
[----:B------:R-:W-:Y:S01]  /*0ed0*/  IMAD R16, R16, 0x4, R5 ;  /* 0x0000000410107824 */ /* 0x000fe200078e0205 */
[----:B------:R-:W-:Y:S01]  /*0ee0*/  PRMT R100, R100, 0x5410, R12 ;  /* 0x0000541064647816 */ /* 0x000fe2000000000c */
[----:B------:R-:W-:Y:S01]  /*0ef0*/  IMAD R13, R10, -0x326172a9, RZ ;  /* 0xcd9e8d570a0d7824 */ /* 0x000fe200078e02ff */
[----:B------:R-:W-:Y:S01]  /*0f00*/  PRMT R99, R15, 0x5410, R18 ;  /* 0x000054100f637816 */ /* 0x000fe20000000012 */
[----:B------:R-:W-:Y:S01]  /*0f10*/  IMAD R15, R8, -0x2daee0ad, RZ ;  /* 0xd2511f53080f7824 */ /* 0x000fe200078e02ff */
[----:B------:R-:W-:Y:S01]  /*0f20*/  I2FP.F32.U32 R16, R16 ;  /* 0x0000001000107245 */ /* 0x000fe20000201000 */
[----:B------:R-:W-:-:S04]  /*0f30*/  IMAD.HI.U32 R8, R11, -0x326172a9, RZ ;  /* 0xcd9e8d570b087827 */ /* 0x000fc800078e00ff */
[----:B------:R-:W-:Y:S01]  /*0f40*/  IMAD.HI.U32 R10, R9, -0x2daee0ad, RZ ;  /* 0xd2511f53090a7827 */ /* 0x000fe200078e00ff */
[----:B------:R-:W-:Y:S02]  /*0f50*/  LOP3.LUT R8, R13, UR28, R8, 0x96, !PT ;  /* 0x0000001c0d087c12 */ /* 0x000fe4000f8e9608 */
[----:B------:R-:W-:Y:S01]  /*0f60*/  SHF.R.U32.HI R13, RZ, 0x10, R3 ;  /* 0x00000010ff0d7819 */ /* 0x000fe20000011603 */
[C---:B------:R-:W-:Y:S01]  /*0f70*/  IMAD R17, R0.reuse, -0x20, R17 ;  /* 0xffffffe000117824 */ /* 0x040fe200078e0211 */
[----:B------:R-:W-:Y:S01]  /*0f80*/  LOP3.LUT R10, R15, UR29, R10, 0x96, !PT ;  /* 0x0000001d0f0a7c12 */ /* 0x000fe2000f8e960a */
[----:B------:R-:W-:Y:S01]  /*0f90*/  HADD2.F32 R70, -RZ, R68.H0_H0 ;  /* 0x20000044ff467230 */ /* 0x000fe20000004100 */
[----:B------:R-:W-:Y:S01]  /*0fa0*/  PRMT R0, R0, 0x5410, R19 ;  /* 0x0000541000007816 */ /* 0x000fe20000000013 */
[----:B------:R0:W0:Y:S01]  /*0fb0*/  MUFU.RCP R68, R16 ;  /* 0x0000001000447308 */ /* 0x0000220000001000 */
[----:B------:R-:W-:Y:S01]  /*0fc0*/  VIMNMX R17, PT, PT, RZ, R17, !PT ;  /* 0x00000011ff117248 */ /* 0x000fe20007fe0100 */
[----:B------:R-:W-:Y:S01]  /*0fd0*/  IMAD R14, R11, -0x326172a9, RZ ;  /* 0xcd9e8d570b0e7824 */ /* 0x000fe200078e02ff */
[----:B------:R-:W-:Y:S01]  /*0fe0*/  PRMT R101, R101, 0x5410, R13 ;  /* 0x0000541065657816 */ /* 0x000fe2000000000d */
[----:B------:R-:W-:Y:S01]  /*0ff0*/  IMAD R9, R9, -0x2daee0ad, RZ ;  /* 0xd2511f5309097824 */ /* 0x000fe200078e02ff */
[----:B------:R-:W-:Y:S01]  /*1000*/  VIMNMX R12, PT, PT, R17, 0x20, PT ;  /* 0x00000020110c7848 */ /* 0x000fe20003fe0100 */
[----:B------:R-:W-:-:S03]  /*1010*/  IMAD.HI.U32 R72, R8, -0x2daee0ad, RZ ;  /* 0xd2511f5308487827 */ /* 0x000fc600078e00ff */
[----:B------:R-:W-:Y:S01]  /*1020*/  LEA R73, R12, R5, 0x2 ;  /* 0x000000050c497211 */ /* 0x000fe200078e10ff */
[----:B------:R-:W-:Y:S01]  /*1030*/  IMAD.HI.U32 R71, R10, -0x326172a9, RZ ;  /* 0xcd9e8d570a477827 */ /* 0x000fe200078e00ff */
[----:B------:R-:W-:-:S03]  /*1040*/  LOP3.LUT R72, R9, UR31, R72, 0x96, !PT ;  /* 0x0000001f09487c12 */ /* 0x000fc6000f8e9648 */
[----:B------:R-:W-:Y:S01]  /*1050*/  HADD2.F32 R69, -RZ, R69.H0_H0 ;  /* 0x20000045ff457230 */ /* 0x000fe20000004100 */
[----:B------:R-:W-:Y:S01]  /*1060*/  LOP3.LUT R71, R14, UR30, R71, 0x96, !PT ;  /* 0x0000001e0e477c12 */ /* 0x000fe2000f8e9647 */
[----:B------:R-:W-:Y:S02]  /*1070*/  IMAD.MOV.U32 R66, RZ, RZ, RZ ;  /* 0x000000ffff427224 */ /* 0x000fe400078e00ff */
[----:B------:R-:W-:Y:S02]  /*1080*/  HADD2.F32 R65, -RZ, R6.H0_H0 ;  /* 0x20000006ff417230 */ /* 0x000fe40000004100 */
[----:B------:R-:W-:Y:S02]  /*1090*/  HADD2.F32 R64, -RZ, R7.H0_H0 ;  /* 0x20000007ff407230 */ /* 0x000fe40000004100 */
[----:B------:R-:W-:Y:S02]  /*10a0*/  HADD2.F32 R62, -RZ, R62.H0_H0 ;  /* 0x2000003eff3e7230 */ /* 0x000fe40000004100 */
[----:B------:R-:W-:-:S02]  /*10b0*/  HADD2.F32 R63, -RZ, R63.H0_H0 ;  /* 0x2000003fff3f7230 */ /* 0x000fc40000004100 */
[----:B------:R-:W-:Y:S02]  /*10c0*/  HADD2.F32 R61, -RZ, R61.H0_H0 ;  /* 0x2000003dff3d7230 */ /* 0x000fe40000004100 */
[----:B------:R-:W-:Y:S02]  /*10d0*/  HADD2.F32 R60, -RZ, R60.H0_H0 ;  /* 0x2000003cff3c7230 */ /* 0x000fe40000004100 */
[----:B------:R-:W-:Y:S02]  /*10e0*/  IMAD R59, R8, -0x2daee0ad, RZ ;  /* 0xd2511f53083b7824 */ /* 0x000fe400078e02ff */
[----:B01234-:R-:W-:-:S07]  /*10f0*/  IMAD R58, R10, -0x326172a9, RZ ;  /* 0xcd9e8d570a3a7824 */ /* 0x01ffce00078e02ff */
.L_x_11884:
[----:B------:R-:W-:Y:S01]  /*1100*/  UIMAD UR4, UR20, UR33, URZ ;  /* 0x00000021140472a4 */ /* 0x000fe2000f8e02ff */
[----:B------:R-:W-:Y:S01]  /*1110*/  ISETP.NE.AND P0, PT, R57, RZ, PT ;  /* 0x000000ff3900720c */ /* 0x000fe20003f05270 */
[----:B------:R-:W-:Y:S02]  /*1120*/  BSSY.RECONVERGENT B0, `(.L_x_11479) ;  /* 0x00003fc000007945 */ /* 0x000fe40003800200 */
[----:B------:R-:W-:-:S04]  /*1130*/  USHF.R.S32.HI UR5, URZ, 0x1f, UR4 ;  /* 0x0000001fff057899 */ /* 0x000fc80008011404 */
[----:B------:R-:W-:-:S06]  /*1140*/  ULEA.HI UR5, UR5, UR4, URZ, 0x2 ;  /* 0x0000000405057291 */ /* 0x000fcc000f8f10ff */
[----:B01234-:R-:W-:-:S05]  /*1150*/  IMAD.U32 R37, RZ, RZ, UR5 ;  /* 0x00000005ff257e24 */ /* 0x01ffca000f8e00ff */
        /* <DEDUP_REMOVED lines=12> */
[----:B------:R0:W5:Y:S03]  /*1220*/  @P1 LDG.E.128 R4, desc[UR6][R80.64] ;  /* 0x0000000650041981 */ /* 0x000166000c1e1d00 */
[----:B--2---:R-:W-:Y:S02]  /*1230*/  @P0 IMAD.WIDE.U32 R38, R78, 0x10, R14 ;  /* 0x000000104e260825 */ /* 0x004fe400078e000e */
[----:B------:R-:W5:Y:S04]  /*1240*/  LDG.E.128 R12, desc[UR6][R12.64] ;  /* 0x000000060c0c7981 */ /* 0x000f68000c1e1d00 */
        /* <DEDUP_REMOVED lines=20> */
.L_x_11484:
        /* <DEDUP_REMOVED lines=13> */
.L_x_11486:
[----:B------:R-:W-:Y:S05]  /*1460*/  BSYNC.RECONVERGENT B2 ;  /* 0x0000000000027941 */ /* 0x000fea0003800200 */
.L_x_11485:
[----:B------:R-:W-:Y:S01]  /*1470*/  LOP3.LUT R38, R66, UR9, R37, 0x96, !PT ;  /* 0x0000000942267c12 */ /* 0x000fe2000f8e9625 */
[----:B------:R-:W-:Y:S01]  /*1480*/  IMAD.WIDE.U32 R80, R77, -0x326172a9, RZ ;  /* 0xcd9e8d574d507825 */ /* 0x000fe200078e00ff */
[----:B------:R-:W-:-:S03]  /*1490*/  UIADD3 UR4, UPT, UPT, UR8, -0x255992d5, URZ ;  /* 0xdaa66d2b08047890 */ /* 0x000fc6000fffe0ff */
        /* <DEDUP_REMOVED lines=41> */
[----:B------:R-:W-:-:S07]  /*1730*/  MOV R36, R59 ;  /* 0x0000003b00247202 */ /* 0x000fce0000000f00 */
.L_x_11483:
[----:B------:R-:W-:Y:S05]  /*1740*/  BSYNC.RECONVERGENT B1 ;  /* 0x0000000000017941 */ /* 0x000fea0003800200 */
.L_x_11482:
[----:B------:R-:W0:Y:S01]  /*1750*/  LDC R39, c[0x0][0x404] ;  /* 0x00010100ff277b82 */ /* 0x000e220000000800 */
[----:B------:R-:W-:Y:S01]  /*1760*/  ISETP.NE.AND P3, PT, R80, 0x1, PT ;  /* 0x000000015000780c */ /* 0x000fe20003f65270 */
[----:B------:R-:W-:Y:S01]  /*1770*/  IMAD.MOV.U32 R79, RZ, RZ, 0x2f800000 ;  /* 0x2f800000ff4f7424 */ /* 0x000fe200078e00ff */
[----:B------:R-:W-:Y:S01]  /*1780*/  I2FP.F32.U32 R36, R36 ;  /* 0x0000002400247245 */ /* 0x000fe20000201000 */
[----:B------:R-:W-:Y:S01]  /*1790*/  BSSY.RECONVERGENT B1, `(.L_x_11487) ;  /* 0x0000049000017945 */ /* 0x000fe20003800200 */
[----:B------:R-:W-:Y:S02]  /*17a0*/  HFMA2 R59, -RZ, RZ, 0, 1.1920928955078125e-07 ;  /* 0x00000002ff3b7431 */ /* 0x000fe400000001ff */
[----:B------:R-:W-:Y:S02]  /*17b0*/  IMAD.MOV.U32 R37, RZ, RZ, R58 ;  /* 0x000000ffff257224 */ /* 0x000fe400078e003a */
[----:B------:R-:W-:-:S05]  /*17c0*/  FFMA.FTZ R36, R36, R79, 1.1641532182693481445e-10 ;  /* 0x2f00000024247423 */ /* 0x000fca000001004f */
[----:B0-----:R-:W-:Y:S01]  /*17d0*/  FSETP.LE.FTZ.AND P2, PT, R36, R39, PT ;  /* 0x000000272400720b */ /* 0x001fe20003f53000 */
        /* <DEDUP_REMOVED lines=9> */
.L_x_11489:
        /* <DEDUP_REMOVED lines=13> */
.L_x_11491:
[----:B------:R-:W-:Y:S05]  /*1940*/  BSYNC.RECONVERGENT B2 ;  /* 0x0000000000027941 */ /* 0x000fea0003800200 */
.L_x_11490:
        /* <DEDUP_REMOVED lines=43> */
[----:B------:R-:W-:Y:S02]  /*1c00*/  IMAD.MOV.U32 R37, RZ, RZ, R38 ;  /* 0x000000ffff257224 */ /* 0x000fe400078e0026 */
[----:B------:R-:W-:-:S07]  /*1c10*/  IMAD.MOV.U32 R38, RZ, RZ, R36 ;  /* 0x000000ffff267224 */ /* 0x000fce00078e0024 */
.L_x_11488:
[----:B------:R-:W-:Y:S05]  /*1c20*/  BSYNC.RECONVERGENT B1 ;  /* 0x0000000000017941 */ /* 0x000fea0003800200 */
.L_x_11487:
        /* <DEDUP_REMOVED lines=16> */
.L_x_11494:
        /* <DEDUP_REMOVED lines=13> */
.L_x_11496:
[----:B------:R-:W-:Y:S05]  /*1e00*/  BSYNC.RECONVERGENT B2 ;  /* 0x0000000000027941 */ /* 0x000fea0003800200 */
.L_x_11495:
        /* <DEDUP_REMOVED lines=43> */
[----:B------:R-:W-:Y:S01]  /*20c0*/  MOV R38, R36 ;  /* 0x0000002400267202 */ /* 0x000fe20000000f00 */
[----:B------:R-:W-:-:S07]  /*20d0*/  IMAD.MOV.U32 R80, RZ, RZ, RZ ;  /* 0x000000ffff507224 */ /* 0x000fce00078e00ff */
.L_x_11493:
[----:B------:R-:W-:Y:S05]  /*20e0*/  BSYNC.RECONVERGENT B1 ;  /* 0x0000000000017941 */ /* 0x000fea0003800200 */
.L_x_11492:
        /* <DEDUP_REMOVED lines=16> */
.L_x_11499:
        /* <DEDUP_REMOVED lines=13> */
.L_x_11501:
[----:B------:R-:W-:Y:S05]  /*22c0*/  BSYNC.RECONVERGENT B2 ;  /* 0x0000000000027941 */ /* 0x000fea0003800200 */
.L_x_11500:
[----:B------:R-:W-:Y:S01]  /*22d0*/  LOP3.LUT R58, R66, UR9, R81, 0x96, !PT ;  /* 0x00000009423a7c12 */ /* 0x000fe2000f8e9651 */
[----:B------:R-:W-:Y:S01]  /*22e0*/  IMAD.WIDE.U32 R36, R77, -0x326172a9, RZ ;  /* 0xcd9e8d574d247825 */ /* 0x000fe200078e00ff */
[----:B------:R-:W-:-:S03]  /*22f0*/  UIADD3 UR4, UPT, UPT, UR8, -0x255992d5, URZ ;  /* 0xdaa66d2b08047890 */ /* 0x000fc6000fffe0ff */
        /* <DEDUP_REMOVED lines=42> */
.L_x_11498:
[----:B------:R-:W-:Y:S05]  /*25a0*/  BSYNC.RECONVERGENT B1 ;  /* 0x0000000000017941 */ /* 0x000fea0003800200 */
.L_x_11497:
        /* <DEDUP_REMOVED lines=15> */
[----:B------:R-:W-:Y:S01]  /*26a0*/  @P1 FADD.FTZ R15, R7, R15 ;  /* 0x0000000f070f1221 */ /* 0x000fe20000010000 */
[----:B------:R-:W-:Y:S09]  /*26b0*/  BRA `(.L_x_11502) ;  /* 0x0000002800207947 */ /* 0x000ff20003800000 */
.L_x_11481:
        /* <DEDUP_REMOVED lines=16> */
.L_x_11505:
        /* <DEDUP_REMOVED lines=13> */
.L_x_11507:
[----:B------:R-:W-:Y:S05]  /*2890*/  BSYNC.RECONVERGENT B2 ;  /* 0x0000000000027941 */ /* 0x000fea0003800200 */
.L_x_11506:
[----:B------:R-:W-:Y:S01]  /*28a0*/  IMAD.WIDE.U32 R36, R77, -0x326172a9, RZ ;  /* 0xcd9e8d574d247825 */ /* 0x000fe200078e00ff */
[----:B------:R-:W-:Y:S01]  /*28b0*/  LOP3.LUT R38, R66, UR9, R83, 0x96, !PT ;  /* 0x0000000942267c12 */ /* 0x000fe2000f8e9653 */
[----:B------:R-:W-:Y:S02]  /*28c0*/  UIADD3 UR4, UPT, UPT, UR8, -0x255992d5, URZ ;  /* 0xdaa66d2b08047890 */ /* 0x000fe4000fffe0ff */
[----:B------:R-:W-:Y:S01]  /*28d0*/  UIADD3 UR5, UPT, UPT, UR9, 0x32370b8f, URZ ;  /* 0x32370b8f09057890 */ /* 0x000fe2000fffe0ff */
        /* <DEDUP_REMOVED lines=41> */
.L_x_11504:
[----:B------:R-:W-:Y:S05]  /*2b70*/  BSYNC.RECONVERGENT B1 ;  /* 0x0000000000017941 */ /* 0x000fea0003800200 */
.L_x_11503:
[----:B------:R-:W0:Y:S01]  /*2b80*/  LDC R39, c[0x0][0x408] ;  /* 0x00010200ff277b82 */ /* 0x000e220000000800 */
[----:B------:R-:W-:Y:S01]  /*2b90*/  ISETP.NE.AND P3, PT, R81, 0x1, PT ;  /* 0x000000015100780c */ /* 0x000fe20003f65270 */
[----:B------:R-:W-:Y:S01]  /*2ba0*/  IMAD.MOV.U32 R79, RZ, RZ, 0x2f800000 ;  /* 0x2f800000ff4f7424 */ /* 0x000fe200078e00ff */
[----:B------:R-:W-:Y:S01]  /*2bb0*/  I2FP.F32.U32 R36, R36 ;  /* 0x0000002400247245 */ /* 0x000fe20000201000 */
[----:B------:R-:W-:Y:S04]  /*2bc0*/  BSSY.RECONVERGENT B1, `(.L_x_11508) ;  /* 0x000004b000017945 */ /* 0x000fe80003800200 */
[----:B------:R-:W1:Y:S01]  /*2bd0*/  LDC R56, c[0x0][0x404] ;  /* 0x00010100ff387b82 */ /* 0x000e620000000800 */
[----:B------:R-:W-:Y:S01]  /*2be0*/  FFMA.FTZ R37, R36, R79, 1.1641532182693481445e-10 ;  /* 0x2f00000024257423 */ /* 0x000fe2000001004f */
[----:B------:R-:W-:-:S02]  /*2bf0*/  IMAD.MOV.U32 R36, RZ, RZ, 0x2 ;  /* 0x00000002ff247424 */ /* 0x000fc400078e00ff */
[----:B0----5:R-:W-:Y:S01]  /*2c00*/  FMUL.FTZ R80, R12, R39 ;  /* 0x000000270c507220 */ /* 0x021fe20000410000 */
[----:B------:R-:W-:Y:S02]  /*2c10*/  MOV R12, R58 ;  /* 0x0000003a000c7202 */ /* 0x000fe40000000f00 */
[----:B-1----:R-:W-:Y:S01]  /*2c20*/  FSETP.LE.FTZ.AND P2, PT, R37, R56, PT ;  /* 0x000000382500720b */ /* 0x002fe20003f53000 */
        /* <DEDUP_REMOVED lines=9> */
.L_x_11510:
        /* <DEDUP_REMOVED lines=13> */
.L_x_11512:
[----:B------:R-:W-:Y:S05]  /*2d90*/  BSYNC.RECONVERGENT B2 ;  /* 0x0000000000027941 */ /* 0x000fea0003800200 */
.L_x_11511:
[----:B------:R-:W-:Y:S01]  /*2da0*/  LOP3.LUT R58, R66, UR9, R83, 0x96, !PT ;  /* 0x00000009423a7c12 */ /* 0x000fe2000f8e9653 */
[----:B------:R-:W-:Y:S01]  /*2db0*/  IMAD.WIDE.U32 R36, R77, -0x326172a9, RZ ;  /* 0xcd9e8d574d247825 */ /* 0x000fe200078e00ff */
[----:B------:R-:W-:Y:S01]  /*2dc0*/  UIADD3 UR4, UPT, UPT, UR8, -0x255992d5, URZ ;  /* 0xdaa66d2b08047890 */ /* 0x000fe2000fffe0ff */
        /* <DEDUP_REMOVED lines=41> */
[----:B------:R-:W-:-:S07]  /*3060*/  IMAD.MOV.U32 R36, RZ, RZ, RZ ;  /* 0x000000ffff247224 */ /* 0x000fce00078e00ff */
.L_x_11509:
[----:B------:R-:W-:Y:S05]  /*3070*/  BSYNC.RECONVERGENT B1 ;  /* 0x0000000000017941 */ /* 0x000fea0003800200 */
.L_x_11508:
[----:B------:R-:W-:Y:S01]  /*3080*/  ISETP.NE.AND P3, PT, R36, 0x1, PT ;  /* 0x000000012400780c */ /* 0x000fe20003f65270 */
[----:B------:R-:W-:Y:S01]  /*3090*/  BSSY.RECONVERGENT B1, `(.L_x_11513) ;  /* 0x0000049000017945 */ /* 0x000fe20003800200 */
[----:B------:R-:W-:Y:S01]  /*30a0*/  I2FP.F32.U32 R12, R12 ;  /* 0x0000000c000c7245 */ /* 0x000fe20000201000 */
[----:B------:R-:W-:-:S04]  /*30b0*/  HFMA2 R59, -RZ, RZ, 0, 1.1920928955078125e-07 ;  /* 0x00000002ff3b7431 */ /* 0x000fc800000001ff */
[----:B------:R-:W-:Y:S01]  /*30c0*/  FFMA.FTZ R81, R12, R79, 1.1641532182693481445e-10 ;  /* 0x2f0000000c517423 */ /* 0x000fe2000001004f */
[----:B------:R-:W-:-:S05]  /*30d0*/  IMAD.MOV.U32 R12, RZ, RZ, R58 ;  /* 0x000000ffff0c7224 */ /* 0x000fca00078e003a */
        /* <DEDUP_REMOVED lines=9> */
.L_x_11515:
        /* <DEDUP_REMOVED lines=13> */
.L_x_11517:
[----:B------:R-:W-:Y:S05]  /*3240*/  BSYNC.RECONVERGENT B2 ;  /* 0x0000000000027941 */ /* 0x000fea0003800200 */
.L_x_11516:
[----:B------:R-:W-:Y:S01]  /*3250*/  LOP3.LUT R58, R66, UR9, R83, 0x96, !PT ;  /* 0x00000009423a7c12 */ /* 0x000fe2000f8e9653 */
[----:B------:R-:W-:Y:S01]  /*3260*/  IMAD.WIDE.U32 R36, R77, -0x326172a9, RZ ;  /* 0xcd9e8d574d247825 */ /* 0x000fe200078e00ff */
[----:B------:R-:W-:-:S03]  /*3270*/  UIADD3 UR4, UPT, UPT, UR8, -0x255992d5, URZ ;  /* 0xdaa66d2b08047890 */ /* 0x000fc6000fffe0ff */
        /* <DEDUP_REMOVED lines=39> */
[----:B------:R-:W-:Y:S02]  /*34f0*/  HFMA2 R59, -RZ, RZ, 0, 0 ;  /* 0x00000000ff3b7431 */ /* 0x000fe400000001ff */
[----:B------:R-:W-:Y:S01]  /*3500*/  IMAD.MOV.U32 R38, RZ, RZ, R36 ;  /* 0x000000ffff267224 */ /* 0x000fe200078e0024 */
[----:B------:R-:W-:-:S07]  /*3510*/  LOP3.LUT R72, R82, UR31, R37, 0x96, !PT ;  /* 0x0000001f52487c12 */ /* 0x000fce000f8e9625 */
.L_x_11514:
[----:B------:R-:W-:Y:S05]  /*3520*/  BSYNC.RECONVERGENT B1 ;  /* 0x0000000000017941 */ /* 0x000fea0003800200 */
.L_x_11513:
        /* <DEDUP_REMOVED lines=17> */
.L_x_11520:
        /* <DEDUP_REMOVED lines=13> */
.L_x_11522:
[----:B------:R-:W-:Y:S05]  /*3710*/  BSYNC.RECONVERGENT B2 ;  /* 0x0000000000027941 */ /* 0x000fea0003800200 */
.L_x_11521:
        /* <DEDUP_REMOVED lines=45> */
.L_x_11519:
[----:B------:R-:W-:Y:S05]  /*39f0*/  BSYNC.RECONVERGENT B1 ;  /* 0x0000000000017941 */ /* 0x000fea0003800200 */
.L_x_11518:
        /* <DEDUP_REMOVED lines=15> */
.L_x_11525:
        /* <DEDUP_REMOVED lines=13> */
.L_x_11527:
[----:B------:R-:W-:Y:S05]  /*3bc0*/  BSYNC.RECONVERGENT B2 ;  /* 0x0000000000027941 */ /* 0x000fea0003800200 */
.L_x_11526:
        /* <DEDUP_REMOVED lines=41> */
[----:B------:R-:W-:-:S05]  /*3e60*/  IMAD.WIDE.U32 R12, R13, -0x2daee0ad, RZ ;  /* 0xd2511f530d0c7825 */ /* 0x000fca00078e00ff */
[----:B------:R-:W-:Y:S02]  /*3e70*/  LOP3.LUT R72, R36, UR31, R13, 0x96, !PT ;  /* 0x0000001f24487c12 */ /* 0x000fe4000f8e960d */
[----:B------:R-:W-:Y:S01]  /*3e80*/  MOV R13, R38 ;  /* 0x00000026000d7202 */ /* 0x000fe20000000f00 */
[----:B------:R-:W-:-:S07]  /*3e90*/  IMAD.MOV.U32 R38, RZ, RZ, R12 ;  /* 0x000000ffff267224 */ /* 0x000fce00078e000c */
.L_x_11524:
[----:B------:R-:W-:Y:S05]  /*3ea0*/  BSYNC.RECONVERGENT B1 ;  /* 0x0000000000017941 */ /* 0x000fea0003800200 */
.L_x_11523:
[----:B------:R-:W-:Y:S01]  /*3eb0*/  ISETP.NE.AND P5, PT, R37, 0x1, PT ;  /* 0x000000012500780c */ /* 0x000fe20003fa5270 */
[----:B------:R-:W-:Y:S01]  /*3ec0*/  FMUL.FTZ R84, R14, R39 ;  /* 0x000000270e547220 */ /* 0x000fe20000410000 */
[----:B------:R-:W-:Y:S01]  /*3ed0*/  I2FP.F32.U32 R12, R13 ;  /* 0x0000000d000c7245 */ /* 0x000fe20000201000 */
[----:B------:R-:W-:Y:S01]  /*3ee0*/  BSSY.RECONVERGENT B1, `(.L_x_11528) ;  /* 0x0000049000017945 */ /* 0x000fe20003800200 */
[----:B------:R-:W-:-:S03]  /*3ef0*/  HFMA2 R14, -RZ, RZ, 0, 1.1920928955078125e-07 ;  /* 0x00000002ff0e7431 */ /* 0x000fc600000001ff */
        /* <DEDUP_REMOVED lines=12> */
.L_x_11530:
        /* <DEDUP_REMOVED lines=13> */
.L_x_11532:
[----:B------:R-:W-:Y:S05]  /*4090*/  BSYNC.RECONVERGENT B2 ;  /* 0x0000000000027941 */ /* 0x000fea0003800200 */
.L_x_11531:
[----:B------:R-:W-:Y:S01]  /*40a0*/  LOP3.LUT R58, R66, UR9, R37, 0x96, !PT ;  /* 0x00000009423a7c12 */ /* 0x000fe2000f8e9625 */
[----:B------:R-:W-:Y:S01]  /*40b0*/  IMAD.WIDE.U32 R12, R77, -0x326172a9, RZ ;  /* 0xcd9e8d574d0c7825 */ /* 0x000fe200078e00ff */
[----:B------:R-:W-:-:S03]  /*40c0*/  UIADD3 UR4, UPT, UPT, UR8, -0x255992d5, URZ ;  /* 0xdaa66d2b08047890 */ /* 0x000fc6000fffe0ff */
        /* <DEDUP_REMOVED lines=40> */
[----:B------:R-:W-:Y:S02]  /*4350*/  IMAD.MOV.U32 R13, RZ, RZ, R38 ;  /* 0x000000ffff0d7224 */ /* 0x000fe400078e0026 */
[----:B------:R-:W-:-:S07]  /*4360*/  IMAD.MOV.U32 R38, RZ, RZ, R12 ;  /* 0x000000ffff267224 */ /* 0x000fce00078e000c */
.L_x_11529:
[----:B------:R-:W-:Y:S05]  /*4370*/  BSYNC.RECONVERGENT B1 ;  /* 0x0000000000017941 */ /* 0x000fea0003800200 */
.L_x_11528:
        /* <DEDUP_REMOVED lines=15> */
.L_x_11535:
        /* <DEDUP_REMOVED lines=13> */
.L_x_11537:
[----:B------:R-:W-:Y:S05]  /*4540*/  BSYNC.RECONVERGENT B2 ;  /* 0x0000000000027941 */ /* 0x000fea0003800200 */
.L_x_11536:
        /* <DEDUP_REMOVED lines=45> */
.L_x_11534:
[----:B------:R-:W-:Y:S05]  /*4820*/  BSYNC.RECONVERGENT B1 ;  /* 0x0000000000017941 */ /* 0x000fea0003800200 */
.L_x_11533:
        /* <DEDUP_REMOVED lines=17> */
.L_x_11540:
        /* <DEDUP_REMOVED lines=15> */
.L_x_11542:
[----:B------:R-:W-:Y:S05]  /*4a30*/  BSYNC.RECONVERGENT B2 ;  /* 0x0000000000027941 */ /* 0x000fea0003800200 */
.L_x_11541:
        /* <DEDUP_REMOVED lines=42> */
[----:B------:R-:W-:Y:S02]  /*4ce0*/  LOP3.LUT R72, R14, UR31, R13, 0x96, !PT ;  /* 0x0000001f0e487c12 */ /* 0x000fe4000f8e960d */
[----:B------:R-:W-:Y:S01]  /*4cf0*/  MOV R13, R38 ;  /* 0x00000026000d7202 */ /* 0x000fe20000000f00 */
[----:B------:R-:W-:-:S07]  /*4d00*/  IMAD.MOV.U32 R38, RZ, RZ, R12 ;  /* 0x000000ffff267224 */ /* 0x000fce00078e000c */
.L_x_11539:
[----:B------:R-:W-:Y:S05]  /*4d10*/  BSYNC.RECONVERGENT B1 ;  /* 0x0000000000017941 */ /* 0x000fea0003800200 */
.L_x_11538:
[-C--:B------:R-:W-:Y:S01]  /*4d20*/  FMUL.FTZ R12, R8, R39.reuse ;  /* 0x00000027080c7220 */ /* 0x080fe20000410000 */
[-C--:B------:R-:W-:Y:S02]  /*4d30*/  FSETP.GTU.FTZ.AND P6, PT, R81, R56.reuse, PT ;  /* 0x000000385100720b */ /* 0x080fe40003fdc000 */
[----:B------:R-:W-:Y:S02]  /*4d40*/  FSEL R80, R80, RZ, P2 ;  /* 0x000000ff50507208 */ /* 0x000fe40001000000 */
[----:B------:R-:W-:Y:S01]  /*4d50*/  FSEL R37, R12, RZ, !P6 ;  /* 0x000000ff0c257208 */ /* 0x000fe20007000000 */
[----:B------:R-:W-:Y:S01]  /*4d60*/  FMUL.FTZ R12, R9, R39 ;  /* 0x00000027090c7220 */ /* 0x000fe20000410000 */
[----:B------:R-:W-:Y:S02]  /*4d70*/  SEL R81, RZ, 0x1, P6 ;  /* 0x00000001ff517807 */ /* 0x000fe40003000000 */
[----:B------:R-:W-:Y:S02]  /*4d80*/  FSETP.GTU.FTZ.AND P6, PT, R83, R56, PT ;  /* 0x000000385300720b */ /* 0x000fe40003fdc000 */
[----:B------:R-:W-:-:S02]  /*4d90*/  FSEL R82, R82, RZ, P3 ;  /* 0x000000ff52527208 */ /* 0x000fc40001800000 */
[----:B------:R-:W-:Y:S02]  /*4da0*/  FSEL R15, R12, RZ, !P6 ;  /* 0x000000ff0c0f7208 */ /* 0x000fe40007000000 */
[----:B------:R-:W-:Y:S02]  /*4db0*/  I2FP.F32.U32 R12, R13 ;  /* 0x0000000d000c7245 */ /* 0x000fe40000201000 */
[----:B------:R-:W-:Y:S01]  /*4dc0*/  SEL R83, RZ, 0x1, P6 ;  /* 0x00000001ff537807 */ /* 0x000fe20003000000 */
[----:B------:R-:W-:Y:S01]  /*4dd0*/  FADD.FTZ R13, R82, R15 ;  /* 0x0000000f520d7221 */ /* 0x000fe20000010000 */
[----:B------:R-:W-:Y:S01]  /*4de0*/  FSEL R84, R84, RZ, P4 ;  /* 0x000000ff54547208 */ /* 0x000fe20002000000 */
[----:B------:R-:W-:Y:S01]  /*4df0*/  FFMA.FTZ R79, R12, R79, 1.1641532182693481445e-10 ;  /* 0x2f0000000c4f7423 */ /* 0x000fe2000001004f */
[-C--:B------:R-:W-:Y:S01]  /*4e00*/  FMUL.FTZ R12, R11, R39.reuse ;  /* 0x000000270b0c7220 */ /* 0x080fe20000410000 */
[----:B------:R-:W-:Y:S01]  /*4e10*/  FMUL.FTZ R39, R10, R39 ;  /* 0x000000270a277220 */ /* 0x000fe20000410000 */
[----:B------:R-:W-:Y:S01]  /*4e20*/  FSEL R86, R86, RZ, P5 ;  /* 0x000000ff56567208 */ /* 0x000fe20002800000 */
[----:B------:R-:W-:Y:S01]  /*4e30*/  @P1 FADD.FTZ R13, R5, R13 ;  /* 0x0000000d050d1221 */ /* 0x000fe20000010000 */
[----:B------:R-:W-:-:S02]  /*4e40*/  FSETP.GTU.FTZ.AND P6, PT, R79, R56, PT ;  /* 0x000000384f00720b */ /* 0x000fc40003fdc000 */
[----:B------:R-:W-:Y:S02]  /*4e50*/  PRMT R55, R83, 0x7610, R55 ;  /* 0x0000761053377816 */ /* 0x000fe40000000037 */
[----:B------:R-:W-:Y:S01]  /*4e60*/  FSEL R59, R12, RZ, !P6 ;  /* 0x000000ff0c3b7208 */ /* 0x000fe20007000000 */
[----:B------:R-:W-:Y:S01]  /*4e70*/  FADD.FTZ R12, R80, R37 ;  /* 0x00000025500c7221 */ /* 0x000fe20000010000 */
[----:B------:R-:W-:Y:S02]  /*4e80*/  SEL R36, RZ, 0x1, P6 ;  /* 0x00000001ff247807 */ /* 0x000fe40003000000 */
[----:B------:R-:W-:Y:S01]  /*4e90*/  FSETP.GTU.FTZ.AND P6, PT, R85, R56, PT ;  /* 0x000000385500720b */ /* 0x000fe20003fdc000 */
[----:B------:R-:W-:Y:S01]  /*4ea0*/  FADD.FTZ R15, R59, R86 ;  /* 0x000000563b0f7221 */ /* 0x000fe20000010000 */
[----:B------:R-:W-:Y:S01]  /*4eb0*/  @P1 FADD.FTZ R12, R4, R12 ;  /* 0x0000000c040c1221 */ /* 0x000fe20000010000 */
[----:B------:R-:W-:Y:S02]  /*4ec0*/  PRMT R56, R81, 0x7610, R56 ;  /* 0x0000761051387816 */ /* 0x000fe40000000038 */
[----:B------:R-:W-:Y:S01]  /*4ed0*/  FSEL R39, R39, RZ, !P6 ;  /* 0x000000ff27277208 */ /* 0x000fe20007000000 */
[----:B------:R-:W-:Y:S01]  /*4ee0*/  @P1 FADD.FTZ R15, R7, R15 ;  /* 0x0000000f070f1221 */ /* 0x000fe20000010000 */
[----:B------:R-:W-:-:S02]  /*4ef0*/  SEL R37, RZ, 0x1, P6 ;  /* 0x00000001ff257807 */ /* 0x000fc40003000000 */
[----:B------:R-:W-:Y:S01]  /*4f00*/  PRMT R0, R36, 0x7610, R0 ;  /* 0x0000761024007816 */ /* 0x000fe20000000000 */
[----:B------:R-:W-:Y:S01]  /*4f10*/  FADD.FTZ R14, R84, R39 ;  /* 0x00000027540e7221 */ /* 0x000fe20000010000 */
[----:B------:R-:W-:-:S03]  /*4f20*/  PRMT R54, R37, 0x7610, R54 ;  /* 0x0000761025367816 */ /* 0x000fc60000000036 */
[----:B------:R-:W-:-:S07]  /*4f30*/  @P1 FADD.FTZ R14, R6, R14 ;  /* 0x0000000e060e1221 */ /* 0x000fce0000010000 */
.L_x_11502:
        /* <DEDUP_REMOVED lines=14> */
[----:B------:R-:W-:-:S05]  /*5020*/  IMAD.U32 R39, R54, 0x10000, RZ ;  /* 0x0001000036277824 */ /* 0x000fca00078e00ff */
[----:B------:R-:W-:Y:S02]  /*5030*/  LOP3.LUT R80, R39, 0xff0000, RZ, 0xc0, !PT ;  /* 0x00ff000027507812 */ /* 0x000fe400078ec0ff */
[----:B------:R-:W-:-:S05]  /*5040*/  LOP3.LUT R39, R0, 0xffff, RZ, 0xc0, !PT ;  /* 0x0000ffff00277812 */ /* 0x000fca00078ec0ff */
[----:B------:R-:W-:Y:S01]  /*5050*/  IMAD R39, R39, 0x1000000, R80 ;  /* 0x0100000027277824 */ /* 0x000fe200078e0250 */
[----:B------:R-:W-:-:S04]  /*5060*/  LOP3.LUT R80, R55, 0xff, RZ, 0xc0, !PT ;  /* 0x000000ff37507812 */ /* 0x000fc800078ec0ff */
[----:B------:R-:W-:Y:S02]  /*5070*/  LEA R39, R80, R39, 0x8 ;  /* 0x0000002750277211 */ /* 0x000fe400078e40ff */
[----:B------:R-:W-:Y:S01]  /*5080*/  LOP3.LUT R80, R56, 0xff, RZ, 0xc0, !PT ;  /* 0x000000ff38507812 */ /* 0x000fe200078ec0ff */
[----:B0-----:R-:W-:-:S04]  /*5090*/  IMAD.WIDE.U32 R36, R78, 0x4, R36 ;  /* 0x000000044e247825 */ /* 0x001fc800078e0024 */
[----:B------:R-:W-:-:S05]  /*50a0*/  IMAD.IADD R39, R39, 0x1, R80 ;  /* 0x0000000127277824 */ /* 0x000fca00078e0250 */
[----:B------:R1:W-:Y:S02]  /*50b0*/  STG.E desc[UR6][R36.64], R39 ;  /* 0x0000002724007986 */ /* 0x0003e4000c101906 */
.L_x_11543:
[----:B------:R-:W-:Y:S01]  /*50c0*/  IMAD.MOV.U32 R59, RZ, RZ, R38 ;  /* 0x000000ffff3b7224 */ /* 0x000fe200078e0026 */
[----:B01----:R-:W-:-:S07]  /*50d0*/  IADD3 R36, PT, PT, R78, 0x80, RZ ;  /* 0x000000804e247810 */ /* 0x003fce0007ffe0ff */
.L_x_11480:
[----:B------:R-:W-:Y:S05]  /*50e0*/  BSYNC.RECONVERGENT B0 ;  /* 0x0000000000007941 */ /* 0x000fea0003800200 */
.L_x_11479:
        /* <DEDUP_REMOVED lines=34> */
.L_x_11549:
        /* <DEDUP_REMOVED lines=13> */
.L_x_11551:
[----:B------:R-:W-:Y:S05]  /*53e0*/  BSYNC.RECONVERGENT B2 ;  /* 0x0000000000027941 */ /* 0x000fea0003800200 */
.L_x_11550:
        /* <DEDUP_REMOVED lines=46> */
.L_x_11548:
[----:B------:R-:W-:Y:S05]  /*56d0*/  BSYNC.RECONVERGENT B1 ;  /* 0x0000000000017941 */ /* 0x000fea0003800200 */
.L_x_11547:
[----:B------:R-:W0:Y:S01]  /*56e0*/  LDC R37, c[0x0][0x408] ;  /* 0x00010200ff257b82 */ /* 0x000e220000000800 */
[----:B------:R-:W-:Y:S01]  /*56f0*/  ISETP.NE.AND P3, PT, R82, 0x1, PT ;  /* 0x000000015200780c */ /* 0x000fe20003f65270 */
[----:B------:R-:W-:Y:S01]  /*5700*/  HFMA2 R79, -RZ, RZ, 0.1171875, 0 ;  /* 0x2f800000ff4f7431 */ /* 0x000fe200000001ff */
[----:B------:R-:W-:Y:S01]  /*5710*/  I2FP.F32.U32 R38, R38 ;  /* 0x0000002600267245 */ /* 0x000fe20000201000 */
[----:B------:R-:W-:Y:S04]  /*5720*/  BSSY.RECONVERGENT B1, `(.L_x_11552) ;  /* 0x000004b000017945 */ /* 0x000fe80003800200 */
[----:B------:R-:W1:Y:S01]  /*5730*/  LDC R56, c[0x0][0x404] ;  /* 0x00010100ff387b82 */ /* 0x000e620000000800 */
[----:B------:R-:W-:Y:S01]  /*5740*/  FFMA.FTZ R39, R38, R79, 1.1641532182693481445e-10 ;  /* 0x2f00000026277423 */ /* 0x000fe2000001004f */
[----:B------:R-:W-:-:S02]  /*5750*/  IMAD.MOV.U32 R38, RZ, RZ, 0x2 ;  /* 0x00000002ff267424 */ /* 0x000fc400078e00ff */
[----:B0----5:R-:W-:Y:S01]  /*5760*/  FMUL.FTZ R84, R16, R37 ;  /* 0x0000002510547220 */ /* 0x021fe20000410000 */
[----:B------:R-:W-:Y:S01]  /*5770*/  IMAD.MOV.U32 R16, RZ, RZ, R58 ;  /* 0x000000ffff107224 */ /* 0x000fe200078e003a */
[----:B-1----:R-:W-:Y:S01]  /*5780*/  FSETP.LE.FTZ.AND P2, PT, R39, R56, PT ;  /* 0x000000382700720b */ /* 0x002fe20003f53000 */
        /* <DEDUP_REMOVED lines=9> */
.L_x_11554:
        /* <DEDUP_REMOVED lines=13> */
.L_x_11556:
[----:B------:R-:W-:Y:S05]  /*58f0*/  BSYNC.RECONVERGENT B2 ;  /* 0x0000000000027941 */ /* 0x000fea0003800200 */
.L_x_11555:
        /* <DEDUP_REMOVED lines=41> */
[----:B------:R-:W-:-:S03]  /*5b90*/  IMAD.WIDE.U32 R38, R39, -0x2daee0ad, RZ ;  /* 0xd2511f5327267825 */ /* 0x000fc600078e00ff */
[----:B------:R-:W-:Y:S01]  /*5ba0*/  MOV R80, R38 ;  /* 0x0000002600507202 */ /* 0x000fe20000000f00 */
[----:B------:R-:W-:Y:S01]  /*5bb0*/  IMAD.MOV.U32 R38, RZ, RZ, RZ ;  /* 0x000000ffff267224 */ /* 0x000fe200078e00ff */
[----:B------:R-:W-:-:S07]  /*5bc0*/  LOP3.LUT R72, R82, UR31, R39, 0x96, !PT ;  /* 0x0000001f52487c12 */ /* 0x000fce000f8e9627 */
.L_x_11553:
[----:B------:R-:W-:Y:S05]  /*5bd0*/  BSYNC.RECONVERGENT B1 ;  /* 0x0000000000017941 */ /* 0x000fea0003800200 */
.L_x_11552:
[----:B------:R-:W-:Y:S01]  /*5be0*/  ISETP.NE.AND P3, PT, R38, 0x1, PT ;  /* 0x000000012600780c */ /* 0x000fe20003f65270 */
[----:B------:R-:W-:Y:S01]  /*5bf0*/  BSSY.RECONVERGENT B1, `(.L_x_11557) ;  /* 0x0000049000017945 */ /* 0x000fe20003800200 */
[----:B------:R-:W-:Y:S01]  /*5c00*/  I2FP.F32.U32 R16, R16 ;  /* 0x0000001000107245 */ /* 0x000fe20000201000 */
[----:B------:R-:W-:-:S04]  /*5c10*/  IMAD.MOV.U32 R59, RZ, RZ, 0x2 ;  /* 0x00000002ff3b7424 */ /* 0x000fc800078e00ff */
[----:B------:R-:W-:Y:S01]  /*5c20*/  FFMA.FTZ R83, R16, R79, 1.1641532182693481445e-10 ;  /* 0x2f00000010537423 */ /* 0x000fe2000001004f */
[----:B------:R-:W-:-:S05]  /*5c30*/  MOV R16, R58 ;  /* 0x0000003a00107202 */ /* 0x000fca0000000f00 */
        /* <DEDUP_REMOVED lines=9> */
.L_x_11559:
        /* <DEDUP_REMOVED lines=13> */
.L_x_11561:
[----:B------:R-:W-:Y:S05]  /*5da0*/  BSYNC.RECONVERGENT B2 ;  /* 0x0000000000027941 */ /* 0x000fea0003800200 */
.L_x_11560:
        /* <DEDUP_REMOVED lines=45> */
.L_x_11558:
[----:B------:R-:W-:Y:S05]  /*6080*/  BSYNC.RECONVERGENT B1 ;  /* 0x0000000000017941 */ /* 0x000fea0003800200 */
.L_x_11557:
        /* <DEDUP_REMOVED lines=17> */
.L_x_11564:
        /* <DEDUP_REMOVED lines=13> */
.L_x_11566:
[----:B------:R-:W-:Y:S05]  /*6270*/  BSYNC.RECONVERGENT B2 ;  /* 0x0000000000027941 */ /* 0x000fea0003800200 */
.L_x_11565:
        /* <DEDUP_REMOVED lines=42> */
[----:B------:R-:W-:Y:S02]  /*6520*/  HFMA2 R38, -RZ, RZ, 0, 0 ;  /* 0x00000000ff267431 */ /* 0x000fe400000001ff */
[----:B------:R-:W-:Y:S02]  /*6530*/  IMAD.MOV.U32 R17, RZ, RZ, R80 ;  /* 0x000000ffff117224 */ /* 0x000fe400078e0050 */
[----:B------:R-:W-:-:S07]  /*6540*/  IMAD.MOV.U32 R80, RZ, RZ, R16 ;  /* 0x000000ffff507224 */ /* 0x000fce00078e0010 */
.L_x_11563:
[----:B------:R-:W-:Y:S05]  /*6550*/  BSYNC.RECONVERGENT B1 ;  /* 0x0000000000017941 */ /* 0x000fea0003800200 */
.L_x_11562:
        /* <DEDUP_REMOVED lines=15> */
.L_x_11569:
        /* <DEDUP_REMOVED lines=13> */
.L_x_11571:
[----:B------:R-:W-:Y:S05]  /*6720*/  BSYNC.RECONVERGENT B2 ;  /* 0x0000000000027941 */ /* 0x000fea0003800200 */
.L_x_11570:
        /* <DEDUP_REMOVED lines=42> */
[----:B------:R-:W-:Y:S01]  /*69d0*/  LOP3.LUT R72, R38, UR31, R17, 0x96, !PT ;  /* 0x0000001f26487c12 */ /* 0x000fe2000f8e9611 */
[----:B------:R-:W-:Y:S01]  /*69e0*/  IMAD.MOV.U32 R17, RZ, RZ, R80 ;  /* 0x000000ffff117224 */ /* 0x000fe200078e0050 */
[----:B------:R-:W-:-:S07]  /*69f0*/  MOV R80, R16 ;  /* 0x0000001000507202 */ /* 0x000fce0000000f00 */
.L_x_11568:
[----:B------:R-:W-:Y:S05]  /*6a00*/  BSYNC.RECONVERGENT B1 ;  /* 0x0000000000017941 */ /* 0x000fea0003800200 */
.L_x_11567:
        /* <DEDUP_REMOVED lines=17> */
.L_x_11574:
        /* <DEDUP_REMOVED lines=13> */
.L_x_11576:
[----:B------:R-:W-:Y:S05]  /*6bf0*/  BSYNC.RECONVERGENT B2 ;  /* 0x0000000000027941 */ /* 0x000fea0003800200 */
.L_x_11575:
        /* <DEDUP_REMOVED lines=45> */
.L_x_11573:
[----:B------:R-:W-:Y:S05]  /*6ed0*/  BSYNC.RECONVERGENT B1 ;  /* 0x0000000000017941 */ /* 0x000fea0003800200 */
.L_x_11572:
        /* <DEDUP_REMOVED lines=15> */
.L_x_11579:
        /* <DEDUP_REMOVED lines=13> */
.L_x_11581:
[----:B------:R-:W-:Y:S05]  /*70a0*/  BSYNC.RECONVERGENT B2 ;  /* 0x0000000000027941 */ /* 0x000fea0003800200 */
.L_x_11580:
        /* <DEDUP_REMOVED lines=14> */
[----:B------:R-:W-:Y:S01]  /*7190*/  UIADD3 UR4, UPT, UPT, UR8, -0x255992d5, URZ ;  /* 0xdaa66d2b08047890 */ /* 0x000fe2000fffe0ff */
        /* <DEDUP_REMOVED lines=28> */
[----:B------:R-:W-:Y:S02]  /*7360*/  HFMA2 R38, -RZ, RZ, 0, 0 ;  /* 0x00000000ff267431 */ /* 0x000fe400000001ff */
[----:B------:R-:W-:-:S07]  /*7370*/  IMAD.MOV.U32 R80, RZ, RZ, R16 ;  /* 0x000000ffff507224 */ /* 0x000fce00078e0010 */
.L_x_11578:
[----:B------:R-:W-:Y:S05]  /*7380*/  BSYNC.RECONVERGENT B1 ;  /* 0x0000000000017941 */ /* 0x000fea0003800200 */
.L_x_11577:
        /* <DEDUP_REMOVED lines=17> */
.L_x_11584:
        /* <DEDUP_REMOVED lines=15> */
.L_x_11586:
[----:B------:R-:W-:Y:S05]  /*7590*/  BSYNC.RECONVERGENT B2 ;  /* 0x0000000000027941 */ /* 0x000fea0003800200 */
.L_x_11585:
        /* <DEDUP_REMOVED lines=43> */
[----:B------:R-:W-:Y:S02]  /*7850*/  LOP3.LUT R72, R38, UR31, R17, 0x96, !PT ;  /* 0x0000001f26487c12 */ /* 0x000fe4000f8e9611 */
[----:B------:R-:W-:-:S07]  /*7860*/  MOV R80, R16 ;  /* 0x0000001000507202 */ /* 0x000fce0000000f00 */
.L_x_11583:
[----:B------:R-:W-:Y:S05]  /*7870*/  BSYNC.RECONVERGENT B1 ;  /* 0x0000000000017941 */ /* 0x000fea0003800200 */
.L_x_11582:
[-C--:B------:R-:W-:Y:S01]  /*7880*/  FMUL.FTZ R19, R8, R37.reuse ;  /* 0x0000002508137220 */ /* 0x080fe20000410000 */
[----:B------:R-:W-:Y:S01]  /*7890*/  FSETP.GTU.FTZ.AND P6, PT, R83, R56, PT ;  /* 0x000000385300720b */ /* 0x000fe20003fdc000 */
[-C--:B------:R-:W-:Y:S01]  /*78a0*/  FMUL.FTZ R17, R9, R37.reuse ;  /* 0x0000002509117220 */ /* 0x080fe20000410000 */
[----:B------:R-:W-:Y:S01]  /*78b0*/  I2FP.F32.U32 R16, R18 ;  /* 0x0000001200107245 */ /* 0x000fe20000201000 */
[----:B------:R-:W-:Y:S01]  /*78c0*/  FMUL.FTZ R18, R10, R37 ;  /* 0x000000250a127220 */ /* 0x000fe20000410000 */
[----:B------:R-:W-:Y:S02]  /*78d0*/  FSEL R19, R19, RZ, !P6 ;  /* 0x000000ff13137208 */ /* 0x000fe40007000000 */
[----:B------:R-:W-:Y:S01]  /*78e0*/  SEL R38, RZ, 0x1, P6 ;  /* 0x00000001ff267807 */ /* 0x000fe20003000000 */
[----:B------:R-:W-:Y:S01]  /*78f0*/  FFMA.FTZ R79, R16, R79, 1.1641532182693481445e-10 ;  /* 0x2f000000104f7423 */ /* 0x000fe2000001004f */
[----:B------:R-:W-:Y:S02]  /*7900*/  FSETP.GTU.FTZ.AND P6, PT, R87, R56, PT ;  /* 0x000000385700720b */ /* 0x000fe40003fdc000 */
[----:B------:R-:W-:-:S02]  /*7910*/  FSEL R84, R84, RZ, P2 ;  /* 0x000000ff54547208 */ /* 0x000fc40001000000 */
[----:B------:R-:W-:Y:S02]  /*7920*/  FSEL R17, R17, RZ, !P6 ;  /* 0x000000ff11117208 */ /* 0x000fe40007000000 */
[----:B------:R-:W-:Y:S01]  /*7930*/  SEL R39, RZ, 0x1, P6 ;  /* 0x00000001ff277807 */ /* 0x000fe20003000000 */
[----:B------:R-:W-:Y:S01]  /*7940*/  FADD.FTZ R16, R84, R19 ;  /* 0x0000001354107221 */ /* 0x000fe20000010000 */
[----:B------:R-:W-:Y:S01]  /*7950*/  FSETP.GTU.FTZ.AND P6, PT, R89, R56, PT ;  /* 0x000000385900720b */ /* 0x000fe20003fdc000 */
[----:B------:R-:W-:Y:S01]  /*7960*/  FMUL.FTZ R19, R11, R37 ;  /* 0x000000250b137220 */ /* 0x000fe20000410000 */
[----:B------:R-:W-:Y:S01]  /*7970*/  FSEL R85, R85, RZ, P4 ;  /* 0x000000ff55557208 */ /* 0x000fe20002000000 */
[----:B------:R-:W-:Y:S01]  /*7980*/  @P1 FADD.FTZ R16, R4, R16 ;  /* 0x0000001004101221 */ /* 0x000fe20000010000 */
[----:B------:R-:W-:Y:S02]  /*7990*/  FSEL R18, R18, RZ, !P6 ;  /* 0x000000ff12127208 */ /* 0x000fe40007000000 */
[----:B------:R-:W-:-:S02]  /*79a0*/  SEL R59, RZ, 0x1, P6 ;  /* 0x00000001ff3b7807 */ /* 0x000fc40003000000 */
[----:B------:R-:W-:Y:S01]  /*79b0*/  FSETP.GTU.FTZ.AND P6, PT, R79, R56, PT ;  /* 0x000000384f00720b */ /* 0x000fe20003fdc000 */
[----:B------:R-:W-:Y:S01]  /*79c0*/  FADD.FTZ R18, R85, R18 ;  /* 0x0000001255127221 */ /* 0x000fe20000010000 */
[----:B------:R-:W-:Y:S02]  /*79d0*/  FSEL R82, R82, RZ, P3 ;  /* 0x000000ff52527208 */ /* 0x000fe40001800000 */
[----:B------:R-:W-:Y:S01]  /*79e0*/  FSEL R86, R86, RZ, P5 ;  /* 0x000000ff56567208 */ /* 0x000fe20002800000 */
[----:B------:R-:W-:Y:S01]  /*79f0*/  @P1 FADD.FTZ R18, R6, R18 ;  /* 0x0000001206121221 */ /* 0x000fe20000010000 */
[----:B------:R-:W-:Y:S01]  /*7a00*/  FSEL R19, R19, RZ, !P6 ;  /* 0x000000ff13137208 */ /* 0x000fe20007000000 */
        /* <DEDUP_REMOVED lines=10> */
.L_x_11546:
        /* <DEDUP_REMOVED lines=16> */
.L_x_11590:
        /* <DEDUP_REMOVED lines=13> */
.L_x_11592:
[----:B------:R-:W-:Y:S05]  /*7c80*/  BSYNC.RECONVERGENT B2 ;  /* 0x0000000000027941 */ /* 0x000fea0003800200 */
.L_x_11591:
        /* <DEDUP_REMOVED lines=46> */
.L_x_11589:
[----:B------:R-:W-:Y:S05]  /*7f70*/  BSYNC.RECONVERGENT B1 ;  /* 0x0000000000017941 */ /* 0x000fea0003800200 */
.L_x_11588:
[----:B------:R-:W0:Y:S01]  /*7f80*/  LDC R37, c[0x0][0x404] ;  /* 0x00010100ff257b82 */ /* 0x000e220000000800 */
[----:B------:R-:W-:Y:S01]  /*7f90*/  ISETP.NE.AND P3, PT, R82, 0x1, PT ;  /* 0x000000015200780c */ /* 0x000fe20003f65270 */
[----:B------:R-:W-:Y:S01]  /*7fa0*/  IMAD.MOV.U32 R79, RZ, RZ, 0x2f800000 ;  /* 0x2f800000ff4f7424 */ /* 0x000fe200078e00ff */
        /* <DEDUP_REMOVED lines=15> */
.L_x_11595:
        /* <DEDUP_REMOVED lines=13> */
.L_x_11597:
[----:B------:R-:W-:Y:S05]  /*8170*/  BSYNC.RECONVERGENT B2 ;  /* 0x0000000000027941 */ /* 0x000fea0003800200 */
.L_x_11596:
        /* <DEDUP_REMOVED lines=44> */
[----:B------:R-:W-:-:S07]  /*8440*/  IMAD.MOV.U32 R59, RZ, RZ, RZ ;  /* 0x000000ffff3b7224 */ /* 0x000fce00078e00ff */
.L_x_11594:
[----:B------:R-:W-:Y:S05]  /*8450*/  BSYNC.RECONVERGENT B1 ;  /* 0x0000000000017941 */ /* 0x000fea0003800200 */
.L_x_11593:
        /* <DEDUP_REMOVED lines=16> */
.L_x_11600:
        /* <DEDUP_REMOVED lines=13> */
.L_x_11602:
[----:B------:R-:W-:Y:S05]  /*8630*/  BSYNC.RECONVERGENT B2 ;  /* 0x0000000000027941 */ /* 0x000fea0003800200 */
.L_x_11601:
        /* <DEDUP_REMOVED lines=45> */
.L_x_11599:
[----:B------:R-:W-:Y:S05]  /*8910*/  BSYNC.RECONVERGENT B1 ;  /* 0x0000000000017941 */ /* 0x000fea0003800200 */
.L_x_11598:
        /* <DEDUP_REMOVED lines=16> */
.L_x_11605:
        /* <DEDUP_REMOVED lines=13> */
.L_x_11607:
[----:B------:R-:W-:Y:S05]  /*8af0*/  BSYNC.RECONVERGENT B2 ;  /* 0x0000000000027941 */ /* 0x000fea0003800200 */
.L_x_11606:
        /* <DEDUP_REMOVED lines=43> */
[----:B------:R-:W-:Y:S02]  /*8db0*/  LOP3.LUT R71, R82, UR30, R59, 0x96, !PT ;  /* 0x0000001e52477c12 */ /* 0x000fe4000f8e963b */
[----:B------:R-:W-:-:S07]  /*8dc0*/  MOV R80, R38 ;  /* 0x0000002600507202 */ /* 0x000fce0000000f00 */
.L_x_11604:
[----:B------:R-:W-:Y:S05]  /*8dd0*/  BSYNC.RECONVERGENT B1 ;  /* 0x0000000000017941 */ /* 0x000fea0003800200 */
.L_x_11603:
        /* <DEDUP_REMOVED lines=16> */
.L_x_11587:
        /* <DEDUP_REMOVED lines=14> */
[----:B------:R-:W-:-:S04]  /*8fc0*/  SHF.L.U32 R37, R54, 0x10, RZ ;  /* 0x0000001036257819 */ /* 0x000fc800000006ff */
        /* <DEDUP_REMOVED lines=9> */
.L_x_11608:
[----:B------:R-:W-:Y:S02]  /*9060*/  IMAD.MOV.U32 R59, RZ, RZ, R80 ;  /* 0x000000ffff3b7224 */ /* 0x000fe400078e0050 */
[----:B------:R-:W-:-:S07]  /*9070*/  VIADD R36, R36, 0x80 ;  /* 0x0000008024247836 */ /* 0x000fce0000000000 */
.L_x_11545:
[----:B------:R-:W-:Y:S05]  /*9080*/  BSYNC.RECONVERGENT B0 ;  /* 0x0000000000007941 */ /* 0x000fea0003800200 */
.L_x_11544:
[----:B------:R-:W-:Y:S01]  /*9090*/  ISETP.GE.U32.AND P0, PT, R76, 0x180, PT ;  /* 0x000001804c00780c */ /* 0x000fe20003f06070 */
[----:B------:R-:W-:Y:S03]  /*90a0*/  BSSY.RECONVERGENT B0, `(.L_x_11609) ;  /* 0x00003f8000007945 */ /* 0x000fe60003800200 */
[----:B0-----:R-:W-:-:S09]  /*90b0*/  P2R R82, PR, RZ, 0x1 ;  /* 0x00000001ff527803 */ /* 0x001fd20000000000 */
        /* <DEDUP_REMOVED lines=31> */
.L_x_11614:
        /* <DEDUP_REMOVED lines=13> */
.L_x_11616:
[----:B------:R-:W-:Y:S05]  /*9380*/  BSYNC.RECONVERGENT B2 ;  /* 0x0000000000027941 */ /* 0x000fea0003800200 */
.L_x_11615:
[----:B0-----:R-:W-:Y:S01]  /*9390*/  IMAD.WIDE.U32 R84, R77, -0x326172a9, RZ ;  /* 0xcd9e8d574d547825 */ /* 0x001fe200078e00ff */
[----:B------:R-:W-:Y:S01]  /*93a0*/  LOP3.LUT R38, R66, UR9, R89, 0x96, !PT ;  /* 0x0000000942267c12 */ /* 0x000fe2000f8e9659 */
[----:B------:R-:W-:Y:S02]  /*93b0*/  UIADD3 UR4, UPT, UPT, UR8, -0x255992d5, URZ ;  /* 0xdaa66d2b08047890 */ /* 0x000fe4000fffe0ff */
[----:B------:R-:W-:Y:S01]  /*93c0*/  UIADD3 UR5, UPT, UPT, UR9, 0x32370b8f, URZ ;  /* 0x32370b8f09057890 */ /* 0x000fe2000fffe0ff */
        /* <DEDUP_REMOVED lines=42> */
.L_x_11613:
[----:B------:R-:W-:Y:S05]  /*9670*/  BSYNC.RECONVERGENT B1 ;  /* 0x0000000000017941 */ /* 0x000fea0003800200 */
.L_x_11612:
[----:B------:R-:W0:Y:S01]  /*9680*/  LDC R37, c[0x0][0x408] ;  /* 0x00010200ff257b82 */ /* 0x000e220000000800 */
[----:B------:R-:W-:Y:S01]  /*9690*/  ISETP.NE.AND P3, PT, R83, 0x1, PT ;  /* 0x000000015300780c */ /* 0x000fe20003f65270 */
[----:B------:R-:W-:Y:S01]  /*96a0*/  IMAD.MOV.U32 R79, RZ, RZ, 0x2f800000 ;  /* 0x2f800000ff4f7424 */ /* 0x000fe200078e00ff */
[----:B------:R-:W-:Y:S01]  /*96b0*/  I2FP.F32.U32 R38, R38 ;  /* 0x0000002600267245 */ /* 0x000fe20000201000 */
[----:B------:R-:W-:Y:S04]  /*96c0*/  BSSY.RECONVERGENT B1, `(.L_x_11617) ;  /* 0x000004b000017945 */ /* 0x000fe80003800200 */
[----:B------:R-:W1:Y:S01]  /*96d0*/  LDC R56, c[0x0][0x404] ;  /* 0x00010100ff387b82 */ /* 0x000e620000000800 */
[----:B------:R-:W-:Y:S01]  /*96e0*/  FFMA.FTZ R39, R38, R79, 1.1641532182693481445e-10 ;  /* 0x2f00000026277423 */ /* 0x000fe2000001004f */
[----:B------:R-:W-:-:S02]  /*96f0*/  HFMA2 R38, -RZ, RZ, 0, 1.1920928955078125e-07 ;  /* 0x00000002ff267431 */ /* 0x000fc400000001ff */
[----:B0----5:R-:W-:Y:S01]  /*9700*/  FMUL.FTZ R84, R20, R37 ;  /* 0x0000002514547220 */ /* 0x021fe20000410000 */
[----:B------:R-:W-:Y:S01]  /*9710*/  IMAD.MOV.U32 R20, RZ, RZ, R58 ;  /* 0x000000ffff147224 */ /* 0x000fe200078e003a */
        /* <DEDUP_REMOVED lines=10> */
.L_x_11619:
        /* <DEDUP_REMOVED lines=13> */
.L_x_11621:
[----:B------:R-:W-:Y:S05]  /*9890*/  BSYNC.RECONVERGENT B2 ;  /* 0x0000000000027941 */ /* 0x000fea0003800200 */
.L_x_11620:
        /* <DEDUP_REMOVED lines=45> */
.L_x_11618:
[----:B------:R-:W-:Y:S05]  /*9b70*/  BSYNC.RECONVERGENT B1 ;  /* 0x0000000000017941 */ /* 0x000fea0003800200 */
.L_x_11617:
[----:B------:R-:W-:Y:S01]  /*9b80*/  ISETP.NE.AND P3, PT, R38, 0x1, PT ;  /* 0x000000012600780c */ /* 0x000fe20003f65270 */
[----:B------:R-:W-:Y:S01]  /*9b90*/  BSSY.RECONVERGENT B1, `(.L_x_11622) ;  /* 0x0000049000017945 */ /* 0x000fe20003800200 */
[----:B------:R-:W-:Y:S01]  /*9ba0*/  I2FP.F32.U32 R20, R20 ;  /* 0x0000001400147245 */ /* 0x000fe20000201000 */
[----:B------:R-:W-:-:S04]  /*9bb0*/  IMAD.MOV.U32 R59, RZ, RZ, 0x2 ;  /* 0x00000002ff3b7424 */ /* 0x000fc800078e00ff */
[----:B------:R-:W-:Y:S01]  /*9bc0*/  FFMA.FTZ R85, R20, R79, 1.1641532182693481445e-10 ;  /* 0x2f00000014557423 */ /* 0x000fe2000001004f */
[----:B------:R-:W-:-:S05]  /*9bd0*/  IMAD.MOV.U32 R20, RZ, RZ, R58 ;  /* 0x000000ffff147224 */ /* 0x000fca00078e003a */
        /* <DEDUP_REMOVED lines=9> */
.L_x_11624:
        /* <DEDUP_REMOVED lines=13> */
.L_x_11626:
[----:B------:R-:W-:Y:S05]  /*9d40*/  BSYNC.RECONVERGENT B2 ;  /* 0x0000000000027941 */ /* 0x000fea0003800200 */
.L_x_11625:
        /* <DEDUP_REMOVED lines=43> */
[----:B------:R-:W-:Y:S02]  /*a000*/  LOP3.LUT R72, R86, UR31, R39, 0x96, !PT ;  /* 0x0000001f56487c12 */ /* 0x000fe4000f8e9627 */
[----:B------:R-:W-:-:S07]  /*a010*/  MOV R80, R38 ;  /* 0x0000002600507202 */ /* 0x000fce0000000f00 */
.L_x_11623:
[----:B------:R-:W-:Y:S05]  /*a020*/  BSYNC.RECONVERGENT B1 ;  /* 0x0000000000017941 */ /* 0x000fea0003800200 */
.L_x_11622:
        /* <DEDUP_REMOVED lines=17> */
.L_x_11629:
        /* <DEDUP_REMOVED lines=13> */
.L_x_11631:
[----:B------:R-:W-:Y:S05]  /*a210*/  BSYNC.RECONVERGENT B2 ;  /* 0x0000000000027941 */ /* 0x000fea0003800200 */
.L_x_11630:
        /* <DEDUP_REMOVED lines=44> */
[----:B------:R-:W-:-:S07]  /*a4e0*/  IMAD.MOV.U32 R80, RZ, RZ, R20 ;  /* 0x000000ffff507224 */ /* 0x000fce00078e0014 */
.L_x_11628:
[----:B------:R-:W-:Y:S05]  /*a4f0*/  BSYNC.RECONVERGENT B1 ;  /* 0x0000000000017941 */ /* 0x000fea0003800200 */
.L_x_11627:
        /* <DEDUP_REMOVED lines=15> */
.L_x_11634:
        /* <DEDUP_REMOVED lines=13> */
.L_x_11636:
[----:B------:R-:W-:Y:S05]  /*a6c0*/  BSYNC.RECONVERGENT B2 ;  /* 0x0000000000027941 */ /* 0x000fea0003800200 */
.L_x_11635:
        /* <DEDUP_REMOVED lines=39> */
[----:B------:R-:W-:-:S05]  /*a940*/  IMAD.WIDE.U32 R58, R59, -0x326172a9, RZ ;  /* 0xcd9e8d573b3a7825 */ /* 0x000fca00078e00ff */
[----:B------:R-:W-:Y:S01]  /*a950*/  LOP3.LUT R71, R20, UR30, R59, 0x96, !PT ;  /* 0x0000001e14477c12 */ /* 0x000fe2000f8e963b */
[----:B------:R-:W-:-:S05]  /*a960*/  IMAD.WIDE.U32 R20, R21, -0x2daee0ad, RZ ;  /* 0xd2511f5315147825 */ /* 0x000fca00078e00ff */
[----:B------:R-:W-:Y:S01]  /*a970*/  LOP3.LUT R72, R38, UR31, R21, 0x96, !PT ;  /* 0x0000001f26487c12 */ /* 0x000fe2000f8e9615 */
[----:B------:R-:W-:Y:S02]  /*a980*/  IMAD.MOV.U32 R21, RZ, RZ, R80 ;  /* 0x000000ffff157224 */ /* 0x000fe400078e0050 */
[----:B------:R-:W-:-:S07]  /*a990*/  IMAD.MOV.U32 R80, RZ, RZ, R20 ;  /* 0x000000ffff507224 */ /* 0x000fce00078e0014 */
.L_x_11633:
[----:B------:R-:W-:Y:S05]  /*a9a0*/  BSYNC.RECONVERGENT B1 ;  /* 0x0000000000017941 */ /* 0x000fea0003800200 */
.L_x_11632:
        /* <DEDUP_REMOVED lines=17> */
.L_x_11639:
        /* <DEDUP_REMOVED lines=13> */
.L_x_11641:
[----:B------:R-:W-:Y:S05]  /*ab90*/  BSYNC.RECONVERGENT B2 ;  /* 0x0000000000027941 */ /* 0x000fea0003800200 */
.L_x_11640:
        /* <DEDUP_REMOVED lines=44> */
[----:B------:R-:W-:-:S07]  /*ae60*/  MOV R80, R20 ;  /* 0x0000001400507202 */ /* 0x000fce0000000f00 */
.L_x_11638:
[----:B------:R-:W-:Y:S05]  /*ae70*/  BSYNC.RECONVERGENT B1 ;  /* 0x0000000000017941 */ /* 0x000fea0003800200 */
.L_x_11637:
        /* <DEDUP_REMOVED lines=15> */
.L_x_11644:
        /* <DEDUP_REMOVED lines=13> */
.L_x_11646:
[----:B------:R-:W-:Y:S05]  /*b040*/  BSYNC.RECONVERGENT B2 ;  /* 0x0000000000027941 */ /* 0x000fea0003800200 */
.L_x_11645:
        /* <DEDUP_REMOVED lines=38> */
[----:B------:R-:W-:-:S04]  /*b2b0*/  IMAD.MOV.U32 R39, RZ, RZ, RZ ;  /* 0x000000ffff277224 */ /* 0x000fc800078e00ff */
[----:B------:R-:W-:-:S05]  /*b2c0*/  IMAD.WIDE.U32 R20, R20, -0x2daee0ad, RZ ;  /* 0xd2511f5314147825 */ /* 0x000fca00078e00ff */
[----:B------:R-:W-:Y:S01]  /*b2d0*/  LOP3.LUT R72, R58, UR31, R21, 0x96, !PT ;  /* 0x0000001f3a487c12 */ /* 0x000fe2000f8e9615 */
[----:B------:R-:W-:Y:S01]  /*b2e0*/  IMAD.WIDE.U32 R58, R59, -0x326172a9, RZ ;  /* 0xcd9e8d573b3a7825 */ /* 0x000fe200078e00ff */
[----:B------:R-:W-:-:S03]  /*b2f0*/  MOV R21, R80 ;  /* 0x0000005000157202 */ /* 0x000fc60000000f00 */
[----:B------:R-:W-:Y:S01]  /*b300*/  IMAD.MOV.U32 R80, RZ, RZ, R20 ;  /* 0x000000ffff507224 */ /* 0x000fe200078e0014 */
[----:B------:R-:W-:-:S07]  /*b310*/  LOP3.LUT R71, R38, UR30, R59, 0x96, !PT ;  /* 0x0000001e26477c12 */ /* 0x000fce000f8e963b */
.L_x_11643:
[----:B------:R-:W-:Y:S05]  /*b320*/  BSYNC.RECONVERGENT B1 ;  /* 0x0000000000017941 */ /* 0x000fea0003800200 */
.L_x_11642:
        /* <DEDUP_REMOVED lines=17> */
.L_x_11649:
        /* <DEDUP_REMOVED lines=15> */
.L_x_11651:
[----:B------:R-:W-:Y:S05]  /*b530*/  BSYNC.RECONVERGENT B2 ;  /* 0x0000000000027941 */ /* 0x000fea0003800200 */
.L_x_11650:
        /* <DEDUP_REMOVED lines=44> */
[----:B------:R-:W-:-:S07]  /*b800*/  IMAD.MOV.U32 R80, RZ, RZ, R20 ;  /* 0x000000ffff507224 */ /* 0x000fce00078e0014 */
.L_x_11648:
[----:B------:R-:W-:Y:S05]  /*b810*/  BSYNC.RECONVERGENT B1 ;  /* 0x0000000000017941 */ /* 0x000fea0003800200 */
.L_x_11647:
[-C--:B------:R-:W-:Y:S01]  /*b820*/  FMUL.FTZ R21, R8, R37.reuse ;  /* 0x0000002508157220 */ /* 0x080fe20000410000 */
[----:B------:R-:W-:Y:S01]  /*b830*/  FSETP.GTU.FTZ.AND P6, PT, R85, R56, PT ;  /* 0x000000385500720b */ /* 0x000fe20003fdc000 */
[-C--:B------:R-:W-:Y:S01]  /*b840*/  FMUL.FTZ R38, R9, R37.reuse ;  /* 0x0000002509267220 */ /* 0x080fe20000410000 */
[----:B------:R-:W-:Y:S01]  /*b850*/  I2FP.F32.U32 R20, R22 ;  /* 0x0000001600147245 */ /* 0x000fe20000201000 */
[-C--:B------:R-:W-:Y:S01]  /*b860*/  FMUL.FTZ R23, R10, R37.reuse ;  /* 0x000000250a177220 */ /* 0x080fe20000410000 */
[----:B------:R-:W-:Y:S01]  /*b870*/  FSEL R21, R21, RZ, !P6 ;  /* 0x000000ff15157208 */ /* 0x000fe20007000000 */
[----:B------:R-:W-:Y:S01]  /*b880*/  FMUL.FTZ R37, R11, R37 ;  /* 0x000000250b257220 */ /* 0x000fe20000410000 */
[----:B------:R-:W-:Y:S01]  /*b890*/  SEL R39, RZ, 0x1, P6 ;  /* 0x00000001ff277807 */ /* 0x000fe20003000000 */
[----:B------:R-:W-:Y:S01]  /*b8a0*/  FFMA.FTZ R79, R20, R79, 1.1641532182693481445e-10 ;  /* 0x2f000000144f7423 */ /* 0x000fe2000001004f */
[----:B------:R-:W-:Y:S02]  /*b8b0*/  FSETP.GTU.FTZ.AND P6, PT, R87, R56, PT ;  /* 0x000000385700720b */ /* 0x000fe40003fdc000 */
        /* <DEDUP_REMOVED lines=8> */
[----:B------:R-:W-:Y:S01]  /*b940*/  FSETP.GTU.FTZ.AND P6, PT, R79, R56, PT ;  /* 0x000000384f00720b */ /* 0x000fe20003fdc000 */
[----:B------:R-:W-:Y:S01]  /*b950*/  FADD.FTZ R22, R86, R23 ;  /* 0x0000001756167221 */ /* 0x000fe20000010000 */
[----:B------:R-:W-:Y:S01]  /*b960*/  FSEL R88, R88, RZ, P5 ;  /* 0x000000ff58587208 */ /* 0x000fe20002800000 */
[----:B------:R-:W-:Y:S01]  /*b970*/  @P1 FADD.FTZ R20, R4, R20 ;  /* 0x0000001404141221 */ /* 0x000fe20000010000 */
[----:B------:R-:W-:Y:S01]  /*b980*/  FSEL R37, R37, RZ, !P6 ;  /* 0x000000ff25257208 */ /* 0x000fe20007000000 */
[----:B------:R-:W-:Y:S01]  /*b990*/  @P1 FADD.FTZ R22, R6, R22 ;  /* 0x0000001606161221 */ /* 0x000fe20000010000 */
[----:B------:R-:W-:-:S02]  /*b9a0*/  FSEL R83, R83, RZ, P3 ;  /* 0x000000ff53537208 */ /* 0x000fc40001800000 */
[----:B------:R-:W-:Y:S01]  /*b9b0*/  PRMT R56, R39, 0x7610, R56 ;  /* 0x0000761027387816 */ /* 0x000fe20000000038 */
[----:B------:R-:W-:Y:S01]  /*b9c0*/  FADD.FTZ R23, R37, R88 ;  /* 0x0000005825177221 */ /* 0x000fe20000010000 */
        /* <DEDUP_REMOVED lines=8> */
.L_x_11611:
        /* <DEDUP_REMOVED lines=16> */
.L_x_11655:
[----:B------:R-:W-:Y:S01]  /*bb50*/  VIADD R75, R75, 0x1 ;  /* 0x000000014b4b7836 */ /* 0x000fe20000000000 */
[----:B------:R-:W-:Y:S03]  /*bb60*/  BSSY.RECONVERGENT B2, `(.L_x_11656) ;  /* 0x000000c000027945 */ /* 0x000fe60003800200 */
[C---:B0-----:R-:W-:Y:S01]  /*bb70*/  IMAD.WIDE.U32 R84, R75.reuse, -0x2daee0ad, RZ ;  /* 0xd2511f534b547825 */ /* 0x041fe200078e00ff */
        /* <DEDUP_REMOVED lines=10> */
.L_x_11657:
[----:B------:R-:W-:Y:S05]  /*bc20*/  BSYNC.RECONVERGENT B2 ;  /* 0x0000000000027941 */ /* 0x000fea0003800200 */
.L_x_11656:
        /* <DEDUP_REMOVED lines=44> */
[----:B------:R-:W-:Y:S01]  /*bef0*/  IMAD.MOV.U32 R38, RZ, RZ, R59 ;  /* 0x000000ffff267224 */ /* 0x000fe200078e003b */
[----:B------:R-:W-:-:S07]  /*bf00*/  LOP3.LUT R72, R84, UR31, R39, 0x96, !PT ;  /* 0x0000001f54487c12 */ /* 0x000fce000f8e9627 */
.L_x_11654:
[----:B------:R-:W-:Y:S05]  /*bf10*/  BSYNC.RECONVERGENT B1 ;  /* 0x0000000000017941 */ /* 0x000fea0003800200 */
.L_x_11653:
[----:B------:R-:W1:Y:S01]  /*bf20*/  LDC R37, c[0x0][0x404] ;  /* 0x00010100ff257b82 */ /* 0x000e620000000800 */
[----:B------:R-:W-:Y:S01]  /*bf30*/  ISETP.NE.AND P3, PT, R83, 0x1, PT ;  /* 0x000000015300780c */ /* 0x000fe20003f65270 */
[----:B------:R-:W-:Y:S01]  /*bf40*/  HFMA2 R79, -RZ, RZ, 0.1171875, 0 ;  /* 0x2f800000ff4f7431 */ /* 0x000fe200000001ff */
[----:B------:R-:W-:Y:S01]  /*bf50*/  I2FP.F32.U32 R38, R38 ;  /* 0x0000002600267245 */ /* 0x000fe20000201000 */
[----:B------:R-:W-:Y:S01]  /*bf60*/  BSSY.RECONVERGENT B1, `(.L_x_11658) ;  /* 0x0000049000017945 */ /* 0x000fe20003800200 */
[----:B------:R-:W-:Y:S02]  /*bf70*/  IMAD.MOV.U32 R59, RZ, RZ, 0x2 ;  /* 0x00000002ff3b7424 */ /* 0x000fe400078e00ff */
[----:B------:R-:W-:Y:S02]  /*bf80*/  IMAD.MOV.U32 R39, RZ, RZ, R58 ;  /* 0x000000ffff277224 */ /* 0x000fe400078e003a */
[----:B------:R-:W-:-:S05]  /*bf90*/  FFMA.FTZ R38, R38, R79, 1.1641532182693481445e-10 ;  /* 0x2f00000026267423 */ /* 0x000fca000001004f */
        /* <DEDUP_REMOVED lines=10> */
.L_x_11660:
        /* <DEDUP_REMOVED lines=13> */
.L_x_11662:
[----:B------:R-:W-:Y:S05]  /*c110*/  BSYNC.RECONVERGENT B2 ;  /* 0x0000000000027941 */ /* 0x000fea0003800200 */
.L_x_11661:
[----:B------:R-:W-:Y:S01]  /*c120*/  LOP3.LUT R38, R66, UR9, R59, 0x96, !PT ;  /* 0x0000000942267c12 */ /* 0x000fe2000f8e963b */
[----:B0-----:R-:W-:Y:S01]  /*c130*/  IMAD.WIDE.U32 R84, R77, -0x326172a9, RZ ;  /* 0xcd9e8d574d547825 */ /* 0x001fe200078e00ff */
        /* <DEDUP_REMOVED lines=41> */
[----:B------:R-:W-:Y:S01]  /*c3d0*/  IMAD.MOV.U32 R59, RZ, RZ, RZ ;  /* 0x000000ffff3b7224 */ /* 0x000fe200078e00ff */
[----:B------:R-:W-:-:S07]  /*c3e0*/  MOV R80, R38 ;  /* 0x0000002600507202 */ /* 0x000fce0000000f00 */
.L_x_11659:
[----:B------:R-:W-:Y:S05]  /*c3f0*/  BSYNC.RECONVERGENT B1 ;  /* 0x0000000000017941 */ /* 0x000fea0003800200 */
.L_x_11658:
        /* <DEDUP_REMOVED lines=16> */
.L_x_11665:
        /* <DEDUP_REMOVED lines=13> */
.L_x_11667:
[----:B------:R-:W-:Y:S05]  /*c5d0*/  BSYNC.RECONVERGENT B2 ;  /* 0x0000000000027941 */ /* 0x000fea0003800200 */
.L_x_11666:
[----:B------:R-:W-:Y:S01]  /*c5e0*/  LOP3.LUT R38, R66, UR9, R59, 0x96, !PT ;  /* 0x0000000942267c12 */ /* 0x000fe2000f8e963b */
[----:B0-----:R-:W-:Y:S01]  /*c5f0*/  IMAD.WIDE.U32 R84, R77, -0x326172a9, RZ ;  /* 0xcd9e8d574d547825 */ /* 0x001fe200078e00ff */
        /* <DEDUP_REMOVED lines=43> */
.L_x_11664:
[----:B------:R-:W-:Y:S05]  /*c8b0*/  BSYNC.RECONVERGENT B1 ;  /* 0x0000000000017941 */ /* 0x000fea0003800200 */
.L_x_11663:
        /* <DEDUP_REMOVED lines=16> */
.L_x_11670:
        /* <DEDUP_REMOVED lines=13> */
.L_x_11672:
[----:B------:R-:W-:Y:S05]  /*ca90*/  BSYNC.RECONVERGENT B2 ;  /* 0x0000000000027941 */ /* 0x000fea0003800200 */
.L_x_11671:
[----:B------:R-:W-:Y:S01]  /*caa0*/  LOP3.LUT R38, R66, UR9, R59, 0x96, !PT ;  /* 0x0000000942267c12 */ /* 0x000fe2000f8e963b */
[----:B0-----:R-:W-:Y:S01]  /*cab0*/  IMAD.WIDE.U32 R84, R77, -0x326172a9, RZ ;  /* 0xcd9e8d574d547825 */ /* 0x001fe200078e00ff */
        /* <DEDUP_REMOVED lines=42> */
[----:B------:R-:W-:-:S07]  /*cd60*/  IMAD.MOV.U32 R80, RZ, RZ, R38 ;  /* 0x000000ffff507224 */ /* 0x000fce00078e0026 */
.L_x_11669:
[----:B------:R-:W-:Y:S05]  /*cd70*/  BSYNC.RECONVERGENT B1 ;  /* 0x0000000000017941 */ /* 0x000fea0003800200 */
.L_x_11668:
        /* <DEDUP_REMOVED lines=16> */
.L_x_11652:
[----:B0-----:R-:W0:Y:S01]  /*ce80*/  LDC.64 R84, c[0x0][0x3a8] ;  /* 0x0000ea00ff547b82 */ /* 0x001e220000000a00 */
        /* <DEDUP_REMOVED lines=15> */
[----:B------:R-:W-:-:S04]  /*cf80*/  LOP3.LUT R37, R0, 0xffff, RZ, 0xc0, !PT ;  /* 0x0000ffff00257812 */ /* 0x000fc800078ec0ff */
[----:B------:R-:W-:Y:S02]  /*cf90*/  LEA R37, R37, R84, 0x18 ;  /* 0x0000005425257211 */ /* 0x000fe400078ec0ff */
[----:B------:R-:W-:-:S05]  /*cfa0*/  LOP3.LUT R84, R55, 0xff, RZ, 0xc0, !PT ;  /* 0x000000ff37547812 */ /* 0x000fca00078ec0ff */
[----:B------:R-:W-:Y:S01]  /*cfb0*/  IMAD R37, R84, 0x100, R37 ;  /* 0x0000010054257824 */ /* 0x000fe200078e0225 */
[----:B------:R-:W-:Y:S01]  /*cfc0*/  LOP3.LUT R84, R56, 0xff, RZ, 0xc0, !PT ;  /* 0x000000ff38547812 */ /* 0x000fe200078ec0ff */
[----:B0-----:R-:W-:-:S04]  /*cfd0*/  IMAD.WIDE.U32 R38, R36, 0x4, R38 ;  /* 0x0000000424267825 */ /* 0x001fc800078e0026 */
[----:B------:R-:W-:-:S05]  /*cfe0*/  IMAD.IADD R37, R37, 0x1, R84 ;  /* 0x0000000125257824 */ /* 0x000fca00078e0254 */
[----:B------:R1:W-:Y:S02]  /*cff0*/  STG.E desc[UR6][R38.64], R37 ;  /* 0x0000002526007986 */ /* 0x0003e4000c101906 */
.L_x_11673:
[----:B------:R-:W-:Y:S01]  /*d000*/  MOV R59, R80 ;  /* 0x00000050003b7202 */ /* 0x000fe20000000f00 */
[----:B------:R-:W-:-:S07]  /*d010*/  VIADD R36, R36, 0x80 ;  /* 0x0000008024247836 */ /* 0x000fce0000000000 */
.L_x_11610:
[----:B------:R-:W-:Y:S05]  /*d020*/  BSYNC.RECONVERGENT B0 ;  /* 0x0000000000007941 */ /* 0x000fea0003800200 */
.L_x_11609:
[----:B------:R-:W-:Y:S01]  /*d030*/  ISETP.GE.U32.AND P0, PT, R76, 0x200, PT ;  /* 0x000002004c00780c */ /* 0x000fe20003f06070 */
[----:B------:R-:W-:Y:S03]  /*d040*/  BSSY.RECONVERGENT B0, `(.L_x_11674) ;  /* 0x00003f8000007945 */ /* 0x000fe60003800200 */
[----:B------:R-:W-:-:S09]  /*d050*/  P2R R83, PR, RZ, 0x1 ;  /* 0x00000001ff537803 */ /* 0x000fd20000000000 */
        /* <DEDUP_REMOVED lines=31> */
.L_x_11679:
        /* <DEDUP_REMOVED lines=13> */
.L_x_11681:
[----:B------:R-:W-:Y:S05]  /*d320*/  BSYNC.RECONVERGENT B2 ;  /* 0x0000000000027941 */ /* 0x000fea0003800200 */
.L_x_11680:
        /* <DEDUP_REMOVED lines=46> */
.L_x_11678:
[----:B------:R-:W-:Y:S05]  /*d610*/  BSYNC.RECONVERGENT B1 ;  /* 0x0000000000017941 */ /* 0x000fea0003800200 */
.L_x_11677:
        /* <DEDUP_REMOVED lines=20> */
.L_x_11684:
        /* <DEDUP_REMOVED lines=13> */
.L_x_11686:
[----:B------:R-:W-:Y:S05]  /*d830*/  BSYNC.RECONVERGENT B2 ;  /* 0x0000000000027941 */ /* 0x000fea0003800200 */
.L_x_11685:
        /* <DEDUP_REMOVED lines=45> */
.L_x_11683:
[----:B------:R-:W-:Y:S05]  /*db10*/  BSYNC.RECONVERGENT B1 ;  /* 0x0000000000017941 */ /* 0x000fea0003800200 */
.L_x_11682:
        /* <DEDUP_REMOVED lines=15> */
.L_x_11689:
        /* <DEDUP_REMOVED lines=13> */
.L_x_11691:
[----:B------:R-:W-:Y:S05]  /*dce0*/  BSYNC.RECONVERGENT B2 ;  /* 0x0000000000027941 */ /* 0x000fea0003800200 */
.L_x_11690:
        /* <DEDUP_REMOVED lines=45> */
.L_x_11688:
[----:B------:R-:W-:Y:S05]  /*dfc0*/  BSYNC.RECONVERGENT B1 ;  /* 0x0000000000017941 */ /* 0x000fea0003800200 */
.L_x_11687:
        /* <DEDUP_REMOVED lines=17> */
.L_x_11694:
        /* <DEDUP_REMOVED lines=13> */
.L_x_11696:
[----:B------:R-:W-:Y:S05]  /*e1b0*/  BSYNC.RECONVERGENT B2 ;  /* 0x0000000000027941 */ /* 0x000fea0003800200 */
.L_x_11695:
        /* <DEDUP_REMOVED lines=45> */
.L_x_11693:
[----:B------:R-:W-:Y:S05]  /*e490*/  BSYNC.RECONVERGENT B1 ;  /* 0x0000000000017941 */ /* 0x000fea0003800200 */
.L_x_11692:
        /* <DEDUP_REMOVED lines=15> */
.L_x_11699:
        /* <DEDUP_REMOVED lines=13> */
.L_x_11701:
[----:B------:R-:W-:Y:S05]  /*e660*/  BSYNC.RECONVERGENT B2 ;  /* 0x0000000000027941 */ /* 0x000fea0003800200 */
.L_x_11700:
        /* <DEDUP_REMOVED lines=45> */
.L_x_11698:
[----:B------:R-:W-:Y:S05]  /*e940*/  BSYNC.RECONVERGENT B1 ;  /* 0x0000000000017941 */ /* 0x000fea0003800200 */
.L_x_11697:
        /* <DEDUP_REMOVED lines=17> */
.L_x_11704:
        /* <DEDUP_REMOVED lines=13> */
.L_x_11706:
[----:B------:R-:W-:Y:S05]  /*eb30*/  BSYNC.RECONVERGENT B2 ;  /* 0x0000000000027941 */ /* 0x000fea0003800200 */
.L_x_11705:
        /* <DEDUP_REMOVED lines=44> */
[----:B------:R-:W-:-:S07]  /*ee00*/  HFMA2 R38, -RZ, RZ, 0, 0 ;  /* 0x00000000ff267431 */ /* 0x000fce00000001ff */
.L_x_11703:
[----:B------:R-:W-:Y:S05]  /*ee10*/  BSYNC.RECONVERGENT B1 ;  /* 0x0000000000017941 */ /* 0x000fea0003800200 */
.L_x_11702:
        /* <DEDUP_REMOVED lines=15> */
.L_x_11709:
        /* <DEDUP_REMOVED lines=13> */
.L_x_11711:
[----:B------:R-:W-:Y:S05]  /*efe0*/  BSYNC.RECONVERGENT B2 ;  /* 0x0000000000027941 */ /* 0x000fea0003800200 */
.L_x_11710:
        /* <DEDUP_REMOVED lines=41> */
[----:B------:R-:W-:-:S04]  /*f280*/  IMAD.WIDE.U32 R58, R59, -0x326172a9, RZ ;  /* 0xcd9e8d573b3a7825 */ /* 0x000fc800078e00ff */
[----:B------:R-:W-:Y:S01]  /*f290*/  IMAD.MOV.U32 R25, RZ, RZ, R80 ;  /* 0x000000ffff197224 */ /* 0x000fe200078e0050 */
[----:B------:R-:W-:Y:S02]  /*f2a0*/  LOP3.LUT R71, R38, UR30, R59, 0x96, !PT ;  /* 0x0000001e26477c12 */ /* 0x000fe4000f8e963b */
[----:B------:R-:W-:-:S07]  /*f2b0*/  MOV R80, R24 ;  /* 0x0000001800507202 */ /* 0x000fce0000000f00 */
.L_x_11708:
[----:B------:R-:W-:Y:S05]  /*f2c0*/  BSYNC.RECONVERGENT B1 ;  /* 0x0000000000017941 */ /* 0x000fea0003800200 */
.L_x_11707:
        /* <DEDUP_REMOVED lines=17> */
.L_x_11714:
        /* <DEDUP_REMOVED lines=15> */
.L_x_11716:
[----:B------:R-:W-:Y:S05]  /*f4d0*/  BSYNC.RECONVERGENT B2 ;  /* 0x0000000000027941 */ /* 0x000fea0003800200 */
.L_x_11715:
        /* <DEDUP_REMOVED lines=41> */
[----:B------:R-:W-:Y:S01]  /*f770*/  IMAD.WIDE.U32 R24, R24, -0x2daee0ad, RZ ;  /* 0xd2511f5318187825 */ /* 0x000fe200078e00ff */
[----:B------:R-:W-:-:S03]  /*f780*/  MOV R26, R80 ;  /* 0x00000050001a7202 */ /* 0x000fc60000000f00 */
[----:B------:R-:W-:Y:S01]  /*f790*/  IMAD.MOV.U32 R80, RZ, RZ, R24 ;  /* 0x000000ffff507224 */ /* 0x000fe200078e0018 */
[----:B------:R-:W-:-:S07]  /*f7a0*/  LOP3.LUT R72, R38, UR31, R25, 0x96, !PT ;  /* 0x0000001f26487c12 */ /* 0x000fce000f8e9619 */
.L_x_11713:
[----:B------:R-:W-:Y:S05]  /*f7b0*/  BSYNC.RECONVERGENT B1 ;  /* 0x0000000000017941 */ /* 0x000fea0003800200 */
.L_x_11712:
        /* <DEDUP_REMOVED lines=35> */
.L_x_11676:
        /* <DEDUP_REMOVED lines=12> */
[----:B------:R-:W-:Y:S02]  /*fab0*/  @P2 VIADD R84, R67, 0x1 ;  /* 0x0000000143542836 */ /* 0x000fe40000000000 */
[----:B------:R-:W-:Y:S02]  /*fac0*/  @P2 IMAD.MOV.U32 R38, RZ, RZ, R71 ;  /* 0x000000ffff262224 */ /* 0x000fe400078e0047 */
[----:B------:R-:W-:Y:S01]  /*fad0*/  @P2 IMAD.MOV.U32 R80, RZ, RZ, R59 ;  /* 0x000000ffff502224 */ /* 0x000fe200078e003b */
[----:B------:R-:W-:Y:S06]  /*fae0*/  BRA `(.L_x_11719) ;  /* 0x0000000000f07947 */ /* 0x000fec0003800000 */
.L_x_11720:
        /* <DEDUP_REMOVED lines=13> */
.L_x_11722:
[----:B------:R-:W-:Y:S05]  /*fbc0*/  BSYNC.RECONVERGENT B2 ;  /* 0x0000000000027941 */ /* 0x000fea0003800200 */
.L_x_11721:
        /* <DEDUP_REMOVED lines=46> */
.L_x_11719:
[----:B------:R-:W-:Y:S05]  /*feb0*/  BSYNC.RECONVERGENT B1 ;  /* 0x0000000000017941 */ /* 0x000fea0003800200 */
.L_x_11718:
        /* <DEDUP_REMOVED lines=18> */
.L_x_11725:
        /* <DEDUP_REMOVED lines=13> */
.L_x_11727:
[----:B------:R-:W-:Y:S05]  /*100b0*/  BSYNC.RECONVERGENT B2 ;  /* 0x0000000000027941 */ /* 0x000fea0003800200 */
.L_x_11726:
        /* <DEDUP_REMOVED lines=45> */
.L_x_11724:
[----:B------:R-:W-:Y:S05]  /*10390*/  BSYNC.RECONVERGENT B1 ;  /* 0x0000000000017941 */ /* 0x000fea0003800200 */
.L_x_11723:
        /* <DEDUP_REMOVED lines=16> */
.L_x_11730:
        /* <DEDUP_REMOVED lines=13> */
.L_x_11732:
[----:B------:R-:W-:Y:S05]  /*10570*/  BSYNC.RECONVERGENT B2 ;  /* 0x0000000000027941 */ /* 0x000fea0003800200 */
.L_x_11731:
        /* <DEDUP_REMOVED lines=45> */
.L_x_11729:
[----:B------:R-:W-:Y:S05]  /*10850*/  BSYNC.RECONVERGENT B1 ;  /* 0x0000000000017941 */ /* 0x000fea0003800200 */
.L_x_11728:
        /* <DEDUP_REMOVED lines=16> */
.L_x_11735:
        /* <DEDUP_REMOVED lines=13> */
.L_x_11737:
[----:B------:R-:W-:Y:S05]  /*10a30*/  BSYNC.RECONVERGENT B2 ;  /* 0x0000000000027941 */ /* 0x000fea0003800200 */
.L_x_11736:
        /* <DEDUP_REMOVED lines=45> */
.L_x_11734:
[----:B------:R-:W-:Y:S05]  /*10d10*/  BSYNC.RECONVERGENT B1 ;  /* 0x0000000000017941 */ /* 0x000fea0003800200 */
.L_x_11733:
        /* <DEDUP_REMOVED lines=16> */
.L_x_11717:
        /* <DEDUP_REMOVED lines=24> */
.L_x_11738:
[----:B------:R-:W-:Y:S01]  /*10fa0*/  IMAD.MOV.U32 R59, RZ, RZ, R80 ;  /* 0x000000ffff3b7224 */ /* 0x000fe200078e0050 */
[----:B------:R-:W-:-:S07]  /*10fb0*/  IADD3 R36, PT, PT, R36, 0x80, RZ ;  /* 0x0000008024247810 */ /* 0x000fce0007ffe0ff */
.L_x_11675:
[----:B------:R-:W-:Y:S05]  /*10fc0*/  BSYNC.RECONVERGENT B0 ;  /* 0x0000000000007941 */ /* 0x000fea0003800200 */
.L_x_11674:
        /* <DEDUP_REMOVED lines=34> */
.L_x_11744:
        /* <DEDUP_REMOVED lines=13> */
.L_x_11746:
[----:B------:R-:W-:Y:S05]  /*112c0*/  BSYNC.RECONVERGENT B2 ;  /* 0x0000000000027941 */ /* 0x000fea0003800200 */
.L_x_11745:
        /* <DEDUP_REMOVED lines=46> */
.L_x_11743:
[----:B------:R-:W-:Y:S05]  /*115b0*/  BSYNC.RECONVERGENT B1 ;  /* 0x0000000000017941 */ /* 0x000fea0003800200 */
.L_x_11742:
[----:B------:R-:W0:Y:S01]  /*115c0*/  LDC R56, c[0x0][0x408] ;  /* 0x00010200ff387b82 */ /* 0x000e220000000800 */
[----:B------:R-:W-:Y:S01]  /*115d0*/  ISETP.NE.AND P3, PT, R85, 0x1, PT ;  /* 0x000000015500780c */ /* 0x000fe20003f65270 */
[----:B------:R-:W-:Y:S01]  /*115e0*/  HFMA2 R84, -RZ, RZ, 0.1171875, 0 ;  /* 0x2f800000ff547431 */ /* 0x000fe200000001ff */
[----:B------:R-:W-:Y:S01]  /*115f0*/  I2FP.F32.U32 R39, R38 ;  /* 0x0000002600277245 */ /* 0x000fe20000201000 */
[----:B------:R-:W-:Y:S01]  /*11600*/  BSSY.RECONVERGENT B1, `(.L_x_11747) ;  /* 0x000004b000017945 */ /* 0x000fe20003800200 */
[----:B------:R-:W-:-:S03]  /*11610*/  IMAD.MOV.U32 R59, RZ, RZ, 0x2 ;  /* 0x00000002ff3b7424 */ /* 0x000fc600078e00ff */
[----:B------:R-:W1:Y:S01]  /*11620*/  LDC R37, c[0x0][0x404] ;  /* 0x00010100ff257b82 */ /* 0x000e620000000800 */
[----:B------:R-:W-:Y:S01]  /*11630*/  FFMA.FTZ R38, R39, R84, 1.1641532182693481445e-10 ;  /* 0x2f00000027267423 */ /* 0x000fe20000010054 */
[----:B0----5:R-:W-:Y:S01]  /*11640*/  FMUL.FTZ R87, R28, R56 ;  /* 0x000000381c577220 */ /* 0x021fe20000410000 */
[----:B------:R-:W-:-:S03]  /*11650*/  IMAD.MOV.U32 R28, RZ, RZ, R58 ;  /* 0x000000ffff1c7224 */ /* 0x000fc600078e003a */
        /* <DEDUP_REMOVED lines=10> */
.L_x_11749:
        /* <DEDUP_REMOVED lines=13> */
.L_x_11751:
[----:B------:R-:W-:Y:S05]  /*117d0*/  BSYNC.RECONVERGENT B2 ;  /* 0x0000000000027941 */ /* 0x000fea0003800200 */
.L_x_11750:
        /* <DEDUP_REMOVED lines=45> */
.L_x_11748:
[----:B------:R-:W-:Y:S05]  /*11ab0*/  BSYNC.RECONVERGENT B1 ;  /* 0x0000000000017941 */ /* 0x000fea0003800200 */
.L_x_11747:
        /* <DEDUP_REMOVED lines=15> */
.L_x_11754:
        /* <DEDUP_REMOVED lines=13> */
.L_x_11756:
[----:B------:R-:W-:Y:S05]  /*11c80*/  BSYNC.RECONVERGENT B2 ;  /* 0x0000000000027941 */ /* 0x000fea0003800200 */
.L_x_11755:
        /* <DEDUP_REMOVED lines=45> */
.L_x_11753:
[----:B------:R-:W-:Y:S05]  /*11f60*/  BSYNC.RECONVERGENT B1 ;  /* 0x0000000000017941 */ /* 0x000fea0003800200 */
.L_x_11752:
[----:B------:R-:W-:Y:S01]  /*11f70*/  ISETP.NE.AND P4, PT, R38, 0x1, PT ;  /* 0x000000012600780c */ /* 0x000fe20003f85270 */
[----:B------:R-:W-:Y:S01]  /*11f80*/  BSSY.RECONVERGENT B1, `(.L_x_11757) ;  /* 0x000004b000017945 */ /* 0x000fe20003800200 */
[----:B------:R-:W-:Y:S01]  /*11f90*/  I2FP.F32.U32 R39, R28 ;  /* 0x0000001c00277245 */ /* 0x000fe20000201000 */
[----:B------:R-:W-:Y:S01]  /*11fa0*/  FMUL.FTZ R85, R29, R56 ;  /* 0x000000381d557220 */ /* 0x000fe20000410000 */
[----:B------:R-:W-:-:S03]  /*11fb0*/  IMAD.MOV.U32 R29, RZ, RZ, R58 ;  /* 0x000000ffff1d7224 */ /* 0x000fc600078e003a */
        /* <DEDUP_REMOVED lines=12> */
.L_x_11759:
        /* <DEDUP_REMOVED lines=13> */
.L_x_11761:
[----:B------:R-:W-:Y:S05]  /*12150*/  BSYNC.RECONVERGENT B2 ;  /* 0x0000000000027941 */ /* 0x000fea0003800200 */
.L_x_11760:
        /* <DEDUP_REMOVED lines=45> */
.L_x_11758:
[----:B------:R-:W-:Y:S05]  /*12430*/  BSYNC.RECONVERGENT B1 ;  /* 0x0000000000017941 */ /* 0x000fea0003800200 */
.L_x_11757:
        /* <DEDUP_REMOVED lines=15> */
.L_x_11764:
        /* <DEDUP_REMOVED lines=13> */
.L_x_11766:
[----:B------:R-:W-:Y:S05]  /*12600*/  BSYNC.RECONVERGENT B2 ;  /* 0x0000000000027941 */ /* 0x000fea0003800200 */
.L_x_11765:
        /* <DEDUP_REMOVED lines=45> */
.L_x_11763:
[----:B------:R-:W-:Y:S05]  /*128e0*/  BSYNC.RECONVERGENT B1 ;  /* 0x0000000000017941 */ /* 0x000fea0003800200 */
.L_x_11762:
[----:B------:R-:W-:Y:S01]  /*128f0*/  ISETP.NE.AND P5, PT, R38, 0x1, PT ;  /* 0x000000012600780c */ /* 0x000fe20003fa5270 */
[----:B------:R-:W-:Y:S01]  /*12900*/  BSSY.RECONVERGENT B1, `(.L_x_11767) ;  /* 0x000004b000017945 */ /* 0x000fe20003800200 */
[----:B------:R-:W-:Y:S01]  /*12910*/  I2FP.F32.U32 R29, R29 ;  /* 0x0000001d001d7245 */ /* 0x000fe20000201000 */
[----:B------:R-:W-:Y:S01]  /*12920*/  FMUL.FTZ R89, R30, R56 ;  /* 0x000000381e597220 */ /* 0x000fe20000410000 */
[----:B------:R-:W-:-:S03]  /*12930*/  IMAD.MOV.U32 R30, RZ, RZ, 0x2 ;  /* 0x00000002ff1e7424 */ /* 0x000fc600078e00ff */
        /* <DEDUP_REMOVED lines=12> */
.L_x_11769:
        /* <DEDUP_REMOVED lines=13> */
.L_x_11771:
[----:B------:R-:W-:Y:S05]  /*12ad0*/  BSYNC.RECONVERGENT B2 ;  /* 0x0000000000027941 */ /* 0x000fea0003800200 */
.L_x_11770:
        /* <DEDUP_REMOVED lines=45> */
.L_x_11768:
[----:B------:R-:W-:Y:S05]  /*12db0*/  BSYNC.RECONVERGENT B1 ;  /* 0x0000000000017941 */ /* 0x000fea0003800200 */
.L_x_11767:
        /* <DEDUP_REMOVED lines=15> */
.L_x_11774:
        /* <DEDUP_REMOVED lines=13> */
.L_x_11776:
[----:B------:R-:W-:Y:S05]  /*12f80*/  BSYNC.RECONVERGENT B2 ;  /* 0x0000000000027941 */ /* 0x000fea0003800200 */
.L_x_11775:
        /* <DEDUP_REMOVED lines=45> */
.L_x_11773:
[----:B------:R-:W-:Y:S05]  /*13260*/  BSYNC.RECONVERGENT B1 ;  /* 0x0000000000017941 */ /* 0x000fea0003800200 */
.L_x_11772:
[----:B------:R-:W-:Y:S01]  /*13270*/  ISETP.NE.AND P6, PT, R38, 0x1, PT ;  /* 0x000000012600780c */ /* 0x000fe20003fc5270 */
[----:B------:R-:W-:Y:S01]  /*13280*/  BSSY.RECONVERGENT B1, `(.L_x_11777) ;  /* 0x000004d000017945 */ /* 0x000fe20003800200 */
[----:B------:R-:W-:Y:S01]  /*13290*/  I2FP.F32.U32 R29, R29 ;  /* 0x0000001d001d7245 */ /* 0x000fe20000201000 */
[----:B------:R-:W-:Y:S01]  /*132a0*/  FMUL.FTZ R91, R31, R56 ;  /* 0x000000381f5b7220 */ /* 0x000fe20000410000 */
[----:B------:R-:W-:-:S03]  /*132b0*/  IMAD.MOV.U32 R67, RZ, RZ, 0x2 ;  /* 0x00000002ff437424 */ /* 0x000fc600078e00ff */
        /* <DEDUP_REMOVED lines=12> */
.L_x_11779:
        /* <DEDUP_REMOVED lines=15> */
.L_x_11781:
[----:B------:R-:W-:Y:S05]  /*13470*/  BSYNC.RECONVERGENT B2 ;  /* 0x0000000000027941 */ /* 0x000fea0003800200 */
.L_x_11780:
        /* <DEDUP_REMOVED lines=44> */
[----:B------:R-:W-:-:S07]  /*13740*/  MOV R80, R28 ;  /* 0x0000001c00507202 */ /* 0x000fce0000000f00 */
.L_x_11778:
[----:B------:R-:W-:Y:S05]  /*13750*/  BSYNC.RECONVERGENT B1 ;  /* 0x0000000000017941 */ /* 0x000fea0003800200 */
.L_x_11777:
        /* <DEDUP_REMOVED lines=12> */
[----:B------:R-:W-:Y:S01]  /*13820*/  SEL R59, RZ, 0x1, P6 ;  /* 0x00000001ff3b7807 */ /* 0x000fe20003000000 */
[----:B------:R-:W-:Y:S01]  /*13830*/  FADD.FTZ R28, R87, R28 ;  /* 0x0000001c571c7221 */ /* 0x000fe20000010000 */
[----:B------:R-:W-:Y:S02]  /*13840*/  FSETP.GTU.FTZ.AND P6, PT, R90, R37, PT ;  /* 0x000000255a00720b */ /* 0x000fe40003fdc000 */
        /* <DEDUP_REMOVED lines=20> */
.L_x_11741:
        /* <DEDUP_REMOVED lines=16> */
.L_x_11785:
        /* <DEDUP_REMOVED lines=13> */
.L_x_11787:
[----:B------:R-:W-:Y:S05]  /*13b60*/  BSYNC.RECONVERGENT B2 ;  /* 0x0000000000027941 */ /* 0x000fea0003800200 */
.L_x_11786:
        /* <DEDUP_REMOVED lines=46> */
.L_x_11784:
[----:B------:R-:W-:Y:S05]  /*13e50*/  BSYNC.RECONVERGENT B1 ;  /* 0x0000000000017941 */ /* 0x000fea0003800200 */
.L_x_11783:
[----:B------:R-:W0:Y:S01]  /*13e60*/  LDC R37, c[0x0][0x404] ;  /* 0x00010100ff257b82 */ /* 0x000e220000000800 */
[----:B------:R-:W-:Y:S01]  /*13e70*/  ISETP.NE.AND P3, PT, R84, 0x1, PT ;  /* 0x000000015400780c */ /* 0x000fe20003f65270 */
[----:B------:R-:W-:Y:S01]  /*13e80*/  IMAD.MOV.U32 R86, RZ, RZ, 0x2f800000 ;  /* 0x2f800000ff567424 */ /* 0x000fe200078e00ff */
[----:B------:R-:W-:Y:S01]  /*13e90*/  I2FP.F32.U32 R39, R38 ;  /* 0x0000002600277245 */ /* 0x000fe20000201000 */
[----:B------:R-:W-:Y:S01]  /*13ea0*/  BSSY.RECONVERGENT B1, `(.L_x_11788) ;  /* 0x0000049000017945 */ /* 0x000fe20003800200 */
[----:B------:R-:W-:-:S03]  /*13eb0*/  IMAD.MOV.U32 R59, RZ, RZ, 0x2 ;  /* 0x00000002ff3b7424 */ /* 0x000fc600078e00ff */
[----:B------:R-:W-:Y:S01]  /*13ec0*/  FFMA.FTZ R38, R39, R86, 1.1641532182693481445e-10 ;  /* 0x2f00000027267423 */ /* 0x000fe20000010056 */
[----:B------:R-:W-:-:S04]  /*13ed0*/  MOV R39, R58 ;  /* 0x0000003a00277202 */ /* 0x000fc80000000f00 */
        /* <DEDUP_REMOVED lines=10> */
.L_x_11790:
        /* <DEDUP_REMOVED lines=13> */
.L_x_11792:
[----:B------:R-:W-:Y:S05]  /*14050*/  BSYNC.RECONVERGENT B2 ;  /* 0x0000000000027941 */ /* 0x000fea0003800200 */
.L_x_11791:
        /* <DEDUP_REMOVED lines=45> */
.L_x_11789:
[----:B------:R-:W-:Y:S05]  /*14330*/  BSYNC.RECONVERGENT B1 ;  /* 0x0000000000017941 */ /* 0x000fea0003800200 */
.L_x_11788:
[----:B------:R-:W-:Y:S01]  /*14340*/  ISETP.NE.AND P4, PT, R59, 0x1, PT ;  /* 0x000000013b00780c */ /* 0x000fe20003f85270 */
[----:B------:R-:W-:Y:S01]  /*14350*/  BSSY.RECONVERGENT B1, `(.L_x_11793) ;  /* 0x000004a000017945 */ /* 0x000fe20003800200 */
[----:B------:R-:W-:Y:S01]  /*14360*/  I2FP.F32.U32 R39, R39 ;  /* 0x0000002700277245 */ /* 0x000fe20000201000 */
[----:B------:R-:W-:-:S04]  /*14370*/  HFMA2 R84, -RZ, RZ, 0, 1.1920928955078125e-07 ;  /* 0x00000002ff547431 */ /* 0x000fc800000001ff */
        /* <DEDUP_REMOVED lines=12> */
.L_x_11795:
        /* <DEDUP_REMOVED lines=13> */
.L_x_11797:
[----:B------:R-:W-:Y:S05]  /*14510*/  BSYNC.RECONVERGENT B2 ;  /* 0x0000000000027941 */ /* 0x000fea0003800200 */
.L_x_11796:
        /* <DEDUP_REMOVED lines=45> */
.L_x_11794:
[----:B------:R-:W-:Y:S05]  /*147f0*/  BSYNC.RECONVERGENT B1 ;  /* 0x0000000000017941 */ /* 0x000fea0003800200 */
.L_x_11793:
[----:B------:R-:W-:Y:S01]  /*14800*/  ISETP.NE.AND P5, PT, R84, 0x1, PT ;  /* 0x000000015400780c */ /* 0x000fe20003fa5270 */
[----:B------:R-:W-:Y:S01]  /*14810*/  BSSY.RECONVERGENT B1, `(.L_x_11798) ;  /* 0x000004a000017945 */ /* 0x000fe20003800200 */
[----:B------:R-:W-:Y:S01]  /*14820*/  I2FP.F32.U32 R39, R39 ;  /* 0x0000002700277245 */ /* 0x000fe20000201000 */
[----:B------:R-:W-:-:S04]  /*14830*/  IMAD.MOV.U32 R67, RZ, RZ, 0x2 ;  /* 0x00000002ff437424 */ /* 0x000fc800078e00ff */
        /* <DEDUP_REMOVED lines=12> */
.L_x_11800:
        /* <DEDUP_REMOVED lines=13> */
.L_x_11802:
[----:B------:R-:W-:Y:S05]  /*149d0*/  BSYNC.RECONVERGENT B2 ;  /* 0x0000000000027941 */ /* 0x000fea0003800200 */
.L_x_11801:
        /* <DEDUP_REMOVED lines=45> */
.L_x_11799:
[----:B------:R-:W-:Y:S05]  /*14cb0*/  BSYNC.RECONVERGENT B1 ;  /* 0x0000000000017941 */ /* 0x000fea0003800200 */
.L_x_11798:
        /* <DEDUP_REMOVED lines=16> */
.L_x_11782:
        /* <DEDUP_REMOVED lines=24> */
.L_x_11803:
[----:B------:R-:W-:Y:S02]  /*14f40*/  IMAD.MOV.U32 R59, RZ, RZ, R80 ;  /* 0x000000ffff3b7224 */ /* 0x000fe400078e0050 */
[----:B------:R-:W-:-:S07]  /*14f50*/  VIADD R36, R36, 0x80 ;  /* 0x0000008024247836 */ /* 0x000fce0000000000 */
.L_x_11740:
[----:B------:R-:W-:Y:S05]  /*14f60*/  BSYNC.RECONVERGENT B0 ;  /* 0x0000000000007941 */ /* 0x000fea0003800200 */
.L_x_11739:
        /* <DEDUP_REMOVED lines=34> */
.L_x_11809:
        /* <DEDUP_REMOVED lines=13> */
.L_x_11811:
[----:B------:R-:W-:Y:S05]  /*15260*/  BSYNC.RECONVERGENT B2 ;  /* 0x0000000000027941 */ /* 0x000fea0003800200 */
.L_x_11810:
[----:B------:R-:W-:Y:S01]  /*15270*/  IMAD.WIDE.U32 R84, R77, -0x326172a9, RZ ;  /* 0xcd9e8d574d547825 */ /* 0x000fe200078e00ff */
[----:B------:R-:W-:Y:S01]  /*15280*/  LOP3.LUT R38, R66, UR9, R89, 0x96, !PT ;  /* 0x0000000942267c12 */ /* 0x000fe2000f8e9659 */
[----:B------:R-:W-:Y:S02]  /*15290*/  UIADD3 UR4, UPT, UPT, UR8, -0x255992d5, URZ ;  /* 0xdaa66d2b08047890 */ /* 0x000fe4000fffe0ff */
[----:B------:R-:W-:Y:S01]  /*152a0*/  UIADD3 UR5, UPT, UPT, UR9, 0x32370b8f, URZ ;  /* 0x32370b8f09057890 */ /* 0x000fe2000fffe0ff */
        /* <DEDUP_REMOVED lines=41> */
.L_x_11808:
[----:B------:R-:W-:Y:S05]  /*15540*/  BSYNC.RECONVERGENT B1 ;  /* 0x0000000000017941 */ /* 0x000fea0003800200 */
.L_x_11807:
[----:B------:R-:W0:Y:S01]  /*15550*/  LDC R37, c[0x0][0x408] ;  /* 0x00010200ff257b82 */ /* 0x000e220000000800 */
[----:B------:R-:W-:Y:S01]  /*15560*/  ISETP.NE.AND P3, PT, R85, 0x1, PT ;  /* 0x000000015500780c */ /* 0x000fe20003f65270 */
[----:B------:R-:W-:Y:S01]  /*15570*/  BSSY.RECONVERGENT B1, `(.L_x_11812) ;  /* 0x000004d000017945 */ /* 0x000fe20003800200 */
[----:B------:R-:W-:Y:S01]  /*15580*/  I2FP.F32.U32 R59, R56 ;  /* 0x00000038003b7245 */ /* 0x000fe20000201000 */
[----:B------:R-:W-:Y:S02]  /*15590*/  IMAD.MOV.U32 R56, RZ, RZ, 0x2f800000 ;  /* 0x2f800000ff387424 */ /* 0x000fe400078e00ff */
[----:B------:R-:W-:Y:S02]  /*155a0*/  IMAD.MOV.U32 R67, RZ, RZ, 0x2 ;  /* 0x00000002ff437424 */ /* 0x000fe400078e00ff */
[----:B------:R-:W1:Y:S01]  /*155b0*/  LDC R39, c[0x0][0x404] ;  /* 0x00010100ff277b82 */ /* 0x000e620000000800 */
[----:B------:R-:W-:Y:S01]  /*155c0*/  FFMA.FTZ R84, R59, R56, 1.1641532182693481445e-10 ;  /* 0x2f0000003b547423 */ /* 0x000fe20000010038 */
[----:B0----5:R-:W-:Y:S01]  /*155d0*/  FMUL.FTZ R88, R32, R37 ;  /* 0x0000002520587220 */ /* 0x021fe20000410000 */
[----:B------:R-:W-:-:S03]  /*155e0*/  MOV R32, R58 ;  /* 0x0000003a00207202 */ /* 0x000fc60000000f00 */
        /* <DEDUP_REMOVED lines=10> */
.L_x_11814:
        /* <DEDUP_REMOVED lines=13> */
.L_x_11816:
[----:B------:R-:W-:Y:S05]  /*15760*/  BSYNC.RECONVERGENT B2 ;  /* 0x0000000000027941 */ /* 0x000fea0003800200 */
.L_x_11815:
[----:B------:R-:W-:Y:S01]  /*15770*/  LOP3.LUT R58, R66, UR9, R87, 0x96, !PT ;  /* 0x00000009423a7c12 */ /* 0x000fe2000f8e9657 */
[----:B------:R-:W-:Y:S01]  /*15780*/  IMAD.WIDE.U32 R84, R77, -0x326172a9, RZ ;  /* 0xcd9e8d574d547825 */ /* 0x000fe200078e00ff */
[----:B------:R-:W-:Y:S01]  /*15790*/  UIADD3 UR4, UPT, UPT, UR8, -0x255992d5, URZ ;  /* 0xdaa66d2b08047890 */ /* 0x000fe2000fffe0ff */
        /* <DEDUP_REMOVED lines=42> */
.L_x_11813:
[----:B------:R-:W-:Y:S05]  /*15a40*/  BSYNC.RECONVERGENT B1 ;  /* 0x0000000000017941 */ /* 0x000fea0003800200 */
.L_x_11812:
        /* <DEDUP_REMOVED lines=15> */
.L_x_11819:
        /* <DEDUP_REMOVED lines=13> */
.L_x_11821:
[----:B------:R-:W-:Y:S05]  /*15c10*/  BSYNC.RECONVERGENT B2 ;  /* 0x0000000000027941 */ /* 0x000fea0003800200 */
.L_x_11820:
        /* <DEDUP_REMOVED lines=45> */
.L_x_11818:
[----:B------:R-:W-:Y:S05]  /*15ef0*/  BSYNC.RECONVERGENT B1 ;  /* 0x0000000000017941 */ /* 0x000fea0003800200 */
.L_x_11817:
[----:B------:R-:W-:Y:S01]  /*15f00*/  ISETP.NE.AND P4, PT, R84, 0x1, PT ;  /* 0x000000015400780c */ /* 0x000fe20003f85270 */
[----:B------:R-:W-:Y:S01]  /*15f10*/  BSSY.RECONVERGENT B1, `(.L_x_11822) ;  /* 0x000004b000017945 */ /* 0x000fe20003800200 */
[----:B------:R-:W-:Y:S01]  /*15f20*/  I2FP.F32.U32 R59, R32 ;  /* 0x00000020003b7245 */ /* 0x000fe20000201000 */
[----:B------:R-:W-:Y:S01]  /*15f30*/  FMUL.FTZ R89, R33, R37 ;  /* 0x0000002521597220 */ /* 0x000fe20000410000 */
[----:B------:R-:W-:-:S03]  /*15f40*/  IMAD.MOV.U32 R33, RZ, RZ, R58 ;  /* 0x000000ffff217224 */ /* 0x000fc600078e003a */
        /* <DEDUP_REMOVED lines=12> */
.L_x_11824:
        /* <DEDUP_REMOVED lines=13> */
.L_x_11826:
[----:B------:R-:W-:Y:S05]  /*160e0*/  BSYNC.RECONVERGENT B2 ;  /* 0x0000000000027941 */ /* 0x000fea0003800200 */
.L_x_11825:
        /* <DEDUP_REMOVED lines=43> */
[----:B------:R-:W-:Y:S01]  /*163a0*/  IMAD.MOV.U32 R33, RZ, RZ, R38 ;  /* 0x000000ffff217224 */ /* 0x000fe200078e0026 */
[----:B------:R-:W-:-:S07]  /*163b0*/  MOV R38, R32 ;  /* 0x0000002000267202 */ /* 0x000fce0000000f00 */
.L_x_11823:
[----:B------:R-:W-:Y:S05]  /*163c0*/  BSYNC.RECONVERGENT B1 ;  /* 0x0000000000017941 */ /* 0x000fea0003800200 */
.L_x_11822:
        /* <DEDUP_REMOVED lines=15> */
.L_x_11829:
        /* <DEDUP_REMOVED lines=13> */
.L_x_11831:
[----:B------:R-:W-:Y:S05]  /*16590*/  BSYNC.RECONVERGENT B2 ;  /* 0x0000000000027941 */ /* 0x000fea0003800200 */
.L_x_11830:
        /* <DEDUP_REMOVED lines=45> */
.L_x_11828:
[----:B------:R-:W-:Y:S05]  /*16870*/  BSYNC.RECONVERGENT B1 ;  /* 0x0000000000017941 */ /* 0x000fea0003800200 */
.L_x_11827:
[----:B------:R-:W-:Y:S01]  /*16880*/  ISETP.NE.AND P5, PT, R67, 0x1, PT ;  /* 0x000000014300780c */ /* 0x000fe20003fa5270 */
[----:B------:R-:W-:Y:S01]  /*16890*/  FMUL.FTZ R91, R34, R37 ;  /* 0x00000025225b7220 */ /* 0x000fe20000410000 */
[----:B------:R-:W-:Y:S01]  /*168a0*/  I2FP.F32.U32 R33, R33 ;  /* 0x0000002100217245 */ /* 0x000fe20000201000 */
[----:B------:R-:W-:Y:S01]  /*168b0*/  BSSY.RECONVERGENT B1, `(.L_x_11832) ;  /* 0x0000049000017945 */ /* 0x000fe20003800200 */
[----:B------:R-:W-:-:S03]  /*168c0*/  HFMA2 R34, -RZ, RZ, 0, 1.1920928955078125e-07 ;  /* 0x00000002ff227431 */ /* 0x000fc600000001ff */
        /* <DEDUP_REMOVED lines=12> */
.L_x_11834:
        /* <DEDUP_REMOVED lines=13> */
.L_x_11836:
[----:B------:R-:W-:Y:S05]  /*16a60*/  BSYNC.RECONVERGENT B2 ;  /* 0x0000000000027941 */ /* 0x000fea0003800200 */
.L_x_11835:
        /* <DEDUP_REMOVED lines=45> */
.L_x_11833:
[----:B------:R-:W-:Y:S05]  /*16d40*/  BSYNC.RECONVERGENT B1 ;  /* 0x0000000000017941 */ /* 0x000fea0003800200 */
.L_x_11832:
        /* <DEDUP_REMOVED lines=15> */
.L_x_11839:
        /* <DEDUP_REMOVED lines=13> */
.L_x_11841:
[----:B------:R-:W-:Y:S05]  /*16f10*/  BSYNC.RECONVERGENT B2 ;  /* 0x0000000000027941 */ /* 0x000fea0003800200 */
.L_x_11840:
        /* <DEDUP_REMOVED lines=46> */
.L_x_11838:
[----:B------:R-:W-:Y:S05]  /*17200*/  BSYNC.RECONVERGENT B1 ;  /* 0x0000000000017941 */ /* 0x000fea0003800200 */
.L_x_11837:
        /* <DEDUP_REMOVED lines=17> */
.L_x_11844:
        /* <DEDUP_REMOVED lines=15> */
.L_x_11846:
[----:B------:R-:W-:Y:S05]  /*17410*/  BSYNC.RECONVERGENT B2 ;  /* 0x0000000000027941 */ /* 0x000fea0003800200 */
.L_x_11845:
        /* <DEDUP_REMOVED lines=45> */
.L_x_11843:
[----:B------:R-:W-:Y:S05]  /*176f0*/  BSYNC.RECONVERGENT B1 ;  /* 0x0000000000017941 */ /* 0x000fea0003800200 */
.L_x_11842:
[----:B------:R-:W-:Y:S01]  /*17700*/  FMUL.FTZ R35, R8, R37 ;  /* 0x0000002508237220 */ /* 0x000fe20000410000 */
[----:B------:R-:W-:Y:S01]  /*17710*/  FSETP.GTU.FTZ.AND P6, PT, R90, R39, PT ;  /* 0x000000275a00720b */ /* 0x000fe20003fdc000 */
[----:B------:R-:W-:Y:S01]  /*17720*/  FMUL.FTZ R86, R9, R37 ;  /* 0x0000002509567220 */ /* 0x000fe20000410000 */
        /* <DEDUP_REMOVED lines=32> */
.L_x_11806:
        /* <DEDUP_REMOVED lines=16> */
.L_x_11850:
        /* <DEDUP_REMOVED lines=13> */
.L_x_11852:
[----:B------:R-:W-:Y:S05]  /*17b00*/  BSYNC.RECONVERGENT B2 ;  /* 0x0000000000027941 */ /* 0x000fea0003800200 */
.L_x_11851:
        /* <DEDUP_REMOVED lines=43> */
[----:B------:R-:W-:Y:S02]  /*17dc0*/  LOP3.LUT R72, R84, UR31, R39, 0x96, !PT ;  /* 0x0000001f54487c12 */ /* 0x000fe4000f8e9627 */
[----:B------:R-:W-:-:S07]  /*17dd0*/  MOV R39, R59 ;  /* 0x0000003b00277202 */ /* 0x000fce0000000f00 */
.L_x_11849:
[----:B------:R-:W-:Y:S05]  /*17de0*/  BSYNC.RECONVERGENT B1 ;  /* 0x0000000000017941 */ /* 0x000fea0003800200 */
.L_x_11848:
[----:B------:R-:W0:Y:S01]  /*17df0*/  LDC R37, c[0x0][0x404] ;  /* 0x00010100ff257b82 */ /* 0x000e220000000800 */
[----:B------:R-:W-:Y:S01]  /*17e00*/  ISETP.NE.AND P3, PT, R85, 0x1, PT ;  /* 0x000000015500780c */ /* 0x000fe20003f65270 */
[----:B------:R-:W-:Y:S01]  /*17e10*/  BSSY.RECONVERGENT B1, `(.L_x_11853) ;  /* 0x000004b000017945 */ /* 0x000fe20003800200 */
[----:B------:R-:W-:Y:S01]  /*17e20*/  I2FP.F32.U32 R84, R39 ;  /* 0x0000002700547245 */ /* 0x000fe20000201000 */
[----:B------:R-:W-:Y:S02]  /*17e30*/  HFMA2 R39, -RZ, RZ, 0.1171875, 0 ;  /* 0x2f800000ff277431 */ /* 0x000fe400000001ff */
        /* <DEDUP_REMOVED lines=13> */
.L_x_11855:
        /* <DEDUP_REMOVED lines=13> */
.L_x_11857:
[----:B------:R-:W-:Y:S05]  /*17fe0*/  BSYNC.RECONVERGENT B2 ;  /* 0x0000000000027941 */ /* 0x000fea0003800200 */
.L_x_11856:
        /* <DEDUP_REMOVED lines=43> */
[----:B------:R-:W-:Y:S01]  /*182a0*/  MOV R59, R38 ;  /* 0x00000026003b7202 */ /* 0x000fe20000000f00 */
[----:B------:R-:W-:-:S07]  /*182b0*/  IMAD.MOV.U32 R38, RZ, RZ, R84 ;  /* 0x000000ffff267224 */ /* 0x000fce00078e0054 */
.L_x_11854:
[----:B------:R-:W-:Y:S05]  /*182c0*/  BSYNC.RECONVERGENT B1 ;  /* 0x0000000000017941 */ /* 0x000fea0003800200 */
.L_x_11853:
        /* <DEDUP_REMOVED lines=16> */
.L_x_11860:
        /* <DEDUP_REMOVED lines=13> */
.L_x_11862:
[----:B------:R-:W-:Y:S05]  /*184a0*/  BSYNC.RECONVERGENT B2 ;  /* 0x0000000000027941 */ /* 0x000fea0003800200 */
.L_x_11861:
        /* <DEDUP_REMOVED lines=41> */
[----:B------:R-:W-:Y:S01]  /*18740*/  HFMA2 R85, -RZ, RZ, 0, 0 ;  /* 0x00000000ff557431 */ /* 0x000fe200000001ff */
[----:B------:R-:W-:Y:S02]  /*18750*/  LOP3.LUT R71, R86, UR30, R59, 0x96, !PT ;  /* 0x0000001e56477c12 */ /* 0x000fe4000f8e963b */
[----:B------:R-:W-:Y:S01]  /*18760*/  MOV R59, R38 ;  /* 0x00000026003b7202 */ /* 0x000fe20000000f00 */
[----:B------:R-:W-:-:S07]  /*18770*/  IMAD.MOV.U32 R38, RZ, RZ, R84 ;  /* 0x000000ffff267224 */ /* 0x000fce00078e0054 */
.L_x_11859:
[----:B------:R-:W-:Y:S05]  /*18780*/  BSYNC.RECONVERGENT B1 ;  /* 0x0000000000017941 */ /* 0x000fea0003800200 */
.L_x_11858:
        /* <DEDUP_REMOVED lines=16> */
.L_x_11865:
        /* <DEDUP_REMOVED lines=13> */
.L_x_11867:
[----:B------:R-:W-:Y:S05]  /*18960*/  BSYNC.RECONVERGENT B2 ;  /* 0x0000000000027941 */ /* 0x000fea0003800200 */
.L_x_11866:
        /* <DEDUP_REMOVED lines=45> */
.L_x_11864:
[----:B------:R-:W-:Y:S05]  /*18c40*/  BSYNC.RECONVERGENT B1 ;  /* 0x0000000000017941 */ /* 0x000fea0003800200 */
.L_x_11863:
        /* <DEDUP_REMOVED lines=16> */
.L_x_11847:
[----:B------:R-:W0:Y:S01]  /*18d50*/  LDC.64 R84, c[0x0][0x3a8] ;  /* 0x0000ea00ff547b82 */ /* 0x000e220000000a00 */
[----:B------:R-:W-:Y:S02]  /*18d60*/  SEL R37, RZ, 0x1000000, !P5 ;  /* 0x01000000ff257807 */ /* 0x000fe40006800000 */
[----:B------:R-:W-:Y:S02]  /*18d70*/  SEL R88, RZ, 0x10000, !P4 ;  /* 0x00010000ff587807 */ /* 0x000fe40006000000 */
[----:B------:R-:W-:Y:S02]  /*18d80*/  SEL R39, RZ, 0x100, !P3 ;  /* 0x00000100ff277807 */ /* 0x000fe40005800000 */
[----:B------:R-:W-:Y:S02]  /*18d90*/  SEL R90, RZ, 0x1, !P2 ;  /* 0x00000001ff5a7807 */ /* 0x000fe40005000000 */
[----:B------:R-:W-:Y:S02]  /*18da0*/  IADD3 R37, PT, PT, R39, R37, R88 ;  /* 0x0000002527257210 */ /* 0x000fe40007ffe058 */
[----:B------:R-:W-:-:S03]  /*18db0*/  MOV R59, R38 ;  /* 0x00000026003b7202 */ /* 0x000fc60000000f00 */
[----:B------:R-:W-:Y:S02]  /*18dc0*/  IMAD.IADD R37, R37, 0x1, R90 ;  /* 0x0000000125257824 */ /* 0x000fe400078e025a */
[C---:B0-----:R-:W-:Y:S02]  /*18dd0*/  IMAD.WIDE.U32 R86, R36.reuse, 0x10, R84 ;  /* 0x0000001024567825 */ /* 0x041fe400078e0054 */
[----:B------:R-:W0:Y:S03]  /*18de0*/  LDC.64 R84, c[0x0][0x3b0] ;  /* 0x0000ec00ff547b82 */ /* 0x000e260000000a00 */
[----:B------:R2:W-:Y:S01]  /*18df0*/  STG.E.128 desc[UR6][R86.64], R32 ;  /* 0x0000002056007986 */ /* 0x0005e2000c101d06 */
[----:B0-----:R-:W-:-:S05]  /*18e00*/  IMAD.WIDE.U32 R84, R36, 0x4, R84 ;  /* 0x0000000424547825 */ /* 0x001fca00078e0054 */
[----:B------:R2:W-:Y:S01]  /*18e10*/  STG.E desc[UR6][R84.64], R37 ;  /* 0x0000002554007986 */ /* 0x0005e2000c101906 */
[----:B------:R-:W-:Y:S05]  /*18e20*/  @!P0 BRA `(.L_x_11805) ;  /* 0x00000000002c8947 */ /* 0x000fea0003800000 */
[----:B------:R-:W0:Y:S02]  /*18e30*/  LDC.64 R38, c[0x0][0x3b8] ;  /* 0x0000ee00ff267b82 */ /* 0x000e240000000a00 */
[----:B0-----:R-:W-:-:S04]  /*18e40*/  IMAD.WIDE.U32 R38, R36, 0x4, R38 ;  /* 0x0000000424267825 */ /* 0x001fc800078e0026 */
[----:B------:R-:W-:-:S05]  /*18e50*/  IMAD.U32 R36, R54, 0x10000, RZ ;  /* 0x0001000036247824 */ /* 0x000fca00078e00ff */
[----:B--2---:R-:W-:Y:S02]  /*18e60*/  LOP3.LUT R37, R36, 0xff0000, RZ, 0xc0, !PT ;  /* 0x00ff000024257812 */ /* 0x004fe400078ec0ff */
[----:B------:R-:W-:-:S04]  /*18e70*/  LOP3.LUT R36, R0, 0xffff, RZ, 0xc0, !PT ;  /* 0x0000ffff00247812 */ /* 0x000fc800078ec0ff */
[----:B------:R-:W-:Y:S02]  /*18e80*/  LEA R36, R36, R37, 0x18 ;  /* 0x0000002524247211 */ /* 0x000fe400078ec0ff */
[----:B------:R-:W-:-:S05]  /*18e90*/  LOP3.LUT R37, R55, 0xff, RZ, 0xc0, !PT ;  /* 0x000000ff37257812 */ /* 0x000fca00078ec0ff */
[----:B------:R-:W-:Y:S01]  /*18ea0*/  IMAD R36, R37, 0x100, R36 ;  /* 0x0000010025247824 */ /* 0x000fe200078e0224 */
[----:B------:R-:W-:-:S04]  /*18eb0*/  LOP3.LUT R37, R56, 0xff, RZ, 0xc0, !PT ;  /* 0x000000ff38257812 */ /* 0x000fc800078ec0ff */
[----:B------:R-:W-:-:S05]  /*18ec0*/  IADD3 R37, PT, PT, R36, R37, RZ ;  /* 0x0000002524257210 */ /* 0x000fca0007ffe0ff */
[----:B------:R3:W-:Y:S02]  /*18ed0*/  STG.E desc[UR6][R38.64], R37 ;  /* 0x0000002526007986 */ /* 0x0007e4000c101906 */
.L_x_11805:
[----:B------:R-:W-:Y:S05]  /*18ee0*/  BSYNC.RECONVERGENT B0 ;  /* 0x0000000000007941 */ /* 0x000fea0003800200 */
.L_x_11804:
[----:B------:R-:W-:Y:S01]  /*18ef0*/  FADD.FTZ R36, RZ, R12 ;  /* 0x0000000cff247221 */ /* 0x000fe20000010000 */
[C---:B------:R-:W-:Y:S01]  /*18f00*/  ISETP.GE.U32.AND P0, PT, R76.reuse, 0x80, PT ;  /* 0x000000804c00780c */ /* 0x040fe20003f06070 */
[----:B------:R-:W-:Y:S01]  /*18f10*/  BSSY.RECONVERGENT B0, `(.L_x_11868) ;  /* 0x000006e000007945 */ /* 0x000fe20003800200 */
[C---:B------:R-:W-:Y:S01]  /*18f20*/  ISETP.GT.U32.AND P1, PT, R76.reuse, 0xff, PT ;  /* 0x000000ff4c00780c */ /* 0x040fe20003f24070 */
[----:B0123--:R-:W-:Y:S01]  /*18f30*/  FADD.FTZ R37, R13, R36 ;  /* 0x000000240d257221 */ /* 0x00ffe20000010000 */
[C---:B------:R-:W-:Y:S02]  /*18f40*/  ISETP.GT.U32.AND P2, PT, R76.reuse, 0x17f, PT ;  /* 0x0000017f4c00780c */ /* 0x040fe40003f44070 */
[----:B------:R-:W-:Y:S01]  /*18f50*/  ISETP.GT.U32.AND P3, PT, R76, 0x1ff, PT ;  /* 0x000001ff4c00780c */ /* 0x000fe20003f64070 */
[----:B------:R-:W-:Y:S01]  /*18f60*/  FADD.FTZ R36, R14, R37 ;  /* 0x000000250e247221 */ /* 0x000fe20000010000 */
[C---:B------:R-:W-:Y:S02]  /*18f70*/  ISETP.GT.U32.AND P4, PT, R76.reuse, 0x27f, PT ;  /* 0x0000027f4c00780c */ /* 0x040fe40003f84070 */
        /* <DEDUP_REMOVED lines=42> */
[----:B------:R-:W-:-:S05]  /*19220*/  FFMA.FTZ R37, R38, R38, R37 ;  /* 0x0000002626257223 */ /* 0x000fca0000010025 */
        /* <DEDUP_REMOVED lines=51> */
[----:B0-----:R-:W-:-:S13]  /*19560*/  LOP3.LUT P1, R38, R86, 0x1f, RZ, 0xc0, !PT ;  /* 0x0000001f56267812 */ /* 0x001fda000782c0ff */
        /* <DEDUP_REMOVED lines=8> */
.L_x_11869:
[----:B------:R-:W-:Y:S05]  /*195f0*/  BSYNC.RECONVERGENT B0 ;  /* 0x0000000000007941 */ /* 0x000fea0003800200 */
.L_x_11868:
        /* <DEDUP_REMOVED lines=14> */
.L_x_11871:
[----:B------:R-:W-:Y:S05]  /*196e0*/  BSYNC.RECONVERGENT B0 ;  /* 0x0000000000007941 */ /* 0x000fea0003800200 */
.L_x_11870:
[----:B0-----:R-:W0:Y:S01]  /*196f0*/  SHFL.DOWN PT, R85, R36, 0x2, 0x1f ;  /* 0x08401f0024557f89 */ /* 0x001e2200000e0000 */
[----:B------:R-:W-:Y:S01]  /*19700*/  I2FP.F32.S32 R88, R39 ;  /* 0x0000002700587245 */ /* 0x000fe20000201400 */
[----:B------:R-:W-:Y:S01]  /*19710*/  IMAD.U32 R103, RZ, RZ, UR20 ;  /* 0x00000014ff677e24 */ /* 0x000fe2000f8e00ff */
[----:B------:R-:W-:Y:S01]  /*19720*/  ISETP.NE.AND P1, PT, R86, RZ, PT ;  /* 0x000000ff5600720c */ /* 0x000fe20003f25270 */
[----:B------:R-:W1:Y:S01]  /*19730*/  SHFL.DOWN PT, R38, R39, 0x2, 0x1f ;  /* 0x08401f0027267f89 */ /* 0x000e6200000e0000 */
[----:B------:R-:W-:Y:S01]  /*19740*/  ISETP.NE.AND P2, PT, RZ, UR34, PT ;  /* 0x00000022ff007c0c */ /* 0x000fe2000bf45270 */
[----:B------:R-:W-:Y:S01]  /*19750*/  BSSY.RECONVERGENT B0, `(.L_x_11872) ;  /* 0x0000048000007945 */ /* 0x000fe20003800200 */
[----:B0-----:R-:W-:-:S04]  /*19760*/  FADD.FTZ R84, -R85, R36 ;  /* 0x0000002455547221 */ /* 0x001fc80000010100 */
[----:B------:R-:W-:Y:S01]  /*19770*/  FMUL.FTZ R87, R84, R84 ;  /* 0x0000005454577220 */ /* 0x000fe20000410000 */
[----:B-1----:R-:W-:Y:S02]  /*19780*/  IADD3 R84, PT, PT, R38, R39, RZ ;  /* 0x0000002726547210 */ /* 0x002fe40007ffe0ff */
[----:B------:R-:W-:Y:S01]  /*19790*/  I2FP.F32.S32 R38, R38 ;  /* 0x0000002600267245 */ /* 0x000fe20000201400 */
[----:B------:R-:W-:-:S04]  /*197a0*/  FMUL.FTZ R87, R87, R88 ;  /* 0x0000005857577220 */ /* 0x000fc80000410000 */
[-C--:B------:R-:W-:Y:S01]  /*197b0*/  FMUL.FTZ R85, R85, R38.reuse ;  /* 0x0000002655557220 */ /* 0x080fe20000410000 */
[----:B------:R-:W-:-:S03]  /*197c0*/  FMUL.FTZ R87, R87, R38 ;  /* 0x0000002657577220 */ /* 0x000fc60000410000 */
[----:B------:R-:W-:Y:S02]  /*197d0*/  FFMA.FTZ R85, R88, R36, R85 ;  /* 0x0000002458557223 */ /* 0x000fe40000010055 */
[----:B------:R-:W0:Y:S02]  /*197e0*/  SHFL.DOWN PT, R36, R37, 0x2, 0x1f ;  /* 0x08401f0025247f89 */ /* 0x000e2400000e0000 */
[----:B0-----:R-:W-:Y:S01]  /*197f0*/  FADD.FTZ R39, R36, R37 ;  /* 0x0000002524277221 */ /* 0x001fe20000010000 */
[----:B------:R-:W-:-:S04]  /*19800*/  I2FP.F32.S32 R36, R84 ;  /* 0x0000005400247245 */ /* 0x000fc80000201400 */
[----:B------:R-:W0:Y:S02]  /*19810*/  MUFU.RCP R38, R36 ;  /* 0x0000002400267308 */ /* 0x000e240000001000 */
[C---:B0-----:R-:W-:Y:S01]  /*19820*/  FMUL.FTZ R85, R38.reuse, R85 ;  /* 0x0000005526557220 */ /* 0x041fe20000410000 */
[----:B------:R-:W-:Y:S02]  /*19830*/  FFMA.FTZ R87, R38, R87, R39 ;  /* 0x0000005726577223 */ /* 0x000fe40000010027 */
[----:B------:R-:W-:Y:S04]  /*19840*/  SHFL.DOWN PT, R39, R84, 0x1, 0x1f ;  /* 0x08201f0054277f89 */ /* 0x000fe800000e0000 */
[----:B------:R-:W0:Y:S02]  /*19850*/  SHFL.DOWN PT, R38, R85, 0x1, 0x1f ;  /* 0x08201f0055267f89 */ /* 0x000e2400000e0000 */
[----:B0-----:R-:W-:-:S04]  /*19860*/  FADD.FTZ R88, R85, -R38 ;  /* 0x8000002655587221 */ /* 0x001fc80000010000 */
[----:B------:R-:W-:Y:S01]  /*19870*/  FMUL.FTZ R89, R88, R88 ;  /* 0x0000005858597220 */ /* 0x000fe20000410000 */
[----:B------:R-:W-:Y:S01]  /*19880*/  IMAD.IADD R88, R84, 0x1, R39 ;  /* 0x0000000154587824 */ /* 0x000fe200078e0227 */
[----:B------:R-:W-:Y:S02]  /*19890*/  I2FP.F32.S32 R39, R39 ;  /* 0x0000002700277245 */ /* 0x000fe40000201400 */
[----:B------:R-:W-:Y:S02]  /*198a0*/  FMUL.FTZ R89, R36, R89 ;  /* 0x0000005924597220 */ /* 0x000fe40000410000 */
[----:B------:R-:W-:Y:S02]  /*198b0*/  I2FP.F32.S32 R88, R88 ;  /* 0x0000005800587245 */ /* 0x000fe40000201400 */
[-C--:B------:R-:W-:Y:S01]  /*198c0*/  FMUL.FTZ R89, R89, R39.reuse ;  /* 0x0000002759597220 */ /* 0x080fe20000410000 */
[----:B------:R-:W-:-:S03]  /*198d0*/  FMUL.FTZ R39, R38, R39 ;  /* 0x0000002726277220 */ /* 0x000fc60000410000 */
[----:B------:R-:W0:Y:S01]  /*198e0*/  MUFU.RCP R88, R88 ;  /* 0x0000005800587308 */ /* 0x000e220000001000 */
[----:B------:R-:W-:Y:S02]  /*198f0*/  FFMA.FTZ R39, R36, R85, R39 ;  /* 0x0000005524277223 */ /* 0x000fe40000010027 */
[----:B------:R-:W1:Y:S01]  /*19900*/  SHFL.DOWN PT, R36, R87, 0x1, 0x1f ;  /* 0x08201f0057247f89 */ /* 0x000e6200000e0000 */
[----:B------:R-:W2:Y:S01]  /*19910*/  LDC R85, c[0x0][0x448] ;  /* 0x00011200ff557b82 */ /* 0x000ea20000000800 */
[----:B0-----:R-:W-:Y:S01]  /*19920*/  FMUL.FTZ R84, R88, R39 ;  /* 0x0000002758547220 */ /* 0x001fe20000410000 */
[----:B------:R-:W-:-:S04]  /*19930*/  MOV R39, UR20 ;  /* 0x0000001400277c02 */ /* 0x000fc80008000f00 */
[----:B------:R-:W0:Y:S01]  /*19940*/  SHFL.IDX PT, R91, R84, RZ, 0x1f ;  /* 0x00001fff545b7589 */ /* 0x000e2200000e0000 */
[----:B-1----:R-:W-:-:S04]  /*19950*/  FADD.FTZ R37, R87, R36 ;  /* 0x0000002457257221 */ /* 0x002fc80000010000 */
[----:B------:R-:W-:Y:S02]  /*19960*/  FFMA.FTZ R89, R88, R89, R37 ;  /* 0x0000005958597223 */ /* 0x000fe40000010025 */
[----:B------:R-:W1:Y:S02]  /*19970*/  @!P1 LDC.64 R36, c[0x0][0x3c0] ;  /* 0x0000f000ff249b82 */ /* 0x000e640000000a00 */
[----:B-1----:R-:W-:Y:S02]  /*19980*/  @!P1 IMAD.WIDE R38, R39, 0x4, R36 ;  /* 0x0000000427269825 */ /* 0x002fe400078e0224 */
[----:B------:R-:W2:Y:S04]  /*19990*/  SHFL.IDX PT, R36, R89, RZ, 0x1f ;  /* 0x00001fff59247589 */ /* 0x000ea800000e0000 */
[----:B0-----:R0:W-:Y:S01]  /*199a0*/  @!P1 STG.E desc[UR6][R38.64], R91 ;  /* 0x0000005b26009986 */ /* 0x0011e2000c101906 */
[----:B--2---:R-:W-:Y:S01]  /*199b0*/  FFMA.FTZ R85, R36, UR35, R85 ;  /* 0x0000002324557c23 */ /* 0x004fe20008010055 */
[----:B------:R-:W-:-:S05]  /*199c0*/  FMUL.FTZ R36, R91, R91 ;  /* 0x0000005b5b247220 */ /* 0x000fca0000410000 */
[----:B------:R-:W-:Y:S02]  /*199d0*/  FSEL R88, R36, RZ, P2 ;  /* 0x000000ff24587208 */ /* 0x000fe40001000000 */
[----:B------:R-:W1:Y:S03]  /*199e0*/  @!P1 LDC.64 R36, c[0x0][0x3c8] ;  /* 0x0000f200ff249b82 */ /* 0x000e660000000a00 */
[----:B------:R-:W-:Y:S01]  /*199f0*/  FADD.FTZ R85, R85, R88 ;  /* 0x0000005855557221 */ /* 0x000fe20000010000 */
[----:B------:R-:W-:-:S03]  /*19a00*/  FSEL R88, R91, RZ, !P2 ;  /* 0x000000ff5b587208 */ /* 0x000fc60005000000 */
[----:B------:R-:W2:Y:S01]  /*19a10*/  MUFU.RSQ R87, R85 ;  /* 0x0000005500577308 */ /* 0x000ea20000001400 */
[----:B-1----:R-:W-:-:S05]  /*19a20*/  @!P1 IMAD.WIDE R36, R103, 0x4, R36 ;  /* 0x0000000467249825 */ /* 0x002fca00078e0224 */
[----:B--2---:R0:W-:Y:S01]  /*19a30*/  @!P1 STG.E desc[UR6][R36.64], R87 ;  /* 0x0000005724009986 */ /* 0x0041e2000c101906 */
[----:B------:R-:W-:Y:S05]  /*19a40*/  @!P0 BRA `(.L_x_11873) ;  /* 0x0000000000608947 */ /* 0x000fea0003800000 */
[--C-:B0-----:R-:W-:Y:S01]  /*19a50*/  FADD.FTZ R36, R12, -R88.reuse ;  /* 0x800000580c247221 */ /* 0x101fe20000010000 */
[----:B------:R-:W-:Y:S02]  /*19a60*/  HADD2.F32 R37, -RZ, R55.H1_H1 ;  /* 0x30000037ff257230 */ /* 0x000fe40000004100 */
[----:B------:R-:W-:Y:S01]  /*19a70*/  FADD.FTZ R38, R13, -R88 ;  /* 0x800000580d267221 */ /* 0x000fe20000010000 */
[----:B------:R-:W-:Y:S02]  /*19a80*/  HADD2.F32 R39, -RZ, R46.H0_H0 ;  /* 0x2000002eff277230 */ /* 0x000fe40000004100 */
[C---:B------:R-:W-:Y:S01]  /*19a90*/  FMUL.FTZ R36, R87.reuse, R36 ;  /* 0x0000002457247220 */ /* 0x040fe20000410000 */
[----:B------:R-:W-:Y:S02]  /*19aa0*/  HADD2.F32 R84, -RZ, R99.H1_H1 ;  /* 0x30000063ff547230 */ /* 0x000fe40000004100 */
[----:B------:R-:W-:Y:S02]  /*19ab0*/  HADD2.F32 R85, -RZ, R47.H0_H0 ;  /* 0x2000002fff557230 */ /* 0x000fe40000004100 */
[----:B------:R-:W-:Y:S01]  /*19ac0*/  FFMA.FTZ R36, R36, R37, R39 ;  /* 0x0000002524247223 */ /* 0x000fe20000010027 */
[----:B------:R-:W-:Y:S01]  /*19ad0*/  FMUL.FTZ R37, R87, R38 ;  /* 0x0000002657257220 */ /* 0x000fe20000410000 */
[----:B------:R-:W-:-:S02]  /*19ae0*/  HADD2.F32 R38, -RZ, R0.H1_H1 ;  /* 0x30000000ff267230 */ /* 0x000fc40000004100 */
[----:B------:R-:W-:Y:S02]  /*19af0*/  HADD2.F32 R39, -RZ, R54.H1_H1 ;  /* 0x30000036ff277230 */ /* 0x000fe40000004100 */
[----:B------:R-:W-:Y:S02]  /*19b00*/  HADD2.F32 R90, -RZ, R100.H0_H0 ;  /* 0x20000064ff5a7230 */ /* 0x000fe40000004100 */
[----:B------:R-:W-:Y:S01]  /*19b10*/  FFMA.FTZ R37, R37, R38, R84 ;  /* 0x0000002625257223 */ /* 0x000fe20000010054 */
[--C-:B------:R-:W-:Y:S01]  /*19b20*/  FADD.FTZ R38, R14, -R88.reuse ;  /* 0x800000580e267221 */ /* 0x100fe20000010000 */
[----:B------:R-:W-:-:S03]  /*19b30*/  FADD.FTZ R84, R15, -R88 ;  /* 0x800000580f547221 */ /* 0x000fc60000010000 */
[----:B------:R-:W-:-:S04]  /*19b40*/  FMUL.FTZ R38, R87, R38 ;  /* 0x0000002657267220 */ /* 0x000fc80000410000 */
[----:B------:R-:W-:Y:S01]  /*19b50*/  FFMA.FTZ R38, R38, R39, R85 ;  /* 0x0000002726267223 */ /* 0x000fe20000010055 */
[----:B------:R-:W-:Y:S01]  /*19b60*/  FMUL.FTZ R39, R87, R84 ;  /* 0x0000005457277220 */ /* 0x000fe20000410000 */
[----:B------:R-:W-:-:S05]  /*19b70*/  HADD2.F32 R84, -RZ, R93.H0_H0 ;  /* 0x2000005dff547230 */ /* 0x000fca0000004100 */
[----:B------:R-:W-:Y:S02]  /*19b80*/  FFMA.FTZ R39, R39, R84, R90 ;  /* 0x0000005427277223 */ /* 0x000fe4000001005a */
[----:B------:R-:W0:Y:S02]  /*19b90*/  LDC.64 R84, c[0x0][0x428] ;  /* 0x00010a00ff547b82 */ /* 0x000e240000000a00 */
[C---:B0-----:R-:W-:Y:S01]  /*19ba0*/  IMAD.WIDE.U32 R84, R78.reuse, 0x10, R84 ;  /* 0x000000104e547825 */ /* 0x041fe200078e0054 */
[----:B------:R-:W-:-:S04]  /*19bb0*/  IADD3 R78, PT, PT, R78, 0x80, RZ ;  /* 0x000000804e4e7810 */ /* 0x000fc80007ffe0ff */
[----:B------:R1:W-:Y:S03]  /*19bc0*/  STG.E.128 desc[UR6][R84.64], R36 ;  /* 0x0000002454007986 */ /* 0x0003e6000c101d06 */
.L_x_11873:
[----:B------:R-:W-:Y:S05]  /*19bd0*/  BSYNC.RECONVERGENT B0 ;  /* 0x0000000000007941 */ /* 0x000fea0003800200 */
.L_x_11872:
[----:B------:R-:W-:Y:S01]  /*19be0*/  ISETP.NE.AND P0, PT, R81, RZ, PT ;  /* 0x000000ff5100720c */ /* 0x000fe20003f05270 */
[----:B------:R-:W-:-:S12]  /*19bf0*/  BSSY.RECONVERGENT B0, `(.L_x_11874) ;  /* 0x000001e000007945 */ /* 0x000fd80003800200 */
[----:B------:R-:W-:Y:S05]  /*19c00*/  @!P0 BRA `(.L_x_11875) ;  /* 0x0000000000708947 */ /* 0x000fea0003800000 */
[--C-:B01----:R-:W-:Y:S01]  /*19c10*/  FADD.FTZ R36, R16, -R88.reuse ;  /* 0x8000005810247221 */ /* 0x103fe20000010000 */
[----:B------:R-:W-:Y:S01]  /*19c20*/  HADD2.F32 R37, -RZ, R96.H1_H1 ;  /* 0x30000060ff257230 */ /* 0x000fe20000004100 */
[----:B------:R-:W-:Y:S01]  /*19c30*/  SHF.R.U64 R84, R52, 0x10, R53 ;  /* 0x0000001034547819 */ /* 0x000fe20000001235 */
[----:B------:R-:W-:Y:S01]  /*19c40*/  HADD2.F32 R39, -RZ, R44.H0_H0 ;  /* 0x2000002cff277230 */ /* 0x000fe20000004100 */
[--C-:B------:R-:W-:Y:S01]  /*19c50*/  SHF.R.U64 R90, R44, 0x10, R45.reuse ;  /* 0x000000102c5a7819 */ /* 0x100fe2000000122d */
[----:B------:R-:W-:Y:S01]  /*19c60*/  FMUL.FTZ R36, R87, R36 ;  /* 0x0000002457247220 */ /* 0x000fe20000410000 */
[----:B------:R-:W-:Y:S01]  /*19c70*/  FADD.FTZ R38, R17, -R88 ;  /* 0x8000005811267221 */ /* 0x000fe20000010000 */
[----:B------:R-:W-:Y:S01]  /*19c80*/  HADD2.F32 R84, -RZ, R84.H0_H0 ;  /* 0x20000054ff547230 */ /* 0x000fe20000004100 */
[----:B------:R-:W-:Y:S01]  /*19c90*/  SHF.R.U32.HI R92, RZ, 0x10, R45 ;  /* 0x00000010ff5c7819 */ /* 0x000fe2000001162d */
[----:B------:R-:W-:Y:S01]  /*19ca0*/  FFMA.FTZ R36, R36, R37, R39 ;  /* 0x0000002524247223 */ /* 0x000fe20000010027 */
[----:B------:R-:W-:-:S02]  /*19cb0*/  HADD2.F32 R90, -RZ, R90.H0_H0 ;  /* 0x2000005aff5a7230 */ /* 0x000fc40000004100 */
[----:B------:R-:W-:Y:S01]  /*19cc0*/  FMUL.FTZ R37, R87, R38 ;  /* 0x0000002657257220 */ /* 0x000fe20000410000 */
[----:B------:R-:W-:Y:S01]  /*19cd0*/  FADD.FTZ R38, R18, -R88 ;  /* 0x8000005812267221 */ /* 0x000fe20000010000 */
[----:B------:R-:W-:Y:S02]  /*19ce0*/  HADD2.F32 R39, -RZ, R97.H0_H0 ;  /* 0x20000061ff277230 */ /* 0x000fe40000004100 */
[----:B------:R-:W-:Y:S01]  /*19cf0*/  FFMA.FTZ R37, R37, R84, R90 ;  /* 0x0000005425257223 */ /* 0x000fe2000001005a */
[----:B------:R-:W-:Y:S02]  /*19d00*/  HADD2.F32 R81, -RZ, R45.H0_H0 ;  /* 0x2000002dff517230 */ /* 0x000fe40000004100 */
[----:B------:R-:W-:Y:S01]  /*19d10*/  FMUL.FTZ R38, R87, R38 ;  /* 0x0000002657267220 */ /* 0x000fe20000410000 */
[----:B------:R-:W-:Y:S01]  /*19d20*/  FADD.FTZ R84, R19, -R88 ;  /* 0x8000005813547221 */ /* 0x000fe20000010000 */
[----:B------:R-:W-:Y:S01]  /*19d30*/  SHF.R.U32.HI R90, RZ, 0x10, R53 ;  /* 0x00000010ff5a7819 */ /* 0x000fe20000011635 */
[----:B------:R-:W-:-:S02]  /*19d40*/  HADD2.F32 R92, -RZ, R92.H0_H0 ;  /* 0x2000005cff5c7230 */ /* 0x000fc40000004100 */
[----:B------:R-:W-:Y:S01]  /*19d50*/  FFMA.FTZ R38, R38, R39, R81 ;  /* 0x0000002726267223 */ /* 0x000fe20000010051 */
[----:B------:R-:W-:Y:S02]  /*19d60*/  FMUL.FTZ R39, R87, R84 ;  /* 0x0000005457277220 */ /* 0x000fe40000410000 */
[----:B------:R-:W0:Y:S01]  /*19d70*/  LDC.64 R84, c[0x0][0x428] ;  /* 0x00010a00ff547b82 */ /* 0x000e220000000a00 */
[----:B------:R-:W-:-:S05]  /*19d80*/  HADD2.F32 R90, -RZ, R90.H0_H0 ;  /* 0x2000005aff5a7230 */ /* 0x000fca0000004100 */
[----:B------:R-:W-:Y:S01]  /*19d90*/  FFMA.FTZ R39, R39, R90, R92 ;  /* 0x0000005a27277223 */ /* 0x000fe2000001005c */
[----:B0-----:R-:W-:-:S04]  /*19da0*/  IMAD.WIDE.U32 R84, R78, 0x10, R84 ;  /* 0x000000104e547825 */ /* 0x001fc800078e0054 */
[----:B------:R-:W-:Y:S01]  /*19db0*/  VIADD R78, R78, 0x80 ;  /* 0x000000804e4e7836 */ /* 0x000fe20000000000 */
[----:B------:R2:W-:Y:S06]  /*19dc0*/  STG.E.128 desc[UR6][R84.64], R36 ;  /* 0x0000002454007986 */ /* 0x0005ec000c101d06 */
.L_x_11875:
[----:B------:R-:W-:Y:S05]  /*19dd0*/  BSYNC.RECONVERGENT B0 ;  /* 0x0000000000007941 */ /* 0x000fea0003800200 */
.L_x_11874:
[----:B------:R-:W-:Y:S01]  /*19de0*/  ISETP.NE.AND P0, PT, R82, RZ, PT ;  /* 0x000000ff5200720c */ /* 0x000fe20003f05270 */
[----:B------:R-:W-:-:S12]  /*19df0*/  BSSY.RECONVERGENT B0, `(.L_x_11876) ;  /* 0x000001e000007945 */ /* 0x000fd80003800200 */
[----:B------:R-:W-:Y:S05]  /*19e00*/  @!P0 BRA `(.L_x_11877) ;  /* 0x0000000000708947 */ /* 0x000fea0003800000 */
[--C-:B012---:R-:W-:Y:S01]  /*19e10*/  FADD.FTZ R36, R20, -R88.reuse ;  /* 0x8000005814247221 */ /* 0x107fe20000010000 */
        /* <DEDUP_REMOVED lines=14> */
[----:B------:R-:W-:Y:S01]  /*19f00*/  HADD2.F32 R81, -RZ, R43.H0_H0 ;  /* 0x2000002bff517230 */ /* 0x000fe20000004100 */
[----:B------:R-:W-:Y:S01]  /*19f10*/  SHF.R.U32.HI R84, RZ, 0x10, R51 ;  /* 0x00000010ff547819 */ /* 0x000fe20000011633 */
[----:B------:R-:W-:Y:S01]  /*19f20*/  FMUL.FTZ R38, R87, R38 ;  /* 0x0000002657267220 */ /* 0x000fe20000410000 */
[----:B------:R-:W-:Y:S01]  /*19f30*/  FADD.FTZ R82, R23, -R88 ;  /* 0x8000005817527221 */ /* 0x000fe20000010000 */
[----:B------:R-:W-:Y:S02]  /*19f40*/  HADD2.F32 R90, -RZ, R90.H0_H0 ;  /* 0x2000005aff5a7230 */ /* 0x000fe40000004100 */
[----:B------:R-:W-:Y:S01]  /*19f50*/  FFMA.FTZ R38, R38, R39, R81 ;  /* 0x0000002726267223 */ /* 0x000fe20000010051 */
[----:B------:R-:W-:-:S02]  /*19f60*/  HADD2.F32 R84, -RZ, R84.H0_H0 ;  /* 0x20000054ff547230 */ /* 0x000fc40000004100 */
[----:B------:R-:W-:-:S04]  /*19f70*/  FMUL.FTZ R39, R87, R82 ;  /* 0x0000005257277220 */ /* 0x000fc80000410000 */
[----:B------:R-:W-:Y:S02]  /*19f80*/  FFMA.FTZ R39, R39, R84, R90 ;  /* 0x0000005427277223 */ /* 0x000fe4000001005a */
[----:B------:R-:W0:Y:S02]  /*19f90*/  LDC.64 R84, c[0x0][0x428] ;  /* 0x00010a00ff547b82 */ /* 0x000e240000000a00 */
[C---:B0-----:R-:W-:Y:S01]  /*19fa0*/  IMAD.WIDE.U32 R84, R78.reuse, 0x10, R84 ;  /* 0x000000104e547825 */ /* 0x041fe200078e0054 */
[----:B------:R-:W-:-:S04]  /*19fb0*/  IADD3 R78, PT, PT, R78, 0x80, RZ ;  /* 0x000000804e4e7810 */ /* 0x000fc80007ffe0ff */
[----:B------:R3:W-:Y:S03]  /*19fc0*/  STG.E.128 desc[UR6][R84.64], R36 ;  /* 0x0000002454007986 */ /* 0x0007e6000c101d06 */
.L_x_11877:
[----:B------:R-:W-:Y:S05]  /*19fd0*/  BSYNC.RECONVERGENT B0 ;  /* 0x0000000000007941 */ /* 0x000fea0003800200 */
.L_x_11876:
[----:B------:R-:W-:Y:S01]  /*19fe0*/  ISETP.NE.AND P0, PT, R83, RZ, PT ;  /* 0x000000ff5300720c */ /* 0x000fe20003f05270 */
[----:B------:R-:W-:-:S12]  /*19ff0*/  BSSY.RECONVERGENT B0, `(.L_x_11878) ;  /* 0x000001d000007945 */ /* 0x000fd80003800200 */
[----:B------:R-:W-:Y:S05]  /*1a000*/  @!P0 BRA `(.L_x_11879) ;  /* 0x00000000006c8947 */ /* 0x000fea0003800000 */
[--C-:B0123--:R-:W-:Y:S01]  /*1a010*/  FADD.FTZ R36, R24, -R88.reuse ;  /* 0x8000005818247221 */ /* 0x10ffe20000010000 */
[----:B------:R-:W-:Y:S02]  /*1a020*/  HADD2.F32 R37, -RZ, R98.H1_H1 ;  /* 0x30000062ff257230 */ /* 0x000fe40000004100 */
[--C-:B------:R-:W-:Y:S01]  /*1a030*/  FADD.FTZ R38, R25, -R88.reuse ;  /* 0x8000005819267221 */ /* 0x100fe20000010000 */
[----:B------:R-:W-:Y:S02]  /*1a040*/  HADD2.F32 R39, -RZ, R40.H0_H0 ;  /* 0x20000028ff277230 */ /* 0x000fe40000004100 */
[C---:B------:R-:W-:Y:S01]  /*1a050*/  FMUL.FTZ R36, R87.reuse, R36 ;  /* 0x0000002457247220 */ /* 0x040fe20000410000 */
[----:B------:R-:W-:Y:S01]  /*1a060*/  SHF.R.U64 R82, R48, 0x10, R49 ;  /* 0x0000001030527819 */ /* 0x000fe20000001231 */
[----:B------:R-:W-:Y:S01]  /*1a070*/  HADD2.F32 R81, -RZ, R41.H0_H0 ;  /* 0x20000029ff517230 */ /* 0x000fe20000004100 */
[----:B------:R-:W-:Y:S01]  /*1a080*/  SHF.R.U64 R84, R40, 0x10, R41 ;  /* 0x0000001028547819 */ /* 0x000fe20000001229 */
[----:B------:R-:W-:Y:S01]  /*1a090*/  FFMA.FTZ R36, R36, R37, R39 ;  /* 0x0000002524247223 */ /* 0x000fe20000010027 */
[----:B------:R-:W-:Y:S01]  /*1a0a0*/  FMUL.FTZ R37, R87, R38 ;  /* 0x0000002657257220 */ /* 0x000fe20000410000 */
[----:B------:R-:W-:Y:S01]  /*1a0b0*/  FADD.FTZ R38, R26, -R88 ;  /* 0x800000581a267221 */ /* 0x000fe20000010000 */
[----:B------:R-:W-:-:S02]  /*1a0c0*/  HADD2.F32 R82, -RZ, R82.H0_H0 ;  /* 0x20000052ff527230 */ /* 0x000fc40000004100 */
[----:B------:R-:W-:Y:S02]  /*1a0d0*/  HADD2.F32 R84, -RZ, R84.H0_H0 ;  /* 0x20000054ff547230 */ /* 0x000fe40000004100 */
[----:B------:R-:W-:Y:S01]  /*1a0e0*/  FMUL.FTZ R38, R87, R38 ;  /* 0x0000002657267220 */ /* 0x000fe20000410000 */
[----:B------:R-:W-:Y:S02]  /*1a0f0*/  HADD2.F32 R39, -RZ, R99.H0_H0 ;  /* 0x20000063ff277230 */ /* 0x000fe40000004100 */
[----:B------:R-:W-:Y:S01]  /*1a100*/  FFMA.FTZ R37, R37, R82, R84 ;  /* 0x0000005225257223 */ /* 0x000fe20000010054 */
[----:B------:R-:W-:Y:S02]  /*1a110*/  FADD.FTZ R82, R27, -R88 ;  /* 0x800000581b527221 */ /* 0x000fe40000010000 */
[----:B------:R-:W-:Y:S01]  /*1a120*/  FFMA.FTZ R38, R38, R39, R81 ;  /* 0x0000002726267223 */ /* 0x000fe20000010051 */
[----:B------:R-:W-:Y:S01]  /*1a130*/  SHF.R.U32.HI R81, RZ, 0x10, R49 ;  /* 0x00000010ff517819 */ /* 0x000fe20000011631 */
[----:B------:R-:W-:-:S02]  /*1a140*/  HADD2.F32 R84, -RZ, R100.H1_H1 ;  /* 0x30000064ff547230 */ /* 0x000fc40000004100 */
[----:B------:R-:W-:Y:S02]  /*1a150*/  FMUL.FTZ R39, R87, R82 ;  /* 0x0000005257277220 */ /* 0x000fe40000410000 */
[----:B------:R-:W-:-:S05]  /*1a160*/  HADD2.F32 R82, -RZ, R81.H0_H0 ;  /* 0x20000051ff527230 */ /* 0x000fca0000004100 */
[----:B------:R-:W-:Y:S02]  /*1a170*/  FFMA.FTZ R39, R39, R82, R84 ;  /* 0x0000005227277223 */ /* 0x000fe40000010054 */
[----:B------:R-:W0:Y:S02]  /*1a180*/  LDC.64 R82, c[0x0][0x428] ;  /* 0x00010a00ff527b82 */ /* 0x000e240000000a00 */
[----:B0-----:R-:W-:-:S04]  /*1a190*/  IMAD.WIDE.U32 R82, R78, 0x10, R82 ;  /* 0x000000104e527825 */ /* 0x001fc800078e0052 */
[----:B------:R-:W-:Y:S01]  /*1a1a0*/  VIADD R78, R78, 0x80 ;  /* 0x000000804e4e7836 */ /* 0x000fe20000000000 */
[----:B------:R4:W-:Y:S06]  /*1a1b0*/  STG.E.128 desc[UR6][R82.64], R36 ;  /* 0x0000002452007986 */ /* 0x0009ec000c101d06 */
.L_x_11879:
[----:B------:R-:W-:Y:S05]  /*1a1c0*/  BSYNC.RECONVERGENT B0 ;  /* 0x0000000000007941 */ /* 0x000fea0003800200 */
.L_x_11878:
        /* <DEDUP_REMOVED lines=8> */
[----:B------:R-:W-:Y:S02]  /*1a250*/  HADD2.F32 R82, -RZ, R101.H0_H0 ;  /* 0x20000065ff527230 */ /* 0x000fe40000004100 */
[----:B------:R-:W-:Y:S02]  /*1a260*/  HADD2.F32 R79, -RZ, R3.H0_H0 ;  /* 0x20000003ff4f7230 */ /* 0x000fe40000004100 */
[----:B------:R-:W-:Y:S01]  /*1a270*/  FFMA.FTZ R36, R36, R37, R39 ;  /* 0x0000002524247223 */ /* 0x000fe20000010027 */
[----:B------:R-:W-:Y:S01]  /*1a280*/  FMUL.FTZ R37, R87, R38 ;  /* 0x0000002657257220 */ /* 0x000fe20000410000 */
[----:B------:R-:W-:-:S02]  /*1a290*/  HADD2.F32 R38, -RZ, R95.H1_H1 ;  /* 0x3000005fff267230 */ /* 0x000fc40000004100 */
[----:B------:R-:W-:Y:S02]  /*1a2a0*/  HADD2.F32 R39, -RZ, R95.H0_H0 ;  /* 0x2000005fff277230 */ /* 0x000fe40000004100 */
[----:B------:R-:W-:Y:S02]  /*1a2b0*/  HADD2.F32 R84, -RZ, R101.H1_H1 ;  /* 0x30000065ff547230 */ /* 0x000fe40000004100 */
        /* <DEDUP_REMOVED lines=12> */
.L_x_11881:
[----:B------:R-:W-:Y:S05]  /*1a380*/  BSYNC.RECONVERGENT B0 ;  /* 0x0000000000007941 */ /* 0x000fea0003800200 */
.L_x_11880:
[----:B------:R-:W-:Y:S01]  /*1a390*/  ISETP.NE.AND P0, PT, R80, RZ, PT ;  /* 0x000000ff5000720c */ /* 0x000fe20003f05270 */
[----:B------:R-:W-:-:S12]  /*1a3a0*/  BSSY.RECONVERGENT B0, `(.L_x_11882) ;  /* 0x0000011000007945 */ /* 0x000fd80003800200 */
[----:B------:R-:W-:Y:S05]  /*1a3b0*/  @!P0 BRA `(.L_x_11883) ;  /* 0x00000000003c8947 */ /* 0x000fea0003800000 */
[--C-:B01234-:R-:W-:Y:S01]  /*1a3c0*/  FADD.FTZ R36, R32, -R88.reuse ;  /* 0x8000005820247221 */ /* 0x11ffe20000010000 */
[--C-:B------:R-:W-:Y:S01]  /*1a3d0*/  FADD.FTZ R38, R33, -R88.reuse ;  /* 0x8000005821267221 */ /* 0x100fe20000010000 */
[--C-:B------:R-:W-:Y:S01]  /*1a3e0*/  FADD.FTZ R80, R34, -R88.reuse ;  /* 0x8000005822507221 */ /* 0x100fe20000010000 */
[----:B------:R-:W-:Y:S01]  /*1a3f0*/  FADD.FTZ R88, R35, -R88 ;  /* 0x8000005823587221 */ /* 0x000fe20000010000 */
[C---:B------:R-:W-:Y:S01]  /*1a400*/  FMUL.FTZ R39, R87.reuse, R36 ;  /* 0x0000002457277220 */ /* 0x040fe20000410000 */
[C---:B------:R-:W-:Y:S01]  /*1a410*/  FMUL.FTZ R38, R87.reuse, R38 ;  /* 0x0000002657267220 */ /* 0x040fe20000410000 */
[----:B------:R-:W0:Y:S01]  /*1a420*/  LDC.64 R36, c[0x0][0x428] ;  /* 0x00010a00ff247b82 */ /* 0x000e220000000a00 */
[C---:B------:R-:W-:Y:S01]  /*1a430*/  FMUL.FTZ R80, R87.reuse, R80 ;  /* 0x0000005057507220 */ /* 0x040fe20000410000 */
[----:B------:R-:W-:Y:S01]  /*1a440*/  FMUL.FTZ R87, R87, R88 ;  /* 0x0000005857577220 */ /* 0x000fe20000410000 */
[----:B0-----:R-:W-:-:S04]  /*1a450*/  IMAD.WIDE.U32 R78, R78, 0x10, R36 ;  /* 0x000000104e4e7825 */ /* 0x001fc800078e0024 */
[----:B------:R-:W-:Y:S01]  /*1a460*/  FFMA.FTZ R36, R39, R65, R70 ;  /* 0x0000004127247223 */ /* 0x000fe20000010046 */
[----:B------:R-:W-:Y:S01]  /*1a470*/  FFMA.FTZ R37, R38, R62, R61 ;  /* 0x0000003e26257223 */ /* 0x000fe2000001003d */
[----:B------:R-:W-:Y:S01]  /*1a480*/  FFMA.FTZ R38, R80, R64, R69 ;  /* 0x0000004050267223 */ /* 0x000fe20000010045 */
[----:B------:R-:W-:-:S05]  /*1a490*/  FFMA.FTZ R39, R87, R63, R60 ;  /* 0x0000003f57277223 */ /* 0x000fca000001003c */
[----:B------:R0:W-:Y:S02]  /*1a4a0*/  STG.E.128 desc[UR6][R78.64], R36 ;  /* 0x000000244e007986 */ /* 0x0001e4000c101d06 */
.L_x_11883:
[----:B------:R-:W-:Y:S05]  /*1a4b0*/  BSYNC.RECONVERGENT B0 ;  /* 0x0000000000007941 */ /* 0x000fea0003800200 */
.L_x_11882:
[----:B------:R-:W-:Y:S02]  /*1a4c0*/  UIADD3 UR20, UPT, UPT, UR20, UR14, URZ ;  /* 0x0000000e14147290 */ /* 0x000fe4000fffe0ff */
[----:B------:R-:W-:Y:S02]  /*1a4d0*/  UPLOP3.LUT UP1, UPT, UPT, UPT, UP1, 0x40, 0x4 ;  /* 0x000000000004789c */ /* 0x000fe40003f2e810 */
[----:B------:R-:W-:-:S09]  /*1a4e0*/  UISETP.GE.AND UP0, UPT, UR20, UR15, UPT ;  /* 0x0000000f1400728c */ /* 0x000fd2000bf06270 */
[----:B------:R-:W-:Y:S05]  /*1a4f0*/  BRA.U !UP0, `(.L_x_11884) ;  /* 0xfffffe6d08007547 */ /* 0x000fea000b83ffff */
[----:B------:R-:W-:Y:S05]  /*1a500*/  EXIT ;  /* 0x000000000000794d */ /* 0x000fea0003800000 */
.L_x_11885:
        /* <DEDUP_REMOVED lines=15> */
.L_x_13634:


//--------------------- .text._ZN10layer_norm31ln_parallel_residual_fwd_kernelINS_13Kernel_traitsI6__halfffffjLj3072ELj1ELj1ELj4ELj16ENS_18Kernel_traits_baseILj3072ES2_ffffjLj128EEEEELb1ELb1ELb1EEEvNS_9FwdParamsE --------------------------
	.section	.text._ZN10layer_norm31ln_parallel_residual_fwd_kernelINS_13Kernel_traitsI6__halfffffjLj3072ELj1ELj1ELj4ELj16ENS_18Kernel_traits_baseILj3072ES2_ffffjLj128EEEEELb1ELb1ELb1EEEvNS_9FwdParamsE,"ax",@progbits
	.align	128
        .global         _ZN10layer_norm31ln_parallel_residual_fwd_kernelINS_13Kernel_traitsI6__halfffffjLj3072ELj1ELj1ELj4ELj16ENS_18Kernel_traits_baseILj3072ES2_ffffjLj128EEEEELb1ELb1ELb1EEEvNS_9FwdParamsE
        .type           _ZN10layer_norm31ln_parallel_residual_fwd_kernelINS_13Kernel_traitsI6__halfffffjLj3072ELj1ELj1ELj4ELj16ENS_18Kernel_traits_baseILj3072ES2_ffffjLj128EEEEELb1ELb1ELb1EEEvNS_9FwdParamsE,@function
        .size           _ZN10layer_norm31ln_parallel_residual_fwd_kernelINS_13Kernel_traitsI6__halfffffjLj3072ELj1ELj1ELj4ELj16ENS_18Kernel_traits_baseILj3072ES2_ffffjLj128EEEEELb1ELb1ELb1EEEvNS_9FwdParamsE,(.L_x_13635 - _ZN10layer_norm31ln_parallel_residual_fwd_kernelINS_13Kernel_traitsI6__halfffffjLj3072ELj1ELj1ELj4ELj16ENS_18Kernel_traits_baseILj3072ES2_ffffjLj128EEEEELb1ELb1ELb1EEEvNS_9FwdParamsE)
        .other          _ZN10layer_norm31ln_parallel_residual_fwd_kernelINS_13Kernel_traitsI6__halfffffjLj3072ELj1ELj1ELj4ELj16ENS_18Kernel_traits_baseILj3072ES2_ffffjLj128EEEEELb1ELb1ELb1EEEvNS_9FwdParamsE,@"STO_CUDA_ENTRY STV_DEFAULT"
_ZN10layer_norm31ln_parallel_residual_fwd_kernelINS_13Kernel_traitsI6__halfffffjLj3072ELj1ELj1ELj4ELj16ENS_18Kernel_traits_baseILj3072ES2_ffffjLj128EEEEELb1ELb1ELb1EEEvNS_9FwdParamsE:
.text._ZN10layer_norm31ln_parallel_residual_fwd_kernelINS_13Kernel_traitsI6__halfffffjLj3072ELj1ELj1ELj4ELj16ENS_18Kernel_traits_baseILj3072ES2_ffffjLj128EEEEELb1ELb1ELb1EEEvNS_9FwdParamsE:
[----:B------:R-:W-:Y:S01]  /*0000*/  LDC R1, c[0x0][0x37c] ;  /* 0x0000df00ff017b82 */ /* 0x000fe20000000800 */
[----:B------:R-:W0:Y:S01]  /*0010*/  LDCU.64 UR4, c[0x0][0x438] ;  /* 0x00008700ff0477ac */ /* 0x000e220008000a00 */
[----:B------:R-:W1:Y:S06]  /*0020*/  S2R R97, SR_TID.X ;  /* 0x0000000000617919 */ /* 0x000e6c0000002100 */
[----:B------:R-:W1:Y:S01]  /*0030*/  LDC.64 R4, c[0x0][0x3d0] ;  /* 0x0000f400ff047b82 */ /* 0x000e620000000a00 */
[----:B------:R-:W2:Y:S01]  /*0040*/  LDCU.64 UR10, c[0x0][0x358] ;  /* 0x00006b00ff0a77ac */ /* 0x000ea20008000a00 */
[----:B0-----:R-:W-:Y:S01]  /*0050*/  ISETP.NE.U32.AND P0, PT, RZ, UR4, PT ;  /* 0x00000004ff007c0c */ /* 0x001fe2000bf05070 */
[----:B------:R-:W0:Y:S03]  /*0060*/  LDCU.U8 UR4, c[0x0][0x464] ;  /* 0x00008c80ff0477ac */ /* 0x000e260008000000 */
[----:B------:R-:W-:-:S02]  /*0070*/  ISETP.NE.AND.EX P0, PT, RZ, UR5, PT, P0 ;  /* 0x00000005ff007c0c */ /* 0x000fc4000bf05300 */
[----:B------:R-:W3:Y:S01]  /*0080*/  LDC R94, c[0x0][0x458] ;  /* 0x00011600ff5e7b82 */ /* 0x000ee20000000800 */
[----:B------:R-:W4:Y:S10]  /*0090*/  LDCU.64 UR8, c[0x0][0x450] ;  /* 0x00008a00ff0877ac */ /* 0x000f340008000a00 */
[C---:B-1----:R-:W-:Y:S01]  /*00a0*/  @P0 IMAD.WIDE.U32 R2, R97.reuse, 0x8, R4 ;  /* 0x0000000861020825 */ /* 0x042fe200078e0004 */
[----:B------:R-:W1:Y:S04]  /*00b0*/  @P0 LDC.64 R26, c[0x0][0x438] ;  /* 0x00010e00ff1a0b82 */ /* 0x000e680000000a00 */
[----:B--2---:R-:W5:Y:S04]  /*00c0*/  @P0 LDG.E.64 R10, desc[UR10][R2.64] ;  /* 0x0000000a020a0981 */ /* 0x004f68000c1e1b00 */
[----:B------:R-:W5:Y:S01]  /*00d0*/  @P0 LDG.E.64 R14, desc[UR10][R2.64+0x400] ;  /* 0x0004000a020e0981 */ /* 0x000f62000c1e1b00 */
[----:B------:R-:W3:Y:S03]  /*00e0*/  LDC R95, c[0x0][0x45c] ;  /* 0x00011700ff5f7b82 */ /* 0x000ee60000000800 */
[----:B------:R-:W5:Y:S04]  /*00f0*/  @P0 LDG.E.64 R12, desc[UR10][R2.64+0x800] ;  /* 0x0008000a020c0981 */ /* 0x000f68000c1e1b00 */
[----:B------:R-:W5:Y:S04]  /*0100*/  @P0 LDG.E.64 R8, desc[UR10][R2.64+0xc00] ;  /* 0x000c000a02080981 */ /* 0x000f68000c1e1b00 */
[----:B------:R-:W5:Y:S04]  /*0110*/  @P0 LDG.E.64 R6, desc[UR10][R2.64+0x1000] ;  /* 0x0010000a02060981 */ /* 0x000f68000c1e1b00 */
[----:B------:R-:W5:Y:S01]  /*0120*/  @P0 LDG.E.64 R18, desc[UR10][R2.64+0x1400] ;  /* 0x0014000a02120981 */ /* 0x000f62000c1e1b00 */
[----:B0-----:R-:W-:Y:S01]  /*0130*/  ISETP.NE.AND P1, PT, RZ, UR4, PT ;  /* 0x00000004ff007c0c */ /* 0x001fe2000bf25270 */
[----:B----4-:R-:W-:Y:S01]  /*0140*/  IMAD.U32 R22, RZ, RZ, UR8 ;  /* 0x00000008ff167e24 */ /* 0x010fe2000f8e00ff */
[----:B------:R-:W0:Y:S01]  /*0150*/  S2UR UR18, SR_CTAID.X ;  /* 0x00000000001279c3 */ /* 0x000e220000002500 */
[----:B------:R-:W-:Y:S01]  /*0160*/  IMAD.U32 R23, RZ, RZ, UR9 ;  /* 0x00000009ff177e24 */ /* 0x000fe2000f8e00ff */
[----:B------:R-:W0:Y:S01]  /*0170*/  LDCU UR4, c[0x0][0x384] ;  /* 0x00007080ff0477ac */ /* 0x000e220008000800 */
[----:B-1----:R-:W-:-:S04]  /*0180*/  @P0 IMAD.WIDE.U32 R26, R97, 0x8, R26 ;  /* 0x00000008611a0825 */ /* 0x002fc800078e001a */
[----:B------:R-:W-:Y:S01]  /*0190*/  @!P0 IMAD.WIDE.U32 R28, R97, 0x8, R4 ;  /* 0x00000008611c8825 */ /* 0x000fe200078e0004 */
[----:B------:R-:W5:Y:S04]  /*01a0*/  @P0 LDG.E.64 R80, desc[UR10][R26.64] ;  /* 0x0000000a1a500981 */ /* 0x000f68000c1e1b00 */
[----:B---3--:R-:W5:Y:S04]  /*01b0*/  @P1 LDG.E.64 R24, desc[UR10][R94.64] ;  /* 0x0000000a5e181981 */ /* 0x008f68000c1e1b00 */
[----:B------:R-:W5:Y:S04]  /*01c0*/  @P1 LDG.E.64 R22, desc[UR10][R22.64] ;  /* 0x0000000a16161981 */ /* 0x000f68000c1e1b00 */
[----:B------:R-:W5:Y:S04]  /*01d0*/  @P0 LDG.E.64 R20, desc[UR10][R26.64+0x400] ;  /* 0x0004000a1a140981 */ /* 0x000f68000c1e1b00 */
[----:B------:R-:W5:Y:S04]  /*01e0*/  @P0 LDG.E.64 R16, desc[UR10][R26.64+0x800] ;  /* 0x0008000a1a100981 */ /* 0x000f68000c1e1b00 */
[----:B------:R-:W5:Y:S04]  /*01f0*/  @P0 LDG.E.64 R4, desc[UR10][R26.64+0xc00] ;  /* 0x000c000a1a040981 */ /* 0x000f68000c1e1b00 */
[----:B------:R-:W5:Y:S04]  /*0200*/  @P0 LDG.E.64 R2, desc[UR10][R26.64+0x1000] ;  /* 0x0010000a1a020981 */ /* 0x000f68000c1e1b00 */
[----:B------:R-:W5:Y:S01]  /*0210*/  @P0 LDG.E.64 R66, desc[UR10][R26.64+0x1400] ;  /* 0x0014000a1a420981 */ /* 0x000f62000c1e1b00 */
[----:B0-----:R-:W-:-:S06]  /*0220*/  UISETP.GE.AND UP0, UPT, UR18, UR4, UPT ;  /* 0x000000041200728c */ /* 0x001fcc000bf06270 */
[----:B------:R-:W-:Y:S01]  /*0230*/  PLOP3.LUT P2, PT, PT, PT, UP0, 0x80, 0x8 ;  /* 0x000000000008781c */ /* 0x000fe20003f4f008 */
[----:B------:R-:W5:Y:S04]  /*0240*/  @!P0 LDG.E.64 R10, desc[UR10][R28.64] ;  /* 0x0000000a1c0a8981 */ /* 0x000f68000c1e1b00 */
[----:B------:R-:W5:Y:S04]  /*0250*/  @!P0 LDG.E.64 R14, desc[UR10][R28.64+0x400] ;  /* 0x0004000a1c0e8981 */ /* 0x000f68000c1e1b00 */
[----:B------:R-:W5:Y:S04]  /*0260*/  @!P0 LDG.E.64 R12, desc[UR10][R28.64+0x800] ;  /* 0x0008000a1c0c8981 */ /* 0x000f68000c1e1b00 */
[----:B------:R-:W5:Y:S04]  /*0270*/  @!P0 LDG.E.64 R8, desc[UR10][R28.64+0xc00] ;  /* 0x000c000a1c088981 */ /* 0x000f68000c1e1b00 */
[----:B------:R-:W5:Y:S04]  /*0280*/  @!P0 LDG.E.64 R6, desc[UR10][R28.64+0x1000] ;  /* 0x0010000a1c068981 */ /* 0x000f68000c1e1b00 */
[----:B------:R0:W5:Y:S02]  /*0290*/  @!P0 LDG.E.64 R18, desc[UR10][R28.64+0x1400] ;  /* 0x0014000a1c128981 */ /* 0x000164000c1e1b00 */
[----:B0-----:R-:W0:Y:S01]  /*02a0*/  @P1 LDC R29, c[0x0][0x460] ;  /* 0x00011800ff1d1b82 */ /* 0x001e220000000800 */
[----:B------:R-:W-:Y:S05]  /*02b0*/  @P2 EXIT ;  /* 0x000000000000294d */ /* 0x000fea0003800000 */
[----:B------:R-:W1:Y:S01]  /*02c0*/  LDC R0, c[0x0][0x360] ;  /* 0x0000d800ff007b82 */ /* 0x000e620000000800 */
[----:B0----5:R-:W-:Y:S01]  /*02d0*/  @P1 IADD3 R94, P2, PT, R24, R29, RZ ;  /* 0x0000001d185e1210 */ /* 0x021fe20007f5e0ff */
[----:B------:R-:W0:Y:S01]  /*02e0*/  LDCU.64 UR4, c[0x0][0x398] ;  /* 0x00007300ff0477ac */ /* 0x000e220008000a00 */
[----:B------:R-:W-:Y:S02]  /*02f0*/  @P1 R2UR UR8, R22 ;  /* 0x00000000160812ca */ /* 0x000fe400000e0000 */
[----:B------:R-:W-:Y:S02]  /*0300*/  @!P0 CS2R R4, SRZ ;  /* 0x0000000000048805 */ /* 0x000fe4000001ff00 */
[----:B------:R-:W-:Y:S02]  /*0310*/  @P1 IADD3.X R95, PT, PT, RZ, R25, RZ, P2, !PT ;  /* 0x00000019ff5f1210 */ /* 0x000fe400017fe4ff */
[----:B------:R-:W-:Y:S02]  /*0320*/  @!P0 CS2R R2, SRZ ;  /* 0x0000000000028805 */ /* 0x000fe4000001ff00 */
[----:B------:R-:W-:-:S02]  /*0330*/  @P1 R2UR UR9, R23 ;  /* 0x00000000170912ca */ /* 0x000fc400000e0000 */
[----:B------:R-:W-:Y:S02]  /*0340*/  @!P0 CS2R R80, SRZ ;  /* 0x0000000000508805 */ /* 0x000fe4000001ff00 */
[--C-:B------:R-:W-:Y:S02]  /*0350*/  SHF.R.U64 R92, R94, 0x2, R95.reuse ;  /* 0x000000025e5c7819 */ /* 0x100fe4000000125f */
[----:B------:R-:W-:Y:S02]  /*0360*/  @!P0 CS2R R20, SRZ ;  /* 0x0000000000148805 */ /* 0x000fe4000001ff00 */
[----:B------:R-:W-:Y:S02]  /*0370*/  SHF.R.U32.HI R91, RZ, 0x2, R95 ;  /* 0x00000002ff5b7819 */ /* 0x000fe4000001165f */
[----:B------:R-:W-:Y:S02]  /*0380*/  @!P0 CS2R R16, SRZ ;  /* 0x0000000000108805 */ /* 0x000fe4000001ff00 */
[----:B------:R-:W-:Y:S01]  /*0390*/  @!P0 CS2R R66, SRZ ;  /* 0x0000000000428805 */ /* 0x000fe2000001ff00 */
[----:B------:R-:W-:Y:S01]  /*03a0*/  IMAD.HI.U32 R22, R92, -0x2daee0ad, RZ ;  /* 0xd2511f535c167827 */ /* 0x000fe200078e00ff */
[----:B------:R-:W-:Y:S01]  /*03b0*/  MOV R64, R14 ;  /* 0x0000000e00407202 */ /* 0x000fe20000000f00 */
[----:B------:R-:W-:Y:S01]  /*03c0*/  UIADD3 UR21, UPT, UPT, UR8, -0x61c88647, URZ ;  /* 0x9e3779b908157890 */ /* 0x000fe2000fffe0ff */
[----:B------:R-:W-:Y:S01]  /*03d0*/  SHF.R.U64 R61, R14, 0x10, R15 ;  /* 0x000000100e3d7819 */ /* 0x000fe2000000120f */
[----:B------:R-:W-:Y:S01]  /*03e0*/  IMAD R26, R92, -0x2daee0ad, RZ ;  /* 0xd2511f535c1a7824 */ /* 0x000fe200078e02ff */
[----:B------:R-:W-:Y:S01]  /*03f0*/  UIADD3 UR23, UPT, UPT, UR8, 0x3c6ef372, URZ ;  /* 0x3c6ef37208177890 */ /* 0x000fe2000fffe0ff */
[----:B------:R-:W-:Y:S01]  /*0400*/  LOP3.LUT R22, R22, UR9, RZ, 0x3c, !PT ;  /* 0x0000000916167c12 */ /* 0x000fe2000f8e3cff */
[----:B------:R-:W-:Y:S01]  /*0410*/  UIADD3 UR22, UPT, UPT, UR9, -0x4498517b, URZ ;  /* 0xbb67ae8509167890 */ /* 0x000fe2000fffe0ff */
[----:B------:R-:W-:Y:S01]  /*0420*/  IMAD.MOV.U32 R83, RZ, RZ, R10 ;  /* 0x000000ffff537224 */ /* 0x000fe200078e000a */
[----:B------:R-:W-:Y:S01]  /*0430*/  UIADD3 UR24, UPT, UPT, UR9, 0x76cf5d0a, URZ ;  /* 0x76cf5d0a09187890 */ /* 0x000fe2000fffe0ff */
[----:B-1----:R-:W-:Y:S01]  /*0440*/  IMAD R93, R0, UR18, R97 ;  /* 0x00000012005d7c24 */ /* 0x002fe2000f8e0261 */
[----:B------:R-:W-:Y:S01]  /*0450*/  UIADD3 UR25, UPT, UPT, UR8, -0x255992d5, URZ ;  /* 0xdaa66d2b08197890 */ /* 0x000fe2000fffe0ff */
[C---:B------:R-:W-:Y:S01]  /*0460*/  IMAD.HI.U32 R23, R22.reuse, -0x326172a9, RZ ;  /* 0xcd9e8d5716177827 */ /* 0x040fe200078e00ff */
[----:B------:R-:W-:Y:S01]  /*0470*/  UIADD3 UR26, UPT, UPT, UR9, 0x32370b8f, URZ ;  /* 0x32370b8f091a7890 */ /* 0x000fe2000fffe0ff */
[----:B------:R-:W-:Y:S01]  /*0480*/  MOV R30, R6 ;  /* 0x00000006001e7202 */ /* 0x000fe20000000f00 */
[----:B------:R-:W-:Y:S01]  /*0490*/  UIADD3 UR27, UPT, UPT, UR8, 0x78dde6e4, URZ ;  /* 0x78dde6e4081b7890 */ /* 0x000fe2000fffe0ff */
[C---:B------:R-:W-:Y:S01]  /*04a0*/  IMAD.HI.U32 R0, R93.reuse, -0x326172a9, RZ ;  /* 0xcd9e8d575d007827 */ /* 0x040fe200078e00ff */
[----:B------:R-:W-:Y:S01]  /*04b0*/  UIADD3 UR28, UPT, UPT, UR9, -0x126145ec, URZ ;  /* 0xed9eba14091c7890 */ /* 0x000fe2000fffe0ff */
[----:B------:R-:W-:Y:S01]  /*04c0*/  SHF.R.U32.HI R62, RZ, 0x10, R15 ;  /* 0x00000010ff3e7819 */ /* 0x000fe2000001160f */
[----:B------:R-:W-:Y:S01]  /*04d0*/  UIADD3 UR29, UPT, UPT, UR8, 0x1715609d, URZ ;  /* 0x1715609d081d7890 */ /* 0x000fe2000fffe0ff */
[----:B------:R-:W-:Y:S01]  /*04e0*/  IMAD R24, R93, -0x326172a9, RZ ;  /* 0xcd9e8d575d187824 */ /* 0x000fe200078e02ff */
[----:B------:R-:W-:Y:S01]  /*04f0*/  LOP3.LUT R0, R91, UR8, R0, 0x96, !PT ;  /* 0x000000085b007c12 */ /* 0x000fe2000f8e9600 */
[----:B------:R-:W-:Y:S01]  /*0500*/  IMAD R27, R22, -0x326172a9, RZ ;  /* 0xcd9e8d57161b7824 */ /* 0x000fe200078e02ff */
[----:B------:R-:W-:Y:S01]  /*0510*/  UIADD3 UR30, UPT, UPT, UR9, -0x56f99767, URZ ;  /* 0xa9066899091e7890 */ /* 0x000fe2000fffe0ff */
[----:B------:R-:W-:Y:S01]  /*0520*/  IMAD.MOV.U32 R56, RZ, RZ, R8 ;  /* 0x000000ffff387224 */ /* 0x000fe200078e0008 */
[----:B------:R-:W-:Y:S01]  /*0530*/  LOP3.LUT R23, R24, UR21, R23, 0x96, !PT ;  /* 0x0000001518177c12 */ /* 0x000fe2000f8e9617 */
[C---:B------:R-:W-:Y:S01]  /*0540*/  IMAD.HI.U32 R25, R0.reuse, -0x2daee0ad, RZ ;  /* 0xd2511f5300197827 */ /* 0x040fe200078e00ff */
[----:B------:R-:W-:Y:S01]  /*0550*/  UIADD3 UR31, UPT, UPT, UR8, -0x4ab325aa, URZ ;  /* 0xb54cda56081f7890 */ /* 0x000fe2000fffe0ff */
[----:B------:R-:W-:Y:S01]  /*0560*/  MOV R59, R13 ;  /* 0x0000000d003b7202 */ /* 0x000fe20000000f00 */
[----:B------:R-:W-:Y:S01]  /*0570*/  UIADD3 UR32, UPT, UPT, UR9, 0x646e171e, URZ ;  /* 0x646e171e09207890 */ /* 0x000fe2000fffe0ff */
[----:B------:R-:W-:Y:S01]  /*0580*/  IMAD R29, R0, -0x2daee0ad, RZ ;  /* 0xd2511f53001d7824 */ /* 0x000fe200078e02ff */
[----:B------:R-:W-:Y:S01]  /*0590*/  LOP3.LUT R25, R26, UR22, R25, 0x96, !PT ;  /* 0x000000161a197c12 */ /* 0x000fe2000f8e9619 */
[----:B------:R-:W-:Y:S01]  /*05a0*/  IMAD.HI.U32 R24, R23, -0x2daee0ad, RZ ;  /* 0xd2511f5317187827 */ /* 0x000fe200078e00ff */
[----:B------:R-:W-:Y:S01]  /*05b0*/  UIADD3 UR33, UPT, UPT, UR8, 0x5384540f, URZ ;  /* 0x5384540f08217890 */ /* 0x000fe2000fffe0ff */
[----:B------:R-:W-:Y:S01]  /*05c0*/  SHF.R.U64 R57, R12, 0x10, R13 ;  /* 0x000000100c397819 */ /* 0x000fe2000000120d */
[----:B------:R-:W-:Y:S01]  /*05d0*/  UIADD3 UR34, UPT, UPT, UR9, 0x1fd5c5a3, URZ ;  /* 0x1fd5c5a309227890 */ /* 0x000fe2000fffe0ff */
[----:B------:R-:W-:Y:S01]  /*05e0*/  IMAD.HI.U32 R0, R25, -0x326172a9, RZ ;  /* 0xcd9e8d5719007827 */ /* 0x000fe200078e00ff */
[----:B------:R-:W-:Y:S01]  /*05f0*/  LOP3.LUT R24, R29, UR24, R24, 0x96, !PT ;  /* 0x000000181d187c12 */ /* 0x000fe2000f8e9618 */
[----:B------:R-:W-:Y:S01]  /*0600*/  UIADD3 UR35, UPT, UPT, UR8, -0xe443238, URZ ;  /* 0xf1bbcdc808237890 */ /* 0x000fe2000fffe0ff */
[----:B------:R-:W-:Y:S01]  /*0610*/  SHF.R.U64 R29, R10, 0x10, R11 ;  /* 0x000000100a1d7819 */ /* 0x000fe2000000120b */
[----:B------:R-:W-:Y:S01]  /*0620*/  IMAD R26, R23, -0x2daee0ad, RZ ;  /* 0xd2511f53171a7824 */ /* 0x000fe200078e02ff */
[----:B------:R-:W-:Y:S01]  /*0630*/  LOP3.LUT R0, R27, UR23, R0, 0x96, !PT ;  /* 0x000000171b007c12 */ /* 0x000fe2000f8e9600 */
[----:B------:R-:W-:Y:S01]  /*0640*/  IMAD R25, R25, -0x326172a9, RZ ;  /* 0xcd9e8d5719197824 */ /* 0x000fe200078e02ff */
[----:B------:R-:W-:Y:S01]  /*0650*/  UIADD3 UR36, UPT, UPT, UR9, -0x24c28bd8, URZ ;  /* 0xdb3d742809247890 */ /* 0x000fe2000fffe0ff */
[----:B------:R-:W-:Y:S01]  /*0660*/  IMAD.HI.U32 R22, R24, -0x326172a9, RZ ;  /* 0xcd9e8d5718167827 */ /* 0x000fe200078e00ff */
[----:B------:R-:W-:Y:S01]  /*0670*/  UIADD3 UR37, UPT, UPT, UR8, -0x700cb87f, URZ ;  /* 0x8ff3478108257890 */ /* 0x000fe2000fffe0ff */
[----:B------:R-:W-:Y:S01]  /*0680*/  SHF.R.U64 R10, R8, 0x10, R9 ;  /* 0x00000010080a7819 */ /* 0x000fe20000001209 */
[----:B------:R-:W-:Y:S01]  /*0690*/  UIADD3 UR38, UPT, UPT, UR9, -0x695add53, URZ ;  /* 0x96a522ad09267890 */ /* 0x000fe2000fffe0ff */
[----:B------:R-:W-:Y:S01]  /*06a0*/  IMAD.HI.U32 R23, R0, -0x2daee0ad, RZ ;  /* 0xd2511f5300177827 */ /* 0x000fe200078e00ff */
[----:B------:R-:W-:Y:S01]  /*06b0*/  LOP3.LUT R22, R25, UR25, R22, 0x96, !PT ;  /* 0x0000001919167c12 */ /* 0x000fe2000f8e9616 */
[----:B0-----:R-:W-:Y:S01]  /*06c0*/  UISETP.NE.U32.AND UP0, UPT, UR4, URZ, UPT ;  /* 0x000000ff0400728c */ /* 0x001fe2000bf05070 */
[----:B------:R-:W-:Y:S01]  /*06d0*/  SHF.R.U64 R8, R6, 0x10, R7 ;  /* 0x0000001006087819 */ /* 0x000fe20000001207 */
[----:B------:R-:W-:Y:S01]  /*06e0*/  IMAD R27, R0, -0x2daee0ad, RZ ;  /* 0xd2511f53001b7824 */ /* 0x000fe200078e02ff */
[----:B------:R-:W-:Y:S01]  /*06f0*/  LOP3.LUT R23, R26, UR26, R23, 0x96, !PT ;  /* 0x0000001a1a177c12 */ /* 0x000fe2000f8e9617 */
[----:B------:R-:W-:Y:S01]  /*0700*/  IMAD.HI.U32 R26, R22, -0x2daee0ad, RZ ;  /* 0xd2511f53161a7827 */ /* 0x000fe200078e00ff */
[----:B------:R-:W-:Y:S01]  /*0710*/  SHF.R.U32.HI R58, RZ, 0x10, R13 ;  /* 0x00000010ff3a7819 */ /* 0x000fe2000001160d */
[----:B------:R-:W-:Y:S01]  /*0720*/  UISETP.NE.AND.EX UP0, UPT, UR5, URZ, UPT, UP0 ;  /* 0x000000ff0500728c */ /* 0x000fe2000bf05300 */
[----:B------:R-:W-:Y:S01]  /*0730*/  SHF.R.U32.HI R6, RZ, 0x10, R7 ;  /* 0x00000010ff067819 */ /* 0x000fe20000011607 */
[----:B------:R-:W-:Y:S01]  /*0740*/  IMAD R25, R24, -0x326172a9, RZ ;  /* 0xcd9e8d5718197824 */ /* 0x000fe200078e02ff */
[----:B------:R-:W-:Y:S01]  /*0750*/  LOP3.LUT R26, R27, UR28, R26, 0x96, !PT ;  /* 0x0000001c1b1a7c12 */ /* 0x000fe2000f8e961a */
[C---:B------:R-:W-:Y:S01]  /*0760*/  IMAD.HI.U32 R0, R23.reuse, -0x326172a9, RZ ;  /* 0xcd9e8d5717007827 */ /* 0x040fe200078e00ff */
[----:B------:R-:W-:Y:S01]  /*0770*/  MOV R33, R19 ;  /* 0x0000001300217202 */ /* 0x000fe20000000f00 */
[----:B------:R-:W-:Y:S01]  /*0780*/  UPLOP3.LUT UP1, UPT, UPT, UPT, UPT, 0x40, 0x4 ;  /* 0x000000000004789c */ /* 0x000fe20003f2e870 */
[----:B------:R-:W-:Y:S01]  /*0790*/  SHF.R.U32.HI R13, RZ, 0x10, R19 ;  /* 0x00000010ff0d7819 */ /* 0x000fe20000011613 */
[----:B------:R-:W-:Y:S01]  /*07a0*/  IMAD R24, R23, -0x326172a9, RZ ;  /* 0xcd9e8d5717187824 */ /* 0x000fe200078e02ff */
[----:B------:R-:W-:Y:S01]  /*07b0*/  LOP3.LUT R0, R25, UR27, R0, 0x96, !PT ;  /* 0x0000001b19007c12 */ /* 0x000fe2000f8e9600 */
[----:B------:R-:W-:Y:S01]  /*07c0*/  IMAD R25, R22, -0x2daee0ad, RZ ;  /* 0xd2511f5316197824 */ /* 0x000fe200078e02ff */
[----:B------:R-:W-:Y:S01]  /*07d0*/  SHF.R.U64 R28, R20, 0x10, R21 ;  /* 0x00000010141c7819 */ /* 0x000fe20000001215 */
[----:B------:R-:W-:Y:S01]  /*07e0*/  IMAD.HI.U32 R23, R26, -0x326172a9, RZ ;  /* 0xcd9e8d571a177827 */ /* 0x000fe200078e00ff */
[----:B------:R-:W-:Y:S01]  /*07f0*/  LOP3.LUT R94, R94, 0x3, RZ, 0xc0, !PT ;  /* 0x000000035e5e7812 */ /* 0x000fe200078ec0ff */
[----:B------:R-:W0:Y:S01]  /*0800*/  LDCU UR6, c[0x0][0x404] ;  /* 0x00008080ff0677ac */ /* 0x000e220008000800 */
[----:B------:R-:W-:Y:S01]  /*0810*/  PLOP3.LUT P0, PT, PT, PT, UP0, 0x80, 0x8 ;  /* 0x000000000008781c */ /* 0x000fe20003f0f008 */
[----:B------:R-:W-:Y:S01]  /*0820*/  IMAD.HI.U32 R22, R0, -0x2daee0ad, RZ ;  /* 0xd2511f5300167827 */ /* 0x000fe200078e00ff */
[----:B------:R-:W-:Y:S01]  /*0830*/  LOP3.LUT R23, R24, UR29, R23, 0x96, !PT ;  /* 0x0000001d18177c12 */ /* 0x000fe2000f8e9617 */
[----:B------:R-:W1:Y:S02]  /*0840*/  LDCU UR7, c[0x0][0x408] ;  /* 0x00008100ff0777ac */ /* 0x000e640008000800 */
[----:B------:R-:W-:Y:S01]  /*0850*/  IMAD R27, R0, -0x2daee0ad, RZ ;  /* 0xd2511f53001b7824 */ /* 0x000fe200078e02ff */
[----:B------:R-:W-:Y:S01]  /*0860*/  LOP3.LUT R22, R25, UR30, R22, 0x96, !PT ;  /* 0x0000001e19167c12 */ /* 0x000fe2000f8e9616 */
[----:B------:R-:W-:Y:S01]  /*0870*/  IMAD.HI.U32 R24, R23, -0x2daee0ad, RZ ;  /* 0xd2511f5317187827 */ /* 0x000fe200078e00ff */
[----:B------:R-:W2:Y:S03]  /*0880*/  LDCU UR19, c[0x0][0x388] ;  /* 0x00007100ff1377ac */ /* 0x000ea60008000800 */
[----:B------:R-:W-:Y:S01]  /*0890*/  IMAD R25, R26, -0x326172a9, RZ ;  /* 0xcd9e8d571a197824 */ /* 0x000fe200078e02ff */
[----:B------:R-:W-:Y:S01]  /*08a0*/  LOP3.LUT R24, R27, UR32, R24, 0x96, !PT ;  /* 0x000000201b187c12 */ /* 0x000fe2000f8e9618 */
[C---:B------:R-:W-:Y:S01]  /*08b0*/  IMAD.HI.U32 R0, R22.reuse, -0x326172a9, RZ ;  /* 0xcd9e8d5716007827 */ /* 0x040fe200078e00ff */
[----:B------:R-:W3:Y:S03]  /*08c0*/  LDCU.U8 UR39, c[0x0][0x410] ;  /* 0x00008200ff2777ac */ /* 0x000ee60008000000 */
[----:B------:R-:W-:Y:S01]  /*08d0*/  IMAD R26, R23, -0x2daee0ad, RZ ;  /* 0xd2511f53171a7824 */ /* 0x000fe200078e02ff */
[----:B------:R-:W-:Y:S01]  /*08e0*/  LOP3.LUT R0, R25, UR31, R0, 0x96, !PT ;  /* 0x0000001f19007c12 */ /* 0x000fe2000f8e9600 */
[----:B------:R-:W-:Y:S01]  /*08f0*/  IMAD R25, R22, -0x326172a9, RZ ;  /* 0xcd9e8d5716197824 */ /* 0x000fe200078e02ff */
[----:B------:R-:W4:Y:S01]  /*0900*/  LDCU UR20, c[0x0][0x400] ;  /* 0x00008000ff1477ac */ /* 0x000f220008000800 */
        /* <DEDUP_REMOVED lines=8> */
[----:B------:R-:W-:Y:S01]  /*0990*/  SHF.R.U64 R26, R4, 0x10, R5 ;  /* 0x00000010041a7819 */ /* 0x000fe20000001205 */
[----:B------:R-:W-:Y:S01]  /*09a0*/  IMAD.HI.U32 R88, R22, -0x2daee0ad, RZ ;  /* 0xd2511f5316587827 */ /* 0x000fe200078e00ff */
[----:B------:R-:W-:Y:S01]  /*09b0*/  SHF.R.U32.HI R24, RZ, 0x10, R3 ;  /* 0x00000010ff187819 */ /* 0x000fe20000011603 */
[----:B------:R-:W0:Y:S02]  /*09c0*/  LDCU.64 UR16, c[0x0][0x380] ;  /* 0x00007000ff1077ac */ /* 0x000e240008000a00 */
[----:B------:R-:W-:Y:S01]  /*09d0*/  IMAD.HI.U32 R96, R23, -0x326172a9, RZ ;  /* 0xcd9e8d5717607827 */ /* 0x000fe200078e00ff */
[----:B------:R-:W-:-:S02]  /*09e0*/  LOP3.LUT R88, R27, UR36, R88, 0x96, !PT ;  /* 0x000000241b587c12 */ /* 0x000fc4000f8e9658 */
[----:B------:R-:W-:Y:S01]  /*09f0*/  SHF.R.U64 R27, R16, 0x10, R17 ;  /* 0x00000010101b7819 */ /* 0x000fe20000001211 */
[----:B------:R-:W-:Y:S01]  /*0a00*/  IMAD R0, R23, -0x326172a9, RZ ;  /* 0xcd9e8d5717007824 */ /* 0x000fe200078e02ff */
[----:B------:R-:W-:Y:S01]  /*0a10*/  LOP3.LUT R96, R25, UR35, R96, 0x96, !PT ;  /* 0x0000002319607c12 */ /* 0x000fe2000f8e9660 */
[----:B------:R-:W-:Y:S01]  /*0a20*/  IMAD R25, R22, -0x2daee0ad, RZ ;  /* 0xd2511f5316197824 */ /* 0x000fe200078e02ff */
[----:B------:R-:W-:Y:S01]  /*0a30*/  SHF.R.U32.HI R23, RZ, 0x10, R11 ;  /* 0x00000010ff177819 */ /* 0x000fe2000001160b */
[----:B------:R-:W-:Y:S01]  /*0a40*/  IMAD.HI.U32 R89, R88, -0x326172a9, RZ ;  /* 0xcd9e8d5758597827 */ /* 0x000fe200078e00ff */
[----:B------:R-:W-:-:S03]  /*0a50*/  SHF.R.U32.HI R22, RZ, 0x10, R9 ;  /* 0x00000010ff167819 */ /* 0x000fc60000011609 */
[----:B------:R-:W-:Y:S01]  /*0a60*/  IMAD.HI.U32 R90, R96, -0x2daee0ad, RZ ;  /* 0xd2511f53605a7827 */ /* 0x000fe200078e00ff */
[----:B------:R-:W-:Y:S02]  /*0a70*/  LOP3.LUT R89, R0, UR37, R89, 0x96, !PT ;  /* 0x0000002500597c12 */ /* 0x000fe4000f8e9659 */
[----:B------:R-:W-:Y:S01]  /*0a80*/  SHF.R.U32.HI R0, RZ, 0x10, R67 ;  /* 0x00000010ff007819 */ /* 0x000fe20000011643 */
[----:B------:R-:W-:Y:S01]  /*0a90*/  HADD2.F32 R73, -RZ, R4.H0_H0 ;  /* 0x20000004ff497230 */ /* 0x000fe20000004100 */
[----:B------:R-:W-:Y:S01]  /*0aa0*/  LOP3.LUT R90, R25, UR38, R90, 0x96, !PT ;  /* 0x00000026195a7c12 */ /* 0x000fe2000f8e965a */
[----:B------:R-:W-:Y:S01]  /*0ab0*/  IMAD.MOV.U32 R65, RZ, RZ, R11 ;  /* 0x000000ffff417224 */ /* 0x000fe200078e000b */
[----:B------:R-:W-:Y:S01]  /*0ac0*/  SHF.R.U64 R4, R2, 0x10, R3 ;  /* 0x0000001002047819 */ /* 0x000fe20000001203 */
[----:B------:R-:W-:Y:S01]  /*0ad0*/  IMAD.MOV.U32 R63, RZ, RZ, R15 ;  /* 0x000000ffff3f7224 */ /* 0x000fe200078e000f */
[----:B------:R-:W-:Y:S01]  /*0ae0*/  SHF.R.U64 R15, R18, 0x10, R19 ;  /* 0x00000010120f7819 */ /* 0x000fe20000001213 */
[----:B------:R-:W-:Y:S01]  /*0af0*/  IMAD.MOV.U32 R60, RZ, RZ, R12 ;  /* 0x000000ffff3c7224 */ /* 0x000fe200078e000c */
[----:B------:R-:W-:Y:S01]  /*0b00*/  SHF.R.U64 R12, R80, 0x10, R81 ;  /* 0x00000010500c7819 */ /* 0x000fe20000001251 */
[----:B------:R-:W-:Y:S01]  /*0b10*/  IMAD.MOV.U32 R14, RZ, RZ, R9 ;  /* 0x000000ffff0e7224 */ /* 0x000fe200078e0009 */
[----:B------:R-:W-:Y:S01]  /*0b20*/  SHF.R.U32.HI R11, RZ, 0x10, R81 ;  /* 0x00000010ff0b7819 */ /* 0x000fe20000011651 */
[----:B------:R-:W-:Y:S01]  /*0b30*/  IMAD.MOV.U32 R31, RZ, RZ, R7 ;  /* 0x000000ffff1f7224 */ /* 0x000fe200078e0007 */
[----:B------:R-:W-:Y:S01]  /*0b40*/  SHF.R.U32.HI R9, RZ, 0x10, R21 ;  /* 0x00000010ff097819 */ /* 0x000fe20000011615 */
[----:B------:R-:W-:Y:S01]  /*0b50*/  HADD2.F32 R71, -RZ, R2.H0_H0 ;  /* 0x20000002ff477230 */ /* 0x000fe20000004100 */
[----:B------:R-:W-:Y:S01]  /*0b60*/  SHF.R.U32.HI R7, RZ, 0x10, R17 ;  /* 0x00000010ff077819 */ /* 0x000fe20000011611 */
[----:B------:R-:W-:Y:S01]  /*0b70*/  IMAD.MOV.U32 R32, RZ, RZ, R18 ;  /* 0x000000ffff207224 */ /* 0x000fe200078e0012 */
[----:B------:R-:W-:Y:S01]  /*0b80*/  SHF.R.U32.HI R25, RZ, 0x10, R5 ;  /* 0x00000010ff197819 */ /* 0x000fe20000011605 */
[----:B------:R-:W-:Y:S01]  /*0b90*/  HADD2.F32 R69, -RZ, R66.H0_H0 ;  /* 0x20000042ff457230 */ /* 0x000fe20000004100 */
[----:B------:R-:W-:Y:S01]  /*0ba0*/  SHF.R.U64 R2, R66, 0x10, R67 ;  /* 0x0000001042027819 */ /* 0x000fe20000001243 */
        /* <DEDUP_REMOVED lines=14> */
[----:B------:R-:W-:Y:S02]  /*0c90*/  IMAD.MOV.U32 R87, RZ, RZ, RZ ;  /* 0x000000ffff577224 */ /* 0x000fe400078e00ff */
        /* <DEDUP_REMOVED lines=31> */
[----:B------:R-:W-:Y:S02]  /*0e90*/  IMAD R88, R88, -0x326172a9, RZ ;  /* 0xcd9e8d5758587824 */ /* 0x000fe400078e02ff */
[----:B01234-:R-:W-:-:S07]  /*0ea0*/  IMAD R96, R96, -0x2daee0ad, RZ ;  /* 0xd2511f5360607824 */ /* 0x01ffce00078e02ff */
.L_x_12124:
        /* <DEDUP_REMOVED lines=10> */
[----:B-1----:R-:W-:-:S05]  /*0f50*/  @P0 IMAD.WIDE.U32 R28, R95, 0x10, R26 ;  /* 0x000000105f1c0825 */ /* 0x002fca00078e001a */
[----:B------:R1:W5:Y:S01]  /*0f60*/  @P0 LDG.E.128 R48, desc[UR10][R28.64] ;  /* 0x0000000a1c300981 */ /* 0x000362000c1e1d00 */
[----:B--2---:R-:W-:-:S04]  /*0f70*/  @P1 IMAD.WIDE.U32 R30, R95, 0x10, R24 ;  /* 0x000000105f1e1825 */ /* 0x004fc800078e0018 */
[----:B0-----:R-:W-:Y:S01]  /*0f80*/  IMAD.WIDE.U32 R24, R95, 0x10, R52 ;  /* 0x000000105f187825 */ /* 0x001fe200078e0034 */
[----:B------:R1:W5:Y:S05]  /*0f90*/  @P1 LDG.E.128 R44, desc[UR10][R30.64] ;  /* 0x0000000a1e2c1981 */ /* 0x00036a000c1e1d00 */
[----:B------:R-:W5:Y:S01]  /*0fa0*/  LDG.E.128 R24, desc[UR10][R24.64] ;  /* 0x0000000a18187981 */ /* 0x000f62000c1e1d00 */
[----:B------:R-:W-:-:S04]  /*0fb0*/  UISETP.NE.U32.AND UP0, UPT, UR12, URZ, UPT ;  /* 0x000000ff0c00728c */ /* 0x000fc8000bf05070 */
[----:B------:R-:W-:Y:S01]  /*0fc0*/  UISETP.NE.AND.EX UP0, UPT, UR13, URZ, UPT, UP0 ;  /* 0x000000ff0d00728c */ /* 0x000fe2000bf05300 */
[----:B------:R-:W-:-:S08]  /*0fd0*/  HFMA2 R97, -RZ, RZ, 0.1171875, 0 ;  /* 0x2f800000ff617431 */ /* 0x000fd000000001ff */
[----:B-1----:R-:W-:Y:S05]  /*0fe0*/  BRA.U UP0, `(.L_x_11886) ;  /* 0x0000001100987547 */ /* 0x002fea000b800000 */
        /* <DEDUP_REMOVED lines=15> */
.L_x_11888:
        /* <DEDUP_REMOVED lines=12> */
.L_x_11889:
        /* <DEDUP_REMOVED lines=40> */
[----:B------:R-:W-:-:S07]  /*1420*/  IMAD.MOV.U32 R28, RZ, RZ, R96 ;  /* 0x000000ffff1c7224 */ /* 0x000fce00078e0060 */
.L_x_11887:
[----:B------:R-:W-:Y:S01]  /*1430*/  ISETP.NE.AND P0, PT, R30, 0x1, PT ;  /* 0x000000011e00780c */ /* 0x000fe20003f05270 */
[----:B------:R-:W-:Y:S01]  /*1440*/  UMOV UR4, UR6 ;  /* 0x0000000600047c82 */ /* 0x000fe20008000000 */
        /* <DEDUP_REMOVED lines=14> */
.L_x_11891:
        /* <DEDUP_REMOVED lines=12> */
.L_x_11892:
        /* <DEDUP_REMOVED lines=42> */
.L_x_11890:
[----:B------:R-:W-:Y:S01]  /*1890*/  ISETP.NE.AND P0, PT, R31, 0x1, PT ;  /* 0x000000011f00780c */ /* 0x000fe20003f05270 */
[----:B------:R-:W-:Y:S01]  /*18a0*/  IMAD.MOV.U32 R30, RZ, RZ, 0x2 ;  /* 0x00000002ff1e7424 */ /* 0x000fe200078e00ff */
[----:B------:R-:W-:Y:S02]  /*18b0*/  I2FP.F32.U32 R28, R29 ;  /* 0x0000001d001c7245 */ /* 0x000fe40000201000 */
        /* <DEDUP_REMOVED lines=12> */
.L_x_11894:
        /* <DEDUP_REMOVED lines=12> */
.L_x_11895:
        /* <DEDUP_REMOVED lines=42> */
.L_x_11893:
[----:B------:R-:W-:Y:S01]  /*1ce0*/  ISETP.NE.AND P0, PT, R30, 0x1, PT ;  /* 0x000000011e00780c */ /* 0x000fe20003f05270 */
[----:B------:R-:W-:Y:S01]  /*1cf0*/  HFMA2 R54, -RZ, RZ, 0, 1.1920928955078125e-07 ;  /* 0x00000002ff367431 */ /* 0x000fe200000001ff */
[----:B------:R-:W-:Y:S01]  /*1d00*/  I2FP.F32.U32 R28, R29 ;  /* 0x0000001d001c7245 */ /* 0x000fe20000201000 */
[----:B------:R-:W-:-:S04]  /*1d10*/  IMAD.MOV.U32 R29, RZ, RZ, R88 ;  /* 0x000000ffff1d7224 */ /* 0x000fc800078e0058 */
        /* <DEDUP_REMOVED lines=11> */
.L_x_11897:
        /* <DEDUP_REMOVED lines=12> */
.L_x_11898:
        /* <DEDUP_REMOVED lines=42> */
.L_x_11896:
        /* <DEDUP_REMOVED lines=18> */
.L_x_11886:
        /* <DEDUP_REMOVED lines=15> */
.L_x_11901:
        /* <DEDUP_REMOVED lines=12> */
.L_x_11902:
        /* <DEDUP_REMOVED lines=41> */
.L_x_11900:
[----:B------:R-:W-:Y:S01]  /*2690*/  ISETP.NE.AND P0, PT, R30, 0x1, PT ;  /* 0x000000011e00780c */ /* 0x000fe20003f05270 */
[----:B------:R-:W-:Y:S01]  /*26a0*/  UMOV UR4, UR6 ;  /* 0x0000000600047c82 */ /* 0x000fe20008000000 */
[----:B------:R-:W-:Y:S01]  /*26b0*/  I2FP.F32.U32 R28, R28 ;  /* 0x0000001c001c7245 */ /* 0x000fe20000201000 */
[----:B------:R-:W-:Y:S01]  /*26c0*/  UMOV UR5, UR7 ;  /* 0x0000000700057c82 */ /* 0x000fe20008000000 */
[----:B------:R-:W-:Y:S02]  /*26d0*/  IMAD.MOV.U32 R29, RZ, RZ, R88 ;  /* 0x000000ffff1d7224 */ /* 0x000fe400078e0058 */
[----:B-----5:R-:W-:Y:S01]  /*26e0*/  FMUL.FTZ R35, R24, UR5 ;  /* 0x0000000518237c20 */ /* 0x020fe20008410000 */
        /* <DEDUP_REMOVED lines=12> */
.L_x_11904:
        /* <DEDUP_REMOVED lines=12> */
.L_x_11905:
        /* <DEDUP_REMOVED lines=42> */
.L_x_11903:
[----:B------:R-:W-:Y:S02]  /*2b10*/  ISETP.NE.AND P0, PT, R28, 0x1, PT ;  /* 0x000000011c00780c */ /* 0x000fe40003f05270 */
        /* <DEDUP_REMOVED lines=13> */
.L_x_11907:
        /* <DEDUP_REMOVED lines=12> */
.L_x_11908:
        /* <DEDUP_REMOVED lines=42> */
.L_x_11906:
        /* <DEDUP_REMOVED lines=16> */
.L_x_11910:
        /* <DEDUP_REMOVED lines=12> */
.L_x_11911:
        /* <DEDUP_REMOVED lines=42> */
.L_x_11909:
        /* <DEDUP_REMOVED lines=14> */
.L_x_11913:
        /* <DEDUP_REMOVED lines=12> */
.L_x_11914:
        /* <DEDUP_REMOVED lines=42> */
.L_x_11912:
[----:B------:R-:W-:Y:S01]  /*37f0*/  ISETP.NE.AND P0, PT, R28, 0x1, PT ;  /* 0x000000011c00780c */ /* 0x000fe20003f05270 */
[----:B------:R-:W-:Y:S01]  /*3800*/  FMUL.FTZ R39, R26, UR5 ;  /* 0x000000051a277c20 */ /* 0x000fe20008410000 */
        /* <DEDUP_REMOVED lines=14> */
.L_x_11916:
        /* <DEDUP_REMOVED lines=12> */
.L_x_11917:
        /* <DEDUP_REMOVED lines=42> */
.L_x_11915:
        /* <DEDUP_REMOVED lines=14> */
.L_x_11919:
        /* <DEDUP_REMOVED lines=12> */
.L_x_11920:
        /* <DEDUP_REMOVED lines=42> */
.L_x_11918:
[----:B------:R-:W-:Y:S01]  /*4090*/  ISETP.NE.AND P0, PT, R26, 0x1, PT ;  /* 0x000000011a00780c */ /* 0x000fe20003f05270 */
[----:B------:R-:W-:Y:S01]  /*40a0*/  FMUL.FTZ R32, R27, UR5 ;  /* 0x000000051b207c20 */ /* 0x000fe20008410000 */
        /* <DEDUP_REMOVED lines=14> */
.L_x_11922:
        /* <DEDUP_REMOVED lines=12> */
.L_x_11923:
        /* <DEDUP_REMOVED lines=42> */
.L_x_11921:
[----:B------:R-:W-:Y:S01]  /*44f0*/  I2FP.F32.U32 R26, R25 ;  /* 0x00000019001a7245 */ /* 0x000fe20000201000 */
[----:B------:R-:W-:Y:S01]  /*4500*/  FMUL.FTZ R24, R48, UR5 ;  /* 0x0000000530187c20 */ /* 0x000fe20008410000 */
[----:B------:R-:W-:Y:S01]  /*4510*/  FMUL.FTZ R25, R49, UR5 ;  /* 0x0000000531197c20 */ /* 0x000fe20008410000 */
[----:B------:R-:W-:Y:S02]  /*4520*/  FSETP.GTU.FTZ.AND P6, PT, R34, UR4, PT ;  /* 0x0000000422007c0b */ /* 0x000fe4000bfdc000 */
[----:B------:R-:W-:Y:S01]  /*4530*/  FSETP.GTU.FTZ.AND P0, PT, R36, UR4, PT ;  /* 0x0000000424007c0b */ /* 0x000fe2000bf1c000 */
[----:B------:R-:W-:Y:S01]  /*4540*/  FFMA.FTZ R27, R26, R97, 1.1641532182693481445e-10 ;  /* 0x2f0000001a1b7423 */ /* 0x000fe20000010061 */
[----:B------:R-:W-:Y:S01]  /*4550*/  FSEL R28, R24, RZ, !P6 ;  /* 0x000000ff181c7208 */ /* 0x000fe20007000000 */
[----:B------:R-:W-:Y:S01]  /*4560*/  FMUL.FTZ R24, R50, UR5 ;  /* 0x0000000532187c20 */ /* 0x000fe20008410000 */
[----:B------:R-:W-:Y:S01]  /*4570*/  FSEL R26, R25, RZ, !P0 ;  /* 0x000000ff191a7208 */ /* 0x000fe20004000000 */
[----:B------:R-:W-:Y:S01]  /*4580*/  FMUL.FTZ R25, R51, UR5 ;  /* 0x0000000533197c20 */ /* 0x000fe20008410000 */
[----:B------:R-:W-:-:S02]  /*4590*/  SEL R85, RZ, 0x1, P6 ;  /* 0x00000001ff557807 */ /* 0x000fc40003000000 */
[----:B------:R-:W-:Y:S02]  /*45a0*/  SEL R84, RZ, 0x1, P0 ;  /* 0x00000001ff547807 */ /* 0x000fe40000000000 */
[----:B------:R-:W-:Y:S02]  /*45b0*/  FSETP.GTU.FTZ.AND P6, PT, R40, UR4, PT ;  /* 0x0000000428007c0b */ /* 0x000fe4000bfdc000 */
[----:B------:R-:W-:Y:S02]  /*45c0*/  FSETP.GTU.FTZ.AND P0, PT, R27, UR4, PT ;  /* 0x000000041b007c0b */ /* 0x000fe4000bf1c000 */
[----:B------:R-:W-:Y:S02]  /*45d0*/  FSEL R39, R39, RZ, P4 ;  /* 0x000000ff27277208 */ /* 0x000fe40002000000 */
[----:B------:R-:W-:Y:S02]  /*45e0*/  FSEL R24, R24, RZ, !P6 ;  /* 0x000000ff18187208 */ /* 0x000fe40007000000 */
[----:B------:R-:W-:-:S02]  /*45f0*/  FSEL R37, R37, RZ, P3 ;  /* 0x000000ff25257208 */ /* 0x000fc40001800000 */
[----:B------:R-:W-:Y:S01]  /*4600*/  FSEL R35, R35, RZ, P2 ;  /* 0x000000ff23237208 */ /* 0x000fe20001000000 */
[----:B------:R-:W-:Y:S01]  /*4610*/  FADD.FTZ R42, R39, R24 ;  /* 0x00000018272a7221 */ /* 0x000fe20000010000 */
[----:B------:R-:W-:Y:S01]  /*4620*/  FSEL R32, R32, RZ, P5 ;  /* 0x000000ff20207208 */ /* 0x000fe20002800000 */
[----:B------:R-:W-:Y:S01]  /*4630*/  FADD.FTZ R41, R37, R26 ;  /* 0x0000001a25297221 */ /* 0x000fe20000010000 */
[----:B------:R-:W-:Y:S01]  /*4640*/  FSEL R25, R25, RZ, !P0 ;  /* 0x000000ff19197208 */ /* 0x000fe20004000000 */
[----:B------:R-:W-:Y:S01]  /*4650*/  FADD.FTZ R40, R35, R28 ;  /* 0x0000001c23287221 */ /* 0x000fe20000010000 */
[----:B------:R-:W-:Y:S01]  /*4660*/  SEL R82, RZ, 0x1, P6 ;  /* 0x00000001ff527807 */ /* 0x000fe20003000000 */
[----:B------:R-:W-:Y:S01]  /*4670*/  @P1 FADD.FTZ R42, R46, R42 ;  /* 0x0000002a2e2a1221 */ /* 0x000fe20000010000 */
[----:B------:R-:W-:Y:S01]  /*4680*/  SEL R86, RZ, 0x1, P0 ;  /* 0x00000001ff567807 */ /* 0x000fe20000000000 */
[----:B------:R-:W-:Y:S01]  /*4690*/  FADD.FTZ R43, R25, R32 ;  /* 0x00000020192b7221 */ /* 0x000fe20000010000 */
[----:B------:R-:W-:Y:S01]  /*46a0*/  @P1 FADD.FTZ R41, R45, R41 ;  /* 0x000000292d291221 */ /* 0x000fe20000010000 */
[----:B------:R-:W-:-:S02]  /*46b0*/  @P1 FADD.FTZ R40, R44, R40 ;  /* 0x000000282c281221 */ /* 0x000fc40000010000 */
[----:B------:R-:W-:-:S07]  /*46c0*/  @P1 FADD.FTZ R43, R47, R43 ;  /* 0x0000002b2f2b1221 */ /* 0x000fce0000010000 */
.L_x_11899:
[----:B------:R-:W0:Y:S01]  /*46d0*/  LDC.64 R104, c[0x0][0x3a8] ;  /* 0x0000ea00ff687b82 */ /* 0x000e220000000a00 */
[----:B------:R-:W-:Y:S01]  /*46e0*/  ISETP.NE.U32.AND P0, PT, RZ, UR12, PT ;  /* 0x0000000cff007c0c */ /* 0x000fe2000bf05070 */
[----:B------:R-:W-:Y:S01]  /*46f0*/  VIADD R98, R95, 0x80 ;  /* 0x000000805f627836 */ /* 0x000fe20000000000 */
[----:B------:R-:W-:Y:S02]  /*4700*/  SEL R28, RZ, 0x1000000, !P5 ;  /* 0x01000000ff1c7807 */ /* 0x000fe40006800000 */
[----:B------:R-:W-:Y:S02]  /*4710*/  ISETP.NE.AND.EX P0, PT, RZ, UR13, PT, P0 ;  /* 0x0000000dff007c0c */ /* 0x000fe4000bf05300 */
[----:B------:R-:W-:Y:S01]  /*4720*/  SEL R29, RZ, 0x10000, !P4 ;  /* 0x00010000ff1d7807 */ /* 0x000fe20006000000 */
[----:B------:R-:W1:Y:S01]  /*4730*/  LDC.64 R78, c[0x0][0x3b0] ;  /* 0x0000ec00ff4e7b82 */ /* 0x000e620000000a00 */
[----:B------:R-:W-:-:S04]  /*4740*/  SEL R30, RZ, 0x100, !P3 ;  /* 0x00000100ff1e7807 */ /* 0x000fc80005800000 */
[----:B------:R-:W-:Y:S02]  /*4750*/  IADD3 R28, PT, PT, R30, R28, R29 ;  /* 0x0000001c1e1c7210 */ /* 0x000fe40007ffe01d */
[----:B------:R-:W-:Y:S01]  /*4760*/  SEL R29, RZ, 0x1, !P2 ;  /* 0x00000001ff1d7807 */ /* 0x000fe20005000000 */
[----:B------:R-:W2:Y:S03]  /*4770*/  @P1 LDC.64 R24, c[0x0][0x3a0] ;  /* 0x0000e800ff181b82 */ /* 0x000ea60000000a00 */
[----:B------:R-:W-:Y:S01]  /*4780*/  IADD3 R39, PT, PT, R28, R29, RZ ;  /* 0x0000001d1c277210 */ /* 0x000fe20007ffe0ff */
[----:B------:R-:W-:-:S04]  /*4790*/  IMAD.WIDE.U32 R28, R98, 0x10, R52 ;  /* 0x00000010621c7825 */ /* 0x000fc800078e0034 */
[C---:B0-----:R-:W-:Y:S01]  /*47a0*/  IMAD.WIDE.U32 R36, R95.reuse, 0x10, R104 ;  /* 0x000000105f247825 */ /* 0x041fe200078e0068 */
[----:B------:R-:W0:Y:S04]  /*47b0*/  @P0 LDC.64 R26, c[0x0][0x398] ;  /* 0x0000e600ff1a0b82 */ /* 0x000e280000000a00 */
[----:B------:R3:W-:Y:S01]  /*47c0*/  STG.E.128 desc[UR10][R36.64], R40 ;  /* 0x0000002824007986 */ /* 0x0007e2000c101d0a */
[----:B-1----:R-:W-:-:S05]  /*47d0*/  IMAD.WIDE.U32 R30, R95, 0x4, R78 ;  /* 0x000000045f1e7825 */ /* 0x002fca00078e004e */
[----:B------:R3:W-:Y:S01]  /*47e0*/  STG.E desc[UR10][R30.64], R39 ;  /* 0x000000271e007986 */ /* 0x0007e2000c10190a */
[----:B--2---:R-:W-:-:S04]  /*47f0*/  @P1 IMAD.WIDE.U32 R32, R98, 0x10, R24 ;  /* 0x0000001062201825 */ /* 0x004fc800078e0018 */
[----:B0-----:R-:W-:Y:S01]  /*4800*/  @P0 IMAD.WIDE.U32 R34, R98, 0x10, R26 ;  /* 0x0000001062220825 */ /* 0x001fe200078e001a */
        /* <DEDUP_REMOVED lines=12> */
.L_x_11924:
[----:B------:R1:W5:Y:S04]  /*48d0*/  @P0 LDG.E.128 R48, desc[UR10][R34.64] ;  /* 0x0000000a22300981 */ /* 0x000368000c1e1d00 */
[----:B------:R1:W5:Y:S04]  /*48e0*/  @P1 LDG.E.128 R44, desc[UR10][R32.64] ;  /* 0x0000000a202c1981 */ /* 0x000368000c1e1d00 */
[----:B0-----:R1:W5:Y:S01]  /*48f0*/  LDG.E.128 R24, desc[UR10][R28.64] ;  /* 0x0000000a1c187981 */ /* 0x001362000c1e1d00 */
[----:B------:R-:W-:Y:S05]  /*4900*/  @!P0 BRA `(.L_x_11925) ;  /* 0x0000002400288947 */ /* 0x000fea0003800000 */
        /* <DEDUP_REMOVED lines=15> */
.L_x_11927:
        /* <DEDUP_REMOVED lines=12> */
.L_x_11928:
        /* <DEDUP_REMOVED lines=42> */
.L_x_11926:
[----:B------:R-:W-:Y:S01]  /*4d60*/  ISETP.NE.AND P3, PT, R29, 0x1, PT ;  /* 0x000000011d00780c */ /* 0x000fe20003f65270 */
[----:B-----5:R-:W-:Y:S01]  /*4d70*/  FMUL.FTZ R35, R24, UR5 ;  /* 0x0000000518237c20 */ /* 0x020fe20008410000 */
        /* <DEDUP_REMOVED lines=14> */
.L_x_11930:
        /* <DEDUP_REMOVED lines=12> */
.L_x_11931:
        /* <DEDUP_REMOVED lines=42> */
.L_x_11929:
        /* <DEDUP_REMOVED lines=14> */
.L_x_11933:
        /* <DEDUP_REMOVED lines=12> */
.L_x_11934:
        /* <DEDUP_REMOVED lines=42> */
.L_x_11932:
[----:B------:R-:W-:Y:S01]  /*5600*/  ISETP.NE.AND P4, PT, R29, 0x1, PT ;  /* 0x000000011d00780c */ /* 0x000fe20003f85270 */
[----:B------:R-:W-:Y:S01]  /*5610*/  FMUL.FTZ R36, R25, UR5 ;  /* 0x0000000519247c20 */ /* 0x000fe20008410000 */
        /* <DEDUP_REMOVED lines=14> */
.L_x_11936:
        /* <DEDUP_REMOVED lines=12> */
.L_x_11937:
        /* <DEDUP_REMOVED lines=42> */
.L_x_11935:
        /* <DEDUP_REMOVED lines=14> */
.L_x_11939:
        /* <DEDUP_REMOVED lines=12> */
.L_x_11940:
        /* <DEDUP_REMOVED lines=42> */
.L_x_11938:
[----:B------:R-:W-:Y:S01]  /*5ea0*/  ISETP.NE.AND P5, PT, R29, 0x1, PT ;  /* 0x000000011d00780c */ /* 0x000fe20003fa5270 */
[----:B------:R-:W-:Y:S01]  /*5eb0*/  FMUL.FTZ R26, R26, UR5 ;  /* 0x000000051a1a7c20 */ /* 0x000fe20008410000 */
        /* <DEDUP_REMOVED lines=14> */
.L_x_11942:
        /* <DEDUP_REMOVED lines=12> */
.L_x_11943:
        /* <DEDUP_REMOVED lines=42> */
.L_x_11941:
        /* <DEDUP_REMOVED lines=14> */
.L_x_11945:
        /* <DEDUP_REMOVED lines=12> */
.L_x_11946:
        /* <DEDUP_REMOVED lines=42> */
.L_x_11944:
        /* <DEDUP_REMOVED lines=16> */
.L_x_11948:
        /* <DEDUP_REMOVED lines=14> */
.L_x_11949:
        /* <DEDUP_REMOVED lines=42> */
.L_x_11947:
[----:B------:R-:W-:Y:S01]  /*6bc0*/  FMUL.FTZ R24, R48, UR5 ;  /* 0x0000000530187c20 */ /* 0x000fe20008410000 */
[----:B------:R-:W-:Y:S01]  /*6bd0*/  FSETP.GTU.FTZ.AND P6, PT, R34, UR4, PT ;  /* 0x0000000422007c0b */ /* 0x000fe2000bfdc000 */
[----:B------:R-:W-:Y:S01]  /*6be0*/  FMUL.FTZ R29, R49, UR5 ;  /* 0x00000005311d7c20 */ /* 0x000fe20008410000 */
[----:B------:R-:W-:Y:S01]  /*6bf0*/  I2FP.F32.U32 R28, R25 ;  /* 0x00000019001c7245 */ /* 0x000fe20000201000 */
[----:B------:R-:W-:Y:S01]  /*6c00*/  FMUL.FTZ R25, R50, UR5 ;  /* 0x0000000532197c20 */ /* 0x000fe20008410000 */
[----:B------:R-:W-:Y:S01]  /*6c10*/  FSEL R24, R24, RZ, !P6 ;  /* 0x000000ff18187208 */ /* 0x000fe20007000000 */
[----:B------:R-:W-:Y:S01]  /*6c20*/  FMUL.FTZ R39, R51, UR5 ;  /* 0x0000000533277c20 */ /* 0x000fe20008410000 */
[----:B------:R-:W-:Y:S01]  /*6c30*/  SEL R85, RZ, 0x1, P6 ;  /* 0x00000001ff557807 */ /* 0x000fe20003000000 */
[----:B------:R-:W-:Y:S01]  /*6c40*/  FFMA.FTZ R28, R28, R97, 1.1641532182693481445e-10 ;  /* 0x2f0000001c1c7423 */ /* 0x000fe20000010061 */
[----:B------:R-:W-:Y:S02]  /*6c50*/  FSETP.GTU.FTZ.AND P6, PT, R37, UR4, PT ;  /* 0x0000000425007c0b */ /* 0x000fe4000bfdc000 */
[----:B------:R-:W-:-:S02]  /*6c60*/  FSEL R36, R36, RZ, P3 ;  /* 0x000000ff24247208 */ /* 0x000fc40001800000 */
[----:B------:R-:W-:Y:S02]  /*6c70*/  FSEL R37, R29, RZ, !P6 ;  /* 0x000000ff1d257208 */ /* 0x000fe40007000000 */
[----:B------:R-:W-:Y:S02]  /*6c80*/  SEL R84, RZ, 0x1, P6 ;  /* 0x00000001ff547807 */ /* 0x000fe40003000000 */
[----:B------:R-:W-:Y:S01]  /*6c90*/  FSETP.GTU.FTZ.AND P6, PT, R38, UR4, PT ;  /* 0x0000000426007c0b */ /* 0x000fe2000bfdc000 */
[----:B------:R-:W-:Y:S01]  /*6ca0*/  FADD.FTZ R37, R36, R37 ;  /* 0x0000002524257221 */ /* 0x000fe20000010000 */
[----:B------:R-:W-:Y:S02]  /*6cb0*/  FSEL R26, R26, RZ, P4 ;  /* 0x000000ff1a1a7208 */ /* 0x000fe40002000000 */
[----:B------:R-:W-:Y:S01]  /*6cc0*/  FSEL R25, R25, RZ, !P6 ;  /* 0x000000ff19197208 */ /* 0x000fe20007000000 */
[----:B------:R-:W-:Y:S01]  /*6cd0*/  @P1 FADD.FTZ R37, R45, R37 ;  /* 0x000000252d251221 */ /* 0x000fe20000010000 */
[----:B------:R-:W-:-:S02]  /*6ce0*/  SEL R82, RZ, 0x1, P6 ;  /* 0x00000001ff527807 */ /* 0x000fc40003000000 */
[----:B------:R-:W-:Y:S01]  /*6cf0*/  FSETP.GTU.FTZ.AND P6, PT, R28, UR4, PT ;  /* 0x000000041c007c0b */ /* 0x000fe2000bfdc000 */
[----:B------:R-:W-:Y:S01]  /*6d00*/  FADD.FTZ R38, R26, R25 ;  /* 0x000000191a267221 */ /* 0x000fe20000010000 */
[----:B------:R-:W-:Y:S02]  /*6d10*/  FSEL R35, R35, RZ, P2 ;  /* 0x000000ff23237208 */ /* 0x000fe40001000000 */
[----:B------:R-:W-:Y:S01]  /*6d20*/  FSEL R28, R27, RZ, P5 ;  /* 0x000000ff1b1c7208 */ /* 0x000fe20002800000 */
[----:B------:R-:W-:Y:S01]  /*6d30*/  @P1 FADD.FTZ R38, R46, R38 ;  /* 0x000000262e261221 */ /* 0x000fe20000010000 */
[----:B------:R-:W-:Y:S01]  /*6d40*/  FSEL R39, R39, RZ, !P6 ;  /* 0x000000ff27277208 */ /* 0x000fe20007000000 */
[----:B------:R-:W-:Y:S01]  /*6d50*/  FADD.FTZ R36, R35, R24 ;  /* 0x0000001823247221 */ /* 0x000fe20000010000 */
[----:B------:R-:W-:-:S03]  /*6d60*/  SEL R86, RZ, 0x1, P6 ;  /* 0x00000001ff567807 */ /* 0x000fc60003000000 */
[----:B------:R-:W-:Y:S01]  /*6d70*/  FADD.FTZ R39, R39, R28 ;  /* 0x0000001c27277221 */ /* 0x000fe20000010000 */
[----:B------:R-:W-:-:S03]  /*6d80*/  @P1 FADD.FTZ R36, R44, R36 ;  /* 0x000000242c241221 */ /* 0x000fc60000010000 */
[----:B------:R-:W-:Y:S01]  /*6d90*/  @P1 FADD.FTZ R39, R47, R39 ;  /* 0x000000272f271221 */ /* 0x000fe20000010000 */
[----:B------:R-:W-:Y:S06]  /*6da0*/  BRA `(.L_x_11950) ;  /* 0x0000001000907947 */ /* 0x000fec0003800000 */
.L_x_11925:
[----:B------:R-:W-:Y:S01]  /*6db0*/  ISETP.NE.AND P2, PT, R54, 0x1, PT ;  /* 0x000000013600780c */ /* 0x000fe20003f45270 */
[----:B------:R-:W-:Y:S01]  /*6dc0*/  IMAD.MOV.U32 R30, RZ, RZ, 0x2 ;  /* 0x00000002ff1e7424 */ /* 0x000fe200078e00ff */
[----:B------:R-:W-:Y:S01]  /*6dd0*/  MOV R96, R38 ;  /* 0x0000002600607202 */ /* 0x000fe20000000f00 */
[----:B-1----:R-:W-:-:S10]  /*6de0*/  IMAD.MOV.U32 R28, RZ, RZ, R88 ;  /* 0x000000ffff1c7224 */ /* 0x002fd400078e0058 */
        /* <DEDUP_REMOVED lines=11> */
.L_x_11952:
        /* <DEDUP_REMOVED lines=12> */
.L_x_11953:
        /* <DEDUP_REMOVED lines=42> */
.L_x_11951:
        /* <DEDUP_REMOVED lines=15> */
.L_x_11955:
        /* <DEDUP_REMOVED lines=12> */
.L_x_11956:
        /* <DEDUP_REMOVED lines=42> */
.L_x_11954:
        /* <DEDUP_REMOVED lines=15> */
.L_x_11958:
        /* <DEDUP_REMOVED lines=12> */
.L_x_11959:
        /* <DEDUP_REMOVED lines=42> */
.L_x_11957:
[----:B------:R-:W-:Y:S01]  /*7aa0*/  ISETP.NE.AND P5, PT, R30, 0x1, PT ;  /* 0x000000011e00780c */ /* 0x000fe20003fa5270 */
[----:B------:R-:W-:Y:S01]  /*7ab0*/  IMAD.MOV.U32 R100, RZ, RZ, 0x2 ;  /* 0x00000002ff647424 */ /* 0x000fe200078e00ff */
        /* <DEDUP_REMOVED lines=13> */
.L_x_11961:
        /* <DEDUP_REMOVED lines=12> */
.L_x_11962:
        /* <DEDUP_REMOVED lines=42> */
.L_x_11960:
        /* <DEDUP_REMOVED lines=16> */
.L_x_11950:
[----:B------:R-:W-:Y:S01]  /*7ff0*/  SEL R28, RZ, 0x1000000, !P5 ;  /* 0x01000000ff1c7807 */ /* 0x000fe20006800000 */
[----:B------:R-:W-:Y:S01]  /*8000*/  IMAD.WIDE.U32 R54, R98, 0x10, R104 ;  /* 0x0000001062367825 */ /* 0x000fe200078e0068 */
[----:B------:R-:W-:Y:S01]  /*8010*/  SEL R29, RZ, 0x10000, !P4 ;  /* 0x00010000ff1d7807 */ /* 0x000fe20006000000 */
[----:B------:R-:W0:Y:S01]  /*8020*/  @P0 LDC.64 R26, c[0x0][0x398] ;  /* 0x0000e600ff1a0b82 */ /* 0x000e220000000a00 */
[----:B------:R-:W-:Y:S01]  /*8030*/  SEL R30, RZ, 0x100, !P3 ;  /* 0x00000100ff1e7807 */ /* 0x000fe20005800000 */
[----:B------:R-:W-:Y:S01]  /*8040*/  VIADD R99, R95, 0x100 ;  /* 0x000001005f637836 */ /* 0x000fe20000000000 */
[----:B------:R1:W-:Y:S02]  /*8050*/  STG.E.128 desc[UR10][R54.64], R36 ;  /* 0x0000002436007986 */ /* 0x0003e4000c101d0a */
[----:B------:R-:W-:Y:S01]  /*8060*/  IADD3 R28, PT, PT, R30, R28, R29 ;  /* 0x0000001c1e1c7210 */ /* 0x000fe20007ffe01d */
[----:B------:R-:W-:Y:S01]  /*8070*/  IMAD.WIDE.U32 R30, R98, 0x4, R78 ;  /* 0x00000004621e7825 */ /* 0x000fe200078e004e */
[----:B------:R-:W-:Y:S01]  /*8080*/  SEL R29, RZ, 0x1, !P2 ;  /* 0x00000001ff1d7807 */ /* 0x000fe20005000000 */
[----:B------:R-:W2:Y:S03]  /*8090*/  @P1 LDC.64 R24, c[0x0][0x3a0] ;  /* 0x0000e800ff181b82 */ /* 0x000ea60000000a00 */
[----:B------:R-:W-:Y:S01]  /*80a0*/  IADD3 R101, PT, PT, R28, R29, RZ ;  /* 0x0000001d1c657210 */ /* 0x000fe20007ffe0ff */
[----:B------:R-:W-:-:S04]  /*80b0*/  IMAD.WIDE.U32 R28, R99, 0x10, R52 ;  /* 0x00000010631c7825 */ /* 0x000fc800078e0034 */
[----:B------:R1:W-:Y:S01]  /*80c0*/  STG.E desc[UR10][R30.64], R101 ;  /* 0x000000651e007986 */ /* 0x0003e2000c10190a */
[----:B0-----:R-:W-:-:S04]  /*80d0*/  @P0 IMAD.WIDE.U32 R32, R99, 0x10, R26 ;  /* 0x0000001063200825 */ /* 0x001fc800078e001a */
[----:B--2---:R-:W-:Y:S01]  /*80e0*/  @P1 IMAD.WIDE.U32 R34, R99, 0x10, R24 ;  /* 0x0000001063221825 */ /* 0x004fe200078e0018 */
        /* <DEDUP_REMOVED lines=12> */
.L_x_11963:
        /* <DEDUP_REMOVED lines=19> */
.L_x_11966:
        /* <DEDUP_REMOVED lines=12> */
.L_x_11967:
        /* <DEDUP_REMOVED lines=42> */
.L_x_11965:
        /* <DEDUP_REMOVED lines=16> */
.L_x_11969:
        /* <DEDUP_REMOVED lines=12> */
.L_x_11970:
        /* <DEDUP_REMOVED lines=42> */
.L_x_11968:
        /* <DEDUP_REMOVED lines=14> */
.L_x_11972:
        /* <DEDUP_REMOVED lines=12> */
.L_x_11973:
        /* <DEDUP_REMOVED lines=42> */
.L_x_11971:
        /* <DEDUP_REMOVED lines=16> */
.L_x_11975:
        /* <DEDUP_REMOVED lines=12> */
.L_x_11976:
        /* <DEDUP_REMOVED lines=42> */
.L_x_11974:
        /* <DEDUP_REMOVED lines=14> */
.L_x_11978:
        /* <DEDUP_REMOVED lines=12> */
.L_x_11979:
        /* <DEDUP_REMOVED lines=42> */
.L_x_11977:
        /* <DEDUP_REMOVED lines=16> */
.L_x_11981:
        /* <DEDUP_REMOVED lines=12> */
.L_x_11982:
        /* <DEDUP_REMOVED lines=42> */
.L_x_11980:
        /* <DEDUP_REMOVED lines=14> */
.L_x_11984:
        /* <DEDUP_REMOVED lines=12> */
.L_x_11985:
        /* <DEDUP_REMOVED lines=42> */
.L_x_11983:
        /* <DEDUP_REMOVED lines=16> */
.L_x_11987:
        /* <DEDUP_REMOVED lines=14> */
.L_x_11988:
        /* <DEDUP_REMOVED lines=42> */
.L_x_11986:
        /* <DEDUP_REMOVED lines=15> */
[----:B------:R-:W-:-:S02]  /*a590*/  SEL R28, RZ, 0x1, P6 ;  /* 0x00000001ff1c7807 */ /* 0x000fc40003000000 */
[----:B------:R-:W-:Y:S01]  /*a5a0*/  FSETP.GTU.FTZ.AND P6, PT, R26, UR4, PT ;  /* 0x000000041a007c0b */ /* 0x000fe2000bfdc000 */
[----:B------:R-:W-:Y:S01]  /*a5b0*/  FMUL.FTZ R26, R51, UR5 ;  /* 0x00000005331a7c20 */ /* 0x000fe20008410000 */
[----:B------:R-:W-:Y:S01]  /*a5c0*/  FSEL R32, R33, RZ, P2 ;  /* 0x000000ff21207208 */ /* 0x000fe20001000000 */
[----:B------:R-:W-:Y:S01]  /*a5d0*/  FADD.FTZ R33, R35, R24 ;  /* 0x0000001823217221 */ /* 0x000fe20000010000 */
[----:B------:R-:W-:Y:S01]  /*a5e0*/  FSEL R29, R82, RZ, P5 ;  /* 0x000000ff521d7208 */ /* 0x000fe20002800000 */
[----:B------:R-:W-:Y:S01]  /*a5f0*/  FADD.FTZ R34, R54, R25 ;  /* 0x0000001936227221 */ /* 0x000fe20000010000 */
[----:B------:R-:W-:Y:S01]  /*a600*/  FSEL R26, R26, RZ, !P6 ;  /* 0x000000ff1a1a7208 */ /* 0x000fe20007000000 */
[----:B------:R-:W-:Y:S01]  /*a610*/  FADD.FTZ R32, R32, R27 ;  /* 0x0000001b20207221 */ /* 0x000fe20000010000 */
[----:B------:R-:W-:Y:S01]  /*a620*/  PRMT R82, R28, 0x7610, R82 ;  /* 0x000076101c527816 */ /* 0x000fe20000000052 */
[----:B------:R-:W-:Y:S01]  /*a630*/  @P1 FADD.FTZ R34, R46, R34 ;  /* 0x000000222e221221 */ /* 0x000fe20000010000 */
[----:B------:R-:W-:Y:S01]  /*a640*/  SEL R86, RZ, 0x1, P6 ;  /* 0x00000001ff567807 */ /* 0x000fe20003000000 */
[----:B------:R-:W-:Y:S01]  /*a650*/  FADD.FTZ R35, R26, R29 ;  /* 0x0000001d1a237221 */ /* 0x000fe20000010000 */
[----:B------:R-:W-:Y:S01]  /*a660*/  @P1 FADD.FTZ R33, R45, R33 ;  /* 0x000000212d211221 */ /* 0x000fe20000010000 */
[----:B------:R-:W-:-:S02]  /*a670*/  @P1 FADD.FTZ R32, R44, R32 ;  /* 0x000000202c201221 */ /* 0x000fc40000010000 */
[----:B------:R-:W-:Y:S01]  /*a680*/  @P1 FADD.FTZ R35, R47, R35 ;  /* 0x000000232f231221 */ /* 0x000fe20000010000 */
[----:B------:R-:W-:Y:S06]  /*a690*/  BRA `(.L_x_11989) ;  /* 0x0000001000907947 */ /* 0x000fec0003800000 */
.L_x_11964:
        /* <DEDUP_REMOVED lines=15> */
.L_x_11991:
        /* <DEDUP_REMOVED lines=12> */
.L_x_11992:
        /* <DEDUP_REMOVED lines=42> */
.L_x_11990:
        /* <DEDUP_REMOVED lines=15> */
.L_x_11994:
        /* <DEDUP_REMOVED lines=12> */
.L_x_11995:
        /* <DEDUP_REMOVED lines=42> */
.L_x_11993:
        /* <DEDUP_REMOVED lines=15> */
.L_x_11997:
        /* <DEDUP_REMOVED lines=12> */
.L_x_11998:
        /* <DEDUP_REMOVED lines=42> */
.L_x_11996:
        /* <DEDUP_REMOVED lines=15> */
.L_x_12000:
        /* <DEDUP_REMOVED lines=12> */
.L_x_12001:
        /* <DEDUP_REMOVED lines=42> */
.L_x_11999:
        /* <DEDUP_REMOVED lines=16> */
.L_x_11989:
        /* <DEDUP_REMOVED lines=28> */
.L_x_12002:
        /* <DEDUP_REMOVED lines=19> */
.L_x_12005:
        /* <DEDUP_REMOVED lines=12> */
.L_x_12006:
        /* <DEDUP_REMOVED lines=42> */
.L_x_12004:
        /* <DEDUP_REMOVED lines=16> */
.L_x_12008:
        /* <DEDUP_REMOVED lines=12> */
.L_x_12009:
        /* <DEDUP_REMOVED lines=42> */
.L_x_12007:
        /* <DEDUP_REMOVED lines=14> */
.L_x_12011:
        /* <DEDUP_REMOVED lines=12> */
.L_x_12012:
        /* <DEDUP_REMOVED lines=42> */
.L_x_12010:
        /* <DEDUP_REMOVED lines=16> */
.L_x_12014:
        /* <DEDUP_REMOVED lines=12> */
.L_x_12015:
        /* <DEDUP_REMOVED lines=42> */
.L_x_12013:
        /* <DEDUP_REMOVED lines=14> */
.L_x_12017:
        /* <DEDUP_REMOVED lines=12> */
.L_x_12018:
        /* <DEDUP_REMOVED lines=42> */
.L_x_12016:
        /* <DEDUP_REMOVED lines=16> */
.L_x_12020:
        /* <DEDUP_REMOVED lines=12> */
.L_x_12021:
        /* <DEDUP_REMOVED lines=42> */
.L_x_12019:
        /* <DEDUP_REMOVED lines=14> */
.L_x_12023:
        /* <DEDUP_REMOVED lines=12> */
.L_x_12024:
        /* <DEDUP_REMOVED lines=42> */
.L_x_12022:
        /* <DEDUP_REMOVED lines=16> */
.L_x_12026:
        /* <DEDUP_REMOVED lines=14> */
.L_x_12027:
        /* <DEDUP_REMOVED lines=42> */
.L_x_12025:
        /* <DEDUP_REMOVED lines=20> */
[----:B------:R-:W-:Y:S01]  /*ded0*/  FSEL R55, R55, RZ, P2 ;  /* 0x000000ff37377208 */ /* 0x000fe20001000000 */
[----:B------:R-:W-:Y:S01]  /*dee0*/  @P1 FADD.FTZ R29, R45, R29 ;  /* 0x0000001d2d1d1221 */ /* 0x000fe20000010000 */
[----:B------:R-:W-:Y:S01]  /*def0*/  FSEL R94, R94, RZ, P5 ;  /* 0x000000ff5e5e7208 */ /* 0x000fe20002800000 */
[----:B------:R-:W-:Y:S01]  /*df00*/  @P1 FADD.FTZ R30, R46, R30 ;  /* 0x0000001e2e1e1221 */ /* 0x000fe20000010000 */
[----:B------:R-:W-:Y:S01]  /*df10*/  FSEL R31, R31, RZ, !P6 ;  /* 0x000000ff1f1f7208 */ /* 0x000fe20007000000 */
[----:B------:R-:W-:Y:S01]  /*df20*/  FADD.FTZ R28, R55, R28 ;  /* 0x0000001c371c7221 */ /* 0x000fe20000010000 */
[----:B------:R-:W-:-:S02]  /*df30*/  PRMT R85, R26, 0x7610, R85 ;  /* 0x000076101a557816 */ /* 0x000fc40000000055 */
[----:B------:R-:W-:Y:S01]  /*df40*/  PRMT R84, R27, 0x7610, R84 ;  /* 0x000076101b547816 */ /* 0x000fe20000000054 */
[----:B------:R-:W-:Y:S01]  /*df50*/  FADD.FTZ R31, R31, R94 ;  /* 0x0000005e1f1f7221 */ /* 0x000fe20000010000 */
[----:B------:R-:W-:Y:S01]  /*df60*/  SEL R86, RZ, 0x1, P6 ;  /* 0x00000001ff567807 */ /* 0x000fe20003000000 */
[----:B------:R-:W-:Y:S02]  /*df70*/  @P1 FADD.FTZ R28, R44, R28 ;  /* 0x0000001c2c1c1221 */ /* 0x000fe40000010000 */
[----:B------:R-:W-:Y:S01]  /*df80*/  @P1 FADD.FTZ R31, R47, R31 ;  /* 0x0000001f2f1f1221 */ /* 0x000fe20000010000 */
[----:B------:R-:W-:Y:S06]  /*df90*/  BRA `(.L_x_12028) ;  /* 0x0000001000907947 */ /* 0x000fec0003800000 */
.L_x_12003:
        /* <DEDUP_REMOVED lines=15> */
.L_x_12030:
        /* <DEDUP_REMOVED lines=12> */
.L_x_12031:
        /* <DEDUP_REMOVED lines=42> */
.L_x_12029:
        /* <DEDUP_REMOVED lines=15> */
.L_x_12033:
        /* <DEDUP_REMOVED lines=12> */
.L_x_12034:
        /* <DEDUP_REMOVED lines=42> */
.L_x_12032:
        /* <DEDUP_REMOVED lines=15> */
.L_x_12036:
        /* <DEDUP_REMOVED lines=12> */
.L_x_12037:
        /* <DEDUP_REMOVED lines=42> */
.L_x_12035:
        /* <DEDUP_REMOVED lines=15> */
.L_x_12039:
        /* <DEDUP_REMOVED lines=12> */
.L_x_12040:
        /* <DEDUP_REMOVED lines=42> */
.L_x_12038:
        /* <DEDUP_REMOVED lines=16> */
.L_x_12028:
[----:B------:R-:W-:Y:S01]  /*f1e0*/  SEL R54, RZ, 0x1000000, !P5 ;  /* 0x01000000ff367807 */ /* 0x000fe20006800000 */
[C---:B------:R-:W-:Y:S01]  /*f1f0*/  IMAD.WIDE.U32 R110, R100.reuse, 0x10, R104 ;  /* 0x00000010646e7825 */ /* 0x040fe200078e0068 */
[----:B------:R-:W-:Y:S01]  /*f200*/  SEL R55, RZ, 0x10000, !P4 ;  /* 0x00010000ff377807 */ /* 0x000fe20006000000 */
[----:B------:R-:W0:Y:S01]  /*f210*/  @P0 LDC.64 R26, c[0x0][0x398] ;  /* 0x0000e600ff1a0b82 */ /* 0x000e220000000a00 */
[----:B------:R-:W-:Y:S01]  /*f220*/  SEL R94, RZ, 0x100, !P3 ;  /* 0x00000100ff5e7807 */ /* 0x000fe20005800000 */
[----:B------:R-:W-:Y:S01]  /*f230*/  IMAD.WIDE.U32 R102, R100, 0x4, R78 ;  /* 0x0000000464667825 */ /* 0x000fe200078e004e */
[----:B------:R1:W-:Y:S02]  /*f240*/  STG.E.128 desc[UR10][R110.64], R28 ;  /* 0x0000001c6e007986 */ /* 0x0003e4000c101d0a */
[----:B------:R-:W-:Y:S01]  /*f250*/  IADD3 R54, PT, PT, R94, R54, R55 ;  /* 0x000000365e367210 */ /* 0x000fe20007ffe037 */
[----:B------:R-:W-:Y:S01]  /*f260*/  VIADD R101, R95, 0x200 ;  /* 0x000002005f657836 */ /* 0x000fe20000000000 */
        /* <DEDUP_REMOVED lines=19> */
.L_x_12041:
        /* <DEDUP_REMOVED lines=19> */
.L_x_12044:
        /* <DEDUP_REMOVED lines=12> */
.L_x_12045:
        /* <DEDUP_REMOVED lines=42> */
.L_x_12043:
        /* <DEDUP_REMOVED lines=16> */
.L_x_12047:
        /* <DEDUP_REMOVED lines=12> */
.L_x_12048:
        /* <DEDUP_REMOVED lines=42> */
.L_x_12046:
        /* <DEDUP_REMOVED lines=14> */
.L_x_12050:
        /* <DEDUP_REMOVED lines=12> */
.L_x_12051:
        /* <DEDUP_REMOVED lines=42> */
.L_x_12049:
        /* <DEDUP_REMOVED lines=16> */
.L_x_12053:
        /* <DEDUP_REMOVED lines=12> */
.L_x_12054:
        /* <DEDUP_REMOVED lines=42> */
.L_x_12052:
        /* <DEDUP_REMOVED lines=14> */
.L_x_12056:
        /* <DEDUP_REMOVED lines=12> */
.L_x_12057:
        /* <DEDUP_REMOVED lines=42> */
.L_x_12055:
[----:B------:R-:W-:Y:S01]  /*10970*/  ISETP.NE.AND P5, PT, R54, 0x1, PT ;  /* 0x000000013600780c */ /* 0x000fe20003fa5270 */
[----:B------:R-:W-:Y:S01]  /*10980*/  FMUL.FTZ R106, R26, UR5 ;  /* 0x000000051a6a7c20 */ /* 0x000fe20008410000 */
[----:B------:R-:W-:Y:S01]  /*10990*/  I2FP.F32.U32 R24, R25 ;  /* 0x0000001900187245 */ /* 0x000fe20000201000 */
[----:B------:R-:W-:Y:S01]  /*109a0*/  IMAD.MOV.U32 R25, RZ, RZ, R88 ;  /* 0x000000ffff197224 */ /* 0x000fe200078e0058 */
[----:B------:R-:W-:-:S03]  /*109b0*/  MOV R26, 0x2 ;  /* 0x00000002001a7802 */ /* 0x000fc60000000f00 */
        /* <DEDUP_REMOVED lines=11> */
.L_x_12059:
        /* <DEDUP_REMOVED lines=12> */
.L_x_12060:
        /* <DEDUP_REMOVED lines=42> */
.L_x_12058:
        /* <DEDUP_REMOVED lines=14> */
.L_x_12062:
        /* <DEDUP_REMOVED lines=12> */
.L_x_12063:
        /* <DEDUP_REMOVED lines=42> */
.L_x_12061:
        /* <DEDUP_REMOVED lines=16> */
.L_x_12065:
        /* <DEDUP_REMOVED lines=14> */
.L_x_12066:
        /* <DEDUP_REMOVED lines=42> */
.L_x_12064:
        /* <DEDUP_REMOVED lines=18> */
[----:B------:R-:W-:Y:S01]  /*117b0*/  FADD.FTZ R26, R106, R25 ;  /* 0x000000196a1a7221 */ /* 0x000fe20000010000 */
[----:B------:R-:W-:Y:S01]  /*117c0*/  FSEL R86, R86, RZ, P2 ;  /* 0x000000ff56567208 */ /* 0x000fe20001000000 */
[----:B------:R-:W-:Y:S01]  /*117d0*/  FADD.FTZ R25, R102, R27 ;  /* 0x0000001b66197221 */ /* 0x000fe20000010000 */
[----:B------:R-:W-:Y:S01]  /*117e0*/  FSEL R85, R108, RZ, P5 ;  /* 0x000000ff6c557208 */ /* 0x000fe20002800000 */
[----:B------:R-:W-:Y:S01]  /*117f0*/  @P1 FADD.FTZ R26, R46, R26 ;  /* 0x0000001a2e1a1221 */ /* 0x000fe20000010000 */
[----:B------:R-:W-:Y:S01]  /*11800*/  FSEL R54, R54, RZ, !P6 ;  /* 0x000000ff36367208 */ /* 0x000fe20007000000 */
[----:B------:R-:W-:Y:S01]  /*11810*/  FADD.FTZ R24, R86, R55 ;  /* 0x0000003756187221 */ /* 0x000fe20000010000 */
[----:B------:R-:W-:Y:S01]  /*11820*/  SEL R86, RZ, 0x1, P6 ;  /* 0x00000001ff567807 */ /* 0x000fe20003000000 */
[----:B------:R-:W-:Y:S02]  /*11830*/  @P1 FADD.FTZ R25, R45, R25 ;  /* 0x000000192d191221 */ /* 0x000fe40000010000 */
[--C-:B------:R-:W-:Y:S01]  /*11840*/  FADD.FTZ R27, R54, R85.reuse ;  /* 0x00000055361b7221 */ /* 0x100fe20000010000 */
[----:B------:R-:W-:Y:S01]  /*11850*/  PRMT R85, R82, 0x7610, R85 ;  /* 0x0000761052557816 */ /* 0x000fe20000000055 */
[----:B------:R-:W-:Y:S01]  /*11860*/  @P1 FADD.FTZ R24, R44, R24 ;  /* 0x000000182c181221 */ /* 0x000fe20000010000 */
[----:B------:R-:W-:Y:S01]  /*11870*/  PRMT R82, R96, 0x7610, R82 ;  /* 0x0000761060527816 */ /* 0x000fe20000000052 */
[----:B------:R-:W-:Y:S01]  /*11880*/  @P1 FADD.FTZ R27, R47, R27 ;  /* 0x0000001b2f1b1221 */ /* 0x000fe20000010000 */
[----:B------:R-:W-:Y:S06]  /*11890*/  BRA `(.L_x_12067) ;  /* 0x0000001000907947 */ /* 0x000fec0003800000 */
.L_x_12042:
[----:B------:R-:W-:Y:S01]  /*118a0*/  ISETP.NE.AND P2, PT, R112, 0x1, PT ;  /* 0x000000017000780c */ /* 0x000fe20003f45270 */
[----:B------:R-:W-:Y:S02]  /*118b0*/  HFMA2 R102, -RZ, RZ, 0, 1.1920928955078125e-07 ;  /* 0x00000002ff667431 */ /* 0x000fe400000001ff */
[----:B-1----:R-:W-:Y:S01]  /*118c0*/  IMAD.MOV.U32 R54, RZ, RZ, R88 ;  /* 0x000000ffff367224 */ /* 0x002fe200078e0058 */
        /* <DEDUP_REMOVED lines=12> */
.L_x_12069:
        /* <DEDUP_REMOVED lines=12> */
.L_x_12070:
        /* <DEDUP_REMOVED lines=39> */
[----:B------:R-:W-:Y:S01]  /*11cc0*/  HFMA2 R102, -RZ, RZ, 0, 0 ;  /* 0x00000000ff667431 */ /* 0x000fe200000001ff */
[----:B------:R-:W-:Y:S01]  /*11cd0*/  MOV R94, R54 ;  /* 0x00000036005e7202 */ /* 0x000fe20000000f00 */
[----:B------:R-:W-:-:S07]  /*11ce0*/  IMAD.MOV.U32 R54, RZ, RZ, R96 ;  /* 0x000000ffff367224 */ /* 0x000fce00078e0060 */
.L_x_12068:
        /* <DEDUP_REMOVED lines=15> */
.L_x_12072:
        /* <DEDUP_REMOVED lines=12> */
.L_x_12073:
        /* <DEDUP_REMOVED lines=42> */
.L_x_12071:
        /* <DEDUP_REMOVED lines=15> */
.L_x_12075:
        /* <DEDUP_REMOVED lines=12> */
.L_x_12076:
        /* <DEDUP_REMOVED lines=42> */
.L_x_12074:
        /* <DEDUP_REMOVED lines=15> */
.L_x_12078:
        /* <DEDUP_REMOVED lines=12> */
.L_x_12079:
        /* <DEDUP_REMOVED lines=39> */
[----:B------:R-:W-:Y:S02]  /*129b0*/  LOP3.LUT R90, R102, UR38, R55, 0x96, !PT ;  /* 0x00000026665a7c12 */ /* 0x000fe4000f8e9637 */
[----:B------:R-:W-:Y:S01]  /*129c0*/  MOV R55, R94 ;  /* 0x0000005e00377202 */ /* 0x000fe20000000f00 */
[----:B------:R-:W-:-:S07]  /*129d0*/  IMAD.MOV.U32 R94, RZ, RZ, R54 ;  /* 0x000000ffff5e7224 */ /* 0x000fce00078e0036 */
.L_x_12077:
        /* <DEDUP_REMOVED lines=16> */
.L_x_12067:
[----:B------:R-:W-:Y:S01]  /*12ae0*/  SEL R96, RZ, 0x1000000, !P5 ;  /* 0x01000000ff607807 */ /* 0x000fe20006800000 */
[----:B------:R-:W-:Y:S01]  /*12af0*/  IMAD.WIDE.U32 R110, R101, 0x10, R104 ;  /* 0x00000010656e7825 */ /* 0x000fe200078e0068 */
[----:B------:R-:W-:Y:S01]  /*12b00*/  SEL R109, RZ, 0x10000, !P4 ;  /* 0x00010000ff6d7807 */ /* 0x000fe20006000000 */
[----:B------:R-:W0:Y:S01]  /*12b10*/  @P0 LDC.64 R106, c[0x0][0x398] ;  /* 0x0000e600ff6a0b82 */ /* 0x000e220000000a00 */
[----:B------:R-:W-:Y:S02]  /*12b20*/  SEL R102, RZ, 0x100, !P3 ;  /* 0x00000100ff667807 */ /* 0x000fe40005800000 */
[----:B------:R1:W-:Y:S02]  /*12b30*/  STG.E.128 desc[UR10][R110.64], R24 ;  /* 0x000000186e007986 */ /* 0x0003e4000c101d0a */
[----:B------:R-:W-:Y:S01]  /*12b40*/  IADD3 R96, PT, PT, R102, R96, R109 ;  /* 0x0000006066607210 */ /* 0x000fe20007ffe06d */
[----:B------:R-:W-:Y:S01]  /*12b50*/  VIADD R102, R95, 0x280 ;  /* 0x000002805f667836 */ /* 0x000fe20000000000 */
[----:B------:R-:W-:Y:S01]  /*12b60*/  SEL R109, RZ, 0x1, !P2 ;  /* 0x00000001ff6d7807 */ /* 0x000fe20005000000 */
[----:B------:R-:W2:Y:S02]  /*12b70*/  @P1 LDC.64 R54, c[0x0][0x3a0] ;  /* 0x0000e800ff361b82 */ /* 0x000ea40000000a00 */
[----:B------:R-:W-:Y:S01]  /*12b80*/  IMAD.WIDE.U32 R52, R102, 0x10, R52 ;  /* 0x0000001066347825 */ /* 0x000fe200078e0034 */
[----:B------:R-:W-:-:S03]  /*12b90*/  IADD3 R115, PT, PT, R96, R109, RZ ;  /* 0x0000006d60737210 */ /* 0x000fc60007ffe0ff */
[----:B------:R-:W-:-:S05]  /*12ba0*/  IMAD.WIDE.U32 R108, R101, 0x4, R78 ;  /* 0x00000004656c7825 */ /* 0x000fca00078e004e */
        /* <DEDUP_REMOVED lines=8> */
[----:B------:R-:W-:-:S04]  /*12c30*/  LOP3.LUT R109, R108, 0xff0000, RZ, 0xc0, !PT ;  /* 0x00ff00006c6d7812 */ /* 0x000fc800078ec0ff */
[----:B------:R-:W-:Y:S02]  /*12c40*/  LEA R96, R96, R109, 0x18 ;  /* 0x0000006d60607211 */ /* 0x000fe400078ec0ff */
[----:B------:R-:W-:-:S03]  /*12c50*/  LOP3.LUT R109, R85, 0xff, RZ, 0xc0, !PT ;  /* 0x000000ff556d7812 */ /* 0x000fc600078ec0ff */
[----:B------:R-:W-:-:S05]  /*12c60*/  IMAD R96, R111, 0x100, R96 ;  /* 0x000001006f607824 */ /* 0x000fca00078e0260 */
[----:B------:R-:W-:Y:S01]  /*12c70*/  IADD3 R109, PT, PT, R96, R109, RZ ;  /* 0x0000006d606d7210 */ /* 0x000fe20007ffe0ff */
[----:B0-----:R-:W-:-:S05]  /*12c80*/  IMAD.WIDE.U32 R54, R101, 0x4, R54 ;  /* 0x0000000465367825 */ /* 0x001fca00078e0036 */
[----:B------:R0:W-:Y:S02]  /*12c90*/  STG.E desc[UR10][R54.64], R109 ;  /* 0x0000006d36007986 */ /* 0x0001e4000c10190a */
.L_x_12080:
        /* <DEDUP_REMOVED lines=19> */
.L_x_12083:
        /* <DEDUP_REMOVED lines=12> */
.L_x_12084:
        /* <DEDUP_REMOVED lines=42> */
.L_x_12082:
[----:B------:R-:W-:Y:S01]  /*13130*/  ISETP.NE.AND P3, PT, R84, 0x1, PT ;  /* 0x000000015400780c */ /* 0x000fe20003f65270 */
[----:B-----5:R-:W-:Y:S01]  /*13140*/  FMUL.FTZ R86, R52, UR5 ;  /* 0x0000000534567c20 */ /* 0x020fe20008410000 */
        /* <DEDUP_REMOVED lines=14> */
.L_x_12086:
        /* <DEDUP_REMOVED lines=12> */
.L_x_12087:
        /* <DEDUP_REMOVED lines=42> */
.L_x_12085:
[----:B------:R-:W-:Y:S02]  /*13590*/  ISETP.NE.AND P3, PT, R85, 0x1, PT ;  /* 0x000000015500780c */ /* 0x000fe40003f65270 */
[----:B------:R-:W-:Y:S01]  /*135a0*/  I2FP.F32.U32 R82, R52 ;  /* 0x0000003400527245 */ /* 0x000fe20000201000 */
[----:B------:R-:W-:Y:S01]  /*135b0*/  IMAD.MOV.U32 R52, RZ, RZ, R88 ;  /* 0x000000ffff347224 */ /* 0x000fe200078e0058 */
[----:B------:R-:W-:-:S03]  /*135c0*/  MOV R84, 0x2 ;  /* 0x0000000200547802 */ /* 0x000fc60000000f00 */
        /* <DEDUP_REMOVED lines=10> */
.L_x_12089:
        /* <DEDUP_REMOVED lines=12> */
.L_x_12090:
        /* <DEDUP_REMOVED lines=42> */
.L_x_12088:
[----:B------:R-:W-:Y:S01]  /*139d0*/  ISETP.NE.AND P4, PT, R84, 0x1, PT ;  /* 0x000000015400780c */ /* 0x000fe20003f85270 */
[----:B-1----:R-:W-:Y:S01]  /*139e0*/  FMUL.FTZ R106, R53, UR5 ;  /* 0x00000005356a7c20 */ /* 0x002fe20008410000 */
        /* <DEDUP_REMOVED lines=14> */
.L_x_12092:
        /* <DEDUP_REMOVED lines=12> */
.L_x_12093:
        /* <DEDUP_REMOVED lines=42> */
.L_x_12091:
        /* <DEDUP_REMOVED lines=14> */
.L_x_12095:
        /* <DEDUP_REMOVED lines=12> */
.L_x_12096:
        /* <DEDUP_REMOVED lines=42> */
.L_x_12094:
        /* <DEDUP_REMOVED lines=16> */
.L_x_12098:
        /* <DEDUP_REMOVED lines=12> */
.L_x_12099:
        /* <DEDUP_REMOVED lines=42> */
.L_x_12097:
        /* <DEDUP_REMOVED lines=14> */
.L_x_12101:
        /* <DEDUP_REMOVED lines=12> */
.L_x_12102:
        /* <DEDUP_REMOVED lines=42> */
.L_x_12100:
        /* <DEDUP_REMOVED lines=16> */
.L_x_12104:
        /* <DEDUP_REMOVED lines=14> */
.L_x_12105:
        /* <DEDUP_REMOVED lines=42> */
.L_x_12103:
        /* <DEDUP_REMOVED lines=24> */
[--C-:B------:R-:W-:Y:S01]  /*15110*/  FADD.FTZ R52, R86, R85.reuse ;  /* 0x0000005556347221 */ /* 0x100fe20000010000 */
[----:B------:R-:W-:Y:S01]  /*15120*/  PRMT R85, R84, 0x7610, R85 ;  /* 0x0000761054557816 */ /* 0x000fe20000000055 */
[----:B------:R-:W-:Y:S01]  /*15130*/  @P1 FADD.FTZ R53, R45, R53 ;  /* 0x000000352d351221 */ /* 0x000fe20000010000 */
[----:B------:R-:W-:Y:S01]  /*15140*/  PRMT R84, R103, 0x7610, R84 ;  /* 0x0000761067547816 */ /* 0x000fe20000000054 */
[----:B------:R-:W-:Y:S01]  /*15150*/  FADD.FTZ R55, R82, R109 ;  /* 0x0000006d52377221 */ /* 0x000fe20000010000 */
[----:B------:R-:W-:Y:S01]  /*15160*/  PRMT R82, R97, 0x7610, R82 ;  /* 0x0000761061527816 */ /* 0x000fe20000000052 */
[----:B------:R-:W-:Y:S01]  /*15170*/  @P1 FADD.FTZ R52, R44, R52 ;  /* 0x000000342c341221 */ /* 0x000fe20000010000 */
[----:B------:R-:W-:Y:S01]  /*15180*/  SEL R86, RZ, 0x1, P6 ;  /* 0x00000001ff567807 */ /* 0x000fe20003000000 */
[----:B------:R-:W-:Y:S01]  /*15190*/  @P1 FADD.FTZ R55, R47, R55 ;  /* 0x000000372f371221 */ /* 0x000fe20000010000 */
[----:B------:R-:W-:Y:S06]  /*151a0*/  BRA `(.L_x_12106) ;  /* 0x0000001000907947 */ /* 0x000fec0003800000 */
.L_x_12081:
[----:B------:R-:W-:Y:S01]  /*151b0*/  ISETP.NE.AND P2, PT, R103, 0x1, PT ;  /* 0x000000016700780c */ /* 0x000fe20003f45270 */
[----:B-1----:R-:W-:Y:S02]  /*151c0*/  HFMA2 R107, -RZ, RZ, 0, 1.1920928955078125e-07 ;  /* 0x00000002ff6b7431 */ /* 0x002fe400000001ff */
        /* <DEDUP_REMOVED lines=13> */
.L_x_12108:
        /* <DEDUP_REMOVED lines=12> */
.L_x_12109:
        /* <DEDUP_REMOVED lines=42> */
.L_x_12107:
        /* <DEDUP_REMOVED lines=15> */
.L_x_12111:
        /* <DEDUP_REMOVED lines=12> */
.L_x_12112:
        /* <DEDUP_REMOVED lines=42> */
.L_x_12110:
        /* <DEDUP_REMOVED lines=15> */
.L_x_12114:
        /* <DEDUP_REMOVED lines=12> */
.L_x_12115:
        /* <DEDUP_REMOVED lines=42> */
.L_x_12113:
        /* <DEDUP_REMOVED lines=15> */
.L_x_12117:
        /* <DEDUP_REMOVED lines=12> */
.L_x_12118:
        /* <DEDUP_REMOVED lines=42> */
.L_x_12116:
        /* <DEDUP_REMOVED lines=16> */
.L_x_12106:
[----:B------:R-:W-:Y:S01]  /*163f0*/  FADD.FTZ R106, RZ, R40 ;  /* 0x00000028ff6a7221 */ /* 0x000fe20000010000 */
[----:B------:R-:W-:Y:S01]  /*16400*/  SEL R103, RZ, 0x100, !P3 ;  /* 0x00000100ff677807 */ /* 0x000fe20005800000 */
[----:B------:R-:W-:Y:S01]  /*16410*/  IMAD.WIDE.U32 R104, R102, 0x10, R104 ;  /* 0x0000001066687825 */ /* 0x000fe200078e0068 */
[----:B------:R-:W-:-:S03]  /*16420*/  SEL R108, RZ, 0x1, !P2 ;  /* 0x00000001ff6c7807 */ /* 0x000fc60005000000 */
[----:B------:R-:W-:Y:S01]  /*16430*/  FADD.FTZ R97, R106, R41 ;  /* 0x000000296a617221 */ /* 0x000fe20000010000 */
[----:B------:R-:W-:Y:S01]  /*16440*/  IMAD.WIDE.U32 R78, R102, 0x4, R78 ;  /* 0x00000004664e7825 */ /* 0x000fe200078e004e */
[----:B------:R0:W-:Y:S03]  /*16450*/  STG.E.128 desc[UR10][R104.64], R52 ;  /* 0x0000003468007986 */ /* 0x0001e6000c101d0a */
        /* <DEDUP_REMOVED lines=19> */
[----:B------:R-:W-:-:S03]  /*16590*/  SEL R106, RZ, 0x10000, !P4 ;  /* 0x00010000ff6a7807 */ /* 0x000fc60006000000 */
[----:B------:R-:W-:Y:S01]  /*165a0*/  FADD.FTZ R110, R107, R52 ;  /* 0x000000346b6e7221 */ /* 0x000fe20000010000 */
[----:B------:R-:W-:-:S03]  /*165b0*/  IADD3 R97, PT, PT, R103, R97, R106 ;  /* 0x0000006167617210 */ /* 0x000fc60007ffe06a */
[----:B------:R-:W-:Y:S02]  /*165c0*/  FADD.FTZ R103, R110, R53 ;  /* 0x000000356e677221 */ /* 0x000fe40000010000 */
[----:B------:R-:W-:Y:S02]  /*165d0*/  IMAD.IADD R97, R97, 0x1, R108 ;  /* 0x0000000161617824 */ /* 0x000fe400078e026c */
[----:B------:R-:W-:-:S03]  /*165e0*/  FADD.FTZ R106, R103, R54 ;  /* 0x00000036676a7221 */ /* 0x000fc60000010000 */
[----:B------:R0:W-:Y:S01]  /*165f0*/  STG.E desc[UR10][R78.64], R97 ;  /* 0x000000614e007986 */ /* 0x0001e2000c10190a */
[----:B------:R-:W-:Y:S01]  /*16600*/  FADD.FTZ R106, R106, R55 ;  /* 0x000000376a6a7221 */ /* 0x000fe20000010000 */
[----:B------:R-:W-:Y:S06]  /*16610*/  @!P0 BRA `(.L_x_12119) ;  /* 0x00000000002c8947 */ /* 0x000fec0003800000 */
[----:B0-----:R-:W0:Y:S01]  /*16620*/  LDC.64 R78, c[0x0][0x3b8] ;  /* 0x0000ee00ff4e7b82 */ /* 0x001e220000000a00 */
[----:B------:R-:W-:Y:S02]  /*16630*/  SHF.L.U32 R103, R82, 0x10, RZ ;  /* 0x0000001052677819 */ /* 0x000fe400000006ff */
[----:B------:R-:W-:Y:S02]  /*16640*/  LOP3.LUT R97, R86, 0xffff, RZ, 0xc0, !PT ;  /* 0x0000ffff56617812 */ /* 0x000fe400078ec0ff */
[----:B------:R-:W-:Y:S02]  /*16650*/  LOP3.LUT R104, R103, 0xff0000, RZ, 0xc0, !PT ;  /* 0x00ff000067687812 */ /* 0x000fe400078ec0ff */
[----:B------:R-:W-:-:S03]  /*16660*/  LOP3.LUT R108, R84, 0xff, RZ, 0xc0, !PT ;  /* 0x000000ff546c7812 */ /* 0x000fc600078ec0ff */
[----:B------:R-:W-:Y:S01]  /*16670*/  IMAD R97, R97, 0x1000000, R104 ;  /* 0x0100000061617824 */ /* 0x000fe200078e0268 */
[----:B------:R-:W-:-:S04]  /*16680*/  LOP3.LUT R104, R85, 0xff, RZ, 0xc0, !PT ;  /* 0x000000ff55687812 */ /* 0x000fc800078ec0ff */
[----:B------:R-:W-:-:S05]  /*16690*/  LEA R97, R108, R97, 0x8 ;  /* 0x000000616c617211 */ /* 0x000fca00078e40ff */
[----:B------:R-:W-:Y:S02]  /*166a0*/  IMAD.IADD R97, R97, 0x1, R104 ;  /* 0x0000000161617824 */ /* 0x000fe400078e0268 */
[----:B0-----:R-:W-:-:S05]  /*166b0*/  IMAD.WIDE.U32 R78, R102, 0x4, R78 ;  /* 0x00000004664e7825 */ /* 0x001fca00078e004e */
[----:B------:R1:W-:Y:S02]  /*166c0*/  STG.E desc[UR10][R78.64], R97 ;  /* 0x000000614e007986 */ /* 0x0003e4000c10190a */
.L_x_12119:
        /* <DEDUP_REMOVED lines=80> */
.L_x_12121:
[----:B------:R-:W-:Y:S05]  /*16bd0*/  BSYNC.RECONVERGENT B0 ;  /* 0x0000000000007941 */ /* 0x000fea0003800200 */
.L_x_12120:
        /* <DEDUP_REMOVED lines=14> */
.L_x_12123:
[----:B------:R-:W-:Y:S05]  /*16cc0*/  BSYNC.RECONVERGENT B0 ;  /* 0x0000000000007941 */ /* 0x000fea0003800200 */
.L_x_12122:
[----:B------:R-:W1:Y:S01]  /*16cd0*/  SHFL.DOWN PT, R105, R104, 0x2, 0x1f ;  /* 0x08401f0068697f89 */ /* 0x000e6200000e0000 */
[----:B------:R-:W-:Y:S01]  /*16ce0*/  ISETP.NE.AND P1, PT, R97, RZ, PT ;  /* 0x000000ff6100720c */ /* 0x000fe20003f25270 */
[----:B------:R-:W2:Y:S01]  /*16cf0*/  LDC.64 R120, c[0x0][0x428] ;  /* 0x00010a00ff787b82 */ /* 0x000ea20000000a00 */
[----:B------:R-:W-:Y:S01]  /*16d00*/  ISETP.NE.AND P2, PT, RZ, UR39, PT ;  /* 0x00000027ff007c0c */ /* 0x000fe2000bf45270 */
[----:B0-----:R-:W0:Y:S01]  /*16d10*/  SHFL.DOWN PT, R107, R78, 0x2, 0x1f ;  /* 0x08401f004e6b7f89 */ /* 0x001e2200000e0000 */
[----:B------:R-:W-:Y:S01]  /*16d20*/  IMAD.U32 R119, RZ, RZ, UR18 ;  /* 0x00000012ff777e24 */ /* 0x000fe2000f8e00ff */
[----:B------:R-:W-:Y:S01]  /*16d30*/  MOV R115, UR18 ;  /* 0x0000001200737c02 */ /* 0x000fe20008000f00 */
[----:B------:R-:W-:Y:S01]  /*16d40*/  UIADD3 UR18, UPT, UPT, UR18, UR16, URZ ;  /* 0x0000001012127290 */ /* 0x000fe2000fffe0ff */
[----:B------:R-:W3:Y:S01]  /*16d50*/  SHFL.DOWN PT, R106, R79, 0x2, 0x1f ;  /* 0x08401f004f6a7f89 */ /* 0x000ee200000e0000 */
[----:B------:R-:W-:Y:S02]  /*16d60*/  UPLOP3.LUT UP1, UPT, UPT, UPT, UP1, 0x40, 0x4 ;  /* 0x000000000004789c */ /* 0x000fe40003f2e810 */
[----:B------:R-:W-:-:S03]  /*16d70*/  UISETP.GE.AND UP0, UPT, UR18, UR17, UPT ;  /* 0x000000111200728c */ /* 0x000fc6000bf06270 */
[----:B------:R-:W4:Y:S01]  /*16d80*/  @!P1 LDC.64 R122, c[0x0][0x3c8] ;  /* 0x0000f200ff7a9b82 */ /* 0x000f220000000a00 */
        /* <DEDUP_REMOVED lines=11> */
[----:B----4-:R-:W-:-:S04]  /*16e40*/  @!P1 IMAD.WIDE R122, R115, 0x4, R122 ;  /* 0x00000004737a9825 */ /* 0x010fc800078e027a */
        /* <DEDUP_REMOVED lines=14> */
[----:B-1----:R-:W-:Y:S02]  /*16f30*/  FADD.FTZ R79, R106, R79 ;  /* 0x0000004f6a4f7221 */ /* 0x002fe40000010000 */
[----:B------:R-:W-:Y:S01]  /*16f40*/  FMUL.FTZ R78, R103, R78 ;  /* 0x0000004e674e7220 */ /* 0x000fe20000410000 */
[----:B---3--:R-:W-:Y:S01]  /*16f50*/  FMUL.FTZ R105, R108, R105 ;  /* 0x000000696c697220 */ /* 0x008fe20000410000 */
[----:B------:R-:W0:Y:S02]  /*16f60*/  LDC R103, c[0x0][0x448] ;  /* 0x00011200ff677b82 */ /* 0x000e240000000800 */
[----:B------:R-:W-:Y:S02]  /*16f70*/  FMUL.FTZ R111, R78, R111 ;  /* 0x0000006f4e6f7220 */ /* 0x000fe40000410000 */
[----:B------:R-:W1:Y:S02]  /*16f80*/  SHFL.IDX PT, R78, R105, RZ, 0x1f ;  /* 0x00001fff694e7589 */ /* 0x000e6400000e0000 */
[----:B------:R-:W-:-:S02]  /*16f90*/  FFMA.FTZ R108, R108, R111, R79 ;  /* 0x0000006f6c6c7223 */ /* 0x000fc4000001004f */
[----:B------:R-:W3:Y:S04]  /*16fa0*/  @!P1 LDC.64 R110, c[0x0][0x3c0] ;  /* 0x0000f000ff6e9b82 */ /* 0x000ee80000000a00 */
[----:B------:R-:W0:Y:S01]  /*16fb0*/  SHFL.IDX PT, R108, R108, RZ, 0x1f ;  /* 0x00001fff6c6c7589 */ /* 0x000e2200000e0000 */
[C---:B-1----:R-:W-:Y:S01]  /*16fc0*/  FMUL.FTZ R104, R78.reuse, R78 ;  /* 0x0000004e4e687220 */ /* 0x042fe20000410000 */
[----:B------:R-:W-:Y:S01]  /*16fd0*/  FSEL R79, R78, RZ, !P2 ;  /* 0x000000ff4e4f7208 */ /* 0x000fe20005000000 */
[----:B---3--:R-:W-:-:S03]  /*16fe0*/  @!P1 IMAD.WIDE R118, R119, 0x4, R110 ;  /* 0x0000000477769825 */ /* 0x008fc600078e026e */
[----:B------:R-:W-:Y:S01]  /*16ff0*/  FSEL R104, R104, RZ, P2 ;  /* 0x000000ff68687208 */ /* 0x000fe20001000000 */
[C---:B------:R-:W-:Y:S01]  /*17000*/  FADD.FTZ R40, -R79.reuse, R40 ;  /* 0x000000284f287221 */ /* 0x040fe20000010100 */
        /* <DEDUP_REMOVED lines=26> */
[----:B------:R1:W-:Y:S01]  /*171b0*/  @!P1 STG.E desc[UR10][R118.64], R78 ;  /* 0x0000004e76009986 */ /* 0x0003e2000c10190a */
[C---:B0-----:R-:W-:Y:S01]  /*171c0*/  FMUL.FTZ R79, R28.reuse, R40 ;  /* 0x000000281c4f7220 */ /* 0x041fe20000410000 */
        /* <DEDUP_REMOVED lines=10> */
[C---:B-1----:R-:W-:Y:S01]  /*17270*/  FMUL.FTZ R119, R28.reuse, R34 ;  /* 0x000000221c777220 */ /* 0x042fe20000410000 */
[C---:B------:R-:W-:Y:S01]  /*17280*/  FMUL.FTZ R34, R28.reuse, R35 ;  /* 0x000000231c227220 */ /* 0x040fe20000410000 */
[----:B------:R-:W-:Y:S01]  /*17290*/  FMUL.FTZ R35, R28, R29 ;  /* 0x0000001d1c237220 */ /* 0x000fe20000410000 */
[----:B--2---:R-:W-:-:S04]  /*172a0*/  IMAD.WIDE.U32 R112, R95, 0x10, R120 ;  /* 0x000000105f707825 */ /* 0x004fc800078e0078 */
        /* <DEDUP_REMOVED lines=12> */
[C---:B------:R-:W-:Y:S01]  /*17370*/  FMUL.FTZ R78, R28.reuse, R111 ;  /* 0x0000006f1c4e7220 */ /* 0x040fe20000410000 */
[C---:B------:R-:W-:Y:S01]  /*17380*/  FMUL.FTZ R53, R28.reuse, R53 ;  /* 0x000000351c357220 */ /* 0x040fe20000410000 */
[----:B------:R-:W-:Y:S01]  /*17390*/  FMUL.FTZ R55, R28, R55 ;  /* 0x000000371c377220 */ /* 0x000fe20000410000 */
[----:B------:R0:W-:Y:S01]  /*173a0*/  @!P1 STG.E desc[UR10][R122.64], R28 ;  /* 0x0000001c7a009986 */ /* 0x0001e2000c10190a */
[----:B------:R-:W-:-:S04]  /*173b0*/  IMAD.WIDE.U32 R106, R98, 0x10, R120 ;  /* 0x00000010626a7825 */ /* 0x000fc800078e0078 */
        /* <DEDUP_REMOVED lines=8> */
[----:B------:R-:W-:Y:S01]  /*17440*/  IMAD.WIDE.U32 R110, R100, 0x10, R120 ;  /* 0x00000010646e7825 */ /* 0x000fe200078e0078 */
[----:B------:R1:W-:Y:S03]  /*17450*/  STG.E.128 desc[UR10][R112.64], R36 ;  /* 0x0000002470007986 */ /* 0x0003e6000c101d0a */
[----:B0-----:R-:W-:Y:S01]  /*17460*/  FFMA.FTZ R28, R32, R60, R75 ;  /* 0x0000003c201c7223 */ /* 0x001fe2000001004b */
        /* <DEDUP_REMOVED lines=9> */
[----:B------:R0:W-:Y:S04]  /*17500*/  STG.E.128 desc[UR10][R106.64], R24 ;  /* 0x000000186a007986 */ /* 0x0001e8000c101d0a */
[----:B------:R0:W-:Y:S01]  /*17510*/  STG.E.128 desc[UR10][R98.64], R28 ;  /* 0x0000001c62007986 */ /* 0x0001e2000c101d0a */
[----:B-1----:R-:W-:Y:S01]  /*17520*/  FFMA.FTZ R36, R52, R20, R71 ;  /* 0x0000001434247223 */ /* 0x002fe20000010047 */
[----:B------:R-:W-:Y:S01]  /*17530*/  FFMA.FTZ R37, R103, R17, R4 ;  /* 0x0000001167257223 */ /* 0x000fe20000010004 */
[----:B------:R-:W-:Y:S01]  /*17540*/  FFMA.FTZ R38, R109, R19, R68 ;  /* 0x000000136d267223 */ /* 0x000fe20000010044 */
[----:B------:R-:W-:Y:S01]  /*17550*/  FFMA.FTZ R39, R54, R18, R3 ;  /* 0x0000001236277223 */ /* 0x000fe20000010003 */
[----:B------:R0:W-:Y:S04]  /*17560*/  STG.E.128 desc[UR10][R110.64], R32 ;  /* 0x000000206e007986 */ /* 0x0001e8000c101d0a */
[----:B------:R0:W-:Y:S04]  /*17570*/  STG.E.128 desc[UR10][R100.64], R36 ;  /* 0x0000002464007986 */ /* 0x0001e8000c101d0a */
[----:B------:R0:W-:Y:S01]  /*17580*/  STG.E.128 desc[UR10][R120.64], R40 ;  /* 0x0000002878007986 */ /* 0x0001e2000c101d0a */
[----:B------:R-:W-:Y:S05]  /*17590*/  BRA.U !UP0, `(.L_x_12124) ;  /* 0xfffffe9908447547 */ /* 0x000fea000b83ffff */
[----:B------:R-:W-:Y:S05]  /*175a0*/  EXIT ;  /* 0x000000000000794d */ /* 0x000fea0003800000 */
.L_x_12125:
        /* <DEDUP_REMOVED lines=13> */
.L_x_13635:


//--------------------- .text._ZN10layer_norm31ln_parallel_residual_fwd_kernelINS_13Kernel_traitsIfffffjLj3072ELj1ELj1ELj4ELj16ENS_18Kernel_traits_baseILj3072EfffffjLj128EEEEELb0ELb0ELb0EEEvNS_9FwdParamsE --------------------------
	.section	.text._ZN10layer_norm31ln_parallel_residual_fwd_kernelINS_13Kernel_traitsIfffffjLj3072ELj1ELj1ELj4ELj16ENS_18Kernel_traits_baseILj3072EfffffjLj128EEEEELb0ELb0ELb0EEEvNS_9FwdParamsE,"ax",@progbits
	.align	128
        .global         _ZN10layer_norm31ln_parallel_residual_fwd_kernelINS_13Kernel_traitsIfffffjLj3072ELj1ELj1ELj4ELj16ENS_18Kernel_traits_baseILj3072EfffffjLj128EEEEELb0ELb0ELb0EEEvNS_9FwdParamsE
        .type           _ZN10layer_norm31ln_parallel_residual_fwd_kernelINS_13Kernel_traitsIfffffjLj3072ELj1ELj1ELj4ELj16ENS_18Kernel_traits_baseILj3072EfffffjLj128EEEEELb0ELb0ELb0EEEvNS_9FwdParamsE,@function
        .size           _ZN10layer_norm31ln_parallel_residual_fwd_kernelINS_13Kernel_traitsIfffffjLj3072ELj1ELj1ELj4ELj16ENS_18Kernel_traits_baseILj3072EfffffjLj128EEEEELb0ELb0ELb0EEEvNS_9FwdParamsE,(.L_x_13636 - _ZN10layer_norm31ln_parallel_residual_fwd_kernelINS_13Kernel_traitsIfffffjLj3072ELj1ELj1ELj4ELj16ENS_18Kernel_traits_baseILj3072EfffffjLj128EEEEELb0ELb0ELb0EEEvNS_9FwdParamsE)
        .other          _ZN10layer_norm31ln_parallel_residual_fwd_kernelINS_13Kernel_traitsIfffffjLj3072ELj1ELj1ELj4ELj16ENS_18Kernel_traits_baseILj3072EfffffjLj128EEEEELb0ELb0ELb0EEEvNS_9FwdParamsE,@"STO_CUDA_ENTRY STV_DEFAULT"
_ZN10layer_norm31ln_parallel_residual_fwd_kernelINS_13Kernel_traitsIfffffjLj3072ELj1ELj1ELj4ELj16ENS_18Kernel_traits_baseILj3072EfffffjLj128EEEEELb0ELb0ELb0EEEvNS_9FwdParamsE:
.text._ZN10layer_norm31ln_parallel_residual_fwd_kernelINS_13Kernel_traitsIfffffjLj3072ELj1ELj1ELj4ELj16ENS_18Kernel_traits_baseILj3072EfffffjLj128EEEEELb0ELb0ELb0EEEvNS_9FwdParamsE:
        /* <DEDUP_REMOVED lines=32> */
[----:B0-----:R-:W-:-:S05]  /*0200*/  @P1 IMAD.WIDE.U32 R8, R25, 0x10, R8 ;  /* 0x0000001019081825 */ /* 0x001fca00078e0008 */
[----:B------:R0:W5:Y:S02]  /*0210*/  @P1 LDG.E.128 R108, desc[UR8][R8.64] ;  /* 0x00000008086c1981 */ /* 0x000164000c1e1d00 */
[----:B------:R-:W4:Y:S01]  /*0220*/  LDC.64 R16, c[0x0][0x3d0] ;  /* 0x0000f400ff107b82 */ /* 0x000f220000000a00 */
[C---:B-1----:R-:W-:Y:S01]  /*0230*/  @P1 IMAD.WIDE.U32 R10, R25.reuse, 0x10, R10 ;  /* 0x00000010190a1825 */ /* 0x042fe200078e000a */
[----:B------:R-:W-:-:S04]  /*0240*/  @P1 IADD3 R25, PT, PT, R25, 0x80, RZ ;  /* 0x0000008019191810 */ /* 0x000fc80007ffe0ff */
[----:B------:R0:W5:Y:S02]  /*0250*/  @P1 LDG.E.128 R104, desc[UR8][R10.64] ;  /* 0x000000080a681981 */ /* 0x000164000c1e1d00 */
[----:B------:R-:W1:Y:S01]  /*0260*/  LDC.64 R18, c[0x0][0x3d8] ;  /* 0x0000f600ff127b82 */ /* 0x000e620000000a00 */
[----:B--2---:R-:W-:-:S05]  /*0270*/  @P2 IMAD.WIDE.U32 R12, R25, 0x10, R12 ;  /* 0x00000010190c2825 */ /* 0x004fca00078e000c */
[----:B------:R0:W5:Y:S02]  /*0280*/  @P2 LDG.E.128 R100, desc[UR8][R12.64] ;  /* 0x000000080c642981 */ /* 0x000164000c1e1d00 */
[----:B------:R-:W2:Y:S01]  /*0290*/  LDC.64 R4, c[0x0][0x3d0] ;  /* 0x0000f400ff047b82 */ /* 0x000ea20000000a00 */
[C---:B---3--:R-:W-:Y:S01]  /*02a0*/  @P2 IMAD.WIDE.U32 R14, R25.reuse, 0x10, R14 ;  /* 0x00000010190e2825 */ /* 0x048fe200078e000e */
[----:B------:R-:W-:-:S04]  /*02b0*/  @P2 IADD3 R25, PT, PT, R25, 0x80, RZ ;  /* 0x0000008019192810 */ /* 0x000fc80007ffe0ff */
[----:B------:R0:W5:Y:S02]  /*02c0*/  @P2 LDG.E.128 R96, desc[UR8][R14.64] ;  /* 0x000000080e602981 */ /* 0x000164000c1e1d00 */
[----:B------:R-:W3:Y:S08]  /*02d0*/  LDC.64 R6, c[0x0][0x3d8] ;  /* 0x0000f600ff067b82 */ /* 0x000ef00000000a00 */
[----:B------:R-:W0:Y:S08]  /*02e0*/  LDC.64 R20, c[0x0][0x3d0] ;  /* 0x0000f400ff147b82 */ /* 0x000e300000000a00 */
[----:B------:R-:W0:Y:S01]  /*02f0*/  LDC.64 R22, c[0x0][0x3d8] ;  /* 0x0000f600ff167b82 */ /* 0x000e220000000a00 */
[----:B----4-:R-:W-:-:S04]  /*0300*/  @P3 IMAD.WIDE.U32 R16, R25, 0x10, R16 ;  /* 0x0000001019103825 */ /* 0x010fc800078e0010 */
[C---:B-1----:R-:W-:Y:S01]  /*0310*/  @P3 IMAD.WIDE.U32 R18, R25.reuse, 0x10, R18 ;  /* 0x0000001019123825 */ /* 0x042fe200078e0012 */
[----:B------:R-:W-:Y:S01]  /*0320*/  @P3 IADD3 R25, PT, PT, R25, 0x80, RZ ;  /* 0x0000008019193810 */ /* 0x000fe20007ffe0ff */
[----:B------:R1:W5:Y:S02]  /*0330*/  @P3 LDG.E.128 R92, desc[UR8][R16.64] ;  /* 0x00000008105c3981 */ /* 0x000364000c1e1d00 */
[C---:B--2---:R-:W-:Y:S02]  /*0340*/  @P0 IMAD.WIDE.U32 R4, R145.reuse, 0x10, R4 ;  /* 0x0000001091040825 */ /* 0x044fe400078e0004 */
[----:B------:R1:W5:Y:S02]  /*0350*/  @P3 LDG.E.128 R88, desc[UR8][R18.64] ;  /* 0x0000000812583981 */ /* 0x000364000c1e1d00 */
[----:B---3--:R-:W-:Y:S02]  /*0360*/  @P0 IMAD.WIDE.U32 R6, R145, 0x10, R6 ;  /* 0x0000001091060825 */ /* 0x008fe400078e0006 */
[----:B------:R1:W5:Y:S02]  /*0370*/  @P0 LDG.E.128 R116, desc[UR8][R4.64] ;  /* 0x0000000804740981 */ /* 0x000364000c1e1d00 */
[----:B0-----:R-:W-:-:S02]  /*0380*/  @P4 IMAD.WIDE.U32 R20, R25, 0x10, R20 ;  /* 0x0000001019144825 */ /* 0x001fc400078e0014 */
[----:B------:R1:W5:Y:S04]  /*0390*/  @P0 LDG.E.128 R112, desc[UR8][R6.64] ;  /* 0x0000000806700981 */ /* 0x000368000c1e1d00 */
[----:B------:R1:W5:Y:S01]  /*03a0*/  @P4 LDG.E.128 R84, desc[UR8][R20.64] ;  /* 0x0000000814544981 */ /* 0x000362000c1e1d00 */
[----:B------:R-:W-:-:S05]  /*03b0*/  @P4 IMAD.WIDE.U32 R22, R25, 0x10, R22 ;  /* 0x0000001019164825 */ /* 0x000fca00078e0016 */
[----:B------:R1:W5:Y:S01]  /*03c0*/  @P4 LDG.E.128 R80, desc[UR8][R22.64] ;  /* 0x0000000816504981 */ /* 0x000362000c1e1d00 */
[----:B------:R-:W-:Y:S02]  /*03d0*/  ISETP.GE.U32.AND P1, PT, R144, 0x300, PT ;  /* 0x000003009000780c */ /* 0x000fe40003f26070 */
        /* <DEDUP_REMOVED lines=21> */
[----:B-1----:R-:W-:Y:S06]  /*0530*/  @!P1 BRA `(.L_x_12129) ;  /* 0x0000001000b09947 */ /* 0x002fec0003800000 */
        /* <DEDUP_REMOVED lines=31> */
.L_x_12128:
        /* <DEDUP_REMOVED lines=8> */
[----:B------:R-:W2:Y:S02]  /*07b0*/  LDC.64 R10, c[0x0][0x3d0] ;  /* 0x0000f400ff0a7b82 */ /* 0x000ea40000000a00 */
[----:B------:R-:W-:-:S06]  /*07c0*/  @P0 LOP3.LUT R39, R145, 0x80, RZ, 0xfc, !PT ;  /* 0x0000008091270812 */ /* 0x000fcc00078efcff */
[----:B------:R-:W3:Y:S01]  /*07d0*/  LDC.64 R16, c[0x0][0x3d8] ;  /* 0x0000f600ff107b82 */ /* 0x000ee20000000a00 */
[----:B0-----:R-:W-:-:S05]  /*07e0*/  @P0 IMAD.WIDE.U32 R12, R145, 0x10, R6 ;  /* 0x00000010910c0825 */ /* 0x001fca00078e0006 */
[----:B------:R0:W5:Y:S02]  /*07f0*/  @P0 LDG.E.128 R116, desc[UR8][R12.64] ;  /* 0x000000080c740981 */ /* 0x000164000c1e1d00 */
[----:B------:R-:W4:Y:S01]  /*0800*/  @P1 LDC.64 R18, c[0x0][0x440] ;  /* 0x00011000ff121b82 */ /* 0x000f220000000a00 */
[----:B-1----:R-:W-:-:S05]  /*0810*/  @P0 IMAD.WIDE.U32 R14, R145, 0x10, R8 ;  /* 0x00000010910e0825 */ /* 0x002fca00078e0008 */
[----:B------:R0:W5:Y:S02]  /*0820*/  @P0 LDG.E.128 R112, desc[UR8][R14.64] ;  /* 0x000000080e700981 */ /* 0x000164000c1e1d00 */
[----:B------:R-:W1:Y:S01]  /*0830*/  LDC.64 R20, c[0x0][0x3d0] ;  /* 0x0000f400ff147b82 */ /* 0x000e620000000a00 */
[----:B--2---:R-:W-:-:S05]  /*0840*/  @P1 IMAD.WIDE.U32 R6, R39, 0x10, R10 ;  /* 0x0000001027061825 */ /* 0x004fca00078e000a */
[----:B------:R0:W5:Y:S02]  /*0850*/  @P1 LDG.E.128 R108, desc[UR8][R6.64] ;  /* 0x00000008066c1981 */ /* 0x000164000c1e1d00 */
[----:B------:R-:W2:Y:S01]  /*0860*/  LDC.64 R22, c[0x0][0x3d8] ;  /* 0x0000f600ff167b82 */ /* 0x000ea20000000a00 */
[----:B---3--:R-:W-:-:S05]  /*0870*/  @P1 IMAD.WIDE.U32 R8, R39, 0x10, R16 ;  /* 0x0000001027081825 */ /* 0x008fca00078e0010 */
[----:B------:R0:W5:Y:S02]  /*0880*/  @P1 LDG.E.128 R104, desc[UR8][R8.64] ;  /* 0x0000000808681981 */ /* 0x000164000c1e1d00 */
[----:B------:R-:W3:Y:S01]  /*0890*/  @P2 LDC.64 R24, c[0x0][0x440] ;  /* 0x00011000ff182b82 */ /* 0x000ee20000000a00 */
[C---:B----4-:R-:W-:Y:S01]  /*08a0*/  @P1 IMAD.WIDE.U32 R10, R39.reuse, 0x10, R18 ;  /* 0x00000010270a1825 */ /* 0x050fe200078e0012 */
[----:B------:R-:W-:-:S04]  /*08b0*/  @P1 IADD3 R39, PT, PT, R39, 0x80, RZ ;  /* 0x0000008027271810 */ /* 0x000fc80007ffe0ff */
[----:B------:R0:W5:Y:S02]  /*08c0*/  @P1 LDG.E.128 R44, desc[UR8][R10.64] ;  /* 0x000000080a2c1981 */ /* 0x000164000c1e1d00 */
[----:B------:R-:W4:Y:S08]  /*08d0*/  LDC.64 R26, c[0x0][0x3d0] ;  /* 0x0000f400ff1a7b82 */ /* 0x000f300000000a00 */
[----:B------:R-:W0:Y:S08]  /*08e0*/  LDC.64 R28, c[0x0][0x3d8] ;  /* 0x0000f600ff1c7b82 */ /* 0x000e300000000a00 */
[----:B------:R-:W0:Y:S08]  /*08f0*/  @P3 LDC.64 R30, c[0x0][0x440] ;  /* 0x00011000ff1e3b82 */ /* 0x000e300000000a00 */
[----:B------:R-:W0:Y:S08]  /*0900*/  @P0 LDC.64 R4, c[0x0][0x440] ;  /* 0x00011000ff040b82 */ /* 0x000e300000000a00 */
[----:B------:R-:W0:Y:S08]  /*0910*/  LDC.64 R32, c[0x0][0x3d0] ;  /* 0x0000f400ff207b82 */ /* 0x000e300000000a00 */
[----:B------:R-:W0:Y:S08]  /*0920*/  LDC.64 R34, c[0x0][0x3d8] ;  /* 0x0000f600ff227b82 */ /* 0x000e300000000a00 */
[----:B------:R-:W0:Y:S01]  /*0930*/  @P4 LDC.64 R36, c[0x0][0x440] ;  /* 0x00011000ff244b82 */ /* 0x000e220000000a00 */
[----:B-1----:R-:W-:-:S04]  /*0940*/  @P2 IMAD.WIDE.U32 R20, R39, 0x10, R20 ;  /* 0x0000001027142825 */ /* 0x002fc800078e0014 */
[C---:B--2---:R-:W-:Y:S01]  /*0950*/  @P2 IMAD.WIDE.U32 R22, R39.reuse, 0x10, R22 ;  /* 0x0000001027162825 */ /* 0x044fe200078e0016 */
[----:B------:R1:W5:Y:S03]  /*0960*/  @P2 LDG.E.128 R100, desc[UR8][R20.64] ;  /* 0x0000000814642981 */ /* 0x000366000c1e1d00 */
[C---:B---3--:R-:W-:Y:S01]  /*0970*/  @P2 IMAD.WIDE.U32 R24, R39.reuse, 0x10, R24 ;  /* 0x0000001027182825 */ /* 0x048fe200078e0018 */
[----:B------:R-:W-:Y:S01]  /*0980*/  @P2 IADD3 R39, PT, PT, R39, 0x80, RZ ;  /* 0x0000008027272810 */ /* 0x000fe20007ffe0ff */
[----:B------:R1:W5:Y:S04]  /*0990*/  @P2 LDG.E.128 R96, desc[UR8][R22.64] ;  /* 0x0000000816602981 */ /* 0x000368000c1e1d00 */
[C---:B----4-:R-:W-:Y:S01]  /*09a0*/  @P3 IMAD.WIDE.U32 R26, R39.reuse, 0x10, R26 ;  /* 0x00000010271a3825 */ /* 0x050fe200078e001a */
[----:B------:R1:W5:Y:S03]  /*09b0*/  @P2 LDG.E.128 R48, desc[UR8][R24.64] ;  /* 0x0000000818302981 */ /* 0x000366000c1e1d00 */
[C---:B0-----:R-:W-:Y:S01]  /*09c0*/  @P3 IMAD.WIDE.U32 R28, R39.reuse, 0x10, R28 ;  /* 0x00000010271c3825 */ /* 0x041fe200078e001c */
[----:B------:R1:W5:Y:S03]  /*09d0*/  @P3 LDG.E.128 R92, desc[UR8][R26.64] ;  /* 0x000000081a5c3981 */ /* 0x000366000c1e1d00 */
[C---:B------:R-:W-:Y:S01]  /*09e0*/  @P3 IMAD.WIDE.U32 R30, R39.reuse, 0x10, R30 ;  /* 0x00000010271e3825 */ /* 0x040fe200078e001e */
[----:B------:R-:W-:Y:S01]  /*09f0*/  @P3 IADD3 R39, PT, PT, R39, 0x80, RZ ;  /* 0x0000008027273810 */ /* 0x000fe20007ffe0ff */
[----:B------:R1:W5:Y:S02]  /*0a00*/  @P3 LDG.E.128 R88, desc[UR8][R28.64] ;  /* 0x000000081c583981 */ /* 0x000364000c1e1d00 */
[----:B------:R-:W-:-:S02]  /*0a10*/  @P0 IMAD.WIDE.U32 R4, R145, 0x10, R4 ;  /* 0x0000001091040825 */ /* 0x000fc400078e0004 */
[----:B------:R1:W5:Y:S02]  /*0a20*/  @P3 LDG.E.128 R52, desc[UR8][R30.64] ;  /* 0x000000081e343981 */ /* 0x000364000c1e1d00 */
[C---:B------:R-:W-:Y:S02]  /*0a30*/  @P4 IMAD.WIDE.U32 R32, R39.reuse, 0x10, R32 ;  /* 0x0000001027204825 */ /* 0x040fe400078e0020 */
[----:B------:R1:W5:Y:S02]  /*0a40*/  @P0 LDG.E.128 R40, desc[UR8][R4.64] ;  /* 0x0000000804280981 */ /* 0x000364000c1e1d00 */
[C---:B------:R-:W-:Y:S02]  /*0a50*/  @P4 IMAD.WIDE.U32 R34, R39.reuse, 0x10, R34 ;  /* 0x0000001027224825 */ /* 0x040fe400078e0022 */
[----:B------:R1:W5:Y:S02]  /*0a60*/  @P4 LDG.E.128 R84, desc[UR8][R32.64] ;  /* 0x0000000820544981 */ /* 0x000364000c1e1d00 */
[----:B------:R-:W-:-:S02]  /*0a70*/  @P4 IMAD.WIDE.U32 R36, R39, 0x10, R36 ;  /* 0x0000001027244825 */ /* 0x000fc400078e0024 */
[----:B------:R1:W5:Y:S04]  /*0a80*/  @P4 LDG.E.128 R80, desc[UR8][R34.64] ;  /* 0x0000000822504981 */ /* 0x000368000c1e1d00 */
[----:B------:R1:W5:Y:S01]  /*0a90*/  @P4 LDG.E.128 R56, desc[UR8][R36.64] ;  /* 0x0000000824384981 */ /* 0x000362000c1e1d00 */
[----:B------:R-:W-:Y:S02]  /*0aa0*/  ISETP.GE.U32.AND P1, PT, R144, 0x300, PT ;  /* 0x000003009000780c */ /* 0x000fe40003f26070 */
        /* <DEDUP_REMOVED lines=11> */
[----:B-1----:R-:W-:Y:S06]  /*0b60*/  @!P1 BRA `(.L_x_12129) ;  /* 0x0000000c00249947 */ /* 0x002fec0003800000 */
        /* <DEDUP_REMOVED lines=8> */
[----:B------:R-:W5:Y:S01]  /*0bf0*/  LDG.E.128 R24, desc[UR8][R24.64] ;  /* 0x0000000818187981 */ /* 0x000f62000c1e1d00 */
        /* <DEDUP_REMOVED lines=12> */
[----:B------:R-:W-:Y:S06]  /*0cc0*/  BRA `(.L_x_12129) ;  /* 0x0000000800cc7947 */ /* 0x000fec0003800000 */
.L_x_12127:
        /* <DEDUP_REMOVED lines=11> */
[----:B------:R-:W-:-:S03]  /*0d80*/  MOV R4, R145 ;  /* 0x0000009100047202 */ /* 0x000fc60000000f00 */
[----:B------:R-:W-:-:S04]  /*0d90*/  @P0 LOP3.LUT R4, R145, 0x80, RZ, 0xfc, !PT ;  /* 0x0000008091040812 */ /* 0x000fc800078efcff */
[----:B------:R-:W2:Y:S08]  /*0da0*/  @P0 LDC.64 R6, c[0x0][0x438] ;  /* 0x00010e00ff060b82 */ /* 0x000eb00000000a00 */
[----:B------:R-:W3:Y:S01]  /*0db0*/  @P0 LDC.64 R14, c[0x0][0x440] ;  /* 0x00011000ff0e0b82 */ /* 0x000ee20000000a00 */
[----:B0-----:R-:W-:-:S05]  /*0dc0*/  @P0 IMAD.WIDE.U32 R10, R145, 0x10, R8 ;  /* 0x00000010910a0825 */ /* 0x001fca00078e0008 */
[----:B------:R-:W5:Y:S02]  /*0dd0*/  @P0 LDG.E.128 R116, desc[UR8][R10.64] ;  /* 0x000000080a740981 */ /* 0x000f64000c1e1d00 */
[----:B------:R-:W0:Y:S08]  /*0de0*/  @P1 LDC.64 R18, c[0x0][0x438] ;  /* 0x00010e00ff121b82 */ /* 0x000e300000000a00 */
[----:B------:R-:W4:Y:S01]  /*0df0*/  LDC.64 R12, c[0x0][0x3d8] ;  /* 0x0000f600ff0c7b82 */ /* 0x000f220000000a00 */
[----:B--2---:R-:W-:-:S07]  /*0e00*/  @P0 IMAD.WIDE.U32 R6, R145, 0x10, R6 ;  /* 0x0000001091060825 */ /* 0x004fce00078e0006 */
[----:B------:R-:W2:Y:S08]  /*0e10*/  LDC.64 R20, c[0x0][0x3d8] ;  /* 0x0000f600ff147b82 */ /* 0x000eb00000000a00 */
[----:B------:R-:W2:Y:S01]  /*0e20*/  @P1 LDC.64 R22, c[0x0][0x440] ;  /* 0x00011000ff161b82 */ /* 0x000ea20000000a00 */
[C---:B-1----:R-:W-:Y:S01]  /*0e30*/  @P1 IMAD.WIDE.U32 R8, R4.reuse, 0x10, R16 ;  /* 0x0000001004081825 */ /* 0x042fe200078e0010 */
[----:B------:R0:W5:Y:S03]  /*0e40*/  @P0 LDG.E.128 R60, desc[UR8][R6.64] ;  /* 0x00000008063c0981 */ /* 0x000166000c1e1d00 */
[C---:B---3--:R-:W-:Y:S01]  /*0e50*/  @P0 IMAD.WIDE.U32 R14, R145.reuse, 0x10, R14 ;  /* 0x00000010910e0825 */ /* 0x048fe200078e000e */
[----:B------:R-:W5:Y:S02]  /*0e60*/  @P1 LDG.E.128 R108, desc[UR8][R8.64] ;  /* 0x00000008086c1981 */ /* 0x000f64000c1e1d00 */
[----:B------:R-:W1:Y:S01]  /*0e70*/  LDC.64 R24, c[0x0][0x3d0] ;  /* 0x0000f400ff187b82 */ /* 0x000e620000000a00 */
[----:B----4-:R-:W-:Y:S01]  /*0e80*/  @P0 IMAD.WIDE.U32 R12, R145, 0x10, R12 ;  /* 0x00000010910c0825 */ /* 0x010fe200078e000c */
[----:B------:R-:W5:Y:S06]  /*0e90*/  @P0 LDG.E.128 R40, desc[UR8][R14.64] ;  /* 0x000000080e280981 */ /* 0x000f6c000c1e1d00 */
[----:B------:R-:W3:Y:S08]  /*0ea0*/  LDC.64 R28, c[0x0][0x3d8] ;  /* 0x0000f600ff1c7b82 */ /* 0x000ef00000000a00 */
[----:B------:R-:W4:Y:S08]  /*0eb0*/  @P2 LDC.64 R26, c[0x0][0x438] ;  /* 0x00010e00ff1a2b82 */ /* 0x000f300000000a00 */
[----:B------:R-:W3:Y:S01]  /*0ec0*/  @P2 LDC.64 R30, c[0x0][0x440] ;  /* 0x00011000ff1e2b82 */ /* 0x000ee20000000a00 */
[C---:B0-----:R-:W-:Y:S01]  /*0ed0*/  @P1 IMAD.WIDE.U32 R6, R4.reuse, 0x10, R18 ;  /* 0x0000001004061825 */ /* 0x041fe200078e0012 */
[----:B------:R0:W5:Y:S06]  /*0ee0*/  @P0 LDG.E.128 R112, desc[UR8][R12.64] ;  /* 0x000000080c700981 */ /* 0x00016c000c1e1d00 */
[----:B------:R-:W3:Y:S08]  /*0ef0*/  @P3 LDC.64 R32, c[0x0][0x438] ;  /* 0x00010e00ff203b82 */ /* 0x000ef00000000a00 */
[----:B------:R-:W3:Y:S08]  /*0f00*/  LDC.64 R34, c[0x0][0x3d8] ;  /* 0x0000f600ff227b82 */ /* 0x000ef00000000a00 */
[----:B------:R-:W3:Y:S08]  /*0f10*/  LDC.64 R16, c[0x0][0x3d0] ;  /* 0x0000f400ff107b82 */ /* 0x000ef00000000a00 */
[----:B------:R-:W3:Y:S01]  /*0f20*/  @P3 LDC.64 R36, c[0x0][0x440] ;  /* 0x00011000ff243b82 */ /* 0x000ee20000000a00 */
[C---:B--2---:R-:W-:Y:S01]  /*0f30*/  @P1 IMAD.WIDE.U32 R10, R4.reuse, 0x10, R20 ;  /* 0x00000010040a1825 */ /* 0x044fe200078e0014 */
[----:B------:R2:W5:Y:S06]  /*0f40*/  @P1 LDG.E.128 R64, desc[UR8][R6.64] ;  /* 0x0000000806401981 */ /* 0x00056c000c1e1d00 */
[----:B------:R-:W2:Y:S01]  /*0f50*/  LDC.64 R38, c[0x0][0x3d0] ;  /* 0x0000f400ff267b82 */ /* 0x000ea20000000a00 */
[----:B0-----:R-:W-:-:S07]  /*0f60*/  @P1 IMAD.WIDE.U32 R12, R4, 0x10, R22 ;  /* 0x00000010040c1825 */ /* 0x001fce00078e0016 */
[----:B------:R-:W0:Y:S01]  /*0f70*/  @P4 LDC.64 R120, c[0x0][0x438] ;  /* 0x00010e00ff784b82 */ /* 0x000e220000000a00 */
[----:B------:R-:W-:Y:S01]  /*0f80*/  @P1 IADD3 R4, PT, PT, R4, 0x80, RZ ;  /* 0x0000008004041810 */ /* 0x000fe20007ffe0ff */
[----:B------:R0:W5:Y:S06]  /*0f90*/  @P1 LDG.E.128 R104, desc[UR8][R10.64] ;  /* 0x000000080a681981 */ /* 0x00016c000c1e1d00 */
[----:B------:R-:W0:Y:S08]  /*0fa0*/  LDC.64 R14, c[0x0][0x3d8] ;  /* 0x0000f600ff0e7b82 */ /* 0x000e300000000a00 */
[----:B------:R-:W0:Y:S01]  /*0fb0*/  @P4 LDC.64 R18, c[0x0][0x440] ;  /* 0x00011000ff124b82 */ /* 0x000e220000000a00 */
[C---:B-1----:R-:W-:Y:S01]  /*0fc0*/  @P2 IMAD.WIDE.U32 R24, R4.reuse, 0x10, R24 ;  /* 0x0000001004182825 */ /* 0x042fe200078e0018 */
[----:B------:R1:W5:Y:S03]  /*0fd0*/  @P1 LDG.E.128 R44, desc[UR8][R12.64] ;  /* 0x000000080c2c1981 */ /* 0x000366000c1e1d00 */
[C---:B----4-:R-:W-:Y:S01]  /*0fe0*/  @P2 IMAD.WIDE.U32 R26, R4.reuse, 0x10, R26 ;  /* 0x00000010041a2825 */ /* 0x050fe200078e001a */
[----:B------:R1:W5:Y:S03]  /*0ff0*/  @P2 LDG.E.128 R100, desc[UR8][R24.64] ;  /* 0x0000000818642981 */ /* 0x000366000c1e1d00 */
[C---:B---3--:R-:W-:Y:S01]  /*1000*/  @P2 IMAD.WIDE.U32 R28, R4.reuse, 0x10, R28 ;  /* 0x00000010041c2825 */ /* 0x048fe200078e001c */
[----:B------:R1:W5:Y:S03]  /*1010*/  @P2 LDG.E.128 R68, desc[UR8][R26.64] ;  /* 0x000000081a442981 */ /* 0x000366000c1e1d00 */
[C---:B------:R-:W-:Y:S01]  /*1020*/  @P2 IMAD.WIDE.U32 R30, R4.reuse, 0x10, R30 ;  /* 0x00000010041e2825 */ /* 0x040fe200078e001e */
[----:B------:R-:W-:Y:S01]  /*1030*/  @P2 IADD3 R4, PT, PT, R4, 0x80, RZ ;  /* 0x0000008004042810 */ /* 0x000fe20007ffe0ff */
[----:B------:R1:W5:Y:S04]  /*1040*/  @P2 LDG.E.128 R96, desc[UR8][R28.64] ;  /* 0x000000081c602981 */ /* 0x000368000c1e1d00 */
[C---:B------:R-:W-:Y:S01]  /*1050*/  @P3 IMAD.WIDE.U32 R16, R4.reuse, 0x10, R16 ;  /* 0x0000001004103825 */ /* 0x040fe200078e0010 */
[----:B------:R1:W5:Y:S03]  /*1060*/  @P2 LDG.E.128 R48, desc[UR8][R30.64] ;  /* 0x000000081e302981 */ /* 0x000366000c1e1d00 */
[C---:B------:R-:W-:Y:S01]  /*1070*/  @P3 IMAD.WIDE.U32 R32, R4.reuse, 0x10, R32 ;  /* 0x0000001004203825 */ /* 0x040fe200078e0020 */
[----:B------:R1:W5:Y:S03]  /*1080*/  @P3 LDG.E.128 R92, desc[UR8][R16.64] ;  /* 0x00000008105c3981 */ /* 0x000366000c1e1d00 */
[C---:B------:R-:W-:Y:S01]  /*1090*/  @P3 IMAD.WIDE.U32 R34, R4.reuse, 0x10, R34 ;  /* 0x0000001004223825 */ /* 0x040fe200078e0022 */
[----:B------:R1:W5:Y:S03]  /*10a0*/  @P3 LDG.E.128 R72, desc[UR8][R32.64] ;  /* 0x0000000820483981 */ /* 0x000366000c1e1d00 */
[C---:B------:R-:W-:Y:S01]  /*10b0*/  @P3 IMAD.WIDE.U32 R36, R4.reuse, 0x10, R36 ;  /* 0x0000001004243825 */ /* 0x040fe200078e0024 */
[----:B------:R-:W-:Y:S01]  /*10c0*/  @P3 IADD3 R4, PT, PT, R4, 0x80, RZ ;  /* 0x0000008004043810 */ /* 0x000fe20007ffe0ff */
[----:B------:R1:W5:Y:S04]  /*10d0*/  @P3 LDG.E.128 R88, desc[UR8][R34.64] ;  /* 0x0000000822583981 */ /* 0x000368000c1e1d00 */
[C---:B--2---:R-:W-:Y:S01]  /*10e0*/  @P4 IMAD.WIDE.U32 R38, R4.reuse, 0x10, R38 ;  /* 0x0000001004264825 */ /* 0x044fe200078e0026 */
[----:B------:R1:W5:Y:S03]  /*10f0*/  @P3 LDG.E.128 R52, desc[UR8][R36.64] ;  /* 0x0000000824343981 */ /* 0x000366000c1e1d00 */
[C---:B0-----:R-:W-:Y:S01]  /*1100*/  @P4 IMAD.WIDE.U32 R120, R4.reuse, 0x10, R120 ;  /* 0x0000001004784825 */ /* 0x041fe200078e0078 */
[----:B------:R1:W5:Y:S03]  /*1110*/  @P4 LDG.E.128 R84, desc[UR8][R38.64] ;  /* 0x0000000826544981 */ /* 0x000366000c1e1d00 */
[C---:B------:R-:W-:Y:S01]  /*1120*/  @P4 IMAD.WIDE.U32 R14, R4.reuse, 0x10, R14 ;  /* 0x00000010040e4825 */ /* 0x040fe200078e000e */
[----:B------:R1:W5:Y:S03]  /*1130*/  @P4 LDG.E.128 R76, desc[UR8][R120.64] ;  /* 0x00000008784c4981 */ /* 0x000366000c1e1d00 */
[----:B------:R-:W-:Y:S01]  /*1140*/  @P4 IMAD.WIDE.U32 R18, R4, 0x10, R18 ;  /* 0x0000001004124825 */ /* 0x000fe200078e0012 */
[----:B------:R1:W5:Y:S04]  /*1150*/  @P4 LDG.E.128 R80, desc[UR8][R14.64] ;  /* 0x000000080e504981 */ /* 0x000368000c1e1d00 */
[----:B------:R1:W5:Y:S01]  /*1160*/  @P4 LDG.E.128 R56, desc[UR8][R18.64] ;  /* 0x0000000812384981 */ /* 0x000362000c1e1d00 */
[----:B------:R-:W-:-:S02]  /*1170*/  ISETP.GE.U32.AND P1, PT, R144, 0x300, PT ;  /* 0x000003009000780c */ /* 0x000fc40003f26070 */
[----:B------:R-:W-:-:S11]  /*1180*/  @P4 IADD3 R4, PT, PT, R4, 0x80, RZ ;  /* 0x0000008004044810 */ /* 0x000fd60007ffe0ff */
[----:B-1----:R-:W-:Y:S05]  /*1190*/  @!P1 BRA `(.L_x_12129) ;  /* 0x0000000400989947 */ /* 0x002fea0003800000 */
[----:B------:R-:W0:Y:S08]  /*11a0*/  LDC.64 R36, c[0x0][0x3d0] ;  /* 0x0000f400ff247b82 */ /* 0x000e300000000a00 */
[----:B------:R-:W1:Y:S08]  /*11b0*/  LDC.64 R28, c[0x0][0x438] ;  /* 0x00010e00ff1c7b82 */ /* 0x000e700000000a00 */
[----:B------:R-:W2:Y:S08]  /*11c0*/  LDC.64 R32, c[0x0][0x3d8] ;  /* 0x0000f600ff207b82 */ /* 0x000eb00000000a00 */
[----:B------:R-:W3:Y:S01]  /*11d0*/  LDC.64 R24, c[0x0][0x440] ;  /* 0x00011000ff187b82 */ /* 0x000ee20000000a00 */
[----:B0-----:R-:W-:-:S06]  /*11e0*/  IMAD.WIDE.U32 R36, R4, 0x10, R36 ;  /* 0x0000001004247825 */ /* 0x001fcc00078e0024 */
[----:B------:R-:W5:Y:S01]  /*11f0*/  LDG.E.128 R36, desc[UR8][R36.64] ;  /* 0x0000000824247981 */ /* 0x000f62000c1e1d00 */
[----:B-1----:R-:W-:-:S06]  /*1200*/  IMAD.WIDE.U32 R28, R4, 0x10, R28 ;  /* 0x00000010041c7825 */ /* 0x002fcc00078e001c */
[----:B------:R-:W5:Y:S01]  /*1210*/  LDG.E.128 R28, desc[UR8][R28.64] ;  /* 0x000000081c1c7981 */ /* 0x000f62000c1e1d00 */
[----:B--2---:R-:W-:-:S06]  /*1220*/  IMAD.WIDE.U32 R32, R4, 0x10, R32 ;  /* 0x0000001004207825 */ /* 0x004fcc00078e0020 */
[----:B------:R-:W5:Y:S01]  /*1230*/  LDG.E.128 R32, desc[UR8][R32.64] ;  /* 0x0000000820207981 */ /* 0x000f62000c1e1d00 */
[----:B---3--:R-:W-:-:S06]  /*1240*/  IMAD.WIDE.U32 R24, R4, 0x10, R24 ;  /* 0x0000001004187825 */ /* 0x008fcc00078e0018 */
[----:B------:R-:W5:Y:S01]  /*1250*/  LDG.E.128 R24, desc[UR8][R24.64] ;  /* 0x0000000818187981 */ /* 0x000f62000c1e1d00 */
[----:B------:R-:W-:Y:S05]  /*1260*/  BRA `(.L_x_12129) ;  /* 0x0000000400647947 */ /* 0x000fea0003800000 */
.L_x_12130:
        /* <DEDUP_REMOVED lines=12> */
[----:B------:R0:W5:Y:S02]  /*1330*/  @P0 LDG.E.128 R116, desc[UR8][R10.64] ;  /* 0x000000080a740981 */ /* 0x000164000c1e1d00 */
[----:B------:R-:W4:Y:S01]  /*1340*/  LDC.64 R18, c[0x0][0x3d8] ;  /* 0x0000f600ff127b82 */ /* 0x000f220000000a00 */
[----:B-1----:R-:W-:-:S05]  /*1350*/  @P1 IMAD.WIDE.U32 R4, R39, 0x10, R8 ;  /* 0x0000001027041825 */ /* 0x002fca00078e0008 */
[----:B------:R0:W5:Y:S02]  /*1360*/  @P1 LDG.E.128 R108, desc[UR8][R4.64] ;  /* 0x00000008046c1981 */ /* 0x000164000c1e1d00 */
[----:B------:R-:W1:Y:S01]  /*1370*/  LDC.64 R20, c[0x0][0x3d0] ;  /* 0x0000f400ff147b82 */ /* 0x000e620000000a00 */
[----:B--2---:R-:W-:-:S05]  /*1380*/  @P0 IMAD.WIDE.U32 R12, R145, 0x10, R6 ;  /* 0x00000010910c0825 */ /* 0x004fca00078e0006 */
[----:B------:R0:W5:Y:S02]  /*1390*/  @P0 LDG.E.128 R60, desc[UR8][R12.64] ;  /* 0x000000080c3c0981 */ /* 0x000164000c1e1d00 */
[----:B------:R-:W2:Y:S01]  /*13a0*/  @P2 LDC.64 R22, c[0x0][0x438] ;  /* 0x00010e00ff162b82 */ /* 0x000ea20000000a00 */
[----:B---3--:R-:W-:-:S05]  /*13b0*/  @P1 IMAD.WIDE.U32 R6, R39, 0x10, R16 ;  /* 0x0000001027061825 */ /* 0x008fca00078e0010 */
[----:B------:R0:W5:Y:S02]  /*13c0*/  @P1 LDG.E.128 R64, desc[UR8][R6.64] ;  /* 0x0000000806401981 */ /* 0x000164000c1e1d00 */
[----:B------:R-:W3:Y:S01]  /*13d0*/  LDC.64 R24, c[0x0][0x3d8] ;  /* 0x0000f600ff187b82 */ /* 0x000ee20000000a00 */
[C---:B----4-:R-:W-:Y:S01]  /*13e0*/  @P1 IMAD.WIDE.U32 R8, R39.reuse, 0x10, R18 ;  /* 0x0000001027081825 */ /* 0x050fe200078e0012 */
[----:B------:R-:W-:-:S04]  /*13f0*/  @P1 IADD3 R39, PT, PT, R39, 0x80, RZ ;  /* 0x0000008027271810 */ /* 0x000fc80007ffe0ff */
[----:B------:R0:W5:Y:S02]  /*1400*/  @P1 LDG.E.128 R104, desc[UR8][R8.64] ;  /* 0x0000000808681981 */ /* 0x000164000c1e1d00 */
[----:B------:R-:W4:Y:S08]  /*1410*/  LDC.64 R26, c[0x0][0x3d0] ;  /* 0x0000f400ff1a7b82 */ /* 0x000f300000000a00 */
[----:B------:R-:W0:Y:S08]  /*1420*/  LDC.64 R30, c[0x0][0x3d8] ;  /* 0x0000f600ff1e7b82 */ /* 0x000e300000000a00 */
[----:B------:R-:W0:Y:S08]  /*1430*/  @P3 LDC.64 R28, c[0x0][0x438] ;  /* 0x00010e00ff1c3b82 */ /* 0x000e300000000a00 */
[----:B------:R-:W0:Y:S08]  /*1440*/  LDC.64 R14, c[0x0][0x3d8] ;  /* 0x0000f600ff0e7b82 */ /* 0x000e300000000a00 */
        /* <DEDUP_REMOVED lines=58> */
[----:B------:R-:W-:-:S07]  /*17f0*/  CS2R R40, SRZ ;  /* 0x0000000000287805 */ /* 0x000fce000001ff00 */
.L_x_12129:
[----:B------:R-:W-:Y:S05]  /*1800*/  BSYNC.RECONVERGENT B0 ;  /* 0x0000000000007941 */ /* 0x000fea0003800200 */
.L_x_12126:
[----:B------:R-:W0:Y:S02]  /*1810*/  LDCU UR4, c[0x0][0x384] ;  /* 0x00007080ff0477ac */ /* 0x000e240008000800 */
[----:B0-----:R-:W-:-:S06]  /*1820*/  UISETP.GE.AND UP0, UPT, UR6, UR4, UPT ;  /* 0x000000040600728c */ /* 0x001fcc000bf06270 */
[----:B------:R-:W-:-:S13]  /*1830*/  PLOP3.LUT P1, PT, PT, PT, UP0, 0x80, 0x8 ;  /* 0x000000000008781c */ /* 0x000fda0003f2f008 */
[----:B------:R-:W-:Y:S05]  /*1840*/  @P1 EXIT ;  /* 0x000000000000194d */ /* 0x000fea0003800000 */
[----:B------:R-:W-:Y:S01]  /*1850*/  SHF.R.S32.HI R2, RZ, 0x2, R2 ;  /* 0x00000002ff027819 */ /* 0x000fe20000011402 */
[----:B------:R-:W0:Y:S03]  /*1860*/  LDCU.64 UR4, c[0x0][0x3a0] ;  /* 0x00007400ff0477ac */ /* 0x000e260008000a00 */
[C---:B------:R-:W-:Y:S01]  /*1870*/  LOP3.LUT R4, R2.reuse, 0x7f, RZ, 0xc0, !PT ;  /* 0x0000007f02047812 */ /* 0x040fe200078ec0ff */
[----:B------:R-:W0:Y:S01]  /*1880*/  LDCU.64 UR10, c[0x0][0x398] ;  /* 0x00007300ff0a77ac */ /* 0x000e220008000a00 */
[----:B------:R-:W-:Y:S02]  /*1890*/  LOP3.LUT R2, R2, 0xffffff80, RZ, 0xc0, !PT ;  /* 0xffffff8002027812 */ /* 0x000fe400078ec0ff */
[----:B------:R-:W-:Y:S01]  /*18a0*/  VIADDMNMX R0, R4, -R0, RZ, !PT ;  /* 0x8000000004007246 */ /* 0x000fe200078001ff */
[----:B------:R-:W-:Y:S01]  /*18b0*/  IMAD R3, R3, -0x20, R4 ;  /* 0xffffffe003037824 */ /* 0x000fe200078e0204 */
[----:B------:R-:W1:Y:S02]  /*18c0*/  LDCU UR13, c[0x0][0x388] ;  /* 0x00007100ff0d77ac */ /* 0x000e640008000800 */
[----:B------:R-:W-:-:S02]  /*18d0*/  VIMNMX R5, PT, PT, R0, 0x20, PT ;  /* 0x0000002000057848 */ /* 0x000fc40003fe0100 */
[----:B------:R-:W-:Y:S01]  /*18e0*/  VIMNMX R3, PT, PT, RZ, R3, !PT ;  /* 0x00000003ff037248 */ /* 0x000fe20007fe0100 */
[----:B------:R-:W2:Y:S01]  /*18f0*/  LDCU.U8 UR7, c[0x0][0x410] ;  /* 0x00008200ff0777ac */ /* 0x000ea20008000000 */
[-C--:B------:R-:W-:Y:S02]  /*1900*/  LEA R5, R5, R2.reuse, 0x2 ;  /* 0x0000000205057211 */ /* 0x080fe400078e10ff */
[----:B------:R-:W-:Y:S01]  /*1910*/  VIMNMX R3, PT, PT, R3, 0x20, PT ;  /* 0x0000002003037848 */ /* 0x000fe20003fe0100 */
[----:B------:R-:W3:Y:S01]  /*1920*/  LDCU UR12, c[0x0][0x400] ;  /* 0x00008000ff0c77ac */ /* 0x000ee20008000800 */
[----:B------:R-:W-:Y:S02]  /*1930*/  I2FP.F32.U32 R5, R5 ;  /* 0x0000000500057245 */ /* 0x000fe40000201000 */
[----:B------:R-:W-:Y:S01]  /*1940*/  LEA R142, R3, R2, 0x2 ;  /* 0x00000002038e7211 */ /* 0x000fe200078e10ff */
[----:B0-----:R-:W-:Y:S01]  /*1950*/  ULOP3.LUT UP0, URZ, UR4, UR10, URZ, 0xfc, !UPT ;  /* 0x0000000a04ff7292 */ /* 0x001fe2000f80fcff */
[----:B------:R0:W4:Y:S01]  /*1960*/  MUFU.RCP R143, R5 ;  /* 0x00000005008f7308 */ /* 0x0001220000001000 */
[----:B------:R-:W0:Y:S01]  /*1970*/  LDCU.64 UR16, c[0x0][0x398] ;  /* 0x00007300ff1077ac */ /* 0x000e220008000a00 */
[----:B------:R-:W0:Y:S01]  /*1980*/  LDCU.64 UR18, c[0x0][0x3a0] ;  /* 0x00007400ff1277ac */ /* 0x000e220008000a00 */
[----:B------:R-:W0:Y:S01]  /*1990*/  LDCU.64 UR14, c[0x0][0x380] ;  /* 0x00007000ff0e77ac */ /* 0x000e220008000a00 */
[----:B------:R-:W-:-:S02]  /*19a0*/  ULOP3.LUT UP0, URZ, UR5, UR11, URZ, 0xfc, UP0 ;  /* 0x0000000b05ff7292 */ /* 0x000fc4000800fcff */
[----:B-1----:R-:W-:-:S11]  /*19b0*/  UPLOP3.LUT UP2, UPT, UPT, UPT, UPT, 0x40, 0x4 ;  /* 0x000000000004789c */ /* 0x002fd60003f4e870 */
.L_x_12172:
        /* <DEDUP_REMOVED lines=8> */
[----:B0-----:R-:W-:Y:S01]  /*1a40*/  ISETP.NE.U32.AND P0, PT, RZ, UR16, PT ;  /* 0x00000010ff007c0c */ /* 0x001fe2000bf05070 */
        /* <DEDUP_REMOVED lines=27> */
.L_x_12134:
[----:B-----5:R-:W-:Y:S01]  /*1c00*/  FADD.FTZ R0, R120, R20 ;  /* 0x0000001478007221 */ /* 0x020fe20000010000 */
[----:B0-----:R-:W-:Y:S01]  /*1c10*/  FADD.FTZ R2, R121, R21 ;  /* 0x0000001579027221 */ /* 0x001fe20000010000 */
[----:B------:R-:W-:Y:S01]  /*1c20*/  FADD.FTZ R3, R122, R22 ;  /* 0x000000167a037221 */ /* 0x000fe20000010000 */
[----:B------:R-:W-:Y:S02]  /*1c30*/  FADD.FTZ R4, R123, R23 ;  /* 0x000000177b047221 */ /* 0x000fe40000010000 */
[----:B------:R-:W-:Y:S02]  /*1c40*/  MOV R12, R0 ;  /* 0x00000000000c7202 */ /* 0x000fe40000000f00 */
[----:B------:R-:W-:Y:S02]  /*1c50*/  MOV R13, R2 ;  /* 0x00000002000d7202 */ /* 0x000fe40000000f00 */
[----:B------:R-:W-:Y:S02]  /*1c60*/  MOV R14, R3 ;  /* 0x00000003000e7202 */ /* 0x000fe40000000f00 */
[----:B------:R-:W-:Y:S01]  /*1c70*/  MOV R15, R4 ;  /* 0x00000004000f7202 */ /* 0x000fe20000000f00 */
[----:B------:R-:W-:Y:S06]  /*1c80*/  BRA `(.L_x_12135) ;  /* 0x0000000000307947 */ /* 0x000fec0003800000 */
.L_x_12133:
[----:B-----5:R-:W-:Y:S01]  /*1c90*/  @P1 FADD.FTZ R12, R120, R16 ;  /* 0x00000010780c1221 */ /* 0x020fe20000010000 */
[----:B------:R-:W-:Y:S01]  /*1ca0*/  @P1 FADD.FTZ R13, R121, R17 ;  /* 0x00000011790d1221 */ /* 0x000fe20000010000 */
[----:B------:R-:W-:Y:S01]  /*1cb0*/  @P1 FADD.FTZ R14, R122, R18 ;  /* 0x000000127a0e1221 */ /* 0x000fe20000010000 */
[----:B------:R-:W-:Y:S02]  /*1cc0*/  @P1 FADD.FTZ R15, R123, R19 ;  /* 0x000000137b0f1221 */ /* 0x000fe40000010000 */
[----:B------:R-:W-:Y:S02]  /*1cd0*/  @P1 MOV R0, R12 ;  /* 0x0000000c00001202 */ /* 0x000fe40000000f00 */
[----:B0-----:R-:W-:Y:S02]  /*1ce0*/  @P1 MOV R2, R13 ;  /* 0x0000000d00021202 */ /* 0x001fe40000000f00 */
[----:B------:R-:W-:Y:S02]  /*1cf0*/  @P1 MOV R3, R14 ;  /* 0x0000000e00031202 */ /* 0x000fe40000000f00 */
[----:B------:R-:W-:-:S02]  /*1d00*/  @P1 MOV R4, R15 ;  /* 0x0000000f00041202 */ /* 0x000fc40000000f00 */
[----:B------:R-:W-:Y:S02]  /*1d10*/  @!P1 MOV R0, R120 ;  /* 0x0000007800009202 */ /* 0x000fe40000000f00 */
[----:B------:R-:W-:Y:S02]  /*1d20*/  @!P1 MOV R2, R121 ;  /* 0x0000007900029202 */ /* 0x000fe40000000f00 */
[----:B------:R-:W-:Y:S02]  /*1d30*/  @!P1 MOV R3, R122 ;  /* 0x0000007a00039202 */ /* 0x000fe40000000f00 */
[----:B------:R-:W-:-:S07]  /*1d40*/  @!P1 MOV R4, R123 ;  /* 0x0000007b00049202 */ /* 0x000fce0000000f00 */
.L_x_12135:
[----:B------:R-:W0:Y:S01]  /*1d50*/  @UP0 LDCU.64 UR4, c[0x0][0x3a8] ;  /* 0x00007500ff0407ac */ /* 0x000e220008000a00 */
[----:B------:R-:W-:Y:S01]  /*1d60*/  PLOP3.LUT P0, PT, PT, PT, UP0, 0x80, 0x8 ;  /* 0x000000000008781c */ /* 0x000fe20003f0f008 */
[----:B------:R-:W-:Y:S01]  /*1d70*/  HFMA2 R121, -RZ, RZ, 0, 9.5367431640625e-07 ;  /* 0x00000010ff797431 */ /* 0x000fe200000001ff */
[----:B------:R-:W-:Y:S02]  /*1d80*/  PLOP3.LUT P1, PT, PT, PT, UP0, 0x80, 0x8 ;  /* 0x000000000008781c */ /* 0x000fe40003f2f008 */
[----:B------:R-:W-:-:S09]  /*1d90*/  IADD3 R125, PT, PT, R124, 0x80, RZ ;  /* 0x000000807c7d7810 */ /* 0x000fd20007ffe0ff */
[----:B0-----:R-:W-:-:S05]  /*1da0*/  @P0 IMAD.WIDE.U32 R120, R124, R121, UR4 ;  /* 0x000000047c780e25 */ /* 0x001fca000f8e0079 */
[----:B------:R1:W-:Y:S02]  /*1db0*/  @P1 STG.E.128 desc[UR8][R120.64], R12 ;  /* 0x0000000c78001986 */ /* 0x0003e4000c101d08 */
.L_x_12132:
[----:B0-23--:R-:W-:Y:S05]  /*1dc0*/  BSYNC.RECONVERGENT B0 ;  /* 0x0000000000007941 */ /* 0x00dfea0003800200 */
.L_x_12131:
        /* <DEDUP_REMOVED lines=35> */
.L_x_12138:
        /* <DEDUP_REMOVED lines=23> */
.L_x_12139:
[----:B------:R-:W0:Y:S01]  /*2170*/  @UP0 LDCU.64 UR4, c[0x0][0x3a8] ;  /* 0x00007500ff0407ac */ /* 0x000e220008000a00 */
[----:B------:R-:W-:Y:S01]  /*2180*/  PLOP3.LUT P0, PT, PT, PT, UP0, 0x80, 0x8 ;  /* 0x000000000008781c */ /* 0x000fe20003f0f008 */
[----:B------:R-:W-:Y:S01]  /*2190*/  HFMA2 R120, -RZ, RZ, 0, 9.5367431640625e-07 ;  /* 0x00000010ff787431 */ /* 0x000fe200000001ff */
[----:B------:R-:W-:-:S11]  /*21a0*/  PLOP3.LUT P1, PT, PT, PT, UP0, 0x80, 0x8 ;  /* 0x000000000008781c */ /* 0x000fd60003f2f008 */
[C---:B0-----:R-:W-:Y:S01]  /*21b0*/  @P0 IMAD.WIDE.U32 R120, R125.reuse, R120, UR4 ;  /* 0x000000047d780e25 */ /* 0x041fe2000f8e0078 */
[----:B------:R-:W-:-:S04]  /*21c0*/  IADD3 R125, PT, PT, R125, 0x80, RZ ;  /* 0x000000807d7d7810 */ /* 0x000fc80007ffe0ff */
[----:B------:R0:W-:Y:S03]  /*21d0*/  @P1 STG.E.128 desc[UR8][R120.64], R12 ;  /* 0x0000000c78001986 */ /* 0x0001e6000c101d08 */
.L_x_12137:
[----:B------:R-:W-:Y:S05]  /*21e0*/  BSYNC.RECONVERGENT B0 ;  /* 0x0000000000007941 */ /* 0x000fea0003800200 */
.L_x_12136:
        /* <DEDUP_REMOVED lines=34> */
.L_x_12142:
        /* <DEDUP_REMOVED lines=23> */
.L_x_12143:
[----:B------:R-:W0:Y:S01]  /*2580*/  @UP0 LDCU.64 UR4, c[0x0][0x3a8] ;  /* 0x00007500ff0407ac */ /* 0x000e220008000a00 */
[----:B------:R-:W-:Y:S01]  /*2590*/  PLOP3.LUT P0, PT, PT, PT, UP0, 0x80, 0x8 ;  /* 0x000000000008781c */ /* 0x000fe20003f0f008 */
[----:B------:R-:W-:Y:S01]  /*25a0*/  HFMA2 R120, -RZ, RZ, 0, 9.5367431640625e-07 ;  /* 0x00000010ff787431 */ /* 0x000fe200000001ff */
[----:B------:R-:W-:-:S11]  /*25b0*/  PLOP3.LUT P2, PT, PT, PT, UP0, 0x80, 0x8 ;  /* 0x000000000008781c */ /* 0x000fd60003f4f008 */
[C---:B0-----:R-:W-:Y:S01]  /*25c0*/  @P0 IMAD.WIDE.U32 R120, R125.reuse, R120, UR4 ;  /* 0x000000047d780e25 */ /* 0x041fe2000f8e0078 */
[----:B------:R-:W-:-:S04]  /*25d0*/  IADD3 R125, PT, PT, R125, 0x80, RZ ;  /* 0x000000807d7d7810 */ /* 0x000fc80007ffe0ff */
[----:B------:R1:W-:Y:S03]  /*25e0*/  @P2 STG.E.128 desc[UR8][R120.64], R12 ;  /* 0x0000000c78002986 */ /* 0x0003e6000c101d08 */
.L_x_12141:
[----:B------:R-:W-:Y:S05]  /*25f0*/  BSYNC.RECONVERGENT B0 ;  /* 0x0000000000007941 */ /* 0x000fea0003800200 */
.L_x_12140:
        /* <DEDUP_REMOVED lines=34> */
.L_x_12146:
        /* <DEDUP_REMOVED lines=23> */
.L_x_12147:
[----:B------:R-:W0:Y:S01]  /*2990*/  @UP0 LDCU.64 UR4, c[0x0][0x3a8] ;  /* 0x00007500ff0407ac */ /* 0x000e220008000a00 */
[----:B------:R-:W-:Y:S01]  /*29a0*/  PLOP3.LUT P0, PT, PT, PT, UP0, 0x80, 0x8 ;  /* 0x000000000008781c */ /* 0x000fe20003f0f008 */
[----:B------:R-:W-:Y:S01]  /*29b0*/  HFMA2 R120, -RZ, RZ, 0, 9.5367431640625e-07 ;  /* 0x00000010ff787431 */ /* 0x000fe200000001ff */
[----:B------:R-:W-:-:S11]  /*29c0*/  PLOP3.LUT P3, PT, PT, PT, UP0, 0x80, 0x8 ;  /* 0x000000000008781c */ /* 0x000fd60003f6f008 */
[C---:B0-----:R-:W-:Y:S01]  /*29d0*/  @P0 IMAD.WIDE.U32 R120, R125.reuse, R120, UR4 ;  /* 0x000000047d780e25 */ /* 0x041fe2000f8e0078 */
[----:B------:R-:W-:-:S04]  /*29e0*/  IADD3 R125, PT, PT, R125, 0x80, RZ ;  /* 0x000000807d7d7810 */ /* 0x000fc80007ffe0ff */
[----:B------:R2:W-:Y:S03]  /*29f0*/  @P3 STG.E.128 desc[UR8][R120.64], R12 ;  /* 0x0000000c78003986 */ /* 0x0005e6000c101d08 */
.L_x_12145:
[----:B------:R-:W-:Y:S05]  /*2a00*/  BSYNC.RECONVERGENT B0 ;  /* 0x0000000000007941 */ /* 0x000fea0003800200 */
.L_x_12144:
        /* <DEDUP_REMOVED lines=34> */
.L_x_12150:
        /* <DEDUP_REMOVED lines=23> */
.L_x_12151:
[----:B------:R-:W0:Y:S01]  /*2da0*/  @UP0 LDCU.64 UR4, c[0x0][0x3a8] ;  /* 0x00007500ff0407ac */ /* 0x000e220008000a00 */
[----:B------:R-:W-:Y:S01]  /*2db0*/  PLOP3.LUT P0, PT, PT, PT, UP0, 0x80, 0x8 ;  /* 0x000000000008781c */ /* 0x000fe20003f0f008 */
[----:B------:R-:W-:Y:S01]  /*2dc0*/  HFMA2 R120, -RZ, RZ, 0, 9.5367431640625e-07 ;  /* 0x00000010ff787431 */ /* 0x000fe200000001ff */
[----:B------:R-:W-:-:S11]  /*2dd0*/  PLOP3.LUT P4, PT, PT, PT, UP0, 0x80, 0x8 ;  /* 0x000000000008781c */ /* 0x000fd60003f8f008 */
[C---:B0-----:R-:W-:Y:S01]  /*2de0*/  @P0 IMAD.WIDE.U32 R120, R125.reuse, R120, UR4 ;  /* 0x000000047d780e25 */ /* 0x041fe2000f8e0078 */
[----:B------:R-:W-:-:S04]  /*2df0*/  IADD3 R125, PT, PT, R125, 0x80, RZ ;  /* 0x000000807d7d7810 */ /* 0x000fc80007ffe0ff */
[----:B------:R3:W-:Y:S03]  /*2e00*/  @P4 STG.E.128 desc[UR8][R120.64], R12 ;  /* 0x0000000c78004986 */ /* 0x0007e6000c101d08 */
.L_x_12149:
[----:B------:R-:W-:Y:S05]  /*2e10*/  BSYNC.RECONVERGENT B0 ;  /* 0x0000000000007941 */ /* 0x000fea0003800200 */
.L_x_12148:
[----:B------:R-:W-:Y:S01]  /*2e20*/  ISETP.GE.U32.AND P4, PT, R144, 0x300, PT ;  /* 0x000003009000780c */ /* 0x000fe20003f86070 */
[----:B------:R-:W-:-:S12]  /*2e30*/  BSSY.RECONVERGENT B0, `(.L_x_12152) ;  /* 0x000003e000007945 */ /* 0x000fd80003800200 */
[----:B------:R-:W-:Y:S05]  /*2e40*/  @!P4 BRA `(.L_x_12153) ;  /* 0x0000000000f0c947 */ /* 0x000fea0003800000 */
[----:B------:R-:W-:Y:S01]  /*2e50*/  ISETP.NE.U32.AND P5, PT, RZ, UR16, PT ;  /* 0x00000010ff007c0c */ /* 0x000fe2000bfa5070 */
[----:B0123--:R-:W0:Y:S01]  /*2e60*/  LDC.64 R120, c[0x0][0x390] ;  /* 0x0000e400ff787b82 */ /* 0x00fe220000000a00 */
        /* <DEDUP_REMOVED lines=29> */
.L_x_12154:
        /* <DEDUP_REMOVED lines=23> */
.L_x_12155:
[----:B------:R-:W0:Y:S01]  /*31b0*/  @UP0 LDCU.64 UR4, c[0x0][0x3a8] ;  /* 0x00007500ff0407ac */ /* 0x000e220008000a00 */
[----:B------:R-:W-:Y:S01]  /*31c0*/  PLOP3.LUT P0, PT, PT, PT, UP0, 0x80, 0x8 ;  /* 0x000000000008781c */ /* 0x000fe20003f0f008 */
[----:B------:R-:W-:Y:S01]  /*31d0*/  HFMA2 R120, -RZ, RZ, 0, 9.5367431640625e-07 ;  /* 0x00000010ff787431 */ /* 0x000fe200000001ff */
[----:B------:R-:W-:-:S11]  /*31e0*/  PLOP3.LUT P5, PT, PT, PT, UP0, 0x80, 0x8 ;  /* 0x000000000008781c */ /* 0x000fd60003faf008 */
[----:B0-----:R-:W-:-:S05]  /*31f0*/  @P0 IMAD.WIDE.U32 R120, R125, R120, UR4 ;  /* 0x000000047d780e25 */ /* 0x001fca000f8e0078 */
[----:B------:R0:W-:Y:S02]  /*3200*/  @P5 STG.E.128 desc[UR8][R120.64], R12 ;  /* 0x0000000c78005986 */ /* 0x0001e4000c101d08 */
.L_x_12153:
[----:B------:R-:W-:Y:S05]  /*3210*/  BSYNC.RECONVERGENT B0 ;  /* 0x0000000000007941 */ /* 0x000fea0003800200 */
.L_x_12152:
[----:B0123--:R-:W-:Y:S01]  /*3220*/  FADD.FTZ R121, RZ, R0 ;  /* 0x00000000ff797221 */ /* 0x00ffe20000010000 */
[C---:B------:R-:W-:Y:S01]  /*3230*/  ISETP.GE.U32.AND P0, PT, R144.reuse, 0x80, PT ;  /* 0x000000809000780c */ /* 0x040fe20003f06070 */
[----:B------:R-:W-:Y:S01]  /*3240*/  BSSY.RECONVERGENT B0, `(.L_x_12156) ;  /* 0x0000075000007945 */ /* 0x000fe20003800200 */
[----:B------:R-:W-:Y:S01]  /*3250*/  ISETP.GT.U32.AND P5, PT, R144, 0xff, PT ;  /* 0x000000ff9000780c */ /* 0x000fe20003fa4070 */
[----:B------:R-:W-:Y:S01]  /*3260*/  FADD.FTZ R120, R2, R121 ;  /* 0x0000007902787221 */ /* 0x000fe20000010000 */
[C---:B------:R-:W-:Y:S02]  /*3270*/  ISETP.GT.U32.AND P6, PT, R144.reuse, 0x17f, PT ;  /* 0x0000017f9000780c */ /* 0x040fe40003fc4070 */
[----:B------:R-:W-:Y:S01]  /*3280*/  P2R R123, PR, RZ, 0x2 ;  /* 0x00000002ff7b7803 */ /* 0x000fe20000000000 */
[----:B------:R-:W-:Y:S01]  /*3290*/  FADD.FTZ R121, R3, R120 ;  /* 0x0000007803797221 */ /* 0x000fe20000010000 */
[----:B------:R-:W-:Y:S02]  /*32a0*/  ISETP.GT.U32.AND P1, PT, R144, 0x1ff, PT ;  /* 0x000001ff9000780c */ /* 0x000fe40003f24070 */
[----:B------:R-:W-:Y:S01]  /*32b0*/  LOP3.LUT R147, R141, 0x1f, RZ, 0xc0, !PT ;  /* 0x0000001f8d937812 */ /* 0x000fe200078ec0ff */
        /* <DEDUP_REMOVED lines=35> */
[----:B------:R-:W-:-:S03]  /*34f0*/  MOV R127, RZ ;  /* 0x000000ff007f7202 */ /* 0x000fc60000000f00 */
[----:B----4-:R-:W-:-:S04]  /*3500*/  FMUL.FTZ R120, R143, R120 ;  /* 0x000000788f787220 */ /* 0x010fc80000410000 */
        /* <DEDUP_REMOVED lines=8> */
[----:B------:R-:W-:-:S04]  /*3590*/  FFMA.FTZ R121, R146, R146, R121 ;  /* 0x0000009292797223 */ /* 0x000fc80000010079 */
        /* <DEDUP_REMOVED lines=8> */
[----:B------:R-:W-:Y:S01]  /*3620*/  @P5 FFMA.FTZ R121, R123, R123, R122 ;  /* 0x0000007b7b795223 */ /* 0x000fe2000001007a */
[--C-:B------:R-:W-:Y:S01]  /*3630*/  FADD.FTZ R122, R9, -R120.reuse ;  /* 0x80000078097a7221 */ /* 0x100fe20000010000 */
[----:B------:R-:W-:Y:S01]  /*3640*/  FADD.FTZ R123, R10, -R120 ;  /* 0x800000780a7b7221 */ /* 0x000fe20000010000 */
[----:B------:R-:W-:Y:S02]  /*3650*/  ISETP.GT.U32.AND P5, PT, R144, 0x1ff, PT ;  /* 0x000001ff9000780c */ /* 0x000fe40003fa4070 */
        /* <DEDUP_REMOVED lines=8> */
[----:B------:R-:W-:Y:S02]  /*36e0*/  LOP3.LUT P6, RZ, R141, 0x1f, RZ, 0xc0, !PT ;  /* 0x0000001f8dff7812 */ /* 0x000fe400078cc0ff */
[----:B------:R-:W-:-:S04]  /*36f0*/  FFMA.FTZ R122, R122, R122, R121 ;  /* 0x0000007a7a7a7223 */ /* 0x000fc80000010079 */
        /* <DEDUP_REMOVED lines=21> */
[----:B------:R-:W-:Y:S01]  /*3850*/  @P5 FFMA.FTZ R121, R123, R123, R122 ;  /* 0x0000007b7b795223 */ /* 0x000fe2000001007a */
[----:B------:R-:W-:-:S04]  /*3860*/  ISETP.GT.U32.AND P5, PT, R147, 0x3, PT ;  /* 0x000000039300780c */ /* 0x000fc80003fa4070 */
        /* <DEDUP_REMOVED lines=18> */
.L_x_12157:
[----:B------:R-:W-:Y:S05]  /*3990*/  BSYNC.RECONVERGENT B0 ;  /* 0x0000000000007941 */ /* 0x000fea0003800200 */
.L_x_12156:
        /* <DEDUP_REMOVED lines=12> */
.L_x_12159:
[----:B------:R-:W-:Y:S05]  /*3a60*/  BSYNC.RECONVERGENT B0 ;  /* 0x0000000000007941 */ /* 0x000fea0003800200 */
.L_x_12158:
        /* <DEDUP_REMOVED lines=22> */
[----:B--2---:R-:W-:-:S05]  /*3bd0*/  FADD.FTZ R123, R126, R121 ;  /* 0x000000797e7b7221 */ /* 0x004fca0000010000 */
[----:B------:R-:W1:Y:S01]  /*3be0*/  MUFU.RCP R151, R151 ;  /* 0x0000009700977308 */ /* 0x000e620000001000 */
[----:B------:R-:W-:Y:S02]  /*3bf0*/  FFMA.FTZ R120, R146, R120, R123 ;  /* 0x0000007892787223 */ /* 0x000fe4000001007b */
[----:B------:R-:W2:Y:S03]  /*3c00*/  LDC R146, c[0x0][0x448] ;  /* 0x00011200ff927b82 */ /* 0x000ea60000000800 */
[----:B------:R-:W3:Y:S01]  /*3c10*/  SHFL.DOWN PT, R121, R120, 0x1, 0x1f ;  /* 0x08201f0078797f89 */ /* 0x000ee200000e0000 */
[----:B0-----:R-:W-:-:S04]  /*3c20*/  FMUL.FTZ R123, R152, R150 ;  /* 0x00000096987b7220 */ /* 0x001fc80000410000 */
[----:B------:R-:W-:Y:S01]  /*3c30*/  FFMA.FTZ R126, R122, R149, R123 ;  /* 0x000000957a7e7223 */ /* 0x000fe2000001007b */
[----:B------:R-:W-:-:S03]  /*3c40*/  FADD.FTZ R149, R149, -R152 ;  /* 0x8000009895957221 */ /* 0x000fc60000010000 */
[----:B-1----:R-:W-:Y:S01]  /*3c50*/  FMUL.FTZ R126, R151, R126 ;  /* 0x0000007e977e7220 */ /* 0x002fe20000410000 */
[----:B------:R-:W-:-:S04]  /*3c60*/  FMUL.FTZ R149, R149, R149 ;  /* 0x0000009595957220 */ /* 0x000fc80000410000 */
[----:B------:R-:W0:Y:S01]  /*3c70*/  SHFL.IDX PT, R127, R126, RZ, 0x1f ;  /* 0x00001fff7e7f7589 */ /* 0x000e2200000e0000 */
[----:B------:R-:W-:Y:S01]  /*3c80*/  FMUL.FTZ R149, R122, R149 ;  /* 0x000000957a957220 */ /* 0x000fe20000410000 */
[----:B---3--:R-:W-:-:S03]  /*3c90*/  FADD.FTZ R122, R120, R121 ;  /* 0x00000079787a7221 */ /* 0x008fc60000010000 */
[----:B------:R-:W-:-:S04]  /*3ca0*/  FMUL.FTZ R149, R149, R150 ;  /* 0x0000009695957220 */ /* 0x000fc80000410000 */
[----:B------:R-:W-:-:S06]  /*3cb0*/  FFMA.FTZ R149, R151, R149, R122 ;  /* 0x0000009597957223 */ /* 0x000fcc000001007a */
[----:B------:R-:W2:Y:S01]  /*3cc0*/  SHFL.IDX PT, R149, R149, RZ, 0x1f ;  /* 0x00001fff95957589 */ /* 0x000ea200000e0000 */
[C---:B0-----:R-:W-:Y:S01]  /*3cd0*/  FMUL.FTZ R120, R127.reuse, R127 ;  /* 0x0000007f7f787220 */ /* 0x041fe20000410000 */
[----:B------:R-:W-:-:S04]  /*3ce0*/  FSEL R125, R127, RZ, !P5 ;  /* 0x000000ff7f7d7208 */ /* 0x000fc80006800000 */
[----:B------:R-:W-:Y:S02]  /*3cf0*/  FSEL R147, R120, RZ, P5 ;  /* 0x000000ff78937208 */ /* 0x000fe40002800000 */
[----:B------:R-:W-:Y:S01]  /*3d00*/  ISETP.NE.AND P5, PT, R141, RZ, PT ;  /* 0x000000ff8d00720c */ /* 0x000fe20003fa5270 */
[----:B--2---:R-:W-:Y:S01]  /*3d10*/  FFMA.FTZ R126, R149, UR12, R146 ;  /* 0x0000000c957e7c23 */ /* 0x004fe20008010092 */
[----:B------:R-:W-:-:S03]  /*3d20*/  MOV R149, UR6 ;  /* 0x0000000600957c02 */ /* 0x000fc60008000f00 */
[----:B------:R-:W-:-:S08]  /*3d30*/  FADD.FTZ R126, R126, R147 ;  /* 0x000000937e7e7221 */ /* 0x000fd00000010000 */
[----:B------:R-:W0:Y:S01]  /*3d40*/  @!P5 LDC.64 R122, c[0x0][0x3c0] ;  /* 0x0000f000ff7adb82 */ /* 0x000e220000000a00 */
[----:B------:R-:W-:Y:S01]  /*3d50*/  MOV R147, UR6 ;  /* 0x0000000600937c02 */ /* 0x000fe20008000f00 */
[----:B------:R-:W1:Y:S06]  /*3d60*/  MUFU.RSQ R126, R126 ;  /* 0x0000007e007e7308 */ /* 0x000e6c0000001400 */
[----:B------:R-:W2:Y:S01]  /*3d70*/  @!P5 LDC.64 R120, c[0x0][0x3c8] ;  /* 0x0000f200ff78db82 */ /* 0x000ea20000000a00 */
[----:B0-----:R-:W-:-:S05]  /*3d80*/  @!P5 IMAD.WIDE R122, R147, 0x4, R122 ;  /* 0x00000004937ad825 */ /* 0x001fca00078e027a */
[----:B------:R0:W-:Y:S01]  /*3d90*/  @!P5 STG.E desc[UR8][R122.64], R127 ;  /* 0x0000007f7a00d986 */ /* 0x0001e2000c101908 */
[----:B--2---:R-:W-:-:S05]  /*3da0*/  @!P5 IMAD.WIDE R120, R149, 0x4, R120 ;  /* 0x000000049578d825 */ /* 0x004fca00078e0278 */
[----:B-1----:R0:W-:Y:S01]  /*3db0*/  @!P5 STG.E desc[UR8][R120.64], R126 ;  /* 0x0000007e7800d986 */ /* 0x0021e2000c101908 */
[----:B------:R-:W-:Y:S05]  /*3dc0*/  @!P0 BRA `(.L_x_12161) ;  /* 0x00000000005c8947 */ /* 0x000fea0003800000 */
[----:B------:R-:W1:Y:S01]  /*3dd0*/  LDC.64 R148, c[0x0][0x428] ;  /* 0x00010a00ff947b82 */ /* 0x000e620000000a00 */
[--C-:B0-----:R-:W-:Y:S01]  /*3de0*/  FADD.FTZ R121, R0, -R125.reuse ;  /* 0x8000007d00797221 */ /* 0x101fe20000010000 */
[--C-:B------:R-:W-:Y:S01]  /*3df0*/  FADD.FTZ R123, R2, -R125.reuse ;  /* 0x8000007d027b7221 */ /* 0x100fe20000010000 */
[--C-:B------:R-:W-:Y:S01]  /*3e00*/  FADD.FTZ R151, R3, -R125.reuse ;  /* 0x8000007d03977221 */ /* 0x100fe20000010000 */
[----:B------:R-:W-:Y:S01]  /*3e10*/  FADD.FTZ R153, R4, -R125 ;  /* 0x8000007d04997221 */ /* 0x000fe20000010000 */
[C---:B------:R-:W-:Y:S01]  /*3e20*/  FMUL.FTZ R127, R126.reuse, R121 ;  /* 0x000000797e7f7220 */ /* 0x040fe20000410000 */
[C---:B------:R-:W-:Y:S01]  /*3e30*/  FMUL.FTZ R150, R126.reuse, R123 ;  /* 0x0000007b7e967220 */ /* 0x040fe20000410000 */
[C---:B------:R-:W-:Y:S01]  /*3e40*/  FMUL.FTZ R151, R126.reuse, R151 ;  /* 0x000000977e977220 */ /* 0x040fe20000410000 */
[----:B------:R-:W0:Y:S01]  /*3e50*/  LDC.64 R146, c[0x0][0x430] ;  /* 0x00010c00ff927b82 */ /* 0x000e220000000a00 */
[----:B------:R-:W-:Y:S01]  /*3e60*/  FMUL.FTZ R152, R126, R153 ;  /* 0x000000997e987220 */ /* 0x000fe20000410000 */
[----:B-----5:R-:W-:Y:S01]  /*3e70*/  FFMA.FTZ R120, R127, R116, R60 ;  /* 0x000000747f787223 */ /* 0x020fe2000001003c */
[----:B------:R-:W-:Y:S01]  /*3e80*/  FFMA.FTZ R121, R150, R117, R61 ;  /* 0x0000007596797223 */ /* 0x000fe2000001003d */
[----:B------:R-:W-:Y:S01]  /*3e90*/  FFMA.FTZ R122, R151, R118, R62 ;  /* 0x00000076977a7223 */ /* 0x000fe2000001003e */
[----:B------:R-:W-:Y:S01]  /*3ea0*/  FFMA.FTZ R123, R152, R119, R63 ;  /* 0x00000077987b7223 */ /* 0x000fe2000001003f */
[----:B-1----:R-:W-:-:S05]  /*3eb0*/  IMAD.WIDE.U32 R148, R124, 0x10, R148 ;  /* 0x000000107c947825 */ /* 0x002fca00078e0094 */
[----:B------:R1:W-:Y:S01]  /*3ec0*/  STG.E.128 desc[UR8][R148.64], R120 ;  /* 0x0000007894007986 */ /* 0x0003e2000c101d08 */
[C---:B0-----:R-:W-:Y:S01]  /*3ed0*/  IMAD.WIDE.U32 R146, R124.reuse, 0x10, R146 ;  /* 0x000000107c927825 */ /* 0x041fe200078e0092 */
[----:B------:R-:W-:-:S03]  /*3ee0*/  IADD3 R124, PT, PT, R124, 0x80, RZ ;  /* 0x000000807c7c7810 */ /* 0x000fc60007ffe0ff */
[----:B-1----:R-:W-:Y:S01]  /*3ef0*/  FFMA.FTZ R120, R127, R112, R40 ;  /* 0x000000707f787223 */ /* 0x002fe20000010028 */
[----:B------:R-:W-:Y:S01]  /*3f00*/  FFMA.FTZ R121, R150, R113, R41 ;  /* 0x0000007196797223 */ /* 0x000fe20000010029 */
[----:B------:R-:W-:Y:S01]  /*3f10*/  FFMA.FTZ R122, R151, R114, R42 ;  /* 0x00000072977a7223 */ /* 0x000fe2000001002a */
[----:B------:R-:W-:-:S05]  /*3f20*/  FFMA.FTZ R123, R152, R115, R43 ;  /* 0x00000073987b7223 */ /* 0x000fca000001002b */
[----:B------:R1:W-:Y:S02]  /*3f30*/  STG.E.128 desc[UR8][R146.64], R120 ;  /* 0x0000007892007986 */ /* 0x0003e4000c101d08 */
.L_x_12161:
[----:B------:R-:W-:Y:S05]  /*3f40*/  BSYNC.RECONVERGENT B0 ;  /* 0x0000000000007941 */ /* 0x000fea0003800200 */
.L_x_12160:
[----:B------:R-:W-:Y:S01]  /*3f50*/  ISETP.GE.U32.AND P5, PT, R144, 0x100, PT ;  /* 0x000001009000780c */ /* 0x000fe20003fa6070 */
[----:B------:R-:W-:-:S12]  /*3f60*/  BSSY.RECONVERGENT B0, `(.L_x_12162) ;  /* 0x0000019000007945 */ /* 0x000fd80003800200 */
[----:B------:R-:W-:Y:S05]  /*3f70*/  @!P5 BRA `(.L_x_12163) ;  /* 0x00000000005cd947 */ /* 0x000fea0003800000 */
[----:B------:R-:W2:Y:S01]  /*3f80*/  LDC.64 R148, c[0x0][0x428] ;  /* 0x00010a00ff947b82 */ /* 0x000ea20000000a00 */
[--C-:B01----:R-:W-:Y:S01]  /*3f90*/  FADD.FTZ R121, R5, -R125.reuse ;  /* 0x8000007d05797221 */ /* 0x103fe20000010000 */
        /* <DEDUP_REMOVED lines=12> */
[----:B--2---:R-:W-:-:S05]  /*4060*/  IMAD.WIDE.U32 R148, R124, 0x10, R148 ;  /* 0x000000107c947825 */ /* 0x004fca00078e0094 */
        /* <DEDUP_REMOVED lines=8> */
.L_x_12163:
[----:B------:R-:W-:Y:S05]  /*40f0*/  BSYNC.RECONVERGENT B0 ;  /* 0x0000000000007941 */ /* 0x000fea0003800200 */
.L_x_12162:
[----:B------:R-:W-:Y:S04]  /*4100*/  BSSY.RECONVERGENT B0, `(.L_x_12164) ;  /* 0x0000019000007945 */ /* 0x000fe80003800200 */
[----:B------:R-:W-:Y:S05]  /*4110*/  @!P1 BRA `(.L_x_12165) ;  /* 0x00000000005c9947 */ /* 0x000fea0003800000 */
[----:B------:R-:W3:Y:S01]  /*4120*/  LDC.64 R148, c[0x0][0x428] ;  /* 0x00010a00ff947b82 */ /* 0x000ee20000000a00 */
[--C-:B012---:R-:W-:Y:S01]  /*4130*/  FADD.FTZ R121, R9, -R125.reuse ;  /* 0x8000007d09797221 */ /* 0x107fe20000010000 */
        /* <DEDUP_REMOVED lines=12> */
[----:B---3--:R-:W-:-:S05]  /*4200*/  IMAD.WIDE.U32 R148, R124, 0x10, R148 ;  /* 0x000000107c947825 */ /* 0x008fca00078e0094 */
        /* <DEDUP_REMOVED lines=8> */
.L_x_12165:
[----:B------:R-:W-:Y:S05]  /*4290*/  BSYNC.RECONVERGENT B0 ;  /* 0x0000000000007941 */ /* 0x000fea0003800200 */
.L_x_12164:
[----:B------:R-:W-:Y:S04]  /*42a0*/  BSSY.RECONVERGENT B0, `(.L_x_12166) ;  /* 0x0000019000007945 */ /* 0x000fe80003800200 */
[----:B------:R-:W-:Y:S05]  /*42b0*/  @!P2 BRA `(.L_x_12167) ;  /* 0x00000000005ca947 */ /* 0x000fea0003800000 */
[----:B------:R-:W4:Y:S01]  /*42c0*/  LDC.64 R148, c[0x0][0x428] ;  /* 0x00010a00ff947b82 */ /* 0x000f220000000a00 */
[--C-:B0123--:R-:W-:Y:S01]  /*42d0*/  FADD.FTZ R121, R129, -R125.reuse ;  /* 0x8000007d81797221 */ /* 0x10ffe20000010000 */
        /* <DEDUP_REMOVED lines=12> */
[----:B----4-:R-:W-:-:S05]  /*43a0*/  IMAD.WIDE.U32 R148, R124, 0x10, R148 ;  /* 0x000000107c947825 */ /* 0x010fca00078e0094 */
        /* <DEDUP_REMOVED lines=8> */
.L_x_12167:
[----:B------:R-:W-:Y:S05]  /*4430*/  BSYNC.RECONVERGENT B0 ;  /* 0x0000000000007941 */ /* 0x000fea0003800200 */
.L_x_12166:
[----:B------:R-:W-:Y:S04]  /*4440*/  BSSY.RECONVERGENT B0, `(.L_x_12168) ;  /* 0x0000019000007945 */ /* 0x000fe80003800200 */
[----:B------:R-:W-:Y:S05]  /*4450*/  @!P3 BRA `(.L_x_12169) ;  /* 0x00000000005cb947 */ /* 0x000fea0003800000 */
[----:B------:R-:W0:Y:S02]  /*4460*/  LDC.64 R148, c[0x0][0x428] ;  /* 0x00010a00ff947b82 */ /* 0x000e240000000a00 */
[--C-:B01234-:R-:W-:Y:S01]  /*4470*/  FADD.FTZ R121, R133, -R125.reuse ;  /* 0x8000007d85797221 */ /* 0x11ffe20000010000 */
        /* <DEDUP_REMOVED lines=12> */
[----:B------:R-:W-:-:S05]  /*4540*/  IMAD.WIDE.U32 R148, R124, 0x10, R148 ;  /* 0x000000107c947825 */ /* 0x000fca00078e0094 */
        /* <DEDUP_REMOVED lines=8> */
.L_x_12169:
[----:B------:R-:W-:Y:S05]  /*45d0*/  BSYNC.RECONVERGENT B0 ;  /* 0x0000000000007941 */ /* 0x000fea0003800200 */
.L_x_12168:
[----:B------:R-:W-:Y:S04]  /*45e0*/  BSSY.RECONVERGENT B0, `(.L_x_12170) ;  /* 0x0000018000007945 */ /* 0x000fe80003800200 */
[----:B------:R-:W-:Y:S05]  /*45f0*/  @!P4 BRA `(.L_x_12171) ;  /* 0x000000000058c947 */ /* 0x000fea0003800000 */
[----:B01234-:R-:W0:Y:S01]  /*4600*/  LDC.64 R146, c[0x0][0x428] ;  /* 0x00010a00ff927b82 */ /* 0x01fe220000000a00 */
[--C-:B------:R-:W-:Y:S01]  /*4610*/  FADD.FTZ R121, R137, -R125.reuse ;  /* 0x8000007d89797221 */ /* 0x100fe20000010000 */
[--C-:B------:R-:W-:Y:S01]  /*4620*/  FADD.FTZ R123, R138, -R125.reuse ;  /* 0x8000007d8a7b7221 */ /* 0x100fe20000010000 */
[--C-:B------:R-:W-:Y:S01]  /*4630*/  FADD.FTZ R127, R139, -R125.reuse ;  /* 0x8000007d8b7f7221 */ /* 0x100fe20000010000 */
[----:B------:R-:W-:Y:S01]  /*4640*/  FADD.FTZ R125, R140, -R125 ;  /* 0x8000007d8c7d7221 */ /* 0x000fe20000010000 */
[C---:B------:R-:W-:Y:S01]  /*4650*/  FMUL.FTZ R121, R126.reuse, R121 ;  /* 0x000000797e797220 */ /* 0x040fe20000410000 */
[C---:B------:R-:W-:Y:S01]  /*4660*/  FMUL.FTZ R122, R126.reuse, R123 ;  /* 0x0000007b7e7a7220 */ /* 0x040fe20000410000 */
[C---:B------:R-:W-:Y:S01]  /*4670*/  FMUL.FTZ R127, R126.reuse, R127 ;  /* 0x0000007f7e7f7220 */ /* 0x040fe20000410000 */
[----:B------:R-:W1:Y:S01]  /*4680*/  LDC.64 R148, c[0x0][0x430] ;  /* 0x00010c00ff947b82 */ /* 0x000e620000000a00 */
[----:B------:R-:W-:Y:S01]  /*4690*/  FMUL.FTZ R150, R126, R125 ;  /* 0x0000007d7e967220 */ /* 0x000fe20000410000 */
[----:B-----5:R-:W-:Y:S01]  /*46a0*/  FFMA.FTZ R120, R121, R36, R28 ;  /* 0x0000002479787223 */ /* 0x020fe2000001001c */
[----:B------:R-:W-:Y:S01]  /*46b0*/  FFMA.FTZ R125, R122, R33, R25 ;  /* 0x000000217a7d7223 */ /* 0x000fe20000010019 */
[----:B------:R-:W-:Y:S01]  /*46c0*/  FFMA.FTZ R126, R127, R34, R26 ;  /* 0x000000227f7e7223 */ /* 0x000fe2000001001a */
[----:B------:R-:W-:Y:S01]  /*46d0*/  FFMA.FTZ R123, R150, R39, R31 ;  /* 0x00000027967b7223 */ /* 0x000fe2000001001f */
[----:B0-----:R-:W-:-:S04]  /*46e0*/  IMAD.WIDE.U32 R146, R124, 0x10, R146 ;  /* 0x000000107c927825 */ /* 0x001fc800078e0092 */
[----:B-1----:R-:W-:-:S04]  /*46f0*/  IMAD.WIDE.U32 R148, R124, 0x10, R148 ;  /* 0x000000107c947825 */ /* 0x002fc800078e0094 */
[----:B------:R-:W-:Y:S01]  /*4700*/  FFMA.FTZ R124, R121, R32, R24 ;  /* 0x00000020797c7223 */ /* 0x000fe20000010018 */
[----:B------:R-:W-:Y:S01]  /*4710*/  FFMA.FTZ R121, R122, R37, R29 ;  /* 0x000000257a797223 */ /* 0x000fe2000001001d */
[----:B------:R-:W-:Y:S01]  /*4720*/  FFMA.FTZ R122, R127, R38, R30 ;  /* 0x000000267f7a7223 */ /* 0x000fe2000001001e */
[----:B------:R-:W-:-:S04]  /*4730*/  FFMA.FTZ R127, R150, R35, R27 ;  /* 0x00000023967f7223 */ /* 0x000fc8000001001b */
[----:B------:R0:W-:Y:S04]  /*4740*/  STG.E.128 desc[UR8][R146.64], R120 ;  /* 0x0000007892007986 */ /* 0x0001e8000c101d08 */
[----:B------:R0:W-:Y:S02]  /*4750*/  STG.E.128 desc[UR8][R148.64], R124 ;  /* 0x0000007c94007986 */ /* 0x0001e4000c101d08 */
.L_x_12171:
[----:B------:R-:W-:Y:S05]  /*4760*/  BSYNC.RECONVERGENT B0 ;  /* 0x0000000000007941 */ /* 0x000fea0003800200 */
.L_x_12170:
[----:B------:R-:W-:Y:S02]  /*4770*/  UIADD3 UR6, UPT, UPT, UR6, UR14, URZ ;  /* 0x0000000e06067290 */ /* 0x000fe4000fffe0ff */
[----:B------:R-:W-:Y:S02]  /*4780*/  UPLOP3.LUT UP2, UPT, UPT, UPT, UP2, 0x40, 0x4 ;  /* 0x000000000004789c */ /* 0x000fe40003f4e820 */
[----:B------:R-:W-:-:S09]  /*4790*/  UISETP.GE.AND UP1, UPT, UR6, UR15, UPT ;  /* 0x0000000f0600728c */ /* 0x000fd2000bf26270 */
[----:B------:R-:W-:Y:S05]  /*47a0*/  BRA.U !UP1, `(.L_x_12172) ;  /* 0xffffffd109847547 */ /* 0x000fea000b83ffff */
[----:B------:R-:W-:Y:S05]  /*47b0*/  EXIT ;  /* 0x000000000000794d */ /* 0x000fea0003800000 */
.L_x_12173:
        /* <DEDUP_REMOVED lines=12> */
.L_x_13636:


//--------------------- .text._ZN10layer_norm31ln_parallel_residual_fwd_kernelINS_13Kernel_traitsIfffffjLj3072ELj1ELj1ELj4ELj16ENS_18Kernel_traits_baseILj3072EfffffjLj128EEEEELb0ELb0ELb1EEEvNS_9FwdParamsE --------------------------
	.section	.text._ZN10layer_norm31ln_parallel_residual_fwd_kernelINS_13Kernel_traitsIfffffjLj3072ELj1ELj1ELj4ELj16ENS_18Kernel_traits_baseILj3072EfffffjLj128EEEEELb0ELb0ELb1EEEvNS_9FwdParamsE,"ax",@progbits
	.align	128
        .global         _ZN10layer_norm31ln_parallel_residual_fwd_kernelINS_13Kernel_traitsIfffffjLj3072ELj1ELj1ELj4ELj16ENS_18Kernel_traits_baseILj3072EfffffjLj128EEEEELb0ELb0ELb1EEEvNS_9FwdParamsE
        .type           _ZN10layer_norm31ln_parallel_residual_fwd_kernelINS_13Kernel_traitsIfffffjLj3072ELj1ELj1ELj4ELj16ENS_18Kernel_traits_baseILj3072EfffffjLj128EEEEELb0ELb0ELb1EEEvNS_9FwdParamsE,@function
        .size           _ZN10layer_norm31ln_parallel_residual_fwd_kernelINS_13Kernel_traitsIfffffjLj3072ELj1ELj1ELj4ELj16ENS_18Kernel_traits_baseILj3072EfffffjLj128EEEEELb0ELb0ELb1EEEvNS_9FwdParamsE,(.L_x_13637 - _ZN10layer_norm31ln_parallel_residual_fwd_kernelINS_13Kernel_traitsIfffffjLj3072ELj1ELj1ELj4ELj16ENS_18Kernel_traits_baseILj3072EfffffjLj128EEEEELb0ELb0ELb1EEEvNS_9FwdParamsE)
        .other          _ZN10layer_norm31ln_parallel_residual_fwd_kernelINS_13Kernel_traitsIfffffjLj3072ELj1ELj1ELj4ELj16ENS_18Kernel_traits_baseILj3072EfffffjLj128EEEEELb0ELb0ELb1EEEvNS_9FwdParamsE,@"STO_CUDA_ENTRY STV_DEFAULT"
_ZN10layer_norm31ln_parallel_residual_fwd_kernelINS_13Kernel_traitsIfffffjLj3072ELj1ELj1ELj4ELj16ENS_18Kernel_traits_baseILj3072EfffffjLj128EEEEELb0ELb0ELb1EEEvNS_9FwdParamsE:
.text._ZN10layer_norm31ln_parallel_residual_fwd_kernelINS_13Kernel_traitsIfffffjLj3072ELj1ELj1ELj4ELj16ENS_18Kernel_traits_baseILj3072EfffffjLj128EEEEELb0ELb0ELb1EEEvNS_9FwdParamsE:
        /* <DEDUP_REMOVED lines=59> */
.L_x_12175:
        /* <DEDUP_REMOVED lines=25> */
.L_x_12174:
        /* <DEDUP_REMOVED lines=37> */
.L_x_12177:
        /* <DEDUP_REMOVED lines=36> */
.L_x_12176:
[----:B------:R-:W1:Y:S02]  /*09d0*/  LDCU UR4, c[0x0][0x384] ;  /* 0x00007080ff0477ac */ /* 0x000e640008000800 */
[----:B-1----:R-:W-:-:S13]  /*09e0*/  ISETP.GE.AND P1, PT, R7, UR4, PT ;  /* 0x0000000407007c0c */ /* 0x002fda000bf26270 */
[----:B------:R-:W-:Y:S05]  /*09f0*/  @P1 EXIT ;  /* 0x000000000000194d */ /* 0x000fea0003800000 */
[----:B------:R-:W1:Y:S01]  /*0a00*/  LDCU.U8 UR4, c[0x0][0x410] ;  /* 0x00008200ff0477ac */ /* 0x000e620008000000 */
[----:B------:R-:W-:Y:S02]  /*0a10*/  ISETP.NE.U32.AND P1, PT, R14, RZ, PT ;  /* 0x000000ff0e00720c */ /* 0x000fe40003f25070 */
[----:B------:R-:W-:Y:S01]  /*0a20*/  LOP3.LUT R6, R9, 0x60, RZ, 0xc0, !PT ;  /* 0x0000006009067812 */ /* 0x000fe200078ec0ff */
[----:B------:R-:W2:Y:S01]  /*0a30*/  LDCU UR8, c[0x0][0x388] ;  /* 0x00007100ff0877ac */ /* 0x000ea20008000800 */
[----:B------:R-:W-:Y:S02]  /*0a40*/  ISETP.NE.AND.EX P1, PT, R15, RZ, PT, P1 ;  /* 0x000000ff0f00720c */ /* 0x000fe40003f25310 */
[----:B------:R-:W-:Y:S01]  /*0a50*/  LOP3.LUT R6, R6, 0x1f, R9, 0xf8, !PT ;  /* 0x0000001f06067812 */ /* 0x000fe200078ef809 */
[----:B------:R-:W3:Y:S01]  /*0a60*/  LDCU UR9, c[0x0][0x400] ;  /* 0x00008000ff0977ac */ /* 0x000ee20008000800 */
[----:B------:R-:W0:Y:S01]  /*0a70*/  LDCU.64 UR10, c[0x0][0x3a0] ;  /* 0x00007400ff0a77ac */ /* 0x000e220008000a00 */
[----:B------:R-:W-:Y:S01]  /*0a80*/  UPLOP3.LUT UP1, UPT, UPT, UPT, UPT, 0x40, 0x4 ;  /* 0x000000000004789c */ /* 0x000fe20003f2e870 */
[----:B-1----:R-:W-:-:S13]  /*0a90*/  ISETP.NE.AND P5, PT, RZ, UR4, PT ;  /* 0x00000004ff007c0c */ /* 0x002fda000bfa5270 */
.L_x_12193:
[----:B0-----:R-:W-:Y:S01]  /*0aa0*/  ISETP.NE.U32.AND P2, PT, RZ, UR10, PT ;  /* 0x0000000aff007c0c */ /* 0x001fe2000bf45070 */
[----:B-1----:R-:W0:Y:S01]  /*0ab0*/  LDC.64 R136, c[0x0][0x390] ;  /* 0x0000e400ff887b82 */ /* 0x002e220000000a00 */
[----:B--2---:R-:W-:Y:S02]  /*0ac0*/  IMAD R0, R7, UR8, RZ ;  /* 0x0000000807007c24 */ /* 0x004fe4000f8e02ff */
[----:B------:R-:W-:-:S03]  /*0ad0*/  ISETP.NE.AND.EX P2, PT, RZ, UR11, PT, P2 ;  /* 0x0000000bff007c0c */ /* 0x000fc6000bf45320 */
[----:B----4-:R-:W-:Y:S02]  /*0ae0*/  SHF.R.S32.HI R11, RZ, 0x1f, R0 ;  /* 0x0000001fff0b7819 */ /* 0x010fe40000011400 */
        /* <DEDUP_REMOVED lines=10> */
[----:B------:R1:W5:Y:S01]  /*0b90*/  @P2 LDG.E.128 R20, desc[UR6][R4.64] ;  /* 0x0000000604142981 */ /* 0x000362000c1e1d00 */
[----:B0-----:R-:W-:-:S04]  /*0ba0*/  ISETP.NE.U32.AND P1, PT, R128, RZ, PT ;  /* 0x000000ff8000720c */ /* 0x001fc80003f25070 */
[----:B------:R-:W-:-:S13]  /*0bb0*/  ISETP.NE.AND.EX P1, PT, R129, RZ, PT, P1 ;  /* 0x000000ff8100720c */ /* 0x000fda0003f25310 */
[----:B-1----:R-:W-:Y:S05]  /*0bc0*/  @!P1 BRA `(.L_x_12178) ;  /* 0x00000000005c9947 */ /* 0x002fea0003800000 */
        /* <DEDUP_REMOVED lines=14> */
.L_x_12179:
        /* <DEDUP_REMOVED lines=9> */
.L_x_12178:
        /* <DEDUP_REMOVED lines=12> */
.L_x_12180:
        /* <DEDUP_REMOVED lines=12> */
[----:B------:R-:W-:-:S04]  /*0ec0*/  ISETP.NE.U32.AND P3, PT, R128, RZ, PT ;  /* 0x000000ff8000720c */ /* 0x000fc80003f65070 */
[----:B------:R-:W-:-:S13]  /*0ed0*/  ISETP.NE.AND.EX P3, PT, R129, RZ, PT, P3 ;  /* 0x000000ff8100720c */ /* 0x000fda0003f65330 */
[----:B0-----:R-:W-:Y:S05]  /*0ee0*/  @P3 BRA `(.L_x_12181) ;  /* 0x0000000000403947 */ /* 0x001fea0003800000 */
        /* <DEDUP_REMOVED lines=16> */
.L_x_12181:
        /* <DEDUP_REMOVED lines=23> */
.L_x_12182:
        /* <DEDUP_REMOVED lines=12> */
[----:B------:R-:W-:Y:S05]  /*1220*/  @P3 BRA `(.L_x_12183) ;  /* 0x0000000000343947 */ /* 0x000fea0003800000 */
        /* <DEDUP_REMOVED lines=13> */
.L_x_12183:
        /* <DEDUP_REMOVED lines=21> */
.L_x_12184:
        /* <DEDUP_REMOVED lines=26> */
.L_x_12185:
        /* <DEDUP_REMOVED lines=21> */
.L_x_12186:
        /* <DEDUP_REMOVED lines=26> */
.L_x_12187:
        /* <DEDUP_REMOVED lines=21> */
.L_x_12188:
        /* <DEDUP_REMOVED lines=26> */
.L_x_12189:
        /* <DEDUP_REMOVED lines=21> */
.L_x_12190:
        /* <DEDUP_REMOVED lines=106> */
.L_x_12192:
[----:B---3--:R-:W-:Y:S05]  /*23c0*/  BSYNC.RECONVERGENT B0 ;  /* 0x0000000000007941 */ /* 0x008fea0003800200 */
.L_x_12191:
        /* <DEDUP_REMOVED lines=19> */
[----:B------:R-:W-:Y:S01]  /*2500*/  @!P2 LDS.64 R124, [R127] ;  /* 0x000000007f7ca984 */ /* 0x000fe20000000a00 */
[----:B------:R-:W-:Y:S02]  /*2510*/  I2FP.F32.U32 R137, R136 ;  /* 0x0000008800897245 */ /* 0x000fe40000201000 */
[----:B------:R-:W-:Y:S01]  /*2520*/  ISETP.NE.AND P2, PT, R9, RZ, PT ;  /* 0x000000ff0900720c */ /* 0x000fe20003f45270 */
[----:B------:R-:W1:Y:S02]  /*2530*/  SHFL.DOWN PT, R127, R152, 0x1, 0x1f ;  /* 0x08201f00987f7f89 */ /* 0x000e6400000e0000 */
[-C--:B-1----:R-:W-:Y:S02]  /*2540*/  IADD3 R152, PT, PT, R152, R127.reuse, RZ ;  /* 0x0000007f98987210 */ /* 0x082fe40007ffe0ff */
[----:B------:R-:W-:-:S02]  /*2550*/  I2FP.F32.S32 R127, R127 ;  /* 0x0000007f007f7245 */ /* 0x000fc40000201400 */
[----:B------:R-:W-:-:S06]  /*2560*/  I2FP.F32.S32 R152, R152 ;  /* 0x0000009800987245 */ /* 0x000fcc0000201400 */
[----:B------:R-:W1:Y:S01]  /*2570*/  MUFU.RCP R152, R152 ;  /* 0x0000009800987308 */ /* 0x000e620000001000 */
[----:B------:R-:W2:Y:S04]  /*2580*/  SHFL.DOWN PT, R149, R124, 0x2, 0x1f ;  /* 0x08401f007c957f89 */ /* 0x000ea800000e0000 */
[----:B------:R-:W3:Y:S01]  /*2590*/  SHFL.DOWN PT, R150, R125, 0x2, 0x1f ;  /* 0x08401f007d967f89 */ /* 0x000ee200000e0000 */
[C---:B--2---:R-:W-:Y:S01]  /*25a0*/  FMUL.FTZ R156, R149.reuse, R154 ;  /* 0x0000009a959c7220 */ /* 0x044fe20000410000 */
[----:B------:R-:W-:-:S03]  /*25b0*/  FADD.FTZ R149, -R149, R124 ;  /* 0x0000007c95957221 */ /* 0x000fc60000010100 */
[----:B------:R-:W-:Y:S01]  /*25c0*/  FFMA.FTZ R156, R137, R124, R156 ;  /* 0x0000007c899c7223 */ /* 0x000fe2000001009c */
[----:B------:R-:W-:Y:S01]  /*25d0*/  FMUL.FTZ R149, R149, R149 ;  /* 0x0000009595957220 */ /* 0x000fe20000410000 */
[----:B---3--:R-:W-:-:S03]  /*25e0*/  FADD.FTZ R150, R150, R125 ;  /* 0x0000007d96967221 */ /* 0x008fc60000010000 */
[----:B------:R-:W-:Y:S01]  /*25f0*/  FMUL.FTZ R149, R149, R137 ;  /* 0x0000008995957220 */ /* 0x000fe20000410000 */
[----:B0-----:R-:W-:-:S03]  /*2600*/  FMUL.FTZ R137, R151, R156 ;  /* 0x0000009c97897220 */ /* 0x001fc60000410000 */
[----:B------:R-:W-:Y:S02]  /*2610*/  FMUL.FTZ R149, R149, R154 ;  /* 0x0000009a95957220 */ /* 0x000fe40000410000 */
[----:B------:R-:W0:Y:S02]  /*2620*/  SHFL.DOWN PT, R124, R137, 0x1, 0x1f ;  /* 0x08201f00897c7f89 */ /* 0x000e2400000e0000 */
[----:B------:R-:W-:-:S05]  /*2630*/  FFMA.FTZ R149, R151, R149, R150 ;  /* 0x0000009597957223 */ /* 0x000fca0000010096 */
[----:B------:R-:W2:Y:S01]  /*2640*/  SHFL.DOWN PT, R136, R149, 0x1, 0x1f ;  /* 0x08201f0095887f89 */ /* 0x000ea200000e0000 */
[----:B0-----:R-:W-:Y:S01]  /*2650*/  FADD.FTZ R125, R137, -R124 ;  /* 0x8000007c897d7221 */ /* 0x001fe20000010000 */
[----:B------:R-:W-:-:S03]  /*2660*/  FMUL.FTZ R151, R124, R127 ;  /* 0x0000007f7c977220 */ /* 0x000fc60000410000 */
[----:B------:R-:W-:Y:S01]  /*2670*/  FMUL.FTZ R125, R125, R125 ;  /* 0x0000007d7d7d7220 */ /* 0x000fe20000410000 */
[----:B------:R-:W-:-:S03]  /*2680*/  FFMA.FTZ R151, R126, R137, R151 ;  /* 0x000000897e977223 */ /* 0x000fc60000010097 */
[----:B------:R-:W-:Y:S01]  /*2690*/  FMUL.FTZ R126, R126, R125 ;  /* 0x0000007d7e7e7220 */ /* 0x000fe20000410000 */
[----:B-1----:R-:W-:Y:S01]  /*26a0*/  FMUL.FTZ R151, R152, R151 ;  /* 0x0000009798977220 */ /* 0x002fe20000410000 */
[----:B--2---:R-:W-:Y:S02]  /*26b0*/  FADD.FTZ R125, R149, R136 ;  /* 0x00000088957d7221 */ /* 0x004fe40000010000 */
[----:B------:R-:W-:Y:S01]  /*26c0*/  FMUL.FTZ R126, R126, R127 ;  /* 0x0000007f7e7e7220 */ /* 0x000fe20000410000 */
[----:B------:R-:W0:Y:S01]  /*26d0*/  LDC R149, c[0x0][0x448] ;  /* 0x00011200ff957b82 */ /* 0x000e220000000800 */
[----:B------:R1:W2:Y:S02]  /*26e0*/  SHFL.IDX PT, R153, R151, RZ, 0x1f ;  /* 0x00001fff97997589 */ /* 0x0002a400000e0000 */
[----:B------:R-:W-:-:S05]  /*26f0*/  FFMA.FTZ R152, R152, R126, R125 ;  /* 0x0000007e98987223 */ /* 0x000fca000001007d */
[----:B------:R-:W3:Y:S01]  /*2700*/  @!P2 LDC.64 R126, c[0x0][0x3c0] ;  /* 0x0000f000ff7eab82 */ /* 0x000ee20000000a00 */
[----:B------:R-:W0:Y:S07]  /*2710*/  SHFL.IDX PT, R152, R152, RZ, 0x1f ;  /* 0x00001fff98987589 */ /* 0x000e2e00000e0000 */
[----:B------:R-:W4:Y:S08]  /*2720*/  @!P2 LDC.64 R124, c[0x0][0x3c8] ;  /* 0x0000f200ff7cab82 */ /* 0x000f300000000a00 */
[----:B-1----:R-:W1:Y:S01]  /*2730*/  LDC.64 R150, c[0x0][0x428] ;  /* 0x00010a00ff967b82 */ /* 0x002e620000000a00 */
[----:B--2---:R-:W-:-:S05]  /*2740*/  FMUL.FTZ R136, R153, R153 ;  /* 0x0000009999887220 */ /* 0x004fca0000410000 */
[----:B------:R-:W-:Y:S01]  /*2750*/  FSEL R137, R136, RZ, P5 ;  /* 0x000000ff88897208 */ /* 0x000fe20002800000 */
[----:B---3--:R-:W-:-:S04]  /*2760*/  @!P2 IMAD.WIDE R126, R7, 0x4, R126 ;  /* 0x00000004077ea825 */ /* 0x008fc800078e027e */
[----:B0-----:R-:W-:Y:S01]  /*2770*/  FFMA.FTZ R136, R152, UR9, R149 ;  /* 0x0000000998887c23 */ /* 0x001fe20008010095 */
[----:B------:R-:W-:-:S03]  /*2780*/  FSEL R152, R153, RZ, !P5 ;  /* 0x000000ff99987208 */ /* 0x000fc60006800000 */
[----:B------:R-:W-:Y:S01]  /*2790*/  FADD.FTZ R149, R136, R137 ;  /* 0x0000008988957221 */ /* 0x000fe20000010000 */
[----:B------:R0:W-:Y:S01]  /*27a0*/  @!P2 STG.E desc[UR6][R126.64], R153 ;  /* 0x000000997e00a986 */ /* 0x0001e2000c101906 */
[----:B------:R-:W2:Y:S01]  /*27b0*/  LDC.64 R136, c[0x0][0x430] ;  /* 0x00010c00ff887b82 */ /* 0x000ea20000000a00 */
[C---:B------:R-:W-:Y:S01]  /*27c0*/  FADD.FTZ R138, -R152.reuse, R138 ;  /* 0x0000008a988a7221 */ /* 0x040fe20000010100 */
[C---:B------:R-:W-:Y:S01]  /*27d0*/  FADD.FTZ R154, -R152.reuse, R135 ;  /* 0x00000087989a7221 */ /* 0x040fe20000010100 */
[C---:B------:R-:W-:Y:S01]  /*27e0*/  FADD.FTZ R134, -R152.reuse, R134 ;  /* 0x0000008698867221 */ /* 0x040fe20000010100 */
[----:B------:R-:W3:Y:S01]  /*27f0*/  MUFU.RSQ R149, R149 ;  /* 0x0000009500957308 */ /* 0x000ee20000001400 */
[----:B------:R-:W-:Y:S01]  /*2800*/  FADD.FTZ R156, -R152, R133 ;  /* 0x00000085989c7221 */ /* 0x000fe20000010100 */
[----:B----4-:R-:W-:-:S04]  /*2810*/  @!P2 IMAD.WIDE R124, R7, 0x4, R124 ;  /* 0x00000004077ca825 */ /* 0x010fc800078e027c */
[C---:B------:R-:W-:Y:S01]  /*2820*/  FADD.FTZ R158, -R152.reuse, R0 ;  /* 0x00000000989e7221 */ /* 0x040fe20000010100 */
[C---:B------:R-:W-:Y:S01]  /*2830*/  FADD.FTZ R0, -R152.reuse, R13 ;  /* 0x0000000d98007221 */ /* 0x040fe20000010100 */
[C---:B------:R-:W-:Y:S01]  /*2840*/  FADD.FTZ R128, -R152.reuse, R128 ;  /* 0x0000008098807221 */ /* 0x040fe20000010100 */
[C---:B------:R-:W-:Y:S01]  /*2850*/  FADD.FTZ R140, -R152.reuse, R140 ;  /* 0x0000008c988c7221 */ /* 0x040fe20000010100 */
[----:B------:R-:W-:Y:S01]  /*2860*/  FADD.FTZ R13, -R152, R148 ;  /* 0x00000094980d7221 */ /* 0x000fe20000010100 */
[C---:B---3--:R-:W-:Y:S01]  /*2870*/  FMUL.FTZ R133, R149.reuse, R138 ;  /* 0x0000008a95857220 */ /* 0x048fe20000410000 */
[C---:B------:R-:W-:Y:S01]  /*2880*/  FMUL.FTZ R154, R149.reuse, R154 ;  /* 0x0000009a959a7220 */ /* 0x040fe20000410000 */
[C---:B0-----:R-:W-:Y:S01]  /*2890*/  FMUL.FTZ R153, R149.reuse, R134 ;  /* 0x0000008695997220 */ /* 0x041fe20000410000 */
[----:B------:R-:W-:Y:S01]  /*28a0*/  FMUL.FTZ R156, R149, R156 ;  /* 0x0000009c959c7220 */ /* 0x000fe20000410000 */
[----:B------:R0:W-:Y:S01]  /*28b0*/  @!P2 STG.E desc[UR6][R124.64], R149 ;  /* 0x000000957c00a986 */ /* 0x0001e2000c101906 */
[----:B-1----:R-:W-:-:S04]  /*28c0*/  IMAD.WIDE.U32 R134, R15, 0x10, R150 ;  /* 0x000000100f867825 */ /* 0x002fc800078e0096 */
[----:B------:R-:W-:Y:S01]  /*28d0*/  FFMA.FTZ R126, R153, R98, R102 ;  /* 0x00000062997e7223 */ /* 0x000fe20000010066 */
[----:B------:R-:W-:Y:S01]  /*28e0*/  FFMA.FTZ R127, R156, R99, R103 ;  /* 0x000000639c7f7223 */ /* 0x000fe20000010067 */
[C---:B------:R-:W-:Y:S01]  /*28f0*/  FADD.FTZ R138, -R152.reuse, R4 ;  /* 0x00000004988a7221 */ /* 0x040fe20000010100 */
[C---:B------:R-:W-:Y:S01]  /*2900*/  FADD.FTZ R4, -R152.reuse, R10 ;  /* 0x0000000a98047221 */ /* 0x040fe20000010100 */
[----:B------:R-:W-:Y:S01]  /*2910*/  FADD.FTZ R10, -R152, R131 ;  /* 0x00000083980a7221 */ /* 0x000fe20000010100 */
[C---:B------:R-:W-:Y:S01]  /*2920*/  FMUL.FTZ R140, R149.reuse, R140 ;  /* 0x0000008c958c7220 */ /* 0x040fe20000410000 */
[C---:B------:R-:W-:Y:S01]  /*2930*/  FMUL.FTZ R13, R149.reuse, R13 ;  /* 0x0000000d950d7220 */ /* 0x040fe20000410000 */
[C---:B------:R-:W-:Y:S01]  /*2940*/  FMUL.FTZ R4, R149.reuse, R4 ;  /* 0x0000000495047220 */ /* 0x040fe20000410000 */
[----:B------:R-:W-:Y:S01]  /*2950*/  FMUL.FTZ R10, R149, R10 ;  /* 0x0000000a950a7220 */ /* 0x000fe20000410000 */
[----:B0-----:R-:W-:Y:S01]  /*2960*/  FFMA.FTZ R124, R133, R96, R100 ;  /* 0x00000060857c7223 */ /* 0x001fe20000010064 */
[----:B------:R-:W-:-:S05]  /*2970*/  FFMA.FTZ R125, R154, R97, R101 ;  /* 0x000000619a7d7223 */ /* 0x000fca0000010065 */
[----:B------:R0:W-:Y:S02]  /*2980*/  STG.E.128 desc[UR6][R134.64], R124 ;  /* 0x0000007c86007986 */ /* 0x0001e4000c101d06 */
[----:B0-----:R-:W-:Y:S01]  /*2990*/  FFMA.FTZ R127, R156, R75, R31 ;  /* 0x0000004b9c7f7223 */ /* 0x001fe2000001001f */
[----:B------:R-:W-:Y:S01]  /*29a0*/  FFMA.FTZ R125, R154, R73, R29 ;  /* 0x000000499a7d7223 */ /* 0x000fe2000001001d */
[C---:B------:R-:W-:Y:S01]  /*29b0*/  FADD.FTZ R156, -R152.reuse, R2 ;  /* 0x00000002989c7221 */ /* 0x040fe20000010100 */
[C---:B------:R-:W-:Y:S01]  /*29c0*/  FADD.FTZ R154, -R152.reuse, R3 ;  /* 0x00000003989a7221 */ /* 0x040fe20000010100 */
[C---:B------:R-:W-:Y:S01]  /*29d0*/  FADD.FTZ R2, -R152.reuse, R12 ;  /* 0x0000000c98027221 */ /* 0x040fe20000010100 */
[----:B------:R-:W-:Y:S01]  /*29e0*/  FADD.FTZ R12, -R152, R130 ;  /* 0x00000082980c7221 */ /* 0x000fe20000010100 */
[----:B--2---:R-:W-:-:S04]  /*29f0*/  IMAD.WIDE.U32 R134, R15, 0x10, R136 ;  /* 0x000000100f867825 */ /* 0x004fc800078e0088 */
[----:B------:R-:W-:Y:S01]  /*2a00*/  FFMA.FTZ R124, R133, R72, R28 ;  /* 0x00000048857c7223 */ /* 0x000fe2000001001c */
[----:B------:R-:W-:Y:S01]  /*2a10*/  FFMA.FTZ R126, R153, R74, R30 ;  /* 0x0000004a997e7223 */ /* 0x000fe2000001001e */
[C---:B------:R-:W-:Y:S01]  /*2a20*/  FADD.FTZ R130, -R152.reuse, R141 ;  /* 0x0000008d98827221 */ /* 0x040fe20000010100 */
[----:B------:R-:W-:Y:S01]  /*2a30*/  FADD.FTZ R15, -R152, R129 ;  /* 0x00000081980f7221 */ /* 0x000fe20000010100 */
[C---:B------:R-:W-:Y:S01]  /*2a40*/  FMUL.FTZ R141, R149.reuse, R138 ;  /* 0x0000008a958d7220 */ /* 0x040fe20000410000 */
[C---:B------:R-:W-:Y:S01]  /*2a50*/  FMUL.FTZ R138, R149.reuse, R154 ;  /* 0x0000009a958a7220 */ /* 0x040fe20000410000 */
[C---:B------:R-:W-:Y:S01]  /*2a60*/  FMUL.FTZ R131, R149.reuse, R156 ;  /* 0x0000009c95837220 */ /* 0x040fe20000410000 */
[----:B------:R-:W-:Y:S01]  /*2a70*/  FMUL.FTZ R129, R149, R158 ;  /* 0x0000009e95817220 */ /* 0x000fe20000410000 */
[----:B------:R0:W-:Y:S01]  /*2a80*/  STG.E.128 desc[UR6][R134.64], R124 ;  /* 0x0000007c86007986 */ /* 0x0001e2000c101d06 */
[----:B------:R-:W-:-:S04]  /*2a90*/  IMAD.WIDE.U32 R154, R5, 0x10, R136 ;  /* 0x00000010059a7825 */ /* 0x000fc800078e0088 */
[C---:B------:R-:W-:Y:S01]  /*2aa0*/  FADD.FTZ R3, -R152.reuse, R11 ;  /* 0x0000000b98037221 */ /* 0x040fe20000010100 */
[C---:B------:R-:W-:Y:S01]  /*2ab0*/  FADD.FTZ R133, -R152.reuse, R142 ;  /* 0x0000008e98857221 */ /* 0x040fe20000010100 */
[C---:B------:R-:W-:Y:S01]  /*2ac0*/  FADD.FTZ R142, -R152.reuse, R143 ;  /* 0x0000008f988e7221 */ /* 0x040fe20000010100 */
[C---:B------:R-:W-:Y:S01]  /*2ad0*/  FADD.FTZ R143, -R152.reuse, R147 ;  /* 0x00000093988f7221 */ /* 0x040fe20000010100 */
[----:B------:R-:W-:Y:S01]  /*2ae0*/  FMUL.FTZ R3, R149, R3 ;  /* 0x0000000395037220 */ /* 0x000fe20000410000 */
[C---:B------:R-:W-:Y:S01]  /*2af0*/  FADD.FTZ R11, -R152.reuse, R145 ;  /* 0x00000091980b7221 */ /* 0x040fe20000010100 */
[----:B------:R-:W-:Y:S01]  /*2b00*/  FADD.FTZ R152, -R152, R144 ;  /* 0x0000009098987221 */ /* 0x000fe20000010100 */
        /* <DEDUP_REMOVED lines=8> */
[----:B------:R-:W-:-:S04]  /*2b90*/  IMAD.WIDE.U32 R156, R132, 0x10, R150 ;  /* 0x00000010849c7825 */ /* 0x000fc800078e0096 */
[----:B0-----:R-:W-:Y:S01]  /*2ba0*/  FFMA.FTZ R124, R141, R92, R104 ;  /* 0x0000005c8d7c7223 */ /* 0x001fe20000010068 */
[----:B------:R-:W-:Y:S01]  /*2bb0*/  FFMA.FTZ R125, R138, R93, R105 ;  /* 0x0000005d8a7d7223 */ /* 0x000fe20000010069 */
[----:B------:R-:W-:Y:S01]  /*2bc0*/  FFMA.FTZ R126, R131, R94, R106 ;  /* 0x0000005e837e7223 */ /* 0x000fe2000001006a */
[----:B------:R-:W-:-:S04]  /*2bd0*/  IMAD.WIDE.U32 R134, R5, 0x10, R150 ;  /* 0x0000001005867825 */ /* 0x000fc800078e0096 */
[----:B------:R-:W-:Y:S01]  /*2be0*/  FFMA.FTZ R127, R129, R95, R107 ;  /* 0x0000005f817f7223 */ /* 0x000fe2000001006b */
[C---:B------:R-:W-:Y:S01]  /*2bf0*/  FMUL.FTZ R5, R149.reuse, R0 ;  /* 0x0000000095057220 */ /* 0x040fe20000410000 */
[C---:B------:R-:W-:Y:S01]  /*2c00*/  FMUL.FTZ R0, R149.reuse, R128 ;  /* 0x0000008095007220 */ /* 0x040fe20000410000 */
[----:B------:R-:W-:Y:S02]  /*2c10*/  FMUL.FTZ R152, R149, R152 ;  /* 0x0000009895987220 */ /* 0x000fe40000410000 */
[----:B------:R0:W-:Y:S01]  /*2c20*/  STG.E.128 desc[UR6][R134.64], R124 ;  /* 0x0000007c86007986 */ /* 0x0001e2000c101d06 */
[----:B------:R-:W-:Y:S01]  /*2c30*/  FFMA.FTZ R128, R5, R88, R108 ;  /* 0x0000005805807223 */ /* 0x000fe2000001006c */
[----:B0-----:R-:W-:Y:S01]  /*2c40*/  FFMA.FTZ R124, R141, R68, R32 ;  /* 0x000000448d7c7223 */ /* 0x001fe20000010020 */
[----:B------:R-:W-:Y:S01]  /*2c50*/  FFMA.FTZ R125, R138, R69, R33 ;  /* 0x000000458a7d7223 */ /* 0x000fe20000010021 */
[----:B------:R-:W-:Y:S01]  /*2c60*/  FFMA.FTZ R126, R131, R70, R34 ;  /* 0x00000046837e7223 */ /* 0x000fe20000010022 */
[----:B------:R-:W-:Y:S01]  /*2c70*/  FFMA.FTZ R127, R129, R71, R35 ;  /* 0x00000047817f7223 */ /* 0x000fe20000010023 */
[C---:B------:R-:W-:Y:S01]  /*2c80*/  FMUL.FTZ R134, R149.reuse, R2 ;  /* 0x0000000295867220 */ /* 0x040fe20000410000 */
[----:B------:R-:W-:Y:S01]  /*2c90*/  FFMA.FTZ R131, R4, R91, R111 ;  /* 0x0000005b04837223 */ /* 0x000fe2000001006f */
[----:B------:R-:W-:Y:S01]  /*2ca0*/  FMUL.FTZ R2, R149, R130 ;  /* 0x0000008295027220 */ /* 0x000fe20000410000 */
[----:B------:R-:W-:Y:S01]  /*2cb0*/  FFMA.FTZ R130, R3, R90, R110 ;  /* 0x0000005a03827223 */ /* 0x000fe2000001006e */
[----:B------:R0:W-:Y:S01]  /*2cc0*/  STG.E.128 desc[UR6][R154.64], R124 ;  /* 0x0000007c9a007986 */ /* 0x0001e2000c101d06 */
[----:B------:R-:W-:Y:S01]  /*2cd0*/  FFMA.FTZ R129, R134, R89, R109 ;  /* 0x0000005986817223 */ /* 0x000fe2000001006d */
[----:B------:R-:W-:-:S04]  /*2ce0*/  IMAD.WIDE.U32 R148, R132, 0x10, R136 ;  /* 0x0000001084947825 */ /* 0x000fc800078e0088 */
[----:B------:R-:W-:Y:S01]  /*2cf0*/  FFMA.FTZ R132, R2, R56, R44 ;  /* 0x0000003802847223 */ /* 0x000fe2000001002c */
[----:B------:R-:W-:Y:S01]  /*2d00*/  FFMA.FTZ R135, R142, R59, R47 ;  /* 0x0000003b8e877223 */ /* 0x000fe2000001002f */
[----:B------:R-:W-:Y:S01]  /*2d10*/  FFMA.FTZ R138, R13, R78, R122 ;  /* 0x0000004e0d8a7223 */ /* 0x000fe2000001007a */
[----:B------:R1:W-:Y:S01]  /*2d20*/  STG.E.128 desc[UR6][R144.64], R128 ;  /* 0x0000008090007986 */ /* 0x0003e2000c101d06 */
[----:B------:R-:W-:Y:S01]  /*2d30*/  FFMA.FTZ R141, R11, R53, R49 ;  /* 0x000000350b8d7223 */ /* 0x000fe20000010031 */
[----:B0-----:R-:W-:Y:S01]  /*2d40*/  FFMA.FTZ R124, R5, R64, R36 ;  /* 0x00000040057c7223 */ /* 0x001fe20000010024 */
[----:B------:R-:W-:Y:S01]  /*2d50*/  FFMA.FTZ R127, R4, R67, R39 ;  /* 0x00000043047f7223 */ /* 0x000fe20000010027 */
[----:B------:R-:W-:Y:S01]  /*2d60*/  FFMA.FTZ R125, R134, R65, R37 ;  /* 0x00000041867d7223 */ /* 0x000fe20000010025 */
[----:B------:R-:W0:Y:S01]  /*2d70*/  LDC.64 R4, c[0x0][0x380] ;  /* 0x0000e000ff047b82 */ /* 0x000e220000000a00 */
[----:B------:R-:W-:Y:S01]  /*2d80*/  FFMA.FTZ R126, R3, R66, R38 ;  /* 0x00000042037e7223 */ /* 0x000fe20000010026 */
[----:B------:R-:W-:-:S04]  /*2d90*/  IMAD.WIDE.U32 R154, R139, 0x10, R136 ;  /* 0x000000108b9a7825 */ /* 0x000fc800078e0088 */
[----:B-1----:R-:W-:Y:S01]  /*2da0*/  FFMA.FTZ R128, R10, R84, R112 ;  /* 0x000000540a807223 */ /* 0x002fe20000010070 */
[----:B------:R-:W-:Y:S01]  /*2db0*/  FFMA.FTZ R129, R12, R85, R113 ;  /* 0x000000550c817223 */ /* 0x000fe20000010071 */
[----:B------:R-:W-:Y:S01]  /*2dc0*/  FFMA.FTZ R130, R15, R86, R114 ;  /* 0x000000560f827223 */ /* 0x000fe20000010072 */
[----:B------:R-:W-:Y:S01]  /*2dd0*/  FFMA.FTZ R131, R0, R87, R115 ;  /* 0x0000005700837223 */ /* 0x000fe20000010073 */
[----:B------:R1:W-:Y:S01]  /*2de0*/  STG.E.128 desc[UR6][R158.64], R124 ;  /* 0x0000007c9e007986 */ /* 0x0003e2000c101d06 */
[----:B------:R-:W-:-:S04]  /*2df0*/  IMAD.WIDE.U32 R144, R139, 0x10, R150 ;  /* 0x000000108b907825 */ /* 0x000fc800078e0096 */
[----:B------:R-:W-:Y:S01]  /*2e00*/  FFMA.FTZ R134, R140, R58, R46 ;  /* 0x0000003a8c867223 */ /* 0x000fe2000001002e */
[----:B------:R-:W-:Y:S01]  /*2e10*/  FFMA.FTZ R139, R152, R79, R123 ;  /* 0x0000004f988b7223 */ /* 0x000fe2000001007b */
[----:B------:R2:W-:Y:S01]  /*2e20*/  STG.E.128 desc[UR6][R156.64], R128 ;  /* 0x000000809c007986 */ /* 0x0005e2000c101d06 */
[----:B------:R-:W-:-:S04]  /*2e30*/  IMAD.WIDE.U32 R150, R146, 0x10, R150 ;  /* 0x0000001092967825 */ /* 0x000fc800078e0096 */
[----:B------:R-:W-:-:S04]  /*2e40*/  IMAD.WIDE.U32 R146, R146, 0x10, R136 ;  /* 0x0000001092927825 */ /* 0x000fc800078e0088 */
[----:B------:R-:W-:Y:S01]  /*2e50*/  FFMA.FTZ R136, R143, R76, R120 ;  /* 0x0000004c8f887223 */ /* 0x000fe20000010078 */
[----:B------:R-:W-:Y:S01]  /*2e60*/  FFMA.FTZ R137, R11, R77, R121 ;  /* 0x0000004d0b897223 */ /* 0x000fe20000010079 */
[----:B0-----:R-:W-:Y:S01]  /*2e70*/  IADD3 R7, PT, PT, R7, R4, RZ ;  /* 0x0000000407077210 */ /* 0x001fe20007ffe0ff */
[----:B-1----:R-:W-:Y:S01]  /*2e80*/  FFMA.FTZ R124, R10, R60, R40 ;  /* 0x0000003c0a7c7223 */ /* 0x002fe20000010028 */
[----:B------:R-:W-:Y:S01]  /*2e90*/  FFMA.FTZ R125, R12, R61, R41 ;  /* 0x0000003d0c7d7223 */ /* 0x000fe20000010029 */
[----:B------:R-:W-:Y:S01]  /*2ea0*/  FFMA.FTZ R126, R15, R62, R42 ;  /* 0x0000003e0f7e7223 */ /* 0x000fe2000001002a */
[----:B------:R-:W-:Y:S01]  /*2eb0*/  FFMA.FTZ R127, R0, R63, R43 ;  /* 0x0000003f007f7223 */ /* 0x000fe2000001002b */
[----:B--2---:R-:W-:Y:S01]  /*2ec0*/  FFMA.FTZ R128, R2, R80, R116 ;  /* 0x0000005002807223 */ /* 0x004fe20000010074 */
[C---:B------:R-:W-:Y:S01]  /*2ed0*/  FFMA.FTZ R129, R133.reuse, R81, R117 ;  /* 0x0000005185817223 */ /* 0x040fe20000010075 */
[----:B------:R-:W-:Y:S01]  /*2ee0*/  FFMA.FTZ R130, R140, R82, R118 ;  /* 0x000000528c827223 */ /* 0x000fe20000010076 */
[----:B------:R-:W-:Y:S01]  /*2ef0*/  FFMA.FTZ R131, R142, R83, R119 ;  /* 0x000000538e837223 */ /* 0x000fe20000010077 */
[----:B------:R-:W-:Y:S01]  /*2f00*/  FFMA.FTZ R133, R133, R57, R45 ;  /* 0x0000003985857223 */ /* 0x000fe2000001002d */
[----:B------:R-:W-:Y:S01]  /*2f10*/  FFMA.FTZ R140, R143, R52, R48 ;  /* 0x000000348f8c7223 */ /* 0x000fe20000010030 */
[----:B------:R-:W-:Y:S01]  /*2f20*/  FFMA.FTZ R142, R13, R54, R50 ;  /* 0x000000360d8e7223 */ /* 0x000fe20000010032 */
[----:B------:R-:W-:Y:S01]  /*2f30*/  FFMA.FTZ R143, R152, R55, R51 ;  /* 0x00000037988f7223 */ /* 0x000fe20000010033 */
[----:B------:R1:W-:Y:S01]  /*2f40*/  STG.E.128 desc[UR6][R148.64], R124 ;  /* 0x0000007c94007986 */ /* 0x0003e2000c101d06 */
[----:B------:R-:W-:-:S03]  /*2f50*/  ISETP.GE.AND P2, PT, R7, R5, PT ;  /* 0x000000050700720c */ /* 0x000fc60003f46270 */
[----:B------:R1:W-:Y:S04]  /*2f60*/  STG.E.128 desc[UR6][R144.64], R128 ;  /* 0x0000008090007986 */ /* 0x0003e8000c101d06 */
[----:B------:R1:W-:Y:S04]  /*2f70*/  STG.E.128 desc[UR6][R154.64], R132 ;  /* 0x000000849a007986 */ /* 0x0003e8000c101d06 */
[----:B------:R1:W-:Y:S04]  /*2f80*/  STG.E.128 desc[UR6][R150.64], R136 ;  /* 0x0000008896007986 */ /* 0x0003e8000c101d06 */
[----:B------:R1:W-:Y:S01]  /*2f90*/  STG.E.128 desc[UR6][R146.64], R140 ;  /* 0x0000008c92007986 */ /* 0x0003e2000c101d06 */
[----:B------:R-:W-:Y:S05]  /*2fa0*/  @!P2 BRA `(.L_x_12193) ;  /* 0xffffffd800bca947 */ /* 0x000fea000383ffff */
[----:B------:R-:W-:Y:S05]  /*2fb0*/  EXIT ;  /* 0x000000000000794d */ /* 0x000fea0003800000 */
.L_x_12194:
        /* <DEDUP_REMOVED lines=12> */
.L_x_13637:


//--------------------- .text._ZN10layer_norm31ln_parallel_residual_fwd_kernelINS_13Kernel_traitsIfffffjLj3072ELj1ELj1ELj4ELj16ENS_18Kernel_traits_baseILj3072EfffffjLj128EEEEELb0ELb1ELb0EEEvNS_9FwdParamsE --------------------------
	.section	.text._ZN10layer_norm31ln_parallel_residual_fwd_kernelINS_13Kernel_traitsIfffffjLj3072ELj1ELj1ELj4ELj16ENS_18Kernel_traits_baseILj3072EfffffjLj128EEEEELb0ELb1ELb0EEEvNS_9FwdParamsE,"ax",@progbits
	.align	128
        .global         _ZN10layer_norm31ln_parallel_residual_fwd_kernelINS_13Kernel_traitsIfffffjLj3072ELj1ELj1ELj4ELj16ENS_18Kernel_traits_baseILj3072EfffffjLj128EEEEELb0ELb1ELb0EEEvNS_9FwdParamsE
        .type           _ZN10layer_norm31ln_parallel_residual_fwd_kernelINS_13Kernel_traitsIfffffjLj3072ELj1ELj1ELj4ELj16ENS_18Kernel_traits_baseILj3072EfffffjLj128EEEEELb0ELb1ELb0EEEvNS_9FwdParamsE,@function
        .size           _ZN10layer_norm31ln_parallel_residual_fwd_kernelINS_13Kernel_traitsIfffffjLj3072ELj1ELj1ELj4ELj16ENS_18Kernel_traits_baseILj3072EfffffjLj128EEEEELb0ELb1ELb0EEEvNS_9FwdParamsE,(.L_x_13638 - _ZN10layer_norm31ln_parallel_residual_fwd_kernelINS_13Kernel_traitsIfffffjLj3072ELj1ELj1ELj4ELj16ENS_18Kernel_traits_baseILj3072EfffffjLj128EEEEELb0ELb1ELb0EEEvNS_9FwdParamsE)
        .other          _ZN10layer_norm31ln_parallel_residual_fwd_kernelINS_13Kernel_traitsIfffffjLj3072ELj1ELj1ELj4ELj16ENS_18Kernel_traits_baseILj3072EfffffjLj128EEEEELb0ELb1ELb0EEEvNS_9FwdParamsE,@"STO_CUDA_ENTRY STV_DEFAULT"
_ZN10layer_norm31ln_parallel_residual_fwd_kernelINS_13Kernel_traitsIfffffjLj3072ELj1ELj1ELj4ELj16ENS_18Kernel_traits_baseILj3072EfffffjLj128EEEEELb0ELb1ELb0EEEvNS_9FwdParamsE:
.text._ZN10layer_norm31ln_parallel_residual_fwd_kernelINS_13Kernel_traitsIfffffjLj3072ELj1ELj1ELj4ELj16ENS_18Kernel_traits_baseILj3072EfffffjLj128EEEEELb0ELb1ELb0EEEvNS_9FwdParamsE:
        /* <DEDUP_REMOVED lines=28> */
[----:B------:R0:W5:Y:S02]  /*01c0*/  @P0 LDG.E.128 R88, desc[UR6][R8.64] ;  /* 0x0000000608580981 */ /* 0x000164000c1e1d00 */
[----:B------:R-:W4:Y:S01]  /*01d0*/  @P2 LDC.64 R18, c[0x0][0x3d0] ;  /* 0x0000f400ff122b82 */ /* 0x000f220000000a00 */
[C---:B-1----:R-:W-:Y:S01]  /*01e0*/  @P0 IMAD.WIDE.U32 R12, R7.reuse, 0x10, R12 ;  /* 0x00000010070c0825 */ /* 0x042fe200078e000c */
[----:B------:R-:W-:-:S04]  /*01f0*/  @P0 LOP3.LUT R7, R7, 0x80, RZ, 0xfc, !PT ;  /* 0x0000008007070812 */ /* 0x000fc800078efcff */
[----:B------:R0:W5:Y:S02]  /*0200*/  @P0 LDG.E.128 R84, desc[UR6][R12.64] ;  /* 0x000000060c540981 */ /* 0x000164000c1e1d00 */
[----:B------:R-:W1:Y:S01]  /*0210*/  @P2 LDC.64 R20, c[0x0][0x438] ;  /* 0x00010e00ff142b82 */ /* 0x000e620000000a00 */
[----:B--2---:R-:W-:-:S05]  /*0220*/  @P1 IMAD.WIDE.U32 R14, R7, 0x10, R14 ;  /* 0x00000010070e1825 */ /* 0x004fca00078e000e */
[----:B------:R0:W5:Y:S02]  /*0230*/  @P1 LDG.E.128 R80, desc[UR6][R14.64] ;  /* 0x000000060e501981 */ /* 0x000164000c1e1d00 */
[----:B------:R-:W2:Y:S01]  /*0240*/  @P3 LDC.64 R22, c[0x0][0x3d0] ;  /* 0x0000f400ff163b82 */ /* 0x000ea20000000a00 */
[C---:B---3--:R-:W-:Y:S01]  /*0250*/  @P1 IMAD.WIDE.U32 R16, R7.reuse, 0x10, R16 ;  /* 0x0000001007101825 */ /* 0x048fe200078e0010 */
[----:B------:R-:W-:-:S04]  /*0260*/  @P1 IADD3 R7, PT, PT, R7, 0x80, RZ ;  /* 0x0000008007071810 */ /* 0x000fc80007ffe0ff */
[----:B------:R0:W5:Y:S02]  /*0270*/  @P1 LDG.E.128 R76, desc[UR6][R16.64] ;  /* 0x00000006104c1981 */ /* 0x000164000c1e1d00 */
[----:B------:R-:W3:Y:S01]  /*0280*/  @P3 LDC.64 R24, c[0x0][0x438] ;  /* 0x00010e00ff183b82 */ /* 0x000ee20000000a00 */
[----:B----4-:R-:W-:-:S05]  /*0290*/  @P2 IMAD.WIDE.U32 R18, R7, 0x10, R18 ;  /* 0x0000001007122825 */ /* 0x010fca00078e0012 */
[----:B------:R0:W5:Y:S02]  /*02a0*/  @P2 LDG.E.128 R72, desc[UR6][R18.64] ;  /* 0x0000000612482981 */ /* 0x000164000c1e1d00 */
[----:B------:R-:W4:Y:S01]  /*02b0*/  @P4 LDC.64 R26, c[0x0][0x3d0] ;  /* 0x0000f400ff1a4b82 */ /* 0x000f220000000a00 */
[C---:B-1----:R-:W-:Y:S01]  /*02c0*/  @P2 IMAD.WIDE.U32 R20, R7.reuse, 0x10, R20 ;  /* 0x0000001007142825 */ /* 0x042fe200078e0014 */
[----:B------:R-:W-:-:S04]  /*02d0*/  @P2 IADD3 R7, PT, PT, R7, 0x80, RZ ;  /* 0x0000008007072810 */ /* 0x000fc80007ffe0ff */
[----:B------:R0:W5:Y:S02]  /*02e0*/  @P2 LDG.E.128 R68, desc[UR6][R20.64] ;  /* 0x0000000614442981 */ /* 0x000164000c1e1d00 */
[----:B------:R-:W1:Y:S01]  /*02f0*/  @P4 LDC.64 R28, c[0x0][0x438] ;  /* 0x00010e00ff1c4b82 */ /* 0x000e620000000a00 */
[----:B--2---:R-:W-:-:S05]  /*0300*/  @P3 IMAD.WIDE.U32 R22, R7, 0x10, R22 ;  /* 0x0000001007163825 */ /* 0x004fca00078e0016 */
[----:B------:R0:W5:Y:S01]  /*0310*/  @P3 LDG.E.128 R64, desc[UR6][R22.64] ;  /* 0x0000000616403981 */ /* 0x000162000c1e1d00 */
[C---:B---3--:R-:W-:Y:S01]  /*0320*/  @P3 IMAD.WIDE.U32 R24, R7.reuse, 0x10, R24 ;  /* 0x0000001007183825 */ /* 0x048fe200078e0018 */
[----:B------:R-:W-:-:S04]  /*0330*/  @P3 IADD3 R7, PT, PT, R7, 0x80, RZ ;  /* 0x0000008007073810 */ /* 0x000fc80007ffe0ff */
[----:B------:R0:W5:Y:S01]  /*0340*/  @P3 LDG.E.128 R60, desc[UR6][R24.64] ;  /* 0x00000006183c3981 */ /* 0x000162000c1e1d00 */
[----:B----4-:R-:W-:-:S05]  /*0350*/  @P4 IMAD.WIDE.U32 R26, R7, 0x10, R26 ;  /* 0x00000010071a4825 */ /* 0x010fca00078e001a */
[----:B------:R0:W5:Y:S01]  /*0360*/  @P4 LDG.E.128 R56, desc[UR6][R26.64] ;  /* 0x000000061a384981 */ /* 0x000162000c1e1d00 */
[----:B-1----:R-:W-:-:S05]  /*0370*/  @P4 IMAD.WIDE.U32 R28, R7, 0x10, R28 ;  /* 0x00000010071c4825 */ /* 0x002fca00078e001c */
[----:B------:R0:W5:Y:S01]  /*0380*/  @P4 LDG.E.128 R52, desc[UR6][R28.64] ;  /* 0x000000061c344981 */ /* 0x000162000c1e1d00 */
        /* <DEDUP_REMOVED lines=8> */
[----:B------:R-:W5:Y:S01]  /*0410*/  LDG.E.128 R44, desc[UR6][R44.64] ;  /* 0x000000062c2c7981 */ /* 0x000f62000c1e1d00 */
[----:B------:R-:W-:Y:S05]  /*0420*/  BRA `(.L_x_12197) ;  /* 0x0000000000a47947 */ /* 0x000fea0003800000 */
.L_x_12196:
        /* <DEDUP_REMOVED lines=12> */
[----:B------:R0:W5:Y:S02]  /*04f0*/  @P0 LDG.E.128 R88, desc[UR6][R12.64] ;  /* 0x000000060c580981 */ /* 0x000164000c1e1d00 */
[----:B------:R-:W4:Y:S01]  /*0500*/  @P4 LDC.64 R20, c[0x0][0x3d0] ;  /* 0x0000f400ff144b82 */ /* 0x000f220000000a00 */
[C---:B-1----:R-:W-:Y:S01]  /*0510*/  @P1 IMAD.WIDE.U32 R14, R7.reuse, 0x10, R14 ;  /* 0x00000010070e1825 */ /* 0x042fe200078e000e */
[----:B------:R-:W-:-:S04]  /*0520*/  @P1 IADD3 R7, PT, PT, R7, 0x80, RZ ;  /* 0x0000008007071810 */ /* 0x000fc80007ffe0ff */
[----:B------:R0:W5:Y:S02]  /*0530*/  @P1 LDG.E.128 R80, desc[UR6][R14.64] ;  /* 0x000000060e501981 */ /* 0x000164000c1e1d00 */
[----:B------:R-:W1:Y:S01]  /*0540*/  @P5 LDC.64 R8, c[0x0][0x3d0] ;  /* 0x0000f400ff085b82 */ /* 0x000e620000000a00 */
[C---:B--2---:R-:W-:Y:S01]  /*0550*/  @P2 IMAD.WIDE.U32 R16, R7.reuse, 0x10, R16 ;  /* 0x0000001007102825 */ /* 0x044fe200078e0010 */
[----:B------:R-:W-:-:S04]  /*0560*/  @P2 IADD3 R7, PT, PT, R7, 0x80, RZ ;  /* 0x0000008007072810 */ /* 0x000fc80007ffe0ff */
[----:B------:R0:W5:Y:S01]  /*0570*/  @P2 LDG.E.128 R72, desc[UR6][R16.64] ;  /* 0x0000000610482981 */ /* 0x000162000c1e1d00 */
[C---:B---3--:R-:W-:Y:S01]  /*0580*/  @P3 IMAD.WIDE.U32 R18, R7.reuse, 0x10, R18 ;  /* 0x0000001007123825 */ /* 0x048fe200078e0012 */
[----:B------:R-:W-:-:S04]  /*0590*/  @P3 IADD3 R7, PT, PT, R7, 0x80, RZ ;  /* 0x0000008007073810 */ /* 0x000fc80007ffe0ff */
[----:B------:R0:W5:Y:S01]  /*05a0*/  @P3 LDG.E.128 R64, desc[UR6][R18.64] ;  /* 0x0000000612403981 */ /* 0x000162000c1e1d00 */
[C---:B----4-:R-:W-:Y:S01]  /*05b0*/  @P4 IMAD.WIDE.U32 R20, R7.reuse, 0x10, R20 ;  /* 0x0000001007144825 */ /* 0x050fe200078e0014 */
[----:B------:R-:W-:-:S04]  /*05c0*/  @P4 IADD3 R7, PT, PT, R7, 0x80, RZ ;  /* 0x0000008007074810 */ /* 0x000fc80007ffe0ff */
[----:B------:R0:W5:Y:S01]  /*05d0*/  @P4 LDG.E.128 R56, desc[UR6][R20.64] ;  /* 0x0000000614384981 */ /* 0x000162000c1e1d00 */
[----:B-1----:R-:W-:-:S05]  /*05e0*/  @P5 IMAD.WIDE.U32 R8, R7, 0x10, R8 ;  /* 0x0000001007085825 */ /* 0x002fca00078e0008 */
[----:B------:R0:W5:Y:S01]  /*05f0*/  @P5 LDG.E.128 R48, desc[UR6][R8.64] ;  /* 0x0000000608305981 */ /* 0x000162000c1e1d00 */
        /* <DEDUP_REMOVED lines=10> */
[----:B------:R-:W-:Y:S02]  /*06a0*/  @P5 CS2R R46, SRZ ;  /* 0x00000000002e5805 */ /* 0x000fe4000001ff00 */
[----:B0-----:R-:W-:-:S07]  /*06b0*/  @P5 CS2R R44, SRZ ;  /* 0x00000000002c5805 */ /* 0x001fce000001ff00 */
.L_x_12197:
[----:B------:R-:W-:Y:S05]  /*06c0*/  BSYNC.RECONVERGENT B0 ;  /* 0x0000000000007941 */ /* 0x000fea0003800200 */
.L_x_12195:
[----:B------:R-:W0:Y:S02]  /*06d0*/  LDCU UR4, c[0x0][0x384] ;  /* 0x00007080ff0477ac */ /* 0x000e240008000800 */
[----:B0-----:R-:W-:-:S13]  /*06e0*/  ISETP.GE.AND P1, PT, R4, UR4, PT ;  /* 0x0000000404007c0c */ /* 0x001fda000bf26270 */
[----:B------:R-:W-:Y:S05]  /*06f0*/  @P1 EXIT ;  /* 0x000000000000194d */ /* 0x000fea0003800000 */
[----:B------:R-:W-:Y:S01]  /*0700*/  SHF.R.S32.HI R2, RZ, 0x2, R2 ;  /* 0x00000002ff027819 */ /* 0x000fe20000011402 */
[----:B------:R-:W0:Y:S01]  /*0710*/  LDC.64 R8, c[0x0][0x398] ;  /* 0x0000e600ff087b82 */ /* 0x000e220000000a00 */
[----:B------:R-:W0:Y:S02]  /*0720*/  LDCU.64 UR4, c[0x0][0x3a0] ;  /* 0x00007400ff0477ac */ /* 0x000e240008000a00 */
[----:B------:R-:W-:Y:S01]  /*0730*/  LOP3.LUT R5, R2, 0x7f, RZ, 0xc0, !PT ;  /* 0x0000007f02057812 */ /* 0x000fe200078ec0ff */
[----:B------:R-:W1:Y:S03]  /*0740*/  LDCU UR10, c[0x0][0x388] ;  /* 0x00007100ff0a77ac */ /* 0x000e660008000800 */
[----:B------:R-:W-:Y:S01]  /*0750*/  VIADDMNMX R7, R5, -R3, RZ, !PT ;  /* 0x8000000305077246 */ /* 0x000fe200078001ff */
[----:B------:R-:W-:Y:S01]  /*0760*/  IMAD R0, R0, -0x20, R5 ;  /* 0xffffffe000007824 */ /* 0x000fe200078e0205 */
[----:B------:R-:W-:Y:S01]  /*0770*/  LOP3.LUT R3, R2, 0xffffff80, RZ, 0xc0, !PT ;  /* 0xffffff8002037812 */ /* 0x000fe200078ec0ff */
[----:B------:R-:W2:Y:S01]  /*0780*/  LDCU.U8 UR8, c[0x0][0x410] ;  /* 0x00008200ff0877ac */ /* 0x000ea20008000000 */
[----:B------:R-:W-:-:S02]  /*0790*/  VIMNMX R2, PT, PT, R7, 0x20, PT ;  /* 0x0000002007027848 */ /* 0x000fc40003fe0100 */
[----:B------:R-:W-:Y:S01]  /*07a0*/  VIMNMX R0, PT, PT, RZ, R0, !PT ;  /* 0x00000000ff007248 */ /* 0x000fe20007fe0100 */
[----:B------:R-:W3:Y:S01]  /*07b0*/  LDCU UR9, c[0x0][0x400] ;  /* 0x00008000ff0977ac */ /* 0x000ee20008000800 */
[-C--:B------:R-:W-:Y:S02]  /*07c0*/  LEA R2, R2, R3.reuse, 0x2 ;  /* 0x0000000302027211 */ /* 0x080fe400078e10ff */
[----:B------:R-:W-:Y:S01]  /*07d0*/  VIMNMX R0, PT, PT, R0, 0x20, PT ;  /* 0x0000002000007848 */ /* 0x000fe20003fe0100 */
[----:B------:R-:W4:Y:S01]  /*07e0*/  LDCU.64 UR12, c[0x0][0x398] ;  /* 0x00007300ff0c77ac */ /* 0x000f220008000a00 */
[----:B------:R-:W-:Y:S02]  /*07f0*/  I2FP.F32.U32 R2, R2 ;  /* 0x0000000200027245 */ /* 0x000fe40000201000 */
[----:B------:R-:W-:Y:S01]  /*0800*/  LEA R0, R0, R3, 0x2 ;  /* 0x0000000300007211 */ /* 0x000fe200078e10ff */
[----:B------:R-:W0:Y:S02]  /*0810*/  LDCU.64 UR14, c[0x0][0x3a0] ;  /* 0x00007400ff0e77ac */ /* 0x000e240008000a00 */
[----:B0-----:R-:W-:Y:S01]  /*0820*/  LOP3.LUT P1, RZ, R8, UR4, RZ, 0xfc, !PT ;  /* 0x0000000408ff7c12 */ /* 0x001fe2000f82fcff */
[----:B------:R-:W0:Y:S01]  /*0830*/  MUFU.RCP R2, R2 ;  /* 0x0000000200027308 */ /* 0x000e220000001000 */
[----:B------:R-:W-:-:S02]  /*0840*/  UPLOP3.LUT UP1, UPT, UPT, UPT, UPT, 0x40, 0x4 ;  /* 0x000000000004789c */ /* 0x000fc40003f2e870 */
[----:B-1234-:R-:W-:-:S13]  /*0850*/  LOP3.LUT P1, RZ, R9, UR5, RZ, 0xfc, P1 ;  /* 0x0000000509ff7c12 */ /* 0x01efda000882fcff */
.L_x_12239:
        /* <DEDUP_REMOVED lines=21> */
[----:B------:R-:W-:Y:S05]  /*09b0*/  @!P2 BRA `(.L_x_12201) ;  /* 0x000000000034a947 */ /* 0x000fea0003800000 */
[----:B-----5:R-:W-:Y:S01]  /*09c0*/  FADD.FTZ R99, R92, R40 ;  /* 0x000000285c637221 */ /* 0x020fe20000010000 */
[----:B------:R-:W-:Y:S01]  /*09d0*/  FADD.FTZ R10, R93, R41 ;  /* 0x000000295d0a7221 */ /* 0x000fe20000010000 */
[----:B-1----:R-:W-:Y:S01]  /*09e0*/  FADD.FTZ R31, R94, R42 ;  /* 0x0000002a5e1f7221 */ /* 0x002fe20000010000 */
        /* <DEDUP_REMOVED lines=10> */
.L_x_12201:
[----:B-----5:R-:W-:Y:S01]  /*0a90*/  FADD.FTZ R99, R92, R40 ;  /* 0x000000285c637221 */ /* 0x020fe20000010000 */
[----:B------:R-:W-:Y:S01]  /*0aa0*/  FADD.FTZ R97, R93, R41 ;  /* 0x000000295d617221 */ /* 0x000fe20000010000 */
[----:B-1----:R-:W-:Y:S01]  /*0ab0*/  FADD.FTZ R31, R94, R42 ;  /* 0x0000002a5e1f7221 */ /* 0x002fe20000010000 */
[----:B------:R-:W-:Y:S02]  /*0ac0*/  FADD.FTZ R29, R95, R43 ;  /* 0x0000002b5f1d7221 */ /* 0x000fe40000010000 */
[----:B------:R-:W-:Y:S02]  /*0ad0*/  MOV R32, R99 ;  /* 0x0000006300207202 */ /* 0x000fe40000000f00 */
[----:B------:R-:W-:Y:S02]  /*0ae0*/  MOV R33, R97 ;  /* 0x0000006100217202 */ /* 0x000fe40000000f00 */
[----:B------:R-:W-:Y:S02]  /*0af0*/  MOV R34, R31 ;  /* 0x0000001f00227202 */ /* 0x000fe40000000f00 */
[----:B------:R-:W-:Y:S01]  /*0b00*/  MOV R35, R29 ;  /* 0x0000001d00237202 */ /* 0x000fe20000000f00 */
[----:B------:R-:W-:Y:S06]  /*0b10*/  BRA `(.L_x_12202) ;  /* 0x0000000000307947 */ /* 0x000fec0003800000 */
.L_x_12200:
[----:B-----5:R-:W-:Y:S01]  /*0b20*/  @P2 FADD.FTZ R32, R92, R36 ;  /* 0x000000245c202221 */ /* 0x020fe20000010000 */
[----:B------:R-:W-:Y:S01]  /*0b30*/  @P2 FADD.FTZ R33, R93, R37 ;  /* 0x000000255d212221 */ /* 0x000fe20000010000 */
[----:B------:R-:W-:Y:S01]  /*0b40*/  @P2 FADD.FTZ R34, R94, R38 ;  /* 0x000000265e222221 */ /* 0x000fe20000010000 */
[----:B------:R-:W-:Y:S02]  /*0b50*/  @P2 FADD.FTZ R35, R95, R39 ;  /* 0x000000275f232221 */ /* 0x000fe40000010000 */
[----:B------:R-:W-:Y:S02]  /*0b60*/  @P2 MOV R99, R32 ;  /* 0x0000002000632202 */ /* 0x000fe40000000f00 */
[----:B------:R-:W-:Y:S02]  /*0b70*/  @P2 MOV R97, R33 ;  /* 0x0000002100612202 */ /* 0x000fe40000000f00 */
[----:B-1----:R-:W-:Y:S02]  /*0b80*/  @P2 MOV R31, R34 ;  /* 0x00000022001f2202 */ /* 0x002fe40000000f00 */
[----:B------:R-:W-:-:S02]  /*0b90*/  @P2 MOV R29, R35 ;  /* 0x00000023001d2202 */ /* 0x000fc40000000f00 */
[----:B------:R-:W-:Y:S02]  /*0ba0*/  @!P2 MOV R99, R92 ;  /* 0x0000005c0063a202 */ /* 0x000fe40000000f00 */
[----:B------:R-:W-:Y:S02]  /*0bb0*/  @!P2 MOV R97, R93 ;  /* 0x0000005d0061a202 */ /* 0x000fe40000000f00 */
[----:B------:R-:W-:Y:S02]  /*0bc0*/  @!P2 MOV R31, R94 ;  /* 0x0000005e001fa202 */ /* 0x000fe40000000f00 */
[----:B------:R-:W-:-:S07]  /*0bd0*/  @!P2 MOV R29, R95 ;  /* 0x0000005f001da202 */ /* 0x000fce0000000f00 */
.L_x_12202:
[----:B------:R-:W1:Y:S01]  /*0be0*/  @P1 LDC.64 R92, c[0x0][0x3a8] ;  /* 0x0000ea00ff5c1b82 */ /* 0x000e620000000a00 */
[C---:B------:R-:W-:Y:S01]  /*0bf0*/  IADD3 R10, PT, PT, R8.reuse, 0x80, RZ ;  /* 0x00000080080a7810 */ /* 0x040fe20007ffe0ff */
[----:B-1----:R-:W-:-:S05]  /*0c00*/  @P1 IMAD.WIDE.U32 R92, R8, 0x10, R92 ;  /* 0x00000010085c1825 */ /* 0x002fca00078e005c */
[----:B------:R1:W-:Y:S02]  /*0c10*/  @P1 STG.E.128 desc[UR6][R92.64], R32 ;  /* 0x000000205c001986 */ /* 0x0003e4000c101d06 */
.L_x_12199:
[----:B------:R-:W-:Y:S05]  /*0c20*/  BSYNC.RECONVERGENT B0 ;  /* 0x0000000000007941 */ /* 0x000fea0003800200 */
.L_x_12198:
        /* <DEDUP_REMOVED lines=35> */
.L_x_12205:
        /* <DEDUP_REMOVED lines=23> */
.L_x_12206:
[----:B------:R-:W1:Y:S02]  /*0fd0*/  @P1 LDC.64 R92, c[0x0][0x3a8] ;  /* 0x0000ea00ff5c1b82 */ /* 0x000e640000000a00 */
[C---:B-1----:R-:W-:Y:S01]  /*0fe0*/  @P1 IMAD.WIDE.U32 R92, R10.reuse, 0x10, R92 ;  /* 0x000000100a5c1825 */ /* 0x042fe200078e005c */
[----:B------:R-:W-:-:S04]  /*0ff0*/  IADD3 R10, PT, PT, R10, 0x80, RZ ;  /* 0x000000800a0a7810 */ /* 0x000fc80007ffe0ff */
[----:B------:R2:W-:Y:S03]  /*1000*/  @P1 STG.E.128 desc[UR6][R92.64], R32 ;  /* 0x000000205c001986 */ /* 0x0005e6000c101d06 */
.L_x_12204:
[----:B------:R-:W-:Y:S05]  /*1010*/  BSYNC.RECONVERGENT B0 ;  /* 0x0000000000007941 */ /* 0x000fea0003800200 */
.L_x_12203:
        /* <DEDUP_REMOVED lines=8> */
[----:B------:R-:W3:Y:S08]  /*10a0*/  @P0 LDC.64 R14, c[0x0][0x398] ;  /* 0x0000e600ff0e0b82 */ /* 0x000ef00000000a00 */
[----:B------:R-:W4:Y:S01]  /*10b0*/  @P3 LDC.64 R16, c[0x0][0x3a0] ;  /* 0x0000e800ff103b82 */ /* 0x000f220000000a00 */
[----:B-12---:R-:W-:-:S06]  /*10c0*/  IMAD.WIDE.U32 R92, R10, 0x10, R12 ;  /* 0x000000100a5c7825 */ /* 0x006fcc00078e000c */
[----:B------:R-:W5:Y:S01]  /*10d0*/  LDG.E.128 R92, desc[UR6][R92.64] ;  /* 0x000000065c5c7981 */ /* 0x000f62000c1e1d00 */
[----:B---3--:R-:W-:-:S05]  /*10e0*/  @P0 IMAD.WIDE.U32 R12, R10, 0x10, R14 ;  /* 0x000000100a0c0825 */ /* 0x008fca00078e000e */
[----:B------:R1:W5:Y:S01]  /*10f0*/  @P0 LDG.E.128 R40, desc[UR6][R12.64] ;  /* 0x000000060c280981 */ /* 0x000362000c1e1d00 */
[----:B----4-:R-:W-:-:S05]  /*1100*/  @P3 IMAD.WIDE.U32 R16, R10, 0x10, R16 ;  /* 0x000000100a103825 */ /* 0x010fca00078e0010 */
        /* <DEDUP_REMOVED lines=19> */
.L_x_12209:
        /* <DEDUP_REMOVED lines=23> */
.L_x_12210:
[----:B------:R-:W1:Y:S02]  /*13b0*/  @P1 LDC.64 R92, c[0x0][0x3a8] ;  /* 0x0000ea00ff5c1b82 */ /* 0x000e640000000a00 */
[C---:B-1----:R-:W-:Y:S01]  /*13c0*/  @P1 IMAD.WIDE.U32 R92, R10.reuse, 0x10, R92 ;  /* 0x000000100a5c1825 */ /* 0x042fe200078e005c */
[----:B------:R-:W-:-:S04]  /*13d0*/  IADD3 R10, PT, PT, R10, 0x80, RZ ;  /* 0x000000800a0a7810 */ /* 0x000fc80007ffe0ff */
[----:B------:R3:W-:Y:S03]  /*13e0*/  @P1 STG.E.128 desc[UR6][R92.64], R32 ;  /* 0x000000205c001986 */ /* 0x0007e6000c101d06 */
.L_x_12208:
[----:B------:R-:W-:Y:S05]  /*13f0*/  BSYNC.RECONVERGENT B0 ;  /* 0x0000000000007941 */ /* 0x000fea0003800200 */
.L_x_12207:
        /* <DEDUP_REMOVED lines=8> */
[----:B------:R-:W2:Y:S08]  /*1480*/  @P0 LDC.64 R114, c[0x0][0x398] ;  /* 0x0000e600ff720b82 */ /* 0x000eb00000000a00 */
[----:B------:R-:W3:Y:S01]  /*1490*/  @P4 LDC.64 R94, c[0x0][0x3a0] ;  /* 0x0000e800ff5e4b82 */ /* 0x000ee20000000a00 */
[----:B-1----:R-:W-:-:S04]  /*14a0*/  IMAD.WIDE.U32 R92, R10, 0x10, R92 ;  /* 0x000000100a5c7825 */ /* 0x002fc800078e005c */
[----:B--2---:R-:W-:-:S05]  /*14b0*/  @P0 IMAD.WIDE.U32 R114, R10, 0x10, R114 ;  /* 0x000000100a720825 */ /* 0x004fca00078e0072 */
[----:B------:R1:W5:Y:S01]  /*14c0*/  @P0 LDG.E.128 R40, desc[UR6][R114.64] ;  /* 0x0000000672280981 */ /* 0x000362000c1e1d00 */
[----:B---3--:R-:W-:-:S03]  /*14d0*/  @P4 IMAD.WIDE.U32 R116, R10, 0x10, R94 ;  /* 0x000000100a744825 */ /* 0x008fc600078e005e */
[----:B------:R-:W5:Y:S04]  /*14e0*/  LDG.E.128 R92, desc[UR6][R92.64] ;  /* 0x000000065c5c7981 */ /* 0x000f68000c1e1d00 */
        /* <DEDUP_REMOVED lines=19> */
.L_x_12213:
        /* <DEDUP_REMOVED lines=23> */
.L_x_12214:
[----:B------:R-:W1:Y:S02]  /*1790*/  @P1 LDC.64 R92, c[0x0][0x3a8] ;  /* 0x0000ea00ff5c1b82 */ /* 0x000e640000000a00 */
[C---:B-1----:R-:W-:Y:S01]  /*17a0*/  @P1 IMAD.WIDE.U32 R92, R10.reuse, 0x10, R92 ;  /* 0x000000100a5c1825 */ /* 0x042fe200078e005c */
[----:B------:R-:W-:-:S04]  /*17b0*/  IADD3 R10, PT, PT, R10, 0x80, RZ ;  /* 0x000000800a0a7810 */ /* 0x000fc80007ffe0ff */
[----:B------:R4:W-:Y:S03]  /*17c0*/  @P1 STG.E.128 desc[UR6][R92.64], R32 ;  /* 0x000000205c001986 */ /* 0x0009e6000c101d06 */
.L_x_12212:
[----:B------:R-:W-:Y:S05]  /*17d0*/  BSYNC.RECONVERGENT B0 ;  /* 0x0000000000007941 */ /* 0x000fea0003800200 */
.L_x_12211:
        /* <DEDUP_REMOVED lines=34> */
.L_x_12217:
        /* <DEDUP_REMOVED lines=23> */
.L_x_12218:
[----:B------:R-:W1:Y:S02]  /*1b70*/  @P1 LDC.64 R92, c[0x0][0x3a8] ;  /* 0x0000ea00ff5c1b82 */ /* 0x000e640000000a00 */
[C---:B-1----:R-:W-:Y:S01]  /*1b80*/  @P1 IMAD.WIDE.U32 R92, R10.reuse, 0x10, R92 ;  /* 0x000000100a5c1825 */ /* 0x042fe200078e005c */
[----:B------:R-:W-:-:S04]  /*1b90*/  IADD3 R10, PT, PT, R10, 0x80, RZ ;  /* 0x000000800a0a7810 */ /* 0x000fc80007ffe0ff */
[----:B------:R1:W-:Y:S03]  /*1ba0*/  @P1 STG.E.128 desc[UR6][R92.64], R32 ;  /* 0x000000205c001986 */ /* 0x0003e6000c101d06 */
.L_x_12216:
[----:B------:R-:W-:Y:S05]  /*1bb0*/  BSYNC.RECONVERGENT B0 ;  /* 0x0000000000007941 */ /* 0x000fea0003800200 */
.L_x_12215:
[----:B------:R-:W-:Y:S01]  /*1bc0*/  ISETP.GE.U32.AND P5, PT, R6, 0x300, PT ;  /* 0x000003000600780c */ /* 0x000fe20003fa6070 */
[----:B------:R-:W-:-:S12]  /*1bd0*/  BSSY.RECONVERGENT B0, `(.L_x_12219) ;  /* 0x000003b000007945 */ /* 0x000fd80003800200 */
[----:B------:R-:W-:Y:S05]  /*1be0*/  @!P5 BRA `(.L_x_12220) ;  /* 0x0000000000e4d947 */ /* 0x000fea0003800000 */
[----:B------:R-:W-:Y:S01]  /*1bf0*/  ISETP.NE.U32.AND P0, PT, RZ, UR12, PT ;  /* 0x0000000cff007c0c */ /* 0x000fe2000bf05070 */
[----:B-1234-:R-:W1:Y:S03]  /*1c00*/  LDC.64 R92, c[0x0][0x390] ;  /* 0x0000e400ff5c7b82 */ /* 0x01ee660000000a00 */
[----:B------:R-:W-:-:S13]  /*1c10*/  ISETP.NE.AND.EX P0, PT, RZ, UR13, PT, P0 ;  /* 0x0000000dff007c0c */ /* 0x000fda000bf05300 */
[----:B------:R-:W2:Y:S02]  /*1c20*/  @P0 LDC.64 R106, c[0x0][0x398] ;  /* 0x0000e600ff6a0b82 */ /* 0x000ea40000000a00 */
[----:B--2---:R-:W-:-:S05]  /*1c30*/  @P0 IMAD.WIDE.U32 R106, R10, 0x10, R106 ;  /* 0x000000100a6a0825 */ /* 0x004fca00078e006a */
[----:B------:R2:W5:Y:S01]  /*1c40*/  @P0 LDG.E.128 R40, desc[UR6][R106.64] ;  /* 0x000000066a280981 */ /* 0x000562000c1e1d00 */
[----:B------:R-:W-:Y:S01]  /*1c50*/  ISETP.NE.U32.AND P0, PT, RZ, UR14, PT ;  /* 0x0000000eff007c0c */ /* 0x000fe2000bf05070 */
[----:B-1----:R-:W-:-:S03]  /*1c60*/  IMAD.WIDE.U32 R92, R10, 0x10, R92 ;  /* 0x000000100a5c7825 */ /* 0x002fc600078e005c */
[----:B------:R-:W-:-:S03]  /*1c70*/  ISETP.NE.AND.EX P0, PT, RZ, UR15, PT, P0 ;  /* 0x0000000fff007c0c */ /* 0x000fc6000bf05300 */
[----:B------:R-:W5:Y:S10]  /*1c80*/  LDG.E.128 R92, desc[UR6][R92.64] ;  /* 0x000000065c5c7981 */ /* 0x000f74000c1e1d00 */
[----:B------:R-:W1:Y:S02]  /*1c90*/  @P0 LDC.64 R108, c[0x0][0x3a0] ;  /* 0x0000e800ff6c0b82 */ /* 0x000e640000000a00 */
[----:B-1----:R-:W-:-:S05]  /*1ca0*/  @P0 IMAD.WIDE.U32 R108, R10, 0x10, R108 ;  /* 0x000000100a6c0825 */ /* 0x002fca00078e006c */
[----:B------:R2:W5:Y:S01]  /*1cb0*/  @P0 LDG.E.128 R36, desc[UR6][R108.64] ;  /* 0x000000066c240981 */ /* 0x000562000c1e1d00 */
[----:B------:R-:W-:-:S04]  /*1cc0*/  UISETP.NE.U32.AND UP0, UPT, UR12, URZ, UPT ;  /* 0x000000ff0c00728c */ /* 0x000fc8000bf05070 */
[----:B------:R-:W-:-:S09]  /*1cd0*/  UISETP.NE.AND.EX UP0, UPT, UR13, URZ, UPT, UP0 ;  /* 0x000000ff0d00728c */ /* 0x000fd2000bf05300 */
[----:B--2---:R-:W-:Y:S05]  /*1ce0*/  BRA.U UP0, `(.L_x_12221) ;  /* 0x00000001003c7547 */ /* 0x004fea000b800000 */
        /* <DEDUP_REMOVED lines=15> */
.L_x_12221:
        /* <DEDUP_REMOVED lines=23> */
.L_x_12222:
[----:B------:R-:W1:Y:S02]  /*1f50*/  @P1 LDC.64 R92, c[0x0][0x3a8] ;  /* 0x0000ea00ff5c1b82 */ /* 0x000e640000000a00 */
[----:B-1----:R-:W-:-:S05]  /*1f60*/  @P1 IMAD.WIDE.U32 R92, R10, 0x10, R92 ;  /* 0x000000100a5c1825 */ /* 0x002fca00078e005c */
[----:B------:R1:W-:Y:S02]  /*1f70*/  @P1 STG.E.128 desc[UR6][R92.64], R32 ;  /* 0x000000205c001986 */ /* 0x0003e4000c101d06 */
.L_x_12220:
[----:B------:R-:W-:Y:S05]  /*1f80*/  BSYNC.RECONVERGENT B0 ;  /* 0x0000000000007941 */ /* 0x000fea0003800200 */
.L_x_12219:
[----:B------:R-:W-:Y:S01]  /*1f90*/  FADD.FTZ R10, RZ, R99 ;  /* 0x00000063ff0a7221 */ /* 0x000fe20000010000 */
[C---:B------:R-:W-:Y:S01]  /*1fa0*/  ISETP.GE.U32.AND P0, PT, R6.reuse, 0x80, PT ;  /* 0x000000800600780c */ /* 0x040fe20003f06070 */
[----:B------:R-:W-:Y:S01]  /*1fb0*/  BSSY.RECONVERGENT B0, `(.L_x_12223) ;  /* 0x0000076000007945 */ /* 0x000fe20003800200 */
[C---:B------:R-:W-:Y:S01]  /*1fc0*/  ISETP.GT.U32.AND P6, PT, R6.reuse, 0xff, PT ;  /* 0x000000ff0600780c */ /* 0x040fe20003fc4070 */
[----:B------:R-:W-:Y:S01]  /*1fd0*/  FADD.FTZ R10, R97, R10 ;  /* 0x0000000a610a7221 */ /* 0x000fe20000010000 */
[----:B------:R-:W-:Y:S01]  /*1fe0*/  P2R R14, PR, RZ, 0x2 ;  /* 0x00000002ff0e7803 */ /* 0x000fe20000000000 */
[----:B------:R-:W-:Y:S01]  /*1ff0*/  HFMA2 R22, -RZ, RZ, 0, 0 ;  /* 0x00000000ff167431 */ /* 0x000fe200000001ff */
        /* <DEDUP_REMOVED lines=28> */
[----:B-1234-:R-:W1:Y:S02]  /*21c0*/  SHFL.BFLY PT, R93, R10, 0x1, 0x1f ;  /* 0x0c201f000a5d7f89 */ /* 0x01ee6400000e0000 */
        /* <DEDUP_REMOVED lines=62> */
[----:B------:R-:W-:Y:S02]  /*25b0*/  @P6 FFMA.FTZ R12, R10, R10, R93 ;  /* 0x0000000a0a0c6223 */ /* 0x000fe4000001005d */
[----:B------:R-:W0:Y:S03]  /*25c0*/  S2R R10, SR_TID.X ;  /* 0x00000000000a7919 */ /* 0x000e260000002100 */
[----:B------:R-:W1:Y:S02]  /*25d0*/  SHFL.BFLY PT, R93, R12, 0x1, 0x1f ;  /* 0x0c201f000c5d7f89 */ /* 0x000e6400000e0000 */
[----:B-1----:R-:W-:Y:S01]  /*25e0*/  FADD.FTZ R14, R12, R93 ;  /* 0x0000005d0c0e7221 */ /* 0x002fe20000010000 */
[----:B0-----:R-:W-:-:S04]  /*25f0*/  LOP3.LUT P6, RZ, R10, 0x1f, RZ, 0xc0, !PT ;  /* 0x0000001f0aff7812 */ /* 0x001fc800078cc0ff */
[----:B------:R-:W0:Y:S01]  /*2600*/  SHFL.BFLY PT, R93, R14, 0x2, 0x1f ;  /* 0x0c401f000e5d7f89 */ /* 0x000e2200000e0000 */
[----:B------:R-:W-:Y:S01]  /*2610*/  LOP3.LUT R24, R10, 0x1f, RZ, 0xc0, !PT ;  /* 0x0000001f0a187812 */ /* 0x000fe200078ec0ff */
        /* <DEDUP_REMOVED lines=15> */
.L_x_12224:
[----:B------:R-:W-:Y:S05]  /*2710*/  BSYNC.RECONVERGENT B0 ;  /* 0x0000000000007941 */ /* 0x000fea0003800200 */
.L_x_12223:
        /* <DEDUP_REMOVED lines=12> */
[----:B------:R0:W1:Y:S03]  /*27e0*/  LDS.64 R92, [R12+UR4] ;  /* 0x000000040c5c7984 */ /* 0x0000660008000a00 */
.L_x_12226:
[----:B------:R-:W-:Y:S05]  /*27f0*/  BSYNC.RECONVERGENT B0 ;  /* 0x0000000000007941 */ /* 0x000fea0003800200 */
.L_x_12225:
[----:B------:R-:W2:Y:S01]  /*2800*/  SHFL.DOWN PT, R95, R22, 0x2, 0x1f ;  /* 0x08401f00165f7f89 */ /* 0x000ea200000e0000 */
[----:B------:R-:W-:Y:S01]  /*2810*/  ISETP.NE.AND P6, PT, RZ, UR8, PT ;  /* 0x00000008ff007c0c */ /* 0x000fe2000bfc5270 */
[----:B------:R-:W-:Y:S02]  /*2820*/  BSSY.RECONVERGENT B0, `(.L_x_12227) ;  /* 0x0000042000007945 */ /* 0x000fe40003800200 */
[----:B-1----:R-:W1:Y:S01]  /*2830*/  SHFL.DOWN PT, R117, R92, 0x2, 0x1f ;  /* 0x08401f005c757f89 */ /* 0x002e6200000e0000 */
[----:B--2---:R-:W-:Y:S02]  /*2840*/  IADD3 R14, PT, PT, R95, R22, RZ ;  /* 0x000000165f0e7210 */ /* 0x004fe40007ffe0ff */
[----:B------:R-:W-:Y:S02]  /*2850*/  I2FP.F32.S32 R20, R95 ;  /* 0x0000005f00147245 */ /* 0x000fe40000201400 */
[----:B0-----:R-:W-:Y:S01]  /*2860*/  I2FP.F32.S32 R12, R14 ;  /* 0x0000000e000c7245 */ /* 0x001fe20000201400 */
[----:B------:R-:W0:Y:S01]  /*2870*/  SHFL.DOWN PT, R121, R14, 0x1, 0x1f ;  /* 0x08201f000e797f89 */ /* 0x000e2200000e0000 */
[----:B------:R-:W-:Y:S01]  /*2880*/  I2FP.F32.S32 R95, R22 ;  /* 0x00000016005f7245 */ /* 0x000fe20000201400 */
[----:B-1----:R-:W-:Y:S01]  /*2890*/  FMUL.FTZ R16, R117, R20 ;  /* 0x0000001475107220 */ /* 0x002fe20000410000 */
[----:B------:R-:W1:Y:S03]  /*28a0*/  MUFU.RCP R18, R12 ;  /* 0x0000000c00127308 */ /* 0x000e660000001000 */
[----:B------:R-:W-:Y:S01]  /*28b0*/  FFMA.FTZ R115, R95, R92, R16 ;  /* 0x0000005c5f737223 */ /* 0x000fe20000010010 */
[----:B------:R-:W-:-:S04]  /*28c0*/  FADD.FTZ R92, -R117, R92 ;  /* 0x0000005c755c7221 */ /* 0x000fc80000010100 */
[----:B------:R-:W-:-:S04]  /*28d0*/  FMUL.FTZ R92, R92, R92 ;  /* 0x0000005c5c5c7220 */ /* 0x000fc80000410000 */
[----:B------:R-:W-:-:S04]  /*28e0*/  FMUL.FTZ R92, R92, R95 ;  /* 0x0000005f5c5c7220 */ /* 0x000fc80000410000 */
[----:B------:R-:W-:Y:S01]  /*28f0*/  FMUL.FTZ R92, R92, R20 ;  /* 0x000000145c5c7220 */ /* 0x000fe20000410000 */
[----:B-1----:R-:W-:Y:S01]  /*2900*/  FMUL.FTZ R119, R18, R115 ;  /* 0x0000007312777220 */ /* 0x002fe20000410000 */
[----:B0-----:R-:W-:-:S04]  /*2910*/  IADD3 R16, PT, PT, R14, R121, RZ ;  /* 0x000000790e107210 */ /* 0x001fc80007ffe0ff */
[----:B------:R-:W0:Y:S01]  /*2920*/  SHFL.DOWN PT, R22, R119, 0x1, 0x1f ;  /* 0x08201f0077167f89 */ /* 0x000e2200000e0000 */
[----:B------:R-:W-:Y:S02]  /*2930*/  I2FP.F32.S32 R121, R121 ;  /* 0x0000007900797245 */ /* 0x000fe40000201400 */
[----:B------:R-:W-:-:S06]  /*2940*/  I2FP.F32.S32 R24, R16 ;  /* 0x0000001000187245 */ /* 0x000fcc0000201400 */
[----:B------:R-:W1:Y:S01]  /*2950*/  MUFU.RCP R24, R24 ;  /* 0x0000001800187308 */ /* 0x000e620000001000 */
[----:B0-----:R-:W-:Y:S01]  /*2960*/  FMUL.FTZ R115, R22, R121 ;  /* 0x0000007916737220 */ /* 0x001fe20000410000 */
[----:B------:R-:W-:-:S03]  /*2970*/  FADD.FTZ R22, R119, -R22 ;  /* 0x8000001677167221 */ /* 0x000fc60000010000 */
[----:B------:R-:W-:Y:S01]  /*2980*/  FFMA.FTZ R115, R12, R119, R115 ;  /* 0x000000770c737223 */ /* 0x000fe20000010073 */
[----:B------:R-:W-:-:S03]  /*2990*/  FMUL.FTZ R117, R22, R22 ;  /* 0x0000001616757220 */ /* 0x000fc60000410000 */
[----:B-1----:R-:W-:Y:S01]  /*29a0*/  FMUL.FTZ R115, R24, R115 ;  /* 0x0000007318737220 */ /* 0x002fe20000410000 */
[----:B------:R-:W-:Y:S02]  /*29b0*/  FMUL.FTZ R117, R12, R117 ;  /* 0x000000750c757220 */ /* 0x000fe40000410000 */
[----:B------:R-:W0:Y:S02]  /*29c0*/  LDC R12, c[0x0][0x448] ;  /* 0x00011200ff0c7b82 */ /* 0x000e240000000800 */
[----:B------:R-:W-:Y:S01]  /*29d0*/  FMUL.FTZ R117, R117, R121 ;  /* 0x0000007975757220 */ /* 0x000fe20000410000 */
[----:B------:R-:W1:Y:S02]  /*29e0*/  SHFL.IDX PT, R115, R115, RZ, 0x1f ;  /* 0x00001fff73737589 */ /* 0x000e6400000e0000 */
[C---:B-1----:R-:W-:Y:S01]  /*29f0*/  FMUL.FTZ R16, R115.reuse, R115 ;  /* 0x0000007373107220 */ /* 0x042fe20000410000 */
[----:B------:R-:W-:-:S04]  /*2a00*/  FSEL R14, R115, RZ, !P6 ;  /* 0x000000ff730e7208 */ /* 0x000fc80007000000 */
[----:B------:R-:W-:Y:S02]  /*2a10*/  FSEL R123, R16, RZ, P6 ;  /* 0x000000ff107b7208 */ /* 0x000fe40003000000 */
[----:B------:R-:W1:Y:S01]  /*2a20*/  SHFL.DOWN PT, R16, R93, 0x2, 0x1f ;  /* 0x08401f005d107f89 */ /* 0x000e6200000e0000 */
[----:B------:R-:W-:Y:S01]  /*2a30*/  ISETP.NE.AND P6, PT, R10, RZ, PT ;  /* 0x000000ff0a00720c */ /* 0x000fe20003fc5270 */
[----:B-1----:R-:W-:-:S04]  /*2a40*/  FADD.FTZ R95, R16, R93 ;  /* 0x0000005d105f7221 */ /* 0x002fc80000010000 */
[----:B------:R-:W-:-:S05]  /*2a50*/  FFMA.FTZ R92, R18, R92, R95 ;  /* 0x0000005c125c7223 */ /* 0x000fca000001005f */
[----:B------:R-:W1:Y:S02]  /*2a60*/  SHFL.DOWN PT, R95, R92, 0x1, 0x1f ;  /* 0x08201f005c5f7f89 */ /* 0x000e6400000e0000 */
[----:B-1----:R-:W-:Y:S02]  /*2a70*/  FADD.FTZ R95, R92, R95 ;  /* 0x0000005f5c5f7221 */ /* 0x002fe40000010000 */
[----:B------:R-:W1:Y:S02]  /*2a80*/  @!P6 LDC.64 R92, c[0x0][0x3c8] ;  /* 0x0000f200ff5ceb82 */ /* 0x000e640000000a00 */
[----:B------:R-:W-:-:S06]  /*2a90*/  FFMA.FTZ R117, R24, R117, R95 ;  /* 0x0000007518757223 */ /* 0x000fcc000001005f */
[----:B------:R-:W0:Y:S01]  /*2aa0*/  SHFL.IDX PT, R117, R117, RZ, 0x1f ;  /* 0x00001fff75757589 */ /* 0x000e2200000e0000 */
[----:B------:R-:W2:Y:S01]  /*2ab0*/  @!P6 LDC.64 R94, c[0x0][0x3c0] ;  /* 0x0000f000ff5eeb82 */ /* 0x000ea20000000a00 */
[----:B-1----:R-:W-:-:S04]  /*2ac0*/  @!P6 IMAD.WIDE R92, R4, 0x4, R92 ;  /* 0x00000004045ce825 */ /* 0x002fc800078e025c */
[----:B0-----:R-:W-:Y:S01]  /*2ad0*/  FFMA.FTZ R12, R117, UR9, R12 ;  /* 0x00000009750c7c23 */ /* 0x001fe2000801000c */
[----:B--2---:R-:W-:-:S04]  /*2ae0*/  @!P6 IMAD.WIDE R94, R4, 0x4, R94 ;  /* 0x00000004045ee825 */ /* 0x004fc800078e025e */
[----:B------:R-:W-:Y:S01]  /*2af0*/  FADD.FTZ R12, R12, R123 ;  /* 0x0000007b0c0c7221 */ /* 0x000fe20000010000 */
[----:B------:R0:W-:Y:S05]  /*2b00*/  @!P6 STG.E desc[UR6][R94.64], R115 ;  /* 0x000000735e00e986 */ /* 0x0001ea000c101906 */
[----:B------:R-:W1:Y:S02]  /*2b10*/  MUFU.RSQ R12, R12 ;  /* 0x0000000c000c7308 */ /* 0x000e640000001400 */
[----:B-1----:R0:W-:Y:S01]  /*2b20*/  @!P6 STG.E desc[UR6][R92.64], R12 ;  /* 0x0000000c5c00e986 */ /* 0x0021e2000c101906 */
[----:B------:R-:W-:Y:S05]  /*2b30*/  @!P0 BRA `(.L_x_12228) ;  /* 0x0000000000408947 */ /* 0x000fea0003800000 */
[----:B0-----:R-:W0:Y:S01]  /*2b40*/  LDC.64 R114, c[0x0][0x428] ;  /* 0x00010a00ff727b82 */ /* 0x001e220000000a00 */
[--C-:B------:R-:W-:Y:S01]  /*2b50*/  FADD.FTZ R93, R99, -R14.reuse ;  /* 0x8000000e635d7221 */ /* 0x100fe20000010000 */
        /* <DEDUP_REMOVED lines=11> */
[C---:B0-----:R-:W-:Y:S01]  /*2c10*/  IMAD.WIDE.U32 R114, R8.reuse, 0x10, R114 ;  /* 0x0000001008727825 */ /* 0x041fe200078e0072 */
[----:B------:R-:W-:-:S04]  /*2c20*/  IADD3 R8, PT, PT, R8, 0x80, RZ ;  /* 0x0000008008087810 */ /* 0x000fc80007ffe0ff */
[----:B------:R1:W-:Y:S03]  /*2c30*/  STG.E.128 desc[UR6][R114.64], R92 ;  /* 0x0000005c72007986 */ /* 0x0003e6000c101d06 */
.L_x_12228:
[----:B------:R-:W-:Y:S05]  /*2c40*/  BSYNC.RECONVERGENT B0 ;  /* 0x0000000000007941 */ /* 0x000fea0003800200 */
.L_x_12227:
[----:B------:R-:W-:Y:S01]  /*2c50*/  ISETP.GE.U32.AND P6, PT, R6, 0x100, PT ;  /* 0x000001000600780c */ /* 0x000fe20003fc6070 */
[----:B------:R-:W-:-:S12]  /*2c60*/  BSSY.RECONVERGENT B0, `(.L_x_12229) ;  /* 0x0000012000007945 */ /* 0x000fd80003800200 */
[----:B------:R-:W-:Y:S05]  /*2c70*/  @!P6 BRA `(.L_x_12230) ;  /* 0x000000000040e947 */ /* 0x000fea0003800000 */
[----:B01----:R-:W0:Y:S01]  /*2c80*/  LDC.64 R114, c[0x0][0x428] ;  /* 0x00010a00ff727b82 */ /* 0x003e220000000a00 */
        /* <DEDUP_REMOVED lines=15> */
.L_x_12230:
[----:B------:R-:W-:Y:S05]  /*2d80*/  BSYNC.RECONVERGENT B0 ;  /* 0x0000000000007941 */ /* 0x000fea0003800200 */
.L_x_12229:
[----:B------:R-:W-:Y:S04]  /*2d90*/  BSSY.RECONVERGENT B0, `(.L_x_12231) ;  /* 0x0000012000007945 */ /* 0x000fe80003800200 */
[----:B------:R-:W-:Y:S05]  /*2da0*/  @!P2 BRA `(.L_x_12232) ;  /* 0x000000000040a947 */ /* 0x000fea0003800000 */
[----:B012---:R-:W0:Y:S01]  /*2db0*/  LDC.64 R114, c[0x0][0x428] ;  /* 0x00010a00ff727b82 */ /* 0x007e220000000a00 */
        /* <DEDUP_REMOVED lines=15> */
.L_x_12232:
[----:B------:R-:W-:Y:S05]  /*2eb0*/  BSYNC.RECONVERGENT B0 ;  /* 0x0000000000007941 */ /* 0x000fea0003800200 */
.L_x_12231:
[----:B------:R-:W-:Y:S04]  /*2ec0*/  BSSY.RECONVERGENT B0, `(.L_x_12233) ;  /* 0x0000012000007945 */ /* 0x000fe80003800200 */
[----:B------:R-:W-:Y:S05]  /*2ed0*/  @!P3 BRA `(.L_x_12234) ;  /* 0x000000000040b947 */ /* 0x000fea0003800000 */
[----:B0123--:R-:W0:Y:S01]  /*2ee0*/  LDC.64 R114, c[0x0][0x428] ;  /* 0x00010a00ff727b82 */ /* 0x00fe220000000a00 */
        /* <DEDUP_REMOVED lines=15> */
.L_x_12234:
[----:B------:R-:W-:Y:S05]  /*2fe0*/  BSYNC.RECONVERGENT B0 ;  /* 0x0000000000007941 */ /* 0x000fea0003800200 */
.L_x_12233:
        /* <DEDUP_REMOVED lines=18> */
.L_x_12236:
[----:B------:R-:W-:Y:S05]  /*3110*/  BSYNC.RECONVERGENT B0 ;  /* 0x0000000000007941 */ /* 0x000fea0003800200 */
.L_x_12235:
        /* <DEDUP_REMOVED lines=10> */
[----:B------:R-:W-:-:S03]  /*31c0*/  FMUL.FTZ R12, R12, R119 ;  /* 0x000000770c0c7220 */ /* 0x000fc60000410000 */
[----:B-----5:R-:W-:Y:S01]  /*31d0*/  FFMA.FTZ R94, R117, R50, R46 ;  /* 0x00000032755e7223 */ /* 0x020fe2000001002e */
[----:B0-----:R-:W-:-:S04]  /*31e0*/  IMAD.WIDE.U32 R114, R8, 0x10, R92 ;  /* 0x0000001008727825 */ /* 0x001fc800078e005c */
[----:B------:R-:W-:Y:S01]  /*31f0*/  FFMA.FTZ R92, R95, R48, R44 ;  /* 0x000000305f5c7223 */ /* 0x000fe2000001002c */
[----:B------:R-:W-:Y:S01]  /*3200*/  FFMA.FTZ R93, R14, R49, R45 ;  /* 0x000000310e5d7223 */ /* 0x000fe2000001002d */
[----:B------:R-:W-:-:S05]  /*3210*/  FFMA.FTZ R95, R12, R51, R47 ;  /* 0x000000330c5f7223 */ /* 0x000fca000001002f */
[----:B------:R0:W-:Y:S02]  /*3220*/  STG.E.128 desc[UR6][R114.64], R92 ;  /* 0x0000005c72007986 */ /* 0x0001e4000c101d06 */
.L_x_12238:
[----:B------:R-:W-:Y:S05]  /*3230*/  BSYNC.RECONVERGENT B0 ;  /* 0x0000000000007941 */ /* 0x000fea0003800200 */
.L_x_12237:
[----:B01234-:R-:W0:Y:S01]  /*3240*/  LDC.64 R92, c[0x0][0x380] ;  /* 0x0000e000ff5c7b82 */ /* 0x01fe220000000a00 */
[----:B------:R-:W-:Y:S01]  /*3250*/  UPLOP3.LUT UP1, UPT, UPT, UPT, UP1, 0x40, 0x4 ;  /* 0x000000000004789c */ /* 0x000fe20003f2e810 */
[----:B0-----:R-:W-:-:S04]  /*3260*/  IADD3 R4, PT, PT, R4, R92, RZ ;  /* 0x0000005c04047210 */ /* 0x001fc80007ffe0ff */
[----:B------:R-:W-:-:S13]  /*3270*/  ISETP.GE.AND P2, PT, R4, R93, PT ;  /* 0x0000005d0400720c */ /* 0x000fda0003f46270 */
[----:B------:R-:W-:Y:S05]  /*3280*/  @!P2 BRA `(.L_x_12239) ;  /* 0xffffffd40074a947 */ /* 0x000fea000383ffff */
[----:B------:R-:W-:Y:S05]  /*3290*/  EXIT ;  /* 0x000000000000794d */ /* 0x000fea0003800000 */
.L_x_12240:
        /* <DEDUP_REMOVED lines=14> */
.L_x_13638:


//--------------------- .text._ZN10layer_norm31ln_parallel_residual_fwd_kernelINS_13Kernel_traitsIfffffjLj3072ELj1ELj1ELj4ELj16ENS_18Kernel_traits_baseILj3072EfffffjLj128EEEEELb0ELb1ELb1EEEvNS_9FwdParamsE --------------------------
	.section	.text._ZN10layer_norm31ln_parallel_residual_fwd_kernelINS_13Kernel_traitsIfffffjLj3072ELj1ELj1ELj4ELj16ENS_18Kernel_traits_baseILj3072EfffffjLj128EEEEELb0ELb1ELb1EEEvNS_9FwdParamsE,"ax",@progbits
	.align	128
        .global         _ZN10layer_norm31ln_parallel_residual_fwd_kernelINS_13Kernel_traitsIfffffjLj3072ELj1ELj1ELj4ELj16ENS_18Kernel_traits_baseILj3072EfffffjLj128EEEEELb0ELb1ELb1EEEvNS_9FwdParamsE
        .type           _ZN10layer_norm31ln_parallel_residual_fwd_kernelINS_13Kernel_traitsIfffffjLj3072ELj1ELj1ELj4ELj16ENS_18Kernel_traits_baseILj3072EfffffjLj128EEEEELb0ELb1ELb1EEEvNS_9FwdParamsE,@function
        .size           _ZN10layer_norm31ln_parallel_residual_fwd_kernelINS_13Kernel_traitsIfffffjLj3072ELj1ELj1ELj4ELj16ENS_18Kernel_traits_baseILj3072EfffffjLj128EEEEELb0ELb1ELb1EEEvNS_9FwdParamsE,(.L_x_13639 - _ZN10layer_norm31ln_parallel_residual_fwd_kernelINS_13Kernel_traitsIfffffjLj3072ELj1ELj1ELj4ELj16ENS_18Kernel_traits_baseILj3072EfffffjLj128EEEEELb0ELb1ELb1EEEvNS_9FwdParamsE)
        .other          _ZN10layer_norm31ln_parallel_residual_fwd_kernelINS_13Kernel_traitsIfffffjLj3072ELj1ELj1ELj4ELj16ENS_18Kernel_traits_baseILj3072EfffffjLj128EEEEELb0ELb1ELb1EEEvNS_9FwdParamsE,@"STO_CUDA_ENTRY STV_DEFAULT"
_ZN10layer_norm31ln_parallel_residual_fwd_kernelINS_13Kernel_traitsIfffffjLj3072ELj1ELj1ELj4ELj16ENS_18Kernel_traits_baseILj3072EfffffjLj128EEEEELb0ELb1ELb1EEEvNS_9FwdParamsE:
.text._ZN10layer_norm31ln_parallel_residual_fwd_kernelINS_13Kernel_traitsIfffffjLj3072ELj1ELj1ELj4ELj16ENS_18Kernel_traits_baseILj3072EfffffjLj128EEEEELb0ELb1ELb1EEEvNS_9FwdParamsE:
        /* <DEDUP_REMOVED lines=49> */
.L_x_12241:
        /* <DEDUP_REMOVED lines=8> */
[----:B------:R-:W-:Y:S01]  /*0390*/  LOP3.LUT R78, R76, 0x1f, RZ, 0xc0, !PT ;  /* 0x0000001f4c4e7812 */ /* 0x000fe200078ec0ff */
[----:B------:R-:W4:Y:S01]  /*03a0*/  LDCU.64 UR12, c[0x0][0x3a0] ;  /* 0x00007400ff0c77ac */ /* 0x000f220008000a00 */
[----:B------:R-:W0:Y:S01]  /*03b0*/  LDCU.64 UR14, c[0x0][0x398] ;  /* 0x00007300ff0e77ac */ /* 0x000e220008000a00 */
[----:B-1----:R-:W-:Y:S01]  /*03c0*/  ISETP.NE.AND P4, PT, RZ, UR4, PT ;  /* 0x00000004ff007c0c */ /* 0x002fe2000bf85270 */
[----:B------:R-:W-:-:S12]  /*03d0*/  UPLOP3.LUT UP1, UPT, UPT, UPT, UPT, 0x40, 0x4 ;  /* 0x000000000004789c */ /* 0x000fd80003f2e870 */
.L_x_12255:
[----:B----4-:R-:W-:Y:S01]  /*03e0*/  ISETP.NE.U32.AND P2, PT, RZ, UR12, PT ;  /* 0x0000000cff007c0c */ /* 0x010fe2000bf45070 */
[----:B-1----:R-:W1:Y:S01]  /*03f0*/  @P1 LDC.64 R66, c[0x0][0x398] ;  /* 0x0000e600ff421b82 */ /* 0x002e620000000a00 */
[----:B--2---:R-:W-:Y:S02]  /*0400*/  IMAD R0, R74, UR10, RZ ;  /* 0x0000000a4a007c24 */ /* 0x004fe4000f8e02ff */
[----:B------:R-:W-:-:S03]  /*0410*/  ISETP.NE.AND.EX P2, PT, RZ, UR13, PT, P2 ;  /* 0x0000000dff007c0c */ /* 0x000fc6000bf45320 */
[----:B------:R-:W-:Y:S02]  /*0420*/  SHF.R.S32.HI R65, RZ, 0x1f, R0 ;  /* 0x0000001fff417819 */ /* 0x000fe40000011400 */
[----:B0-----:R-:W0:Y:S02]  /*0430*/  LDC.64 R2, c[0x0][0x390] ;  /* 0x0000e400ff027b82 */ /* 0x001e240000000a00 */
[----:B------:R-:W-:-:S04]  /*0440*/  LEA.HI R65, R65, R0, RZ, 0x2 ;  /* 0x0000000041417211 */ /* 0x000fc800078f10ff */
[----:B------:R-:W-:Y:S02]  /*0450*/  LEA.HI.SX32 R103, R65, R76, 0x1e ;  /* 0x0000004c41677211 */ /* 0x000fe400078ff2ff */
[----:B------:R-:W2:Y:S03]  /*0460*/  @P2 LDC.64 R68, c[0x0][0x3a0] ;  /* 0x0000e800ff442b82 */ /* 0x000ea60000000a00 */
[----:B-1----:R-:W-:-:S05]  /*0470*/  @P1 IMAD.WIDE.U32 R66, R103, 0x10, R66 ;  /* 0x0000001067421825 */ /* 0x002fca00078e0042 */
[----:B-----5:R1:W5:Y:S01]  /*0480*/  @P1 LDG.E.128 R12, desc[UR6][R66.64] ;  /* 0x00000006420c1981 */ /* 0x020362000c1e1d00 */
[----:B0-----:R-:W-:-:S05]  /*0490*/  IMAD.WIDE.U32 R64, R103, 0x10, R2 ;  /* 0x0000001067407825 */ /* 0x001fca00078e0002 */
[----:B------:R1:W5:Y:S01]  /*04a0*/  LDG.E.128 R80, desc[UR6][R64.64] ;  /* 0x0000000640507981 */ /* 0x000362000c1e1d00 */
        /* <DEDUP_REMOVED lines=17> */
.L_x_12243:
        /* <DEDUP_REMOVED lines=9> */
.L_x_12242:
        /* <DEDUP_REMOVED lines=12> */
.L_x_12244:
[----:B-1----:R-:W0:Y:S01]  /*0710*/  @P0 LDC.64 R68, c[0x0][0x3a8] ;  /* 0x0000ea00ff440b82 */ /* 0x002e220000000a00 */
        /* <DEDUP_REMOVED lines=30> */
.L_x_12245:
        /* <DEDUP_REMOVED lines=23> */
.L_x_12246:
        /* <DEDUP_REMOVED lines=26> */
.L_x_12247:
        /* <DEDUP_REMOVED lines=21> */
.L_x_12248:
        /* <DEDUP_REMOVED lines=26> */
.L_x_12249:
        /* <DEDUP_REMOVED lines=21> */
.L_x_12250:
        /* <DEDUP_REMOVED lines=26> */
.L_x_12251:
        /* <DEDUP_REMOVED lines=21> */
.L_x_12252:
        /* <DEDUP_REMOVED lines=26> */
.L_x_12253:
        /* <DEDUP_REMOVED lines=21> */
.L_x_12254:
[----:B------:R-:W-:Y:S01]  /*1630*/  FADD.FTZ R0, RZ, R101 ;  /* 0x00000065ff007221 */ /* 0x000fe20000010000 */
[----:B------:R-:W0:Y:S01]  /*1640*/  S2UR UR5, SR_CgaCtaId ;  /* 0x00000000000579c3 */ /* 0x000e220000008800 */
[----:B------:R-:W-:Y:S01]  /*1650*/  ISETP.NE.AND P2, PT, R78, RZ, PT ;  /* 0x000000ff4e00720c */ /* 0x000fe20003f45270 */
        /* <DEDUP_REMOVED lines=89> */
[----:B------:R-:W-:-:S04]  /*1bf0*/  @!P2 SHF.R.U32.HI R0, RZ, 0x2, R76 ;  /* 0x00000002ff00a819 */ /* 0x000fc8000001164c */
[----:B------:R-:W0:Y:S01]  /*1c00*/  SHFL.BFLY PT, R64, R3, 0x2, 0x1f ;  /* 0x0c401f0003407f89 */ /* 0x000e2200000e0000 */
[----:B------:R-:W-:Y:S01]  /*1c10*/  @!P2 LOP3.LUT R0, R0, 0x18, RZ, 0xc0, !PT ;  /* 0x000000180000a812 */ /* 0x000fe200078ec0ff */
        /* <DEDUP_REMOVED lines=46> */
[----:B------:R-:W3:Y:S01]  /*1f00*/  LDC R2, c[0x0][0x448] ;  /* 0x00011200ff027b82 */ /* 0x000ee20000000800 */
[----:B------:R-:W-:Y:S01]  /*1f10*/  FMUL.FTZ R86, R86, R3 ;  /* 0x0000000356567220 */ /* 0x000fe20000410000 */
[----:B----4-:R-:W-:Y:S01]  /*1f20*/  FMUL.FTZ R67, R84, R67 ;  /* 0x0000004354437220 */ /* 0x010fe20000410000 */
[----:B-1----:R-:W-:Y:S02]  /*1f30*/  FADD.FTZ R3, R65, R0 ;  /* 0x0000000041037221 */ /* 0x002fe40000010000 */
[----:B------:R-:W-:-:S03]  /*1f40*/  FMUL.FTZ R86, R86, R66 ;  /* 0x0000004256567220 */ /* 0x000fc60000410000 */
[----:B------:R-:W0:Y:S01]  /*1f50*/  SHFL.IDX PT, R67, R67, RZ, 0x1f ;  /* 0x00001fff43437589 */ /* 0x000e2200000e0000 */
[----:B------:R-:W-:Y:S01]  /*1f60*/  FFMA.FTZ R86, R84, R86, R3 ;  /* 0x0000005654567223 */ /* 0x000fe20000010003 */
[----:B------:R-:W1:Y:S05]  /*1f70*/  @!P2 LDC.64 R64, c[0x0][0x3c0] ;  /* 0x0000f000ff40ab82 */ /* 0x000e6a0000000a00 */
[----:B------:R-:W3:Y:S01]  /*1f80*/  SHFL.IDX PT, R86, R86, RZ, 0x1f ;  /* 0x00001fff56567589 */ /* 0x000ee200000e0000 */
[C---:B0-----:R-:W-:Y:S01]  /*1f90*/  FMUL.FTZ R0, R67.reuse, R67 ;  /* 0x0000004343007220 */ /* 0x041fe20000410000 */
[----:B------:R-:W-:Y:S01]  /*1fa0*/  FSEL R70, R67, RZ, !P4 ;  /* 0x000000ff43467208 */ /* 0x000fe20006000000 */
[----:B-1----:R-:W-:-:S03]  /*1fb0*/  @!P2 IMAD.WIDE R64, R74, 0x4, R64 ;  /* 0x000000044a40a825 */ /* 0x002fc600078e0240 */
[----:B------:R-:W-:Y:S01]  /*1fc0*/  FSEL R3, R0, RZ, P4 ;  /* 0x000000ff00037208 */ /* 0x000fe20002000000 */
[----:B------:R-:W-:Y:S01]  /*1fd0*/  FADD.FTZ R90, -R70, R81 ;  /* 0x00000051465a7221 */ /* 0x000fe20000010100 */
[----:B---3--:R-:W-:Y:S01]  /*1fe0*/  FFMA.FTZ R0, R86, UR11, R2 ;  /* 0x0000000b56007c23 */ /* 0x008fe20008010002 */
[C---:B------:R-:W-:Y:S01]  /*1ff0*/  FADD.FTZ R98, -R70.reuse, R125 ;  /* 0x0000007d46627221 */ /* 0x040fe20000010100 */
[C---:B------:R-:W-:Y:S01]  /*2000*/  FADD.FTZ R82, -R70.reuse, R79 ;  /* 0x0000004f46527221 */ /* 0x040fe20000010100 */
[----:B------:R-:W-:Y:S01]  /*2010*/  FADD.FTZ R66, -R70, R99 ;  /* 0x0000006346427221 */ /* 0x000fe20000010100 */
[----:B------:R-:W-:Y:S01]  /*2020*/  FADD.FTZ R94, R0, R3 ;  /* 0x00000003005e7221 */ /* 0x000fe20000010000 */
[C---:B------:R-:W-:Y:S01]  /*2030*/  FADD.FTZ R72, -R70.reuse, R97 ;  /* 0x0000006146487221 */ /* 0x040fe20000010100 */
[----:B------:R-:W0:Y:S01]  /*2040*/  @!P2 LDC.64 R2, c[0x0][0x3c8] ;  /* 0x0000f200ff02ab82 */ /* 0x000e220000000a00 */
[C---:B------:R-:W-:Y:S01]  /*2050*/  FADD.FTZ R0, -R70.reuse, R101 ;  /* 0x0000006546007221 */ /* 0x040fe20000010100 */
[----:B------:R1:W2:Y:S01]  /*2060*/  MUFU.RSQ R81, R94 ;  /* 0x0000005e00517308 */ /* 0x0002a20000001400 */
        /* <DEDUP_REMOVED lines=8> */
[C---:B-1----:R-:W-:Y:S01]  /*20f0*/  FADD.FTZ R94, -R70.reuse, R68 ;  /* 0x00000044465e7221 */ /* 0x042fe20000010100 */
        /* <DEDUP_REMOVED lines=8> */
[C---:B--2---:R-:W-:Y:S01]  /*2180*/  FMUL.FTZ R79, R81.reuse, R98 ;  /* 0x00000062514f7220 */ /* 0x044fe20000410000 */
[C---:B------:R-:W-:Y:S01]  /*2190*/  FMUL.FTZ R66, R81.reuse, R66 ;  /* 0x0000004251427220 */ /* 0x040fe20000410000 */
[----:B------:R-:W1:Y:S01]  /*21a0*/  LDC.64 R98, c[0x0][0x380] ;  /* 0x0000e000ff627b82 */ /* 0x000e620000000a00 */
[----:B------:R-:W-:Y:S01]  /*21b0*/  FMUL.FTZ R95, R81, R72 ;  /* 0x00000048515f7220 */ /* 0x000fe20000410000 */
[----:B0-----:R-:W-:-:S04]  /*21c0*/  @!P2 IMAD.WIDE R68, R74, 0x4, R2 ;  /* 0x000000044a44a825 */ /* 0x001fc800078e0202 */
[C---:B------:R-:W-:Y:S01]  /*21d0*/  FMUL.FTZ R73, R81.reuse, R0 ;  /* 0x0000000051497220 */ /* 0x040fe20000410000 */
[C---:B------:R-:W-:Y:S01]  /*21e0*/  FMUL.FTZ R72, R81.reuse, R80 ;  /* 0x0000005051487220 */ /* 0x040fe20000410000 */
[C---:B------:R-:W-:Y:S01]  /*21f0*/  FADD.FTZ R106, -R70.reuse, R119 ;  /* 0x00000077466a7221 */ /* 0x040fe20000010100 */
[----:B------:R-:W-:Y:S01]  /*2200*/  FADD.FTZ R108, -R70, R71 ;  /* 0x00000047466c7221 */ /* 0x000fe20000010100 */
[----:B------:R0:W-:Y:S01]  /*2210*/  @!P2 STG.E desc[UR6][R64.64], R67 ;  /* 0x000000434000a986 */ /* 0x0001e2000c101906 */
[C---:B------:R-:W-:Y:S01]  /*2220*/  FMUL.FTZ R71, R81.reuse, R92 ;  /* 0x0000005c51477220 */ /* 0x040fe20000410000 */
[C---:B------:R-:W-:Y:S01]  /*2230*/  FMUL.FTZ R70, R81.reuse, R84 ;  /* 0x0000005451467220 */ /* 0x040fe20000410000 */
[C---:B------:R-:W-:Y:S01]  /*2240*/  FMUL.FTZ R109, R81.reuse, R86 ;  /* 0x00000056516d7220 */ /* 0x040fe20000410000 */
[C---:B------:R-:W-:Y:S01]  /*2250*/  FMUL.FTZ R80, R81.reuse, R88 ;  /* 0x0000005851507220 */ /* 0x040fe20000410000 */
[C---:B------:R-:W-:Y:S01]  /*2260*/  FMUL.FTZ R82, R81.reuse, R82 ;  /* 0x0000005251527220 */ /* 0x040fe20000410000 */
[----:B------:R-:W-:Y:S01]  /*2270*/  FMUL.FTZ R84, R81, R116 ;  /* 0x0000007451547220 */ /* 0x000fe20000410000 */
[----:B------:R2:W-:Y:S01]  /*2280*/  @!P2 STG.E desc[UR6][R68.64], R81 ;  /* 0x000000514400a986 */ /* 0x0005e2000c101906 */
[----:B---3--:R-:W-:-:S04]  /*2290*/  IMAD.WIDE.U32 R86, R103, 0x10, R96 ;  /* 0x0000001067567825 */ /* 0x008fc800078e0060 */
[C---:B------:R-:W-:Y:S01]  /*22a0*/  FMUL.FTZ R111, R81.reuse, R90 ;  /* 0x0000005a516f7220 */ /* 0x040fe20000410000 */
[C---:B------:R-:W-:Y:S01]  /*22b0*/  FMUL.FTZ R101, R81.reuse, R104 ;  /* 0x0000006851657220 */ /* 0x040fe20000410000 */
[----:B------:R-:W-:Y:S01]  /*22c0*/  FMUL.FTZ R85, R81, R118 ;  /* 0x0000007651557220 */ /* 0x000fe20000410000 */
[----:B0-----:R-:W-:Y:S01]  /*22d0*/  FFMA.FTZ R65, R66, R61, R37 ;  /* 0x0000003d42417223 */ /* 0x001fe20000010025 */
[----:B------:R-:W-:Y:S01]  /*22e0*/  FFMA.FTZ R64, R73, R60, R36 ;  /* 0x0000003c49407223 */ /* 0x000fe20000010024 */
[----:B------:R-:W-:Y:S01]  /*22f0*/  FFMA.FTZ R66, R95, R62, R38 ;  /* 0x0000003e5f427223 */ /* 0x000fe20000010026 */
[----:B------:R-:W-:Y:S01]  /*2300*/  FFMA.FTZ R67, R72, R63, R39 ;  /* 0x0000003f48437223 */ /* 0x000fe20000010027 */
[C---:B------:R-:W-:Y:S01]  /*2310*/  FMUL.FTZ R104, R81.reuse, R120 ;  /* 0x0000007851687220 */ /* 0x040fe20000410000 */
[----:B-1----:R-:W-:Y:S01]  /*2320*/  IADD3 R74, PT, PT, R74, R98, RZ ;  /* 0x000000624a4a7210 */ /* 0x002fe20007ffe0ff */
[C---:B------:R-:W-:Y:S01]  /*2330*/  FMUL.FTZ R91, R81.reuse, R100 ;  /* 0x00000064515b7220 */ /* 0x040fe20000410000 */
[C---:B------:R-:W-:Y:S01]  /*2340*/  FMUL.FTZ R102, R81.reuse, R102 ;  /* 0x0000006651667220 */ /* 0x040fe20000410000 */
[C---:B------:R-:W-:Y:S01]  /*2350*/  FMUL.FTZ R89, R81.reuse, R112 ;  /* 0x0000007051597220 */ /* 0x040fe20000410000 */
[----:B------:R-:W-:Y:S01]  /*2360*/  ISETP.GE.AND P2, PT, R74, R99, PT ;  /* 0x000000634a00720c */ /* 0x000fe20003f46270 */
[C---:B------:R-:W-:Y:S01]  /*2370*/  FMUL.FTZ R100, R81.reuse, R114 ;  /* 0x0000007251647220 */ /* 0x040fe20000410000 */
[C---:B------:R-:W-:Y:S01]  /*2380*/  FMUL.FTZ R88, R81.reuse, R106 ;  /* 0x0000006a51587220 */ /* 0x040fe20000410000 */
[C---:B------:R-:W-:Y:S01]  /*2390*/  FMUL.FTZ R77, R81.reuse, R108 ;  /* 0x0000006c514d7220 */ /* 0x040fe20000410000 */
[C---:B------:R-:W-:Y:S01]  /*23a0*/  FMUL.FTZ R90, R81.reuse, R110 ;  /* 0x0000006e515a7220 */ /* 0x040fe20000410000 */
[C---:B------:R-:W-:Y:S01]  /*23b0*/  FMUL.FTZ R75, R81.reuse, R94 ;  /* 0x0000005e514b7220 */ /* 0x040fe20000410000 */
[----:B------:R-:W-:Y:S01]  /*23c0*/  FMUL.FTZ R0, R81, R122 ;  /* 0x0000007a51007220 */ /* 0x000fe20000410000 */
[----:B------:R-:W-:-:S04]  /*23d0*/  IMAD.WIDE.U32 R72, R83, 0x10, R96 ;  /* 0x0000001053487825 */ /* 0x000fc800078e0060 */
[----:B--2---:R-:W-:Y:S01]  /*23e0*/  FFMA.FTZ R68, R71, R56, R32 ;  /* 0x0000003847447223 */ /* 0x004fe20000010020 */
[----:B------:R-:W-:Y:S01]  /*23f0*/  FFMA.FTZ R69, R70, R57, R33 ;  /* 0x0000003946457223 */ /* 0x000fe20000010021 */
[----:B------:R-:W-:Y:S01]  /*2400*/  FFMA.FTZ R70, R109, R58, R34 ;  /* 0x0000003a6d467223 */ /* 0x000fe20000010022 */
[----:B------:R-:W-:-:S04]  /*2410*/  IMAD.WIDE.U32 R2, R93, 0x10, R96 ;  /* 0x000000105d027825 */ /* 0x000fc800078e0060 */
[----:B------:R-:W-:Y:S01]  /*2420*/  FFMA.FTZ R71, R80, R59, R35 ;  /* 0x0000003b50477223 */ /* 0x000fe20000010023 */
[----:B------:R-:W-:Y:S01]  /*2430*/  FFMA.FTZ R81, R82, R53, R29 ;  /* 0x0000003552517223 */ /* 0x000fe2000001001d */
[----:B------:R-:W-:Y:S01]  /*2440*/  FFMA.FTZ R83, R84, R55, R31 ;  /* 0x0000003754537223 */ /* 0x000fe2000001001f */
[----:B------:R0:W-:Y:S01]  /*2450*/  STG.E.128 desc[UR6][R86.64], R64 ;  /* 0x0000004056007986 */ /* 0x0001e2000c101d06 */
[----:B------:R-:W-:Y:S01]  /*2460*/  FFMA.FTZ R80, R111, R52, R28 ;  /* 0x000000346f507223 */ /* 0x000fe2000001001c */
[----:B------:R-:W-:Y:S01]  /*2470*/  FFMA.FTZ R82, R101, R54, R30 ;  /* 0x0000003665527223 */ /* 0x000fe2000001001e */
[----:B------:R-:W-:Y:S01]  /*2480*/  FFMA.FTZ R84, R85, R48, R24 ;  /* 0x0000003055547223 */ /* 0x000fe20000010018 */
[----:B------:R-:W-:-:S04]  /*2490*/  IMAD.WIDE.U32 R92, R105, 0x10, R96 ;  /* 0x00000010695c7825 */ /* 0x000fc800078e0060 */
[----:B------:R-:W-:Y:S01]  /*24a0*/  FFMA.FTZ R85, R104, R49, R25 ;  /* 0x0000003168557223 */ /* 0x000fe20000010019 */
[----:B------:R1:W-:Y:S01]  /*24b0*/  STG.E.128 desc[UR6][R2.64], R68 ;  /* 0x0000004402007986 */ /* 0x0003e2000c101d06 */
[----:B------:R-:W-:-:S03]  /*24c0*/  IMAD.WIDE.U32 R94, R107, 0x10, R96 ;  /* 0x000000106b5e7825 */ /* 0x000fc600078e0060 */
[----:B------:R1:W-:Y:S01]  /*24d0*/  STG.E.128 desc[UR6][R72.64], R80 ;  /* 0x0000005048007986 */ /* 0x0003e2000c101d06 */
[----:B------:R-:W-:-:S04]  /*24e0*/  IMAD.WIDE.U32 R96, R117, 0x10, R96 ;  /* 0x0000001075607825 */ /* 0x000fc800078e0060 */
        /* <DEDUP_REMOVED lines=15> */
.L_x_12256:
        /* <DEDUP_REMOVED lines=10> */
.L_x_13639:


//--------------------- .text._ZN10layer_norm31ln_parallel_residual_fwd_kernelINS_13Kernel_traitsIfffffjLj3072ELj1ELj1ELj4ELj16ENS_18Kernel_traits_baseILj3072EfffffjLj128EEEEELb1ELb0ELb0EEEvNS_9FwdParamsE --------------------------
	.section	.text._ZN10layer_norm31ln_parallel_residual_fwd_kernelINS_13Kernel_traitsIfffffjLj3072ELj1ELj1ELj4ELj16ENS_18Kernel_traits_baseILj3072EfffffjLj128EEEEELb1ELb0ELb0EEEvNS_9FwdParamsE,"ax",@progbits
	.align	128
        .global         _ZN10layer_norm31ln_parallel_residual_fwd_kernelINS_13Kernel_traitsIfffffjLj3072ELj1ELj1ELj4ELj16ENS_18Kernel_traits_baseILj3072EfffffjLj128EEEEELb1ELb0ELb0EEEvNS_9FwdParamsE
        .type           _ZN10layer_norm31ln_parallel_residual_fwd_kernelINS_13Kernel_traitsIfffffjLj3072ELj1ELj1ELj4ELj16ENS_18Kernel_traits_baseILj3072EfffffjLj128EEEEELb1ELb0ELb0EEEvNS_9FwdParamsE,@function
        .size           _ZN10layer_norm31ln_parallel_residual_fwd_kernelINS_13Kernel_traitsIfffffjLj3072ELj1ELj1ELj4ELj16ENS_18Kernel_traits_baseILj3072EfffffjLj128EEEEELb1ELb0ELb0EEEvNS_9FwdParamsE,(.L_x_13640 - _ZN10layer_norm31ln_parallel_residual_fwd_kernelINS_13Kernel_traitsIfffffjLj3072ELj1ELj1ELj4ELj16ENS_18Kernel_traits_baseILj3072EfffffjLj128EEEEELb1ELb0ELb0EEEvNS_9FwdParamsE)
        .other          _ZN10layer_norm31ln_parallel_residual_fwd_kernelINS_13Kernel_traitsIfffffjLj3072ELj1ELj1ELj4ELj16ENS_18Kernel_traits_baseILj3072EfffffjLj128EEEEELb1ELb0ELb0EEEvNS_9FwdParamsE,@"STO_CUDA_ENTRY STV_DEFAULT"
_ZN10layer_norm31ln_parallel_residual_fwd_kernelINS_13Kernel_traitsIfffffjLj3072ELj1ELj1ELj4ELj16ENS_18Kernel_traits_baseILj3072EfffffjLj128EEEEELb1ELb0ELb0EEEvNS_9FwdParamsE:
.text._ZN10layer_norm31ln_parallel_residual_fwd_kernelINS_13Kernel_traitsIfffffjLj3072ELj1ELj1ELj4ELj16ENS_18Kernel_traits_baseILj3072EfffffjLj128EEEEELb1ELb0ELb0EEEvNS_9FwdParamsE:
[----:B------:R-:W0:Y:S01]  /*0000*/  LDC R1, c[0x0][0x37c] ;  /* 0x0000df00ff017b82 */ /* 0x000e220000000800 */
[----:B------:R-:W1:Y:S07]  /*0010*/  LDCU.U8 UR4, c[0x0][0x464] ;  /* 0x00008c80ff0477ac */ /* 0x000e6e0008000000 */
[----:B------:R-:W2:Y:S01]  /*0020*/  LDC R0, c[0x0][0x458] ;  /* 0x00011600ff007b82 */ /* 0x000ea20000000800 */
[----:B0-----:R-:W-:Y:S01]  /*0030*/  VIADD R1, R1, 0xfffffff8 ;  /* 0xfffffff801017836 */ /* 0x001fe20000000000 */
[----:B------:R-:W0:Y:S01]  /*0040*/  LDCU.64 UR8, c[0x0][0x450] ;  /* 0x00008a00ff0877ac */ /* 0x000e220008000a00 */
[----:B------:R-:W3:Y:S05]  /*0050*/  LDCU.64 UR6, c[0x0][0x358] ;  /* 0x00006b00ff0677ac */ /* 0x000eea0008000a00 */
[----:B------:R-:W4:Y:S01]  /*0060*/  LDC R7, c[0x0][0x45c] ;  /* 0x00011700ff077b82 */ /* 0x000f220000000800 */
[----:B------:R-:W5:Y:S01]  /*0070*/  LDCU.64 UR10, c[0x0][0x438] ;  /* 0x00008700ff0a77ac */ /* 0x000f620008000a00 */
[----:B------:R-:W5:Y:S01]  /*0080*/  LDCU UR5, c[0x0][0x388] ;  /* 0x00007100ff0577ac */ /* 0x000f620008000800 */
[----:B-1----:R-:W-:Y:S01]  /*0090*/  ISETP.NE.AND P0, PT, RZ, UR4, PT ;  /* 0x00000004ff007c0c */ /* 0x002fe2000bf05270 */
[----:B0-----:R-:W-:Y:S01]  /*00a0*/  IMAD.U32 R2, RZ, RZ, UR8 ;  /* 0x00000008ff027e24 */ /* 0x001fe2000f8e00ff */
[----:B------:R-:W-:-:S11]  /*00b0*/  MOV R3, UR9 ;  /* 0x0000000900037c02 */ /* 0x000fd60008000f00 */
[----:B--2---:R-:W-:Y:S01]  /*00c0*/  @P0 IMAD.MOV.U32 R4, RZ, RZ, R0 ;  /* 0x000000ffff040224 */ /* 0x004fe200078e0000 */
[----:B---3--:R-:W2:Y:S01]  /*00d0*/  @P0 LDG.E.64 R2, desc[UR6][R2.64] ;  /* 0x0000000602020981 */ /* 0x008ea2000c1e1b00 */
[----:B----4-:R-:W-:Y:S01]  /*00e0*/  @P0 IMAD.MOV.U32 R5, RZ, RZ, R7 ;  /* 0x000000ffff050224 */ /* 0x010fe200078e0007 */
[----:B------:R-:W0:Y:S05]  /*00f0*/  @P0 LDC R9, c[0x0][0x460] ;  /* 0x00011800ff090b82 */ /* 0x000e2a0000000800 */
[----:B------:R-:W0:Y:S01]  /*0100*/  @P0 LDG.E.64 R4, desc[UR6][R4.64] ;  /* 0x0000000604040981 */ /* 0x000e22000c1e1b00 */
[----:B-----5:R-:W-:Y:S01]  /*0110*/  UISETP.NE.U32.AND UP0, UPT, UR10, URZ, UPT ;  /* 0x000000ff0a00728c */ /* 0x020fe2000bf05070 */
[----:B------:R-:W-:Y:S01]  /*0120*/  BSSY.RECONVERGENT B0, `(.L_x_12257) ;  /* 0x0000191000007945 */ /* 0x000fe20003800200 */
[----:B------:R-:W1:Y:S01]  /*0130*/  S2UR UR16, SR_CTAID.X ;  /* 0x00000000001079c3 */ /* 0x000e620000002500 */
[----:B------:R-:W3:Y:S01]  /*0140*/  S2R R157, SR_TID.X ;  /* 0x00000000009d7919 */ /* 0x000ee20000002100 */
[----:B------:R-:W-:-:S02]  /*0150*/  USHF.R.S32.HI UR4, URZ, 0x1f, UR5 ;  /* 0x0000001fff047899 */ /* 0x000fc40008011405 */
[----:B------:R-:W-:Y:S02]  /*0160*/  UISETP.NE.AND.EX UP0, UPT, UR11, URZ, UPT, UP0 ;  /* 0x000000ff0b00728c */ /* 0x000fe4000bf05300 */
[----:B------:R-:W-:Y:S02]  /*0170*/  ULEA.HI UR4, UR4, UR5, URZ, 0x2 ;  /* 0x0000000504047291 */ /* 0x000fe4000f8f10ff */
[----:B------:R-:W1:Y:S02]  /*0180*/  LDC R6, c[0x0][0x360] ;  /* 0x0000d800ff067b82 */ /* 0x000e640000000800 */
[----:B------:R-:W-:Y:S01]  /*0190*/  USHF.R.S32.HI UR4, URZ, 0x2, UR4 ;  /* 0x00000002ff047899 */ /* 0x000fe20008011404 */
[----:B--2---:R-:W-:Y:S02]  /*01a0*/  @P0 R2UR UR8, R2 ;  /* 0x00000000020802ca */ /* 0x004fe400000e0000 */
[----:B------:R-:W-:Y:S02]  /*01b0*/  @P0 R2UR UR9, R3 ;  /* 0x00000000030902ca */ /* 0x000fe400000e0000 */
[----:B---3--:R-:W-:-:S02]  /*01c0*/  MOV R3, R157 ;  /* 0x0000009d00037202 */ /* 0x008fc40000000f00 */
[----:B------:R-:W-:Y:S02]  /*01d0*/  LOP3.LUT R2, R157, 0x60, RZ, 0xc0, !PT ;  /* 0x000000609d027812 */ /* 0x000fe400078ec0ff */
[----:B0-----:R-:W-:Y:S01]  /*01e0*/  @P0 IADD3 R0, P1, PT, R4, R9, RZ ;  /* 0x0000000904000210 */ /* 0x001fe20007f3e0ff */
[----:B-1----:R-:W-:Y:S01]  /*01f0*/  IMAD R15, R6, UR16, R3 ;  /* 0x00000010060f7c24 */ /* 0x002fe2000f8e0203 */
[----:B------:R-:W-:-:S03]  /*0200*/  LOP3.LUT R14, R3, 0x7f, RZ, 0x3c, !PT ;  /* 0x0000007f030e7812 */ /* 0x000fc600078e3cff */
[----:B------:R-:W-:Y:S01]  /*0210*/  @P0 IMAD.X R7, RZ, RZ, R5, P1 ;  /* 0x000000ffff070224 */ /* 0x000fe200008e0605 */
[----:B------:R-:W-:Y:S01]  /*0220*/  UIADD3 UR26, UPT, UPT, UR8, -0x61c88647, URZ ;  /* 0x9e3779b9081a7890 */ /* 0x000fe2000fffe0ff */
[----:B------:R-:W-:Y:S01]  /*0230*/  VIADD R14, R14, UR4 ;  /* 0x000000040e0e7c36 */ /* 0x000fe20008000000 */
[----:B------:R-:W-:Y:S02]  /*0240*/  UIADD3 UR27, UPT, UPT, UR9, -0x4498517b, URZ ;  /* 0xbb67ae85091b7890 */ /* 0x000fe4000fffe0ff */
[--C-:B------:R-:W-:Y:S01]  /*0250*/  SHF.R.U64 R13, R0, 0x2, R7.reuse ;  /* 0x00000002000d7819 */ /* 0x100fe20000001207 */
[----:B------:R-:W-:Y:S01]  /*0260*/  UIADD3 UR28, UPT, UPT, UR9, 0x76cf5d0a, URZ ;  /* 0x76cf5d0a091c7890 */ /* 0x000fe2000fffe0ff */
[----:B------:R-:W-:Y:S01]  /*0270*/  SHF.R.U32.HI R12, RZ, 0x2, R7 ;  /* 0x00000002ff0c7819 */ /* 0x000fe20000011607 */
[----:B------:R-:W-:Y:S02]  /*0280*/  UIADD3 UR29, UPT, UPT, UR8, -0x255992d5, URZ ;  /* 0xdaa66d2b081d7890 */ /* 0x000fe4000fffe0ff */
        /* <DEDUP_REMOVED lines=22> */
[----:B------:R-:W2:Y:S01]  /*03f0*/  LDC.64 R8, c[0x0][0x3d0] ;  /* 0x0000f400ff087b82 */ /* 0x000ea20000000a00 */
[----:B------:R-:W-:Y:S01]  /*0400*/  P2R R158, PR, RZ, 0x10 ;  /* 0x00000010ff9e7803 */ /* 0x000fe20000000000 */
[----:B0-----:R-:W-:-:S06]  /*0410*/  @P4 IMAD.WIDE.U32 R4, R3, 0x10, R4 ;  /* 0x0000001003044825 */ /* 0x001fcc00078e0004 */
[----:B------:R-:W0:Y:S01]  /*0420*/  LDC.64 R10, c[0x0][0x3d8] ;  /* 0x0000f600ff0a7b82 */ /* 0x000e220000000a00 */
[----:B------:R-:W5:Y:S01]  /*0430*/  @P4 LDG.E.128 R148, desc[UR6][R4.64] ;  /* 0x0000000604944981 */ /* 0x000f62000c1e1d00 */
[----:B-1----:R-:W-:-:S06]  /*0440*/  @P4 IMAD.WIDE.U32 R6, R3, 0x10, R6 ;  /* 0x0000001003064825 */ /* 0x002fcc00078e0006 */
[----:B------:R-:W1:Y:S01]  /*0450*/  LDC.64 R28, c[0x0][0x3d0] ;  /* 0x0000f400ff1c7b82 */ /* 0x000e620000000a00 */
[----:B------:R-:W-:Y:S01]  /*0460*/  @P4 LOP3.LUT R3, R3, 0x80, RZ, 0xfc, !PT ;  /* 0x0000008003034812 */ /* 0x000fe200078efcff */
[----:B------:R-:W5:Y:S04]  /*0470*/  @P4 LDG.E.128 R144, desc[UR6][R6.64] ;  /* 0x0000000606904981 */ /* 0x000f68000c1e1d00 */
[C---:B--2---:R-:W-:Y:S02]  /*0480*/  @P0 IMAD.WIDE.U32 R8, R3.reuse, 0x10, R8 ;  /* 0x0000001003080825 */ /* 0x044fe400078e0008 */
[----:B------:R-:W2:Y:S03]  /*0490*/  LDC.64 R30, c[0x0][0x3d8] ;  /* 0x0000f600ff1e7b82 */ /* 0x000ea60000000a00 */
[----:B------:R-:W5:Y:S05]  /*04a0*/  @P0 LDG.E.128 R140, desc[UR6][R8.64] ;  /* 0x00000006088c0981 */ /* 0x000f6a000c1e1d00 */
[----:B------:R-:W3:Y:S01]  /*04b0*/  LDC.64 R34, c[0x0][0x3d0] ;  /* 0x0000f400ff227b82 */ /* 0x000ee20000000a00 */
[C---:B0-----:R-:W-:Y:S01]  /*04c0*/  @P0 IMAD.WIDE.U32 R10, R3.reuse, 0x10, R10 ;  /* 0x00000010030a0825 */ /* 0x041fe200078e000a */
[----:B------:R-:W-:-:S04]  /*04d0*/  @P0 IADD3 R3, PT, PT, R3, 0x80, RZ ;  /* 0x0000008003030810 */ /* 0x000fc80007ffe0ff */
[----:B------:R-:W5:Y:S02]  /*04e0*/  @P0 LDG.E.128 R136, desc[UR6][R10.64] ;  /* 0x000000060a880981 */ /* 0x000f64000c1e1d00 */
[----:B------:R-:W0:Y:S01]  /*04f0*/  LDC.64 R38, c[0x0][0x3d8] ;  /* 0x0000f600ff267b82 */ /* 0x000e220000000a00 */
[----:B-1----:R-:W-:-:S07]  /*0500*/  @P1 IMAD.WIDE.U32 R28, R3, 0x10, R28 ;  /* 0x00000010031c1825 */ /* 0x002fce00078e001c */
[----:B------:R-:W1:Y:S01]  /*0510*/  LDC.64 R40, c[0x0][0x3d0] ;  /* 0x0000f400ff287b82 */ /* 0x000e620000000a00 */
[----:B--2---:R-:W-:-:S07]  /*0520*/  @P1 IMAD.WIDE.U32 R32, R3, 0x10, R30 ;  /* 0x0000001003201825 */ /* 0x004fce00078e001e */
[----:B------:R-:W2:Y:S01]  /*0530*/  LDC.64 R42, c[0x0][0x3d8] ;  /* 0x0000f600ff2a7b82 */ /* 0x000ea20000000a00 */
[----:B------:R-:W-:Y:S01]  /*0540*/  @P1 VIADD R3, R3, 0x80 ;  /* 0x0000008003031836 */ /* 0x000fe20000000000 */
[----:B------:R-:W-:Y:S01]  /*0550*/  ISETP.GE.U32.AND P0, PT, R14, 0x300, PT ;  /* 0x000003000e00780c */ /* 0x000fe20003f06070 */
[----:B------:R4:W5:Y:S02]  /*0560*/  @P1 LDG.E.128 R132, desc[UR6][R28.64] ;  /* 0x000000061c841981 */ /* 0x000964000c1e1d00 */
[C---:B---3--:R-:W-:Y:S01]  /*0570*/  @P2 IMAD.WIDE.U32 R36, R3.reuse, 0x10, R34 ;  /* 0x0000001003242825 */ /* 0x048fe200078e0022 */
[----:B------:R-:W-:Y:S01]  /*0580*/  CS2R R30, SRZ ;  /* 0x00000000001e7805 */ /* 0x000fe2000001ff00 */
[----:B------:R3:W5:Y:S02]  /*0590*/  @P1 LDG.E.128 R124, desc[UR6][R32.64] ;  /* 0x00000006207c1981 */ /* 0x000764000c1e1d00 */
[C---:B0-----:R-:W-:Y:S01]  /*05a0*/  @P2 IMAD.WIDE.U32 R38, R3.reuse, 0x10, R38 ;  /* 0x0000001003262825 */ /* 0x041fe200078e0026 */
[----:B------:R-:W-:Y:S01]  /*05b0*/  CS2R R34, SRZ ;  /* 0x0000000000227805 */ /* 0x000fe2000001ff00 */
[----:B------:R0:W5:Y:S02]  /*05c0*/  @P2 LDG.E.128 R120, desc[UR6][R36.64] ;  /* 0x0000000624782981 */ /* 0x000164000c1e1d00 */
[----:B------:R-:W-:Y:S01]  /*05d0*/  @P2 VIADD R3, R3, 0x80 ;  /* 0x0000008003032836 */ /* 0x000fe20000000000 */
[----:B----4-:R-:W-:Y:S01]  /*05e0*/  CS2R R28, SRZ ;  /* 0x00000000001c7805 */ /* 0x010fe2000001ff00 */
[----:B------:R4:W5:Y:S02]  /*05f0*/  @P2 LDG.E.128 R16, desc[UR6][R38.64] ;  /* 0x0000000626102981 */ /* 0x000964000c1e1d00 */
[----:B-1----:R-:W-:Y:S01]  /*0600*/  @P3 IMAD.WIDE.U32 R40, R3, 0x10, R40 ;  /* 0x0000001003283825 */ /* 0x002fe200078e0028 */
[----:B---3--:R-:W-:-:S02]  /*0610*/  CS2R R32, SRZ ;  /* 0x0000000000207805 */ /* 0x008fc4000001ff00 */
[----:B------:R-:W-:Y:S02]  /*0620*/  CS2R R46, SRZ ;  /* 0x00000000002e7805 */ /* 0x000fe4000001ff00 */
[----:B------:R-:W-:Y:S02]  /*0630*/  CS2R R44, SRZ ;  /* 0x00000000002c7805 */ /* 0x000fe4000001ff00 */
[----:B0-----:R-:W-:Y:S01]  /*0640*/  CS2R R36, SRZ ;  /* 0x0000000000247805 */ /* 0x001fe2000001ff00 */
[----:B------:R0:W5:Y:S01]  /*0650*/  @P3 LDG.E.128 R20, desc[UR6][R40.64] ;  /* 0x0000000628143981 */ /* 0x000162000c1e1d00 */
[----:B--2---:R-:W-:Y:S01]  /*0660*/  @P3 IMAD.WIDE.U32 R42, R3, 0x10, R42 ;  /* 0x00000010032a3825 */ /* 0x004fe200078e002a */
[----:B----4-:R-:W-:Y:S02]  /*0670*/  CS2R R38, SRZ ;  /* 0x0000000000267805 */ /* 0x010fe4000001ff00 */
[----:B------:R-:W-:Y:S02]  /*0680*/  CS2R R50, SRZ ;  /* 0x0000000000327805 */ /* 0x000fe4000001ff00 */
[----:B------:R-:W-:-:S02]  /*0690*/  CS2R R48, SRZ ;  /* 0x0000000000307805 */ /* 0x000fc4000001ff00 */
[----:B------:R-:W-:Y:S01]  /*06a0*/  CS2R R54, SRZ ;  /* 0x0000000000367805 */ /* 0x000fe2000001ff00 */
[----:B------:R1:W5:Y:S01]  /*06b0*/  @P3 LDG.E.128 R24, desc[UR6][R42.64] ;  /* 0x000000062a183981 */ /* 0x000362000c1e1d00 */
[----:B------:R-:W-:Y:S02]  /*06c0*/  CS2R R52, SRZ ;  /* 0x0000000000347805 */ /* 0x000fe4000001ff00 */
[----:B------:R-:W-:Y:S02]  /*06d0*/  CS2R R58, SRZ ;  /* 0x00000000003a7805 */ /* 0x000fe4000001ff00 */
[----:B0-----:R-:W-:Y:S02]  /*06e0*/  CS2R R40, SRZ ;  /* 0x0000000000287805 */ /* 0x001fe4000001ff00 */
[----:B------:R-:W-:Y:S02]  /*06f0*/  CS2R R56, SRZ ;  /* 0x0000000000387805 */ /* 0x000fe4000001ff00 */
[----:B------:R-:W-:-:S02]  /*0700*/  CS2R R62, SRZ ;  /* 0x00000000003e7805 */ /* 0x000fc4000001ff00 */
[----:B------:R-:W-:Y:S02]  /*0710*/  CS2R R60, SRZ ;  /* 0x00000000003c7805 */ /* 0x000fe4000001ff00 */
[----:B------:R-:W-:Y:S02]  /*0720*/  CS2R R66, SRZ ;  /* 0x0000000000427805 */ /* 0x000fe4000001ff00 */
[----:B------:R-:W-:Y:S02]  /*0730*/  CS2R R64, SRZ ;  /* 0x0000000000407805 */ /* 0x000fe4000001ff00 */
[----:B------:R-:W-:Y:S02]  /*0740*/  @P3 IADD3 R3, PT, PT, R3, 0x80, RZ ;  /* 0x0000008003033810 */ /* 0x000fe40007ffe0ff */
[----:B-1----:R-:W-:Y:S01]  /*0750*/  CS2R R42, SRZ ;  /* 0x00000000002a7805 */ /* 0x002fe2000001ff00 */
        /* <DEDUP_REMOVED lines=32> */
.L_x_12259:
        /* <DEDUP_REMOVED lines=9> */
[----:B------:R-:W3:Y:S01]  /*09f0*/  LDC.64 R10, c[0x0][0x3d0] ;  /* 0x0000f400ff0a7b82 */ /* 0x000ee20000000a00 */
[----:B0-----:R-:W-:-:S05]  /*0a00*/  @P4 IMAD.WIDE.U32 R6, R3, 0x10, R6 ;  /* 0x0000001003064825 */ /* 0x001fca00078e0006 */
[----:B------:R-:W5:Y:S02]  /*0a10*/  @P4 LDG.E.128 R148, desc[UR6][R6.64] ;  /* 0x0000000606944981 */ /* 0x000f64000c1e1d00 */
[----:B------:R-:W0:Y:S01]  /*0a20*/  LDC.64 R28, c[0x0][0x3d8] ;  /* 0x0000f600ff1c7b82 */ /* 0x000e220000000a00 */
[----:B-1----:R-:W-:-:S05]  /*0a30*/  @P4 IMAD.WIDE.U32 R8, R3, 0x10, R8 ;  /* 0x0000001003084825 */ /* 0x002fca00078e0008 */
[----:B------:R-:W5:Y:S02]  /*0a40*/  @P4 LDG.E.128 R144, desc[UR6][R8.64] ;  /* 0x0000000608904981 */ /* 0x000f64000c1e1d00 */
[----:B------:R-:W1:Y:S01]  /*0a50*/  @P0 LDC.64 R30, c[0x0][0x440] ;  /* 0x00011000ff1e0b82 */ /* 0x000e620000000a00 */
[C---:B--2---:R-:W-:Y:S01]  /*0a60*/  @P4 IMAD.WIDE.U32 R4, R3.reuse, 0x10, R4 ;  /* 0x0000001003044825 */ /* 0x044fe200078e0004 */
[----:B------:R-:W-:-:S04]  /*0a70*/  @P4 LOP3.LUT R3, R3, 0x80, RZ, 0xfc, !PT ;  /* 0x0000008003034812 */ /* 0x000fc800078efcff */
[----:B------:R-:W5:Y:S02]  /*0a80*/  @P4 LDG.E.128 R64, desc[UR6][R4.64] ;  /* 0x0000000604404981 */ /* 0x000f64000c1e1d00 */
[----:B------:R-:W2:Y:S01]  /*0a90*/  LDC.64 R32, c[0x0][0x3d0] ;  /* 0x0000f400ff207b82 */ /* 0x000ea20000000a00 */
[----:B---3--:R-:W-:-:S05]  /*0aa0*/  @P0 IMAD.WIDE.U32 R10, R3, 0x10, R10 ;  /* 0x00000010030a0825 */ /* 0x008fca00078e000a */
[----:B------:R-:W5:Y:S02]  /*0ab0*/  @P0 LDG.E.128 R140, desc[UR6][R10.64] ;  /* 0x000000060a8c0981 */ /* 0x000f64000c1e1d00 */
[----:B------:R-:W3:Y:S01]  /*0ac0*/  LDC.64 R34, c[0x0][0x3d8] ;  /* 0x0000f600ff227b82 */ /* 0x000ee20000000a00 */
[----:B0-----:R-:W-:-:S05]  /*0ad0*/  @P0 IMAD.WIDE.U32 R28, R3, 0x10, R28 ;  /* 0x00000010031c0825 */ /* 0x001fca00078e001c */
[----:B------:R-:W5:Y:S02]  /*0ae0*/  @P0 LDG.E.128 R136, desc[UR6][R28.64] ;  /* 0x000000061c880981 */ /* 0x000f64000c1e1d00 */
[----:B------:R-:W0:Y:S01]  /*0af0*/  @P1 LDC.64 R36, c[0x0][0x440] ;  /* 0x00011000ff241b82 */ /* 0x000e220000000a00 */
[----:B-1----:R-:W-:-:S04]  /*0b00*/  @P0 IMAD.WIDE.U32 R30, R3, 0x10, R30 ;  /* 0x00000010031e0825 */ /* 0x002fc800078e001e */
[----:B------:R-:W-:Y:S01]  /*0b10*/  @P0 VIADD R3, R3, 0x80 ;  /* 0x0000008003030836 */ /* 0x000fe20000000000 */
[----:B------:R1:W5:Y:S02]  /*0b20*/  @P0 LDG.E.128 R60, desc[UR6][R30.64] ;  /* 0x000000061e3c0981 */ /* 0x000364000c1e1d00 */
[----:B------:R-:W4:Y:S08]  /*0b30*/  LDC.64 R38, c[0x0][0x3d0] ;  /* 0x0000f400ff267b82 */ /* 0x000f300000000a00 */
[----:B------:R-:W1:Y:S08]  /*0b40*/  LDC.64 R40, c[0x0][0x3d8] ;  /* 0x0000f600ff287b82 */ /* 0x000e700000000a00 */
[----:B------:R-:W1:Y:S08]  /*0b50*/  @P2 LDC.64 R42, c[0x0][0x440] ;  /* 0x00011000ff2a2b82 */ /* 0x000e700000000a00 */
[----:B------:R-:W1:Y:S01]  /*0b60*/  @P3 LDC.64 R68, c[0x0][0x440] ;  /* 0x00011000ff443b82 */ /* 0x000e620000000a00 */
[----:B--2---:R-:W-:-:S04]  /*0b70*/  @P1 IMAD.WIDE.U32 R32, R3, 0x10, R32 ;  /* 0x0000001003201825 */ /* 0x004fc800078e0020 */
[----:B---3--:R-:W-:-:S03]  /*0b80*/  @P1 IMAD.WIDE.U32 R34, R3, 0x10, R34 ;  /* 0x0000001003221825 */ /* 0x008fc600078e0022 */
[----:B------:R-:W2:Y:S01]  /*0b90*/  LDC.64 R44, c[0x0][0x3d0] ;  /* 0x0000f400ff2c7b82 */ /* 0x000ea20000000a00 */
[----:B0-----:R-:W-:-:S07]  /*0ba0*/  @P1 IMAD.WIDE.U32 R36, R3, 0x10, R36 ;  /* 0x0000001003241825 */ /* 0x001fce00078e0024 */
[----:B------:R-:W0:Y:S01]  /*0bb0*/  LDC.64 R46, c[0x0][0x3d8] ;  /* 0x0000f600ff2e7b82 */ /* 0x000e220000000a00 */
[----:B------:R-:W-:Y:S01]  /*0bc0*/  @P1 VIADD R3, R3, 0x80 ;  /* 0x0000008003031836 */ /* 0x000fe20000000000 */
[----:B------:R-:W-:Y:S01]  /*0bd0*/  ISETP.GE.U32.AND P0, PT, R14, 0x300, PT ;  /* 0x000003000e00780c */ /* 0x000fe20003f06070 */
[----:B------:R-:W5:Y:S02]  /*0be0*/  @P1 LDG.E.128 R132, desc[UR6][R32.64] ;  /* 0x0000000620841981 */ /* 0x000f64000c1e1d00 */
[C---:B----4-:R-:W-:Y:S01]  /*0bf0*/  @P2 IMAD.WIDE.U32 R38, R3.reuse, 0x10, R38 ;  /* 0x0000001003262825 */ /* 0x050fe200078e0026 */
[----:B-1----:R-:W-:Y:S01]  /*0c00*/  CS2R R30, SRZ ;  /* 0x00000000001e7805 */ /* 0x002fe2000001ff00 */
[----:B------:R1:W5:Y:S02]  /*0c10*/  @P1 LDG.E.128 R124, desc[UR6][R34.64] ;  /* 0x00000006227c1981 */ /* 0x000364000c1e1d00 */
[C---:B------:R-:W-:Y:S01]  /*0c20*/  @P2 IMAD.WIDE.U32 R40, R3.reuse, 0x10, R40 ;  /* 0x0000001003282825 */ /* 0x040fe200078e0028 */
[----:B------:R-:W-:Y:S01]  /*0c30*/  CS2R R28, SRZ ;  /* 0x00000000001c7805 */ /* 0x000fe2000001ff00 */
[----:B------:R-:W5:Y:S02]  /*0c40*/  @P1 LDG.E.128 R56, desc[UR6][R36.64] ;  /* 0x0000000624381981 */ /* 0x000f64000c1e1d00 */
[C---:B------:R-:W-:Y:S01]  /*0c50*/  @P2 IMAD.WIDE.U32 R42, R3.reuse, 0x10, R42 ;  /* 0x00000010032a2825 */ /* 0x040fe200078e002a */
[----:B------:R-:W-:Y:S01]  /*0c60*/  @P2 IADD3 R3, PT, PT, R3, 0x80, RZ ;  /* 0x0000008003032810 */ /* 0x000fe20007ffe0ff */
[----:B------:R3:W5:Y:S04]  /*0c70*/  @P2 LDG.E.128 R120, desc[UR6][R38.64] ;  /* 0x0000000626782981 */ /* 0x000768000c1e1d00 */
[C---:B------:R-:W-:Y:S01]  /*0c80*/  @P3 IMAD.WIDE.U32 R68, R3.reuse, 0x10, R68 ;  /* 0x0000001003443825 */ /* 0x040fe200078e0044 */
[----:B------:R4:W5:Y:S04]  /*0c90*/  @P2 LDG.E.128 R16, desc[UR6][R40.64] ;  /* 0x0000000628102981 */ /* 0x000968000c1e1d00 */
[----:B------:R-:W5:Y:S01]  /*0ca0*/  @P3 LDG.E.128 R48, desc[UR6][R68.64] ;  /* 0x0000000644303981 */ /* 0x000f62000c1e1d00 */
[----:B--2---:R-:W-:Y:S01]  /*0cb0*/  @P3 IMAD.WIDE.U32 R44, R3, 0x10, R44 ;  /* 0x00000010032c3825 */ /* 0x004fe200078e002c */
[----:B-1----:R-:W-:-:S02]  /*0cc0*/  CS2R R34, SRZ ;  /* 0x0000000000227805 */ /* 0x002fc4000001ff00 */
[----:B------:R-:W-:Y:S01]  /*0cd0*/  CS2R R32, SRZ ;  /* 0x0000000000207805 */ /* 0x000fe2000001ff00 */
[----:B------:R1:W5:Y:S01]  /*0ce0*/  @P2 LDG.E.128 R52, desc[UR6][R42.64] ;  /* 0x000000062a342981 */ /* 0x000362000c1e1d00 */
[C---:B0-----:R-:W-:Y:S01]  /*0cf0*/  @P3 IMAD.WIDE.U32 R46, R3.reuse, 0x10, R46 ;  /* 0x00000010032e3825 */ /* 0x041fe200078e002e */
[----:B---3--:R-:W-:Y:S02]  /*0d00*/  CS2R R38, SRZ ;  /* 0x0000000000267805 */ /* 0x008fe4000001ff00 */
[----:B------:R-:W-:Y:S01]  /*0d10*/  CS2R R36, SRZ ;  /* 0x0000000000247805 */ /* 0x000fe2000001ff00 */
[----:B------:R0:W5:Y:S01]  /*0d20*/  @P3 LDG.E.128 R20, desc[UR6][R44.64] ;  /* 0x000000062c143981 */ /* 0x000162000c1e1d00 */
[----:B----4-:R-:W-:Y:S01]  /*0d30*/  CS2R R40, SRZ ;  /* 0x0000000000287805 */ /* 0x010fe2000001ff00 */
[----:B------:R-:W-:Y:S02]  /*0d40*/  @P3 VIADD R3, R3, 0x80 ;  /* 0x0000008003033836 */ /* 0x000fe40000000000 */
[----:B------:R2:W5:Y:S01]  /*0d50*/  @P3 LDG.E.128 R24, desc[UR6][R46.64] ;  /* 0x000000062e183981 */ /* 0x000562000c1e1d00 */
[----:B-1----:R-:W-:-:S02]  /*0d60*/  CS2R R42, SRZ ;  /* 0x00000000002a7805 */ /* 0x002fc4000001ff00 */
[----:B0-----:R-:W-:Y:S02]  /*0d70*/  CS2R R44, SRZ ;  /* 0x00000000002c7805 */ /* 0x001fe4000001ff00 */
[----:B--2---:R-:W-:Y:S01]  /*0d80*/  CS2R R46, SRZ ;  /* 0x00000000002e7805 */ /* 0x004fe2000001ff00 */
        /* <DEDUP_REMOVED lines=23> */
.L_x_12258:
        /* <DEDUP_REMOVED lines=15> */
[----:B------:R0:W5:Y:S02]  /*0ff0*/  @P4 LDG.E.128 R148, desc[UR6][R6.64] ;  /* 0x0000000606944981 */ /* 0x000164000c1e1d00 */
[----:B------:R-:W4:Y:S01]  /*1000*/  LDC.64 R68, c[0x0][0x3d0] ;  /* 0x0000f400ff447b82 */ /* 0x000f220000000a00 */
[----:B-1----:R-:W-:-:S05]  /*1010*/  @P4 IMAD.WIDE.U32 R8, R3, 0x10, R8 ;  /* 0x0000001003084825 */ /* 0x002fca00078e0008 */
[----:B------:R-:W5:Y:S02]  /*1020*/  @P4 LDG.E.128 R144, desc[UR6][R8.64] ;  /* 0x0000000608904981 */ /* 0x000f64000c1e1d00 */
[----:B------:R-:W1:Y:S01]  /*1030*/  @P0 LDC.64 R70, c[0x0][0x438] ;  /* 0x00010e00ff460b82 */ /* 0x000e620000000a00 */
[----:B--2---:R-:W-:-:S05]  /*1040*/  @P4 IMAD.WIDE.U32 R4, R3, 0x10, R4 ;  /* 0x0000001003044825 */ /* 0x004fca00078e0004 */
[----:B------:R2:W5:Y:S02]  /*1050*/  @P4 LDG.E.128 R44, desc[UR6][R4.64] ;  /* 0x00000006042c4981 */ /* 0x000564000c1e1d00 */
[----:B------:R-:W1:Y:S01]  /*1060*/  LDC.64 R72, c[0x0][0x3d8] ;  /* 0x0000f600ff487b82 */ /* 0x000e620000000a00 */
[C---:B---3--:R-:W-:Y:S01]  /*1070*/  @P4 IMAD.WIDE.U32 R10, R3.reuse, 0x10, R10 ;  /* 0x00000010030a4825 */ /* 0x048fe200078e000a */
[----:B------:R-:W-:-:S04]  /*1080*/  @P4 LOP3.LUT R3, R3, 0x80, RZ, 0xfc, !PT ;  /* 0x0000008003034812 */ /* 0x000fc800078efcff */
[----:B------:R3:W5:Y:S02]  /*1090*/  @P4 LDG.E.128 R64, desc[UR6][R10.64] ;  /* 0x000000060a404981 */ /* 0x000764000c1e1d00 */
[----:B------:R-:W3:Y:S08]  /*10a0*/  @P0 LDC.64 R74, c[0x0][0x440] ;  /* 0x00011000ff4a0b82 */ /* 0x000ef00000000a00 */
[----:B------:R-:W3:Y:S08]  /*10b0*/  LDC.64 R76, c[0x0][0x3d0] ;  /* 0x0000f400ff4c7b82 */ /* 0x000ef00000000a00 */
[----:B------:R-:W3:Y:S08]  /*10c0*/  LDC.64 R80, c[0x0][0x3d8] ;  /* 0x0000f600ff507b82 */ /* 0x000ef00000000a00 */
[----:B------:R-:W3:Y:S08]  /*10d0*/  @P1 LDC.64 R78, c[0x0][0x438] ;  /* 0x00010e00ff4e1b82 */ /* 0x000ef00000000a00 */
[----:B------:R-:W3:Y:S08]  /*10e0*/  @P1 LDC.64 R82, c[0x0][0x440] ;  /* 0x00011000ff521b82 */ /* 0x000ef00000000a00 */
[----:B------:R-:W3:Y:S08]  /*10f0*/  LDC.64 R84, c[0x0][0x3d0] ;  /* 0x0000f400ff547b82 */ /* 0x000ef00000000a00 */
[----:B------:R-:W3:Y:S08]  /*1100*/  @P2 LDC.64 R86, c[0x0][0x438] ;  /* 0x00010e00ff562b82 */ /* 0x000ef00000000a00 */
[----:B------:R-:W3:Y:S08]  /*1110*/  LDC.64 R88, c[0x0][0x3d8] ;  /* 0x0000f600ff587b82 */ /* 0x000ef00000000a00 */
[----:B------:R-:W3:Y:S08]  /*1120*/  @P2 LDC.64 R90, c[0x0][0x440] ;  /* 0x00011000ff5a2b82 */ /* 0x000ef00000000a00 */
[----:B------:R-:W3:Y:S08]  /*1130*/  LDC.64 R92, c[0x0][0x3d0] ;  /* 0x0000f400ff5c7b82 */ /* 0x000ef00000000a00 */
[----:B0-----:R-:W0:Y:S08]  /*1140*/  @P3 LDC.64 R6, c[0x0][0x438] ;  /* 0x00010e00ff063b82 */ /* 0x001e300000000a00 */
[----:B--2---:R-:W2:Y:S08]  /*1150*/  LDC.64 R4, c[0x0][0x3d8] ;  /* 0x0000f600ff047b82 */ /* 0x004eb00000000a00 */
[----:B------:R-:W2:Y:S01]  /*1160*/  @P3 LDC.64 R8, c[0x0][0x440] ;  /* 0x00011000ff083b82 */ /* 0x000ea20000000a00 */
[----:B----4-:R-:W-:-:S04]  /*1170*/  @P0 IMAD.WIDE.U32 R68, R3, 0x10, R68 ;  /* 0x0000001003440825 */ /* 0x010fc800078e0044 */
[C---:B-1----:R-:W-:Y:S01]  /*1180*/  @P0 IMAD.WIDE.U32 R70, R3.reuse, 0x10, R70 ;  /* 0x0000001003460825 */ /* 0x042fe200078e0046 */
[----:B------:R1:W5:Y:S03]  /*1190*/  @P0 LDG.E.128 R140, desc[UR6][R68.64] ;  /* 0x00000006448c0981 */ /* 0x000366000c1e1d00 */
[C---:B------:R-:W-:Y:S01]  /*11a0*/  @P0 IMAD.WIDE.U32 R72, R3.reuse, 0x10, R72 ;  /* 0x0000001003480825 */ /* 0x040fe200078e0048 */
[----:B------:R1:W5:Y:S03]  /*11b0*/  @P0 LDG.E.128 R40, desc[UR6][R70.64] ;  /* 0x0000000646280981 */ /* 0x000366000c1e1d00 */
[C---:B---3--:R-:W-:Y:S01]  /*11c0*/  @P0 IMAD.WIDE.U32 R74, R3.reuse, 0x10, R74 ;  /* 0x00000010034a0825 */ /* 0x048fe200078e004a */
[----:B------:R1:W5:Y:S03]  /*11d0*/  @P0 LDG.E.128 R136, desc[UR6][R72.64] ;  /* 0x0000000648880981 */ /* 0x000366000c1e1d00 */
[----:B------:R-:W-:Y:S01]  /*11e0*/  @P0 VIADD R3, R3, 0x80 ;  /* 0x0000008003030836 */ /* 0x000fe20000000000 */
[----:B------:R1:W5:Y:S03]  /*11f0*/  @P0 LDG.E.128 R60, desc[UR6][R74.64] ;  /* 0x000000064a3c0981 */ /* 0x000366000c1e1d00 */
[----:B------:R-:W-:-:S04]  /*1200*/  @P1 IMAD.WIDE.U32 R76, R3, 0x10, R76 ;  /* 0x00000010034c1825 */ /* 0x000fc800078e004c */
[C---:B------:R-:W-:Y:S01]  /*1210*/  @P1 IMAD.WIDE.U32 R78, R3.reuse, 0x10, R78 ;  /* 0x00000010034e1825 */ /* 0x040fe200078e004e */
[----:B------:R1:W5:Y:S03]  /*1220*/  @P1 LDG.E.128 R132, desc[UR6][R76.64] ;  /* 0x000000064c841981 */ /* 0x000366000c1e1d00 */
[C---:B------:R-:W-:Y:S01]  /*1230*/  @P1 IMAD.WIDE.U32 R80, R3.reuse, 0x10, R80 ;  /* 0x0000001003501825 */ /* 0x040fe200078e0050 */
        /* <DEDUP_REMOVED lines=11> */
[----:B------:R1:W5:Y:S03]  /*12f0*/  @P2 LDG.E.128 R16, desc[UR6][R88.64] ;  /* 0x0000000658102981 */ /* 0x000366000c1e1d00 */
[----:B------:R-:W-:Y:S01]  /*1300*/  @P2 VIADD R3, R3, 0x80 ;  /* 0x0000008003032836 */ /* 0x000fe20000000000 */
[----:B------:R1:W5:Y:S03]  /*1310*/  @P2 LDG.E.128 R52, desc[UR6][R90.64] ;  /* 0x000000065a342981 */ /* 0x000366000c1e1d00 */
[----:B------:R-:W-:-:S04]  /*1320*/  @P3 IMAD.WIDE.U32 R92, R3, 0x10, R92 ;  /* 0x00000010035c3825 */ /* 0x000fc800078e005c */
[C---:B0-----:R-:W-:Y:S01]  /*1330*/  @P3 IMAD.WIDE.U32 R6, R3.reuse, 0x10, R6 ;  /* 0x0000001003063825 */ /* 0x041fe200078e0006 */
[----:B------:R1:W5:Y:S03]  /*1340*/  @P3 LDG.E.128 R20, desc[UR6][R92.64] ;  /* 0x000000065c143981 */ /* 0x000366000c1e1d00 */
[C---:B--2---:R-:W-:Y:S01]  /*1350*/  @P3 IMAD.WIDE.U32 R4, R3.reuse, 0x10, R4 ;  /* 0x0000001003043825 */ /* 0x044fe200078e0004 */
[----:B------:R1:W5:Y:S03]  /*1360*/  @P3 LDG.E.128 R28, desc[UR6][R6.64] ;  /* 0x00000006061c3981 */ /* 0x000366000c1e1d00 */
[C---:B------:R-:W-:Y:S01]  /*1370*/  @P3 IMAD.WIDE.U32 R8, R3.reuse, 0x10, R8 ;  /* 0x0000001003083825 */ /* 0x040fe200078e0008 */
[----:B------:R1:W5:Y:S04]  /*1380*/  @P3 LDG.E.128 R24, desc[UR6][R4.64] ;  /* 0x0000000604183981 */ /* 0x000368000c1e1d00 */
[----:B------:R1:W5:Y:S01]  /*1390*/  @P3 LDG.E.128 R48, desc[UR6][R8.64] ;  /* 0x0000000608303981 */ /* 0x000362000c1e1d00 */
        /* <DEDUP_REMOVED lines=16> */
.L_x_12261:
        /* <DEDUP_REMOVED lines=17> */
[----:B------:R-:W-:-:S04]  /*15b0*/  @P4 LOP3.LUT R3, R3, 0x80, RZ, 0xfc, !PT ;  /* 0x0000008003034812 */ /* 0x000fc800078efcff */
[----:B------:R-:W5:Y:S02]  /*15c0*/  @P4 LDG.E.128 R44, desc[UR6][R6.64] ;  /* 0x00000006062c4981 */ /* 0x000f64000c1e1d00 */
[----:B------:R-:W2:Y:S01]  /*15d0*/  LDC.64 R52, c[0x0][0x3d0] ;  /* 0x0000f400ff347b82 */ /* 0x000ea20000000a00 */
[----:B---3--:R-:W-:-:S05]  /*15e0*/  @P0 IMAD.WIDE.U32 R10, R3, 0x10, R10 ;  /* 0x00000010030a0825 */ /* 0x008fca00078e000a */
[----:B------:R-:W5:Y:S02]  /*15f0*/  @P0 LDG.E.128 R140, desc[UR6][R10.64] ;  /* 0x000000060a8c0981 */ /* 0x000f64000c1e1d00 */
[----:B------:R-:W3:Y:S01]  /*1600*/  @P1 LDC.64 R54, c[0x0][0x438] ;  /* 0x00010e00ff361b82 */ /* 0x000ee20000000a00 */
[----:B0-----:R-:W-:-:S05]  /*1610*/  @P0 IMAD.WIDE.U32 R48, R3, 0x10, R48 ;  /* 0x0000001003300825 */ /* 0x001fca00078e0030 */
[----:B------:R-:W5:Y:S02]  /*1620*/  @P0 LDG.E.128 R40, desc[UR6][R48.64] ;  /* 0x0000000630280981 */ /* 0x000f64000c1e1d00 */
[----:B------:R-:W0:Y:S01]  /*1630*/  LDC.64 R56, c[0x0][0x3d8] ;  /* 0x0000f600ff387b82 */ /* 0x000e220000000a00 */
[C---:B-1----:R-:W-:Y:S01]  /*1640*/  @P0 IMAD.WIDE.U32 R50, R3.reuse, 0x10, R50 ;  /* 0x0000001003320825 */ /* 0x042fe200078e0032 */
[----:B------:R-:W-:-:S04]  /*1650*/  @P0 IADD3 R3, PT, PT, R3, 0x80, RZ ;  /* 0x0000008003030810 */ /* 0x000fc80007ffe0ff */
[----:B------:R1:W5:Y:S02]  /*1660*/  @P0 LDG.E.128 R136, desc[UR6][R50.64] ;  /* 0x0000000632880981 */ /* 0x000364000c1e1d00 */
[----:B------:R-:W4:Y:S08]  /*1670*/  LDC.64 R58, c[0x0][0x3d0] ;  /* 0x0000f400ff3a7b82 */ /* 0x000f300000000a00 */
[----:B------:R-:W1:Y:S08]  /*1680*/  LDC.64 R62, c[0x0][0x3d8] ;  /* 0x0000f600ff3e7b82 */ /* 0x000e700000000a00 */
[----:B------:R-:W1:Y:S08]  /*1690*/  @P2 LDC.64 R60, c[0x0][0x438] ;  /* 0x00010e00ff3c2b82 */ /* 0x000e700000000a00 */
[----:B------:R-:W1:Y:S01]  /*16a0*/  LDC.64 R68, c[0x0][0x3d8] ;  /* 0x0000f600ff447b82 */ /* 0x000e620000000a00 */
[----:B--2---:R-:W-:-:S04]  /*16b0*/  @P1 IMAD.WIDE.U32 R52, R3, 0x10, R52 ;  /* 0x0000001003341825 */ /* 0x004fc800078e0034 */
[----:B---3--:R-:W-:-:S03]  /*16c0*/  @P1 IMAD.WIDE.U32 R54, R3, 0x10, R54 ;  /* 0x0000001003361825 */ /* 0x008fc600078e0036 */
[----:B------:R-:W2:Y:S01]  /*16d0*/  LDC.64 R64, c[0x0][0x3d0] ;  /* 0x0000f400ff407b82 */ /* 0x000ea20000000a00 */
[----:B0-----:R-:W-:-:S07]  /*16e0*/  @P1 IMAD.WIDE.U32 R56, R3, 0x10, R56 ;  /* 0x0000001003381825 */ /* 0x001fce00078e0038 */
[----:B------:R-:W0:Y:S01]  /*16f0*/  @P3 LDC.64 R66, c[0x0][0x438] ;  /* 0x00010e00ff423b82 */ /* 0x000e220000000a00 */
[----:B------:R-:W-:Y:S01]  /*1700*/  @P1 VIADD R3, R3, 0x80 ;  /* 0x0000008003031836 */ /* 0x000fe20000000000 */
[----:B------:R-:W-:Y:S01]  /*1710*/  ISETP.GE.U32.AND P0, PT, R14, 0x300, PT ;  /* 0x000003000e00780c */ /* 0x000fe20003f06070 */
[----:B------:R3:W5:Y:S02]  /*1720*/  @P1 LDG.E.128 R132, desc[UR6][R52.64] ;  /* 0x0000000634841981 */ /* 0x000764000c1e1d00 */
[C---:B----4-:R-:W-:Y:S01]  /*1730*/  @P2 IMAD.WIDE.U32 R58, R3.reuse, 0x10, R58 ;  /* 0x00000010033a2825 */ /* 0x050fe200078e003a */
[----:B-1----:R-:W-:Y:S01]  /*1740*/  CS2R R50, SRZ ;  /* 0x0000000000327805 */ /* 0x002fe2000001ff00 */
[----:B------:R1:W5:Y:S02]  /*1750*/  @P1 LDG.E.128 R36, desc[UR6][R54.64] ;  /* 0x0000000636241981 */ /* 0x000364000c1e1d00 */
[C---:B------:R-:W-:Y:S01]  /*1760*/  @P2 IMAD.WIDE.U32 R60, R3.reuse, 0x10, R60 ;  /* 0x00000010033c2825 */ /* 0x040fe200078e003c */
[----:B------:R-:W-:Y:S01]  /*1770*/  CS2R R48, SRZ ;  /* 0x0000000000307805 */ /* 0x000fe2000001ff00 */
[----:B------:R4:W5:Y:S02]  /*1780*/  @P1 LDG.E.128 R124, desc[UR6][R56.64] ;  /* 0x00000006387c1981 */ /* 0x000964000c1e1d00 */
[C---:B------:R-:W-:Y:S01]  /*1790*/  @P2 IMAD.WIDE.U32 R62, R3.reuse, 0x10, R62 ;  /* 0x00000010033e2825 */ /* 0x040fe200078e003e */
[----:B---3--:R-:W-:Y:S01]  /*17a0*/  CS2R R52, SRZ ;  /* 0x0000000000347805 */ /* 0x008fe2000001ff00 */
[----:B------:R3:W5:Y:S02]  /*17b0*/  @P2 LDG.E.128 R120, desc[UR6][R58.64] ;  /* 0x000000063a782981 */ /* 0x000764000c1e1d00 */
[----:B------:R-:W-:Y:S01]  /*17c0*/  @P2 VIADD R3, R3, 0x80 ;  /* 0x0000008003032836 */ /* 0x000fe20000000000 */
[----:B-1----:R-:W-:Y:S01]  /*17d0*/  CS2R R54, SRZ ;  /* 0x0000000000367805 */ /* 0x002fe2000001ff00 */
[----:B------:R-:W5:Y:S02]  /*17e0*/  @P2 LDG.E.128 R32, desc[UR6][R60.64] ;  /* 0x000000063c202981 */ /* 0x000f64000c1e1d00 */
[C---:B------:R-:W-:Y:S01]  /*17f0*/  @P3 IMAD.WIDE.U32 R68, R3.reuse, 0x10, R68 ;  /* 0x0000001003443825 */ /* 0x040fe200078e0044 */
[----:B----4-:R-:W-:Y:S01]  /*1800*/  CS2R R56, SRZ ;  /* 0x0000000000387805 */ /* 0x010fe2000001ff00 */
[----:B------:R1:W5:Y:S04]  /*1810*/  @P2 LDG.E.128 R16, desc[UR6][R62.64] ;  /* 0x000000063e102981 */ /* 0x000368000c1e1d00 */
[----:B------:R-:W5:Y:S01]  /*1820*/  @P3 LDG.E.128 R24, desc[UR6][R68.64] ;  /* 0x0000000644183981 */ /* 0x000f62000c1e1d00 */
[----:B--2---:R-:W-:-:S04]  /*1830*/  @P3 IMAD.WIDE.U32 R64, R3, 0x10, R64 ;  /* 0x0000001003403825 */ /* 0x004fc800078e0040 */
[C---:B0-----:R-:W-:Y:S01]  /*1840*/  @P3 IMAD.WIDE.U32 R66, R3.reuse, 0x10, R66 ;  /* 0x0000001003423825 */ /* 0x041fe200078e0042 */
[----:B------:R0:W5:Y:S01]  /*1850*/  @P3 LDG.E.128 R20, desc[UR6][R64.64] ;  /* 0x0000000640143981 */ /* 0x000162000c1e1d00 */
[----:B---3--:R-:W-:Y:S02]  /*1860*/  CS2R R58, SRZ ;  /* 0x00000000003a7805 */ /* 0x008fe4000001ff00 */
[----:B-1----:R-:W-:Y:S02]  /*1870*/  CS2R R62, SRZ ;  /* 0x00000000003e7805 */ /* 0x002fe4000001ff00 */
[----:B------:R-:W-:Y:S01]  /*1880*/  CS2R R60, SRZ ;  /* 0x00000000003c7805 */ /* 0x000fe2000001ff00 */
[----:B------:R1:W5:Y:S01]  /*1890*/  @P3 LDG.E.128 R28, desc[UR6][R66.64] ;  /* 0x00000006421c3981 */ /* 0x000362000c1e1d00 */
[----:B------:R-:W-:Y:S02]  /*18a0*/  @P3 IADD3 R3, PT, PT, R3, 0x80, RZ ;  /* 0x0000008003033810 */ /* 0x000fe40007ffe0ff */
[----:B0-----:R-:W-:-:S02]  /*18b0*/  CS2R R64, SRZ ;  /* 0x0000000000407805 */ /* 0x001fc4000001ff00 */
[----:B-1----:R-:W-:Y:S01]  /*18c0*/  CS2R R66, SRZ ;  /* 0x0000000000427805 */ /* 0x002fe2000001ff00 */
        /* <DEDUP_REMOVED lines=21> */
[----:B------:R-:W-:-:S07]  /*1a20*/  CS2R R64, SRZ ;  /* 0x0000000000407805 */ /* 0x000fce000001ff00 */
.L_x_12260:
[----:B------:R-:W-:Y:S05]  /*1a30*/  BSYNC.RECONVERGENT B0 ;  /* 0x0000000000007941 */ /* 0x000fea0003800200 */
.L_x_12257:
[----:B------:R-:W0:Y:S02]  /*1a40*/  LDCU UR5, c[0x0][0x384] ;  /* 0x00007080ff0577ac */ /* 0x000e240008000800 */
[----:B0-----:R-:W-:-:S06]  /*1a50*/  UISETP.GE.AND UP0, UPT, UR16, UR5, UPT ;  /* 0x000000051000728c */ /* 0x001fcc000bf06270 */
[----:B------:R-:W-:-:S13]  /*1a60*/  PLOP3.LUT P0, PT, PT, PT, UP0, 0x80, 0x8 ;  /* 0x000000000008781c */ /* 0x000fda0003f0f008 */
[----:B------:R-:W-:Y:S05]  /*1a70*/  @P0 EXIT ;  /* 0x000000000000094d */ /* 0x000fea0003800000 */
[----:B------:R-:W-:Y:S01]  /*1a80*/  IMAD.HI.U32 R3, R15, -0x326172a9, RZ ;  /* 0xcd9e8d570f037827 */ /* 0x000fe200078e00ff */
[----:B------:R-:W-:Y:S02]  /*1a90*/  UIADD3 UR5, UPT, UPT, UR8, 0x3c6ef372, URZ ;  /* 0x3c6ef37208057890 */ /* 0x000fe4000fffe0ff */
[----:B------:R-:W-:Y:S01]  /*1aa0*/  ULOP3.LUT UR25, UR4, 0x7f, URZ, 0xc0, !UPT ;  /* 0x0000007f04197892 */ /* 0x000fe2000f8ec0ff */
[C---:B------:R-:W-:Y:S01]  /*1ab0*/  IMAD.HI.U32 R4, R13.reuse, -0x2daee0ad, RZ ;  /* 0xd2511f530d047827 */ /* 0x040fe200078e00ff */
[----:B------:R-:W-:Y:S01]  /*1ac0*/  LOP3.LUT R3, R12, UR8, R3, 0x96, !PT ;  /* 0x000000080c037c12 */ /* 0x000fe2000f8e9603 */
[----:B------:R-:W-:Y:S02]  /*1ad0*/  UIADD3 UR10, UPT, UPT, UR8, -0x700cb87f, URZ ;  /* 0x8ff34781080a7890 */ /* 0x000fe4000fffe0ff */
[----:B------:R-:W-:Y:S01]  /*1ae0*/  IMAD R8, R13, -0x2daee0ad, RZ ;  /* 0xd2511f530d087824 */ /* 0x000fe200078e02ff */
[----:B------:R-:W-:Y:S01]  /*1af0*/  LOP3.LUT R4, R4, UR9, RZ, 0x3c, !PT ;  /* 0x0000000904047c12 */ /* 0x000fe2000f8e3cff */
[----:B------:R-:W-:Y:S01]  /*1b00*/  IMAD.HI.U32 R7, R3, -0x2daee0ad, RZ ;  /* 0xd2511f5303077827 */ /* 0x000fe200078e00ff */
[----:B------:R-:W0:Y:S03]  /*1b10*/  LDCU UR22, c[0x0][0x388] ;  /* 0x00007100ff1677ac */ /* 0x000e260008000800 */
[----:B------:R-:W-:Y:S01]  /*1b20*/  IMAD R6, R15, -0x326172a9, RZ ;  /* 0xcd9e8d570f067824 */ /* 0x000fe200078e02ff */
[----:B------:R-:W-:Y:S01]  /*1b30*/  LOP3.LUT R7, R8, UR27, R7, 0x96, !PT ;  /* 0x0000001b08077c12 */ /* 0x000fe2000f8e9607 */
[C---:B------:R-:W-:Y:S01]  /*1b40*/  IMAD.HI.U32 R5, R4.reuse, -0x326172a9, RZ ;  /* 0xcd9e8d5704057827 */ /* 0x040fe200078e00ff */
[----:B------:R-:W1:Y:S03]  /*1b50*/  LDCU.U8 UR23, c[0x0][0x410] ;  /* 0x00008200ff1777ac */ /* 0x000e660008000000 */
[----:B------:R-:W-:Y:S01]  /*1b60*/  IMAD R9, R4, -0x326172a9, RZ ;  /* 0xcd9e8d5704097824 */ /* 0x000fe200078e02ff */
[----:B------:R-:W-:Y:S01]  /*1b70*/  LOP3.LUT R5, R6, UR26, R5, 0x96, !PT ;  /* 0x0000001a06057c12 */ /* 0x000fe2000f8e9605 */
[----:B------:R-:W-:Y:S01]  /*1b80*/  IMAD.HI.U32 R4, R7, -0x326172a9, RZ ;  /* 0xcd9e8d5707047827 */ /* 0x000fe200078e00ff */
[----:B------:R-:W2:Y:S03]  /*1b90*/  LDCU UR24, c[0x0][0x400] ;  /* 0x00008000ff1877ac */ /* 0x000ea60008000800 */
        /* <DEDUP_REMOVED lines=11> */
[----:B------:R-:W-:-:S03]  /*1c50*/  UIADD3 UR5, UPT, UPT, UR8, -0xe443238, URZ ;  /* 0xf1bbcdc808057890 */ /* 0x000fc6000fffe0ff */
        /* <DEDUP_REMOVED lines=24> */
[----:B------:R-:W-:Y:S01]  /*1de0*/  IMAD.MOV R2, RZ, RZ, -R2 ;  /* 0x000000ffff027224 */ /* 0x000fe200078e0a02 */
[----:B------:R-:W-:Y:S01]  /*1df0*/  LOP3.LUT R5, R6, UR13, R5, 0x96, !PT ;  /* 0x0000000d06057c12 */ /* 0x000fe2000f8e9605 */
[----:B------:R-:W-:Y:S01]  /*1e00*/  IMAD R6, R3, -0x326172a9, RZ ;  /* 0xcd9e8d5703067824 */ /* 0x000fe200078e02ff */
[----:B------:R-:W3:Y:S01]  /*1e10*/  LDCU.64 UR12, c[0x0][0x3a0] ;  /* 0x00007400ff0c77ac */ /* 0x000ee20008000a00 */
[----:B------:R-:W-:Y:S01]  /*1e20*/  IMAD.HI.U32 R3, R7, -0x326172a9, RZ ;  /* 0xcd9e8d5707037827 */ /* 0x000fe200078e00ff */
[----:B------:R-:W-:-:S03]  /*1e30*/  VIADDMNMX R2, R2, UR25, RZ, !PT ;  /* 0x0000001902027c46 */ /* 0x000fc6000f8001ff */
[----:B------:R-:W-:Y:S01]  /*1e40*/  IMAD R9, R4, -0x2daee0ad, RZ ;  /* 0xd2511f5304097824 */ /* 0x000fe200078e02ff */
[----:B------:R-:W-:Y:S01]  /*1e50*/  LOP3.LUT R3, R6, UR5, R3, 0x96, !PT ;  /* 0x0000000506037c12 */ /* 0x000fe2000f8e9603 */
[----:B------:R-:W-:Y:S01]  /*1e60*/  ULOP3.LUT UR5, UR4, 0xffffff80, URZ, 0xc0, !UPT ;  /* 0xffffff8004057892 */ /* 0x000fe2000f8ec0ff */
[----:B------:R-:W-:Y:S01]  /*1e70*/  VIMNMX R2, PT, PT, R2, 0x20, PT ;  /* 0x0000002002027848 */ /* 0x000fe20003fe0100 */
[----:B------:R-:W-:-:S04]  /*1e80*/  IMAD.HI.U32 R4, R5, -0x2daee0ad, RZ ;  /* 0xd2511f5305047827 */ /* 0x000fc800078e00ff */
[----:B------:R-:W-:Y:S01]  /*1e90*/  LEA R2, R2, UR5, 0x2 ;  /* 0x0000000502027c11 */ /* 0x000fe2000f8e10ff */
[----:B------:R-:W-:Y:S01]  /*1ea0*/  IMAD R6, R5, -0x2daee0ad, RZ ;  /* 0xd2511f5305067824 */ /* 0x000fe200078e02ff */
[----:B------:R-:W-:Y:S01]  /*1eb0*/  LOP3.LUT R4, R9, UR15, R4, 0x96, !PT ;  /* 0x0000000f09047c12 */ /* 0x000fe2000f8e9604 */
[----:B------:R-:W-:Y:S01]  /*1ec0*/  IMAD.SHL.U32 R5, R157, 0x20, RZ ;  /* 0x000000209d057824 */ /* 0x000fe200078e00ff */
[----:B------:R-:W-:Y:S01]  /*1ed0*/  I2FP.F32.U32 R2, R2 ;  /* 0x0000000200027245 */ /* 0x000fe20000201000 */
[----:B------:R-:W-:Y:S01]  /*1ee0*/  IMAD.HI.U32 R11, R3, -0x2daee0ad, RZ ;  /* 0xd2511f53030b7827 */ /* 0x000fe200078e00ff */
[----:B------:R-:W-:Y:S01]  /*1ef0*/  LOP3.LUT R9, R0, 0x3, RZ, 0xc0, !PT ;  /* 0x0000000300097812 */ /* 0x000fe200078ec0ff */
[----:B------:R-:W4:Y:S01]  /*1f00*/  LDCU.64 UR14, c[0x0][0x380] ;  /* 0x00007000ff0e77ac */ /* 0x000f220008000a00 */
[----:B------:R-:W-:Y:S01]  /*1f10*/  LOP3.LUT R5, R5, 0x3e0, RZ, 0xc0, !PT ;  /* 0x000003e005057812 */ /* 0x000fe200078ec0ff */
[----:B------:R-:W-:Y:S01]  /*1f20*/  IMAD R7, R7, -0x326172a9, RZ ;  /* 0xcd9e8d5707077824 */ /* 0x000fe200078e02ff */
[----:B------:R-:W0:Y:S01]  /*1f30*/  MUFU.RCP R2, R2 ;  /* 0x0000000200027308 */ /* 0x000e220000001000 */
[----:B------:R-:W-:Y:S01]  /*1f40*/  IMAD.HI.U32 R10, R4, -0x326172a9, RZ ;  /* 0xcd9e8d57040a7827 */ /* 0x000fe200078e00ff */
[----:B------:R-:W-:-:S02]  /*1f50*/  IADD3 R5, PT, PT, RZ, -R5, RZ ;  /* 0x80000005ff057210 */ /* 0x000fc40007ffe0ff */
[----:B------:R-:W-:Y:S01]  /*1f60*/  LOP3.LUT R11, R6, UR21, R11, 0x96, !PT ;  /* 0x00000015060b7c12 */ /* 0x000fe2000f8e960b */
[----:B------:R-:W-:Y:S01]  /*1f70*/  IMAD.MOV.U32 R8, RZ, RZ, RZ ;  /* 0x000000ffff087224 */ /* 0x000fe200078e00ff */
[----:B------:R-:W-:Y:S01]  /*1f80*/  VIADDMNMX R5, R5, UR25, RZ, !PT ;  /* 0x0000001905057c46 */ /* 0x000fe2000f8001ff */
[----:B------:R-:W-:Y:S01]  /*1f90*/  IMAD R6, R4, -0x326172a9, RZ ;  /* 0xcd9e8d5704067824 */ /* 0x000fe200078e02ff */
[----:B------:R-:W-:Y:S01]  /*1fa0*/  LOP3.LUT R10, R7, UR10, R10, 0x96, !PT ;  /* 0x0000000a070a7c12 */ /* 0x000fe2000f8e960a */
[----:B------:R-:W-:Y:S01]  /*1fb0*/  IMAD R7, R3, -0x2daee0ad, RZ ;  /* 0xd2511f5303077824 */ /* 0x000fe200078e02ff */
[----:B------:R-:W-:Y:S01]  /*1fc0*/  VIMNMX R5, PT, PT, R5, 0x20, PT ;  /* 0x0000002005057848 */ /* 0x000fe20003fe0100 */
[----:B------:R-:W1:Y:S03]  /*1fd0*/  LDCU UR21, c[0x0][0x408] ;  /* 0x00008100ff1577ac */ /* 0x000e660008000800 */
[----:B------:R-:W-:Y:S01]  /*1fe0*/  LEA R163, R5, UR5, 0x2 ;  /* 0x0000000505a37c11 */ /* 0x000fe2000f8e10ff */
[----:B------:R-:W1:Y:S01]  /*1ff0*/  LDCU.64 UR10, c[0x0][0x398] ;  /* 0x00007300ff0a77ac */ /* 0x000e620008000a00 */
[----:B0-234-:R0:W-:Y:S05]  /*2000*/  STL [R1], R2 ;  /* 0x0000000201007387 */ /* 0x01d1ea0000100800 */
.L_x_12667:
[----:B------:R-:W-:Y:S01]  /*2010*/  UIMAD UR4, UR16, UR22, URZ ;  /* 0x00000016100472a4 */ /* 0x000fe2000f8e02ff */
[----:B------:R-:W-:Y:S01]  /*2020*/  ISETP.NE.AND P0, PT, R158, RZ, PT ;  /* 0x000000ff9e00720c */ /* 0x000fe20003f05270 */
[----:B------:R-:W-:Y:S02]  /*2030*/  BSSY.RECONVERGENT B0, `(.L_x_12262) ;  /* 0x0000485000007945 */ /* 0x000fe40003800200 */
[----:B------:R-:W-:-:S04]  /*2040*/  USHF.R.S32.HI UR5, URZ, 0x1f, UR4 ;  /* 0x0000001fff057899 */ /* 0x000fc80008011404 */
[----:B------:R-:W-:-:S06]  /*2050*/  ULEA.HI UR5, UR5, UR4, URZ, 0x2 ;  /* 0x0000000405057291 */ /* 0x000fcc000f8f10ff */
[----:B-1234-:R-:W-:-:S05]  /*2060*/  IMAD.U32 R116, RZ, RZ, UR5 ;  /* 0x00000005ff747e24 */ /* 0x01efca000f8e00ff */
[----:B------:R-:W-:-:S04]  /*2070*/  LEA.HI.SX32 R5, R116, R157, 0x1e ;  /* 0x0000009d74057211 */ /* 0x000fc800078ff2ff */
[----:B------:R-:W-:Y:S01]  /*2080*/  MOV R116, R5 ;  /* 0x0000000500747202 */ /* 0x000fe20000000f00 */
[----:B------:R-:W-:Y:S06]  /*2090*/  @!P0 BRA `(.L_x_12263) ;  /* 0x0000004400f88947 */ /* 0x000fec0003800000 */
[----:B-1----:R-:W-:Y:S01]  /*20a0*/  ISETP.NE.U32.AND P0, PT, RZ, UR10, PT ;  /* 0x0000000aff007c0c */ /* 0x002fe2000bf05070 */
        /* <DEDUP_REMOVED lines=31> */
.L_x_12267:
        /* <DEDUP_REMOVED lines=13> */
.L_x_12269:
[----:B------:R-:W-:Y:S05]  /*2370*/  BSYNC.RECONVERGENT B2 ;  /* 0x0000000000027941 */ /* 0x000fea0003800200 */
.L_x_12268:
        /* <DEDUP_REMOVED lines=56> */
.L_x_12266:
[----:B------:R-:W-:Y:S05]  /*2700*/  BSYNC.RECONVERGENT B1 ;  /* 0x0000000000017941 */ /* 0x000fea0003800200 */
.L_x_12265:
[----:B------:R-:W1:Y:S01]  /*2710*/  LDC R7, c[0x0][0x404] ;  /* 0x00010100ff077b82 */ /* 0x000e620000000800 */
[----:B------:R-:W-:Y:S01]  /*2720*/  ISETP.NE.AND P3, PT, R119, 0x1, PT ;  /* 0x000000017700780c */ /* 0x000fe20003f65270 */
[----:B------:R-:W-:Y:S01]  /*2730*/  BSSY.RECONVERGENT B1, `(.L_x_12270) ;  /* 0x0000057000017945 */ /* 0x000fe20003800200 */
[----:B------:R-:W-:Y:S01]  /*2740*/  I2FP.F32.U32 R118, R117 ;  /* 0x0000007500767245 */ /* 0x000fe20000201000 */
[----:B------:R-:W-:Y:S02]  /*2750*/  IMAD.MOV.U32 R117, RZ, RZ, 0x2f800000 ;  /* 0x2f800000ff757424 */ /* 0x000fe400078e00ff */
[----:B------:R-:W-:Y:S02]  /*2760*/  HFMA2 R128, -RZ, RZ, 0, 1.1920928955078125e-07 ;  /* 0x00000002ff807431 */ /* 0x000fe400000001ff */
[----:B------:R-:W-:Y:S02]  /*2770*/  IMAD.MOV.U32 R9, RZ, RZ, R6 ;  /* 0x000000ffff097224 */ /* 0x000fe400078e0006 */
[----:B------:R-:W-:-:S05]  /*2780*/  FFMA.FTZ R118, R118, R117, 1.1641532182693481445e-10 ;  /* 0x2f00000076767423 */ /* 0x000fca0000010075 */
        /* <DEDUP_REMOVED lines=10> */
.L_x_12272:
        /* <DEDUP_REMOVED lines=13> */
.L_x_12274:
[----:B------:R-:W-:Y:S05]  /*2900*/  BSYNC.RECONVERGENT B2 ;  /* 0x0000000000027941 */ /* 0x000fea0003800200 */
.L_x_12273:
        /* <DEDUP_REMOVED lines=57> */
.L_x_12271:
[----:B------:R-:W-:Y:S05]  /*2ca0*/  BSYNC.RECONVERGENT B1 ;  /* 0x0000000000017941 */ /* 0x000fea0003800200 */
.L_x_12270:
        /* <DEDUP_REMOVED lines=16> */
.L_x_12277:
        /* <DEDUP_REMOVED lines=13> */
.L_x_12279:
[----:B------:R-:W-:Y:S05]  /*2e80*/  BSYNC.RECONVERGENT B2 ;  /* 0x0000000000027941 */ /* 0x000fea0003800200 */
.L_x_12278:
        /* <DEDUP_REMOVED lines=57> */
.L_x_12276:
[----:B------:R-:W-:Y:S05]  /*3220*/  BSYNC.RECONVERGENT B1 ;  /* 0x0000000000017941 */ /* 0x000fea0003800200 */
.L_x_12275:
        /* <DEDUP_REMOVED lines=16> */
.L_x_12282:
        /* <DEDUP_REMOVED lines=13> */
.L_x_12284:
[----:B------:R-:W-:Y:S05]  /*3400*/  BSYNC.RECONVERGENT B2 ;  /* 0x0000000000027941 */ /* 0x000fea0003800200 */
.L_x_12283:
        /* <DEDUP_REMOVED lines=57> */
.L_x_12281:
[----:B------:R-:W-:Y:S05]  /*37a0*/  BSYNC.RECONVERGENT B1 ;  /* 0x0000000000017941 */ /* 0x000fea0003800200 */
.L_x_12280:
        /* <DEDUP_REMOVED lines=17> */
.L_x_12264:
        /* <DEDUP_REMOVED lines=16> */
.L_x_12288:
        /* <DEDUP_REMOVED lines=13> */
.L_x_12290:
[----:B------:R-:W-:Y:S05]  /*3a90*/  BSYNC.RECONVERGENT B2 ;  /* 0x0000000000027941 */ /* 0x000fea0003800200 */
.L_x_12289:
[----:B------:R-:W-:Y:S01]  /*3aa0*/  IMAD.WIDE.U32 R116, R15, -0x326172a9, RZ ;  /* 0xcd9e8d570f747825 */ /* 0x000fe200078e00ff */
[----:B0-----:R-:W-:Y:S01]  /*3ab0*/  LOP3.LUT R2, R8, UR9, R11, 0x96, !PT ;  /* 0x0000000908027c12 */ /* 0x001fe2000f8e960b */
        /* <DEDUP_REMOVED lines=55> */
.L_x_12287:
[----:B------:R-:W-:Y:S05]  /*3e30*/  BSYNC.RECONVERGENT B1 ;  /* 0x0000000000017941 */ /* 0x000fea0003800200 */
.L_x_12286:
[----:B------:R-:W1:Y:S01]  /*3e40*/  LDC R0, c[0x0][0x404] ;  /* 0x00010100ff007b82 */ /* 0x000e620000000800 */
[----:B------:R-:W-:Y:S01]  /*3e50*/  ISETP.NE.AND P3, PT, R118, 0x1, PT ;  /* 0x000000017600780c */ /* 0x000fe20003f65270 */
[----:B------:R-:W-:Y:S01]  /*3e60*/  IMAD.MOV.U32 R117, RZ, RZ, 0x2f800000 ;  /* 0x2f800000ff757424 */ /* 0x000fe200078e00ff */
[----:B------:R-:W-:Y:S01]  /*3e70*/  I2FP.F32.U32 R4, R3 ;  /* 0x0000000300047245 */ /* 0x000fe20000201000 */
[----:B------:R-:W-:Y:S01]  /*3e80*/  BSSY.RECONVERGENT B1, `(.L_x_12291) ;  /* 0x0000056000017945 */ /* 0x000fe20003800200 */
[----:B------:R-:W-:-:S03]  /*3e90*/  HFMA2 R9, -RZ, RZ, 0, 1.1920928955078125e-07 ;  /* 0x00000002ff097431 */ /* 0x000fc600000001ff */
[----:B0-----:R-:W0:Y:S01]  /*3ea0*/  LDC R2, c[0x0][0x408] ;  /* 0x00010200ff027b82 */ /* 0x001e220000000800 */
[----:B------:R-:W-:-:S05]  /*3eb0*/  FFMA.FTZ R3, R4, R117, 1.1641532182693481445e-10 ;  /* 0x2f00000004037423 */ /* 0x000fca0000010075 */
[----:B-1----:R-:W-:Y:S01]  /*3ec0*/  FSETP.LE.FTZ.AND P2, PT, R3, R0, PT ;  /* 0x000000000300720b */ /* 0x002fe20003f53000 */
[----:B------:R-:W-:Y:S02]  /*3ed0*/  IMAD.MOV.U32 R3, RZ, RZ, R6 ;  /* 0x000000ffff037224 */ /* 0x000fe400078e0006 */
[----:B0----5:R-:W-:Y:S01]  /*3ee0*/  FMUL.FTZ R92, R92, R2 ;  /* 0x000000025c5c7220 */ /* 0x021fe20000410000 */
        /* <DEDUP_REMOVED lines=9> */
.L_x_12293:
        /* <DEDUP_REMOVED lines=13> */
.L_x_12295:
[----:B------:R-:W-:Y:S05]  /*4050*/  BSYNC.RECONVERGENT B2 ;  /* 0x0000000000027941 */ /* 0x000fea0003800200 */
.L_x_12294:
        /* <DEDUP_REMOVED lines=55> */
[----:B------:R-:W-:-:S07]  /*43d0*/  LOP3.LUT R11, R128, UR5, R119, 0x96, !PT ;  /* 0x00000005800b7c12 */ /* 0x000fce000f8e9677 */
.L_x_12292:
[----:B------:R-:W-:Y:S05]  /*43e0*/  BSYNC.RECONVERGENT B1 ;  /* 0x0000000000017941 */ /* 0x000fea0003800200 */
.L_x_12291:
        /* <DEDUP_REMOVED lines=15> */
.L_x_12298:
        /* <DEDUP_REMOVED lines=13> */
.L_x_12300:
[----:B------:R-:W-:Y:S05]  /*45b0*/  BSYNC.RECONVERGENT B2 ;  /* 0x0000000000027941 */ /* 0x000fea0003800200 */
.L_x_12299:
        /* <DEDUP_REMOVED lines=56> */
.L_x_12297:
[----:B------:R-:W-:Y:S05]  /*4940*/  BSYNC.RECONVERGENT B1 ;  /* 0x0000000000017941 */ /* 0x000fea0003800200 */
.L_x_12296:
        /* <DEDUP_REMOVED lines=17> */
.L_x_12303:
        /* <DEDUP_REMOVED lines=13> */
.L_x_12305:
[----:B------:R-:W-:Y:S05]  /*4b30*/  BSYNC.RECONVERGENT B2 ;  /* 0x0000000000027941 */ /* 0x000fea0003800200 */
.L_x_12304:
        /* <DEDUP_REMOVED lines=56> */
.L_x_12302:
[----:B------:R-:W-:Y:S05]  /*4ec0*/  BSYNC.RECONVERGENT B1 ;  /* 0x0000000000017941 */ /* 0x000fea0003800200 */
.L_x_12301:
        /* <DEDUP_REMOVED lines=15> */
.L_x_12308:
        /* <DEDUP_REMOVED lines=13> */
.L_x_12310:
[----:B------:R-:W-:Y:S05]  /*5090*/  BSYNC.RECONVERGENT B2 ;  /* 0x0000000000027941 */ /* 0x000fea0003800200 */
.L_x_12309:
        /* <DEDUP_REMOVED lines=56> */
.L_x_12307:
[----:B------:R-:W-:Y:S05]  /*5420*/  BSYNC.RECONVERGENT B1 ;  /* 0x0000000000017941 */ /* 0x000fea0003800200 */
.L_x_12306:
        /* <DEDUP_REMOVED lines=17> */
.L_x_12313:
        /* <DEDUP_REMOVED lines=13> */
.L_x_12315:
[----:B------:R-:W-:Y:S05]  /*5610*/  BSYNC.RECONVERGENT B2 ;  /* 0x0000000000027941 */ /* 0x000fea0003800200 */
.L_x_12314:
        /* <DEDUP_REMOVED lines=56> */
.L_x_12312:
[----:B------:R-:W-:Y:S05]  /*59a0*/  BSYNC.RECONVERGENT B1 ;  /* 0x0000000000017941 */ /* 0x000fea0003800200 */
.L_x_12311:
        /* <DEDUP_REMOVED lines=15> */
.L_x_12318:
        /* <DEDUP_REMOVED lines=13> */
.L_x_12320:
[----:B------:R-:W-:Y:S05]  /*5b70*/  BSYNC.RECONVERGENT B2 ;  /* 0x0000000000027941 */ /* 0x000fea0003800200 */
.L_x_12319:
        /* <DEDUP_REMOVED lines=57> */
.L_x_12317:
[----:B------:R-:W-:Y:S05]  /*5f10*/  BSYNC.RECONVERGENT B1 ;  /* 0x0000000000017941 */ /* 0x000fea0003800200 */
.L_x_12316:
        /* <DEDUP_REMOVED lines=17> */
.L_x_12323:
        /* <DEDUP_REMOVED lines=15> */
.L_x_12325:
[----:B------:R-:W-:Y:S05]  /*6120*/  BSYNC.RECONVERGENT B2 ;  /* 0x0000000000027941 */ /* 0x000fea0003800200 */
.L_x_12324:
        /* <DEDUP_REMOVED lines=57> */
.L_x_12322:
[----:B------:R-:W-:Y:S05]  /*64c0*/  BSYNC.RECONVERGENT B1 ;  /* 0x0000000000017941 */ /* 0x000fea0003800200 */
.L_x_12321:
[----:B------:R-:W-:Y:S01]  /*64d0*/  FMUL.FTZ R118, R84, R2 ;  /* 0x0000000254767220 */ /* 0x000fe20000410000 */
[----:B------:R-:W-:Y:S02]  /*64e0*/  FSETP.GTU.FTZ.AND P6, PT, R3, R0, PT ;  /* 0x000000000300720b */ /* 0x000fe40003fdc000 */
[----:B------:R-:W-:Y:S01]  /*64f0*/  I2FP.F32.U32 R128, R119 ;  /* 0x0000007700807245 */ /* 0x000fe20000201000 */
[-C--:B------:R-:W-:Y:S01]  /*6500*/  FMUL.FTZ R119, R87, R2.reuse ;  /* 0x0000000257777220 */ /* 0x080fe20000410000 */
[----:B------:R-:W-:Y:S01]  /*6510*/  FSEL R129, R118, RZ, !P6 ;  /* 0x000000ff76817208 */ /* 0x000fe20007000000 */
[----:B------:R-:W-:Y:S01]  /*6520*/  FMUL.FTZ R118, R85, R2 ;  /* 0x0000000255767220 */ /* 0x000fe20000410000 */
[----:B------:R-:W-:Y:S01]  /*6530*/  SEL R3, RZ, 0x1, P6 ;  /* 0x00000001ff037807 */ /* 0x000fe20003000000 */
[----:B------:R-:W-:Y:S01]  /*6540*/  FFMA.FTZ R117, R128, R117, 1.1641532182693481445e-10 ;  /* 0x2f00000080757423 */ /* 0x000fe20000010075 */
[----:B------:R-:W-:Y:S01]  /*6550*/  FSETP.GTU.FTZ.AND P6, PT, R4, R0, PT ;  /* 0x000000000400720b */ /* 0x000fe20003fdc000 */
        /* <DEDUP_REMOVED lines=23> */
[----:B------:R-:W-:-:S07]  /*66d0*/  PRMT R0, R117, 0x7610, R0 ;  /* 0x0000761075007816 */ /* 0x000fce0000000000 */
.L_x_12285:
[----:B------:R-:W1:Y:S01]  /*66e0*/  LDC.64 R128, c[0x0][0x3a8] ;  /* 0x0000ea00ff807b82 */ /* 0x000e620000000a00 */
[----:B------:R-:W-:Y:S02]  /*66f0*/  SEL R7, RZ, 0x1000000, !P5 ;  /* 0x01000000ff077807 */ /* 0x000fe40006800000 */
[----:B------:R-:W-:Y:S02]  /*6700*/  SEL R130, RZ, 0x10000, !P4 ;  /* 0x00010000ff827807 */ /* 0x000fe40006000000 */
[----:B------:R-:W-:-:S03]  /*6710*/  SEL R117, RZ, 0x100, !P3 ;  /* 0x00000100ff757807 */ /* 0x000fc60005800000 */
[----:B------:R-:W2:Y:S01]  /*6720*/  LDC.64 R118, c[0x0][0x3b0] ;  /* 0x0000ec00ff767b82 */ /* 0x000ea20000000a00 */
[----:B------:R-:W-:Y:S02]  /*6730*/  IADD3 R7, PT, PT, R117, R7, R130 ;  /* 0x0000000775077210 */ /* 0x000fe40007ffe082 */
[----:B------:R-:W-:-:S04]  /*6740*/  SEL R130, RZ, 0x1, !P2 ;  /* 0x00000001ff827807 */ /* 0x000fc80005000000 */
[----:B------:R-:W-:Y:S01]  /*6750*/  IADD3 R7, PT, PT, R7, R130, RZ ;  /* 0x0000008207077210 */ /* 0x000fe20007ffe0ff */
[----:B-1----:R-:W-:-:S05]  /*6760*/  IMAD.WIDE.U32 R128, R5, 0x10, R128 ;  /* 0x0000001005807825 */ /* 0x002fca00078e0080 */
[----:B------:R1:W-:Y:S01]  /*6770*/  STG.E.128 desc[UR6][R128.64], R92 ;  /* 0x0000005c80007986 */ /* 0x0003e2000c101d06 */
[----:B--2---:R-:W-:-:S05]  /*6780*/  IMAD.WIDE.U32 R118, R5, 0x4, R118 ;  /* 0x0000000405767825 */ /* 0x004fca00078e0076 */
[----:B------:R1:W-:Y:S01]  /*6790*/  STG.E desc[UR6][R118.64], R7 ;  /* 0x0000000776007986 */ /* 0x0003e2000c101906 */
[----:B------:R-:W-:Y:S05]  /*67a0*/  @!P0 BRA `(.L_x_12326) ;  /* 0x00000000002c8947 */ /* 0x000fea0003800000 */
[----:B-1----:R-:W1:Y:S01]  /*67b0*/  LDC.64 R118, c[0x0][0x3b8] ;  /* 0x0000ee00ff767b82 */ /* 0x002e620000000a00 */
        /* <DEDUP_REMOVED lines=8> */
[----:B-1----:R-:W-:-:S05]  /*6840*/  IMAD.WIDE.U32 R118, R5, 0x4, R118 ;  /* 0x0000000405767825 */ /* 0x002fca00078e0076 */
[----:B------:R2:W-:Y:S02]  /*6850*/  STG.E desc[UR6][R118.64], R7 ;  /* 0x0000000776007986 */ /* 0x0005e4000c101906 */
.L_x_12326:
[----:B-12---:R-:W-:Y:S01]  /*6860*/  IMAD.MOV.U32 R7, RZ, RZ, R116 ;  /* 0x000000ffff077224 */ /* 0x006fe200078e0074 */
[----:B------:R-:W-:-:S07]  /*6870*/  IADD3 R116, PT, PT, R5, 0x80, RZ ;  /* 0x0000008005747810 */ /* 0x000fce0007ffe0ff */
.L_x_12263:
[----:B-1----:R-:W-:Y:S05]  /*6880*/  BSYNC.RECONVERGENT B0 ;  /* 0x0000000000007941 */ /* 0x002fea0003800200 */
.L_x_12262:
[----:B------:R-:W-:Y:S01]  /*6890*/  ISETP.GE.U32.AND P0, PT, R14, 0x100, PT ;  /* 0x000001000e00780c */ /* 0x000fe20003f06070 */
[----:B------:R-:W-:Y:S03]  /*68a0*/  BSSY.RECONVERGENT B0, `(.L_x_12327) ;  /* 0x000047d000007945 */ /* 0x000fe60003800200 */
[----:B------:R-:W-:-:S09]  /*68b0*/  P2R R152, PR, RZ, 0x1 ;  /* 0x00000001ff987803 */ /* 0x000fd20000000000 */
        /* <DEDUP_REMOVED lines=11> */
[----:B---3--:R-:W-:-:S05]  /*6970*/  @P1 IMAD.WIDE.U32 R118, R116, 0x10, R118 ;  /* 0x0000001074761825 */ /* 0x008fca00078e0076 */
        /* <DEDUP_REMOVED lines=19> */
.L_x_12332:
[----:B------:R-:W-:Y:S01]  /*6ab0*/  VIADD R13, R13, 0x1 ;  /* 0x000000010d0d7836 */ /* 0x000fe20000000000 */
[----:B------:R-:W-:Y:S03]  /*6ac0*/  BSSY.RECONVERGENT B2, `(.L_x_12333) ;  /* 0x000000c000027945 */ /* 0x000fe60003800200 */
        /* <DEDUP_REMOVED lines=11> */
.L_x_12334:
[----:B------:R-:W-:Y:S05]  /*6b80*/  BSYNC.RECONVERGENT B2 ;  /* 0x0000000000027941 */ /* 0x000fea0003800200 */
.L_x_12333:
        /* <DEDUP_REMOVED lines=57> */
.L_x_12331:
[----:B------:R-:W-:Y:S05]  /*6f20*/  BSYNC.RECONVERGENT B1 ;  /* 0x0000000000017941 */ /* 0x000fea0003800200 */
.L_x_12330:
        /* <DEDUP_REMOVED lines=20> */
.L_x_12337:
        /* <DEDUP_REMOVED lines=13> */
.L_x_12339:
[----:B------:R-:W-:Y:S05]  /*7140*/  BSYNC.RECONVERGENT B2 ;  /* 0x0000000000027941 */ /* 0x000fea0003800200 */
.L_x_12338:
        /* <DEDUP_REMOVED lines=56> */
.L_x_12336:
[----:B------:R-:W-:Y:S05]  /*74d0*/  BSYNC.RECONVERGENT B1 ;  /* 0x0000000000017941 */ /* 0x000fea0003800200 */
.L_x_12335:
        /* <DEDUP_REMOVED lines=15> */
.L_x_12342:
        /* <DEDUP_REMOVED lines=13> */
.L_x_12344:
[----:B------:R-:W-:Y:S05]  /*76a0*/  BSYNC.RECONVERGENT B2 ;  /* 0x0000000000027941 */ /* 0x000fea0003800200 */
.L_x_12343:
        /* <DEDUP_REMOVED lines=56> */
.L_x_12341:
[----:B------:R-:W-:Y:S05]  /*7a30*/  BSYNC.RECONVERGENT B1 ;  /* 0x0000000000017941 */ /* 0x000fea0003800200 */
.L_x_12340:
        /* <DEDUP_REMOVED lines=17> */
.L_x_12347:
        /* <DEDUP_REMOVED lines=13> */
.L_x_12349:
[----:B------:R-:W-:Y:S05]  /*7c20*/  BSYNC.RECONVERGENT B2 ;  /* 0x0000000000027941 */ /* 0x000fea0003800200 */
.L_x_12348:
        /* <DEDUP_REMOVED lines=56> */
.L_x_12346:
[----:B------:R-:W-:Y:S05]  /*7fb0*/  BSYNC.RECONVERGENT B1 ;  /* 0x0000000000017941 */ /* 0x000fea0003800200 */
.L_x_12345:
        /* <DEDUP_REMOVED lines=15> */
.L_x_12352:
        /* <DEDUP_REMOVED lines=13> */
.L_x_12354:
[----:B------:R-:W-:Y:S05]  /*8180*/  BSYNC.RECONVERGENT B2 ;  /* 0x0000000000027941 */ /* 0x000fea0003800200 */
.L_x_12353:
        /* <DEDUP_REMOVED lines=56> */
.L_x_12351:
[----:B------:R-:W-:Y:S05]  /*8510*/  BSYNC.RECONVERGENT B1 ;  /* 0x0000000000017941 */ /* 0x000fea0003800200 */
.L_x_12350:
        /* <DEDUP_REMOVED lines=17> */
.L_x_12357:
        /* <DEDUP_REMOVED lines=13> */
.L_x_12359:
[----:B------:R-:W-:Y:S05]  /*8700*/  BSYNC.RECONVERGENT B2 ;  /* 0x0000000000027941 */ /* 0x000fea0003800200 */
.L_x_12358:
        /* <DEDUP_REMOVED lines=56> */
.L_x_12356:
[----:B------:R-:W-:Y:S05]  /*8a90*/  BSYNC.RECONVERGENT B1 ;  /* 0x0000000000017941 */ /* 0x000fea0003800200 */
.L_x_12355:
        /* <DEDUP_REMOVED lines=15> */
.L_x_12362:
        /* <DEDUP_REMOVED lines=13> */
.L_x_12364:
[----:B------:R-:W-:Y:S05]  /*8c60*/  BSYNC.RECONVERGENT B2 ;  /* 0x0000000000027941 */ /* 0x000fea0003800200 */
.L_x_12363:
        /* <DEDUP_REMOVED lines=38> */
[----:B------:R-:W-:Y:S01]  /*8ed0*/  UIADD3 UR4, UPT, UPT, UR9, 0x1fd5c5a3, URZ ;  /* 0x1fd5c5a309047890 */ /* 0x000fe2000fffe0ff */
[----:B------:R-:W-:-:S04]  /*8ee0*/  IMAD.WIDE.U32 R10, R11, -0x2daee0ad, RZ ;  /* 0xd2511f530b0a7825 */ /* 0x000fc800078e00ff */
[----:B------:R-:W-:Y:S01]  /*8ef0*/  IMAD.WIDE.U32 R128, R128, -0x2daee0ad, RZ ;  /* 0xd2511f5380807825 */ /* 0x000fe200078e00ff */
[----:B------:R-:W-:Y:S01]  /*8f00*/  LOP3.LUT R11, R118, UR4, R11, 0x96, !PT ;  /* 0x00000004760b7c12 */ /* 0x000fe2000f8e960b */
[----:B------:R-:W-:-:S06]  /*8f10*/  UIADD3 UR4, UPT, UPT, UR9, -0x24c28bd8, URZ ;  /* 0xdb3d742809047890 */ /* 0x000fcc000fffe0ff */
[----:B------:R-:W-:Y:S01]  /*8f20*/  LOP3.LUT R7, R10, UR4, R129, 0x96, !PT ;  /* 0x000000040a077c12 */ /* 0x000fe2000f8e9681 */
[----:B------:R-:W-:Y:S01]  /*8f30*/  UIADD3 UR4, UPT, UPT, UR8, -0xe443238, URZ ;  /* 0xf1bbcdc808047890 */ /* 0x000fe2000fffe0ff */
[----:B------:R-:W-:-:S05]  /*8f40*/  IMAD.WIDE.U32 R10, R11, -0x326172a9, RZ ;  /* 0xcd9e8d570b0a7825 */ /* 0x000fca00078e00ff */
[----:B------:R-:W-:Y:S01]  /*8f50*/  LOP3.LUT R118, R6, UR4, R11, 0x96, !PT ;  /* 0x0000000406767c12 */ /* 0x000fe2000f8e960b */
[----:B------:R-:W-:Y:S01]  /*8f60*/  UIADD3 UR4, UPT, UPT, UR8, -0x700cb87f, URZ ;  /* 0x8ff3478108047890 */ /* 0x000fe2000fffe0ff */
[----:B------:R-:W-:-:S04]  /*8f70*/  IMAD.WIDE.U32 R6, R7, -0x326172a9, RZ ;  /* 0xcd9e8d5707067825 */ /* 0x000fc800078e00ff */
[----:B------:R-:W-:Y:S01]  /*8f80*/  IMAD.WIDE.U32 R118, R118, -0x2daee0ad, RZ ;  /* 0xd2511f5376767825 */ /* 0x000fe200078e00ff */
[----:B------:R-:W-:Y:S01]  /*8f90*/  LOP3.LUT R10, R10, UR4, R7, 0x96, !PT ;  /* 0x000000040a0a7c12 */ /* 0x000fe2000f8e9607 */
[----:B------:R-:W-:Y:S02]  /*8fa0*/  UIADD3 UR4, UPT, UPT, UR9, -0x695add53, URZ ;  /* 0x96a522ad09047890 */ /* 0x000fe4000fffe0ff */
[----:B------:R-:W-:Y:S02]  /*8fb0*/  IMAD.MOV.U32 R7, RZ, RZ, R117 ;  /* 0x000000ffff077224 */ /* 0x000fe400078e0075 */
[----:B------:R-:W-:Y:S02]  /*8fc0*/  IMAD.MOV.U32 R117, RZ, RZ, R118 ;  /* 0x000000ffff757224 */ /* 0x000fe400078e0076 */
[----:B------:R-:W-:Y:S01]  /*8fd0*/  LOP3.LUT R11, R128, UR4, R119, 0x96, !PT ;  /* 0x00000004800b7c12 */ /* 0x000fe2000f8e9677 */
[----:B------:R-:W-:-:S07]  /*8fe0*/  HFMA2 R119, -RZ, RZ, 0, 0 ;  /* 0x00000000ff777431 */ /* 0x000fce00000001ff */
.L_x_12361:
[----:B------:R-:W-:Y:S05]  /*8ff0*/  BSYNC.RECONVERGENT B1 ;  /* 0x0000000000017941 */ /* 0x000fea0003800200 */
.L_x_12360:
        /* <DEDUP_REMOVED lines=17> */
.L_x_12367:
        /* <DEDUP_REMOVED lines=15> */
.L_x_12369:
[----:B------:R-:W-:Y:S05]  /*9200*/  BSYNC.RECONVERGENT B2 ;  /* 0x0000000000027941 */ /* 0x000fea0003800200 */
.L_x_12368:
[----:B------:R-:W-:Y:S01]  /*9210*/  LOP3.LUT R6, R8, UR9, R119, 0x96, !PT ;  /* 0x0000000908067c12 */ /* 0x000fe2000f8e9677 */
[----:B------:R-:W-:Y:S01]  /*9220*/  IMAD.WIDE.U32 R10, R15, -0x326172a9, RZ ;  /* 0xcd9e8d570f0a7825 */ /* 0x000fe200078e00ff */
[----:B------:R-:W-:-:S03]  /*9230*/  UIADD3 UR4, UPT, UPT, UR8, -0x61c88647, URZ ;  /* 0x9e3779b908047890 */ /* 0x000fc6000fffe0ff */
[----:B------:R-:W-:Y:S01]  /*9240*/  IMAD.WIDE.U32 R6, R6, -0x326172a9, RZ ;  /* 0xcd9e8d5706067825 */ /* 0x000fe200078e00ff */
[----:B------:R-:W-:-:S03]  /*9250*/  LOP3.LUT R11, R12, UR8, R11, 0x96, !PT ;  /* 0x000000080c0b7c12 */ /* 0x000fc6000f8e960b */
[----:B------:R-:W-:Y:S01]  /*9260*/  IMAD.MOV.U32 R9, RZ, RZ, RZ ;  /* 0x000000ffff097224 */ /* 0x000fe200078e00ff */
        /* <DEDUP_REMOVED lines=46> */
[----:B------:R-:W-:-:S06]  /*9550*/  UIADD3 UR4, UPT, UPT, UR9, -0x695add53, URZ ;  /* 0x96a522ad09047890 */ /* 0x000fcc000fffe0ff */
[----:B------:R-:W-:Y:S01]  /*9560*/  LOP3.LUT R11, R128, UR4, R119, 0x96, !PT ;  /* 0x00000004800b7c12 */ /* 0x000fe2000f8e9677 */
[----:B------:R-:W-:Y:S01]  /*9570*/  IMAD.MOV.U32 R128, RZ, RZ, R117 ;  /* 0x000000ffff807224 */ /* 0x000fe200078e0075 */
[----:B------:R-:W-:-:S07]  /*9580*/  MOV R117, R118 ;  /* 0x0000007600757202 */ /* 0x000fce0000000f00 */
.L_x_12366:
[----:B------:R-:W-:Y:S05]  /*9590*/  BSYNC.RECONVERGENT B1 ;  /* 0x0000000000017941 */ /* 0x000fea0003800200 */
.L_x_12365:
[----:B------:R-:W-:Y:S01]  /*95a0*/  FMUL.FTZ R118, R84, R0 ;  /* 0x0000000054767220 */ /* 0x000fe20000410000 */
[----:B------:R-:W-:Y:S01]  /*95b0*/  FSETP.GTU.FTZ.AND P6, PT, R2, R130, PT ;  /* 0x000000820200720b */ /* 0x000fe20003fdc000 */
[-C--:B------:R-:W-:Y:S01]  /*95c0*/  FMUL.FTZ R119, R85, R0.reuse ;  /* 0x0000000055777220 */ /* 0x080fe20000410000 */
[----:B------:R-:W-:Y:S01]  /*95d0*/  FMUL.FTZ R129, R86, R0 ;  /* 0x0000000056817220 */ /* 0x000fe20000410000 */
[----:B------:R-:W-:Y:S02]  /*95e0*/  FSEL R98, R98, RZ, P4 ;  /* 0x000000ff62627208 */ /* 0x000fe40002000000 */
[----:B------:R-:W-:Y:S02]  /*95f0*/  FSEL R118, R118, RZ, !P6 ;  /* 0x000000ff76767208 */ /* 0x000fe40007000000 */
[----:B------:R-:W-:Y:S02]  /*9600*/  SEL R7, RZ, 0x1, P6 ;  /* 0x00000001ff077807 */ /* 0x000fe40003000000 */
[----:B------:R-:W-:-:S02]  /*9610*/  FSETP.GTU.FTZ.AND P6, PT, R3, R130, PT ;  /* 0x000000820300720b */ /* 0x000fc40003fdc000 */
[----:B------:R-:W-:Y:S02]  /*9620*/  FSEL R99, R99, RZ, P5 ;  /* 0x000000ff63637208 */ /* 0x000fe40002800000 */
[----:B------:R-:W-:Y:S02]  /*9630*/  FSEL R119, R119, RZ, !P6 ;  /* 0x000000ff77777208 */ /* 0x000fe40007000000 */
[----:B------:R-:W-:Y:S02]  /*9640*/  SEL R3, RZ, 0x1, P6 ;  /* 0x00000001ff037807 */ /* 0x000fe40003000000 */
[----:B------:R-:W-:Y:S02]  /*9650*/  FSETP.GTU.FTZ.AND P6, PT, R4, R130, PT ;  /* 0x000000820400720b */ /* 0x000fe40003fdc000 */
[----:B------:R-:W-:Y:S02]  /*9660*/  I2FP.F32.U32 R4, R128 ;  /* 0x0000008000047245 */ /* 0x000fe40000201000 */
[----:B------:R-:W-:-:S02]  /*9670*/  FSEL R129, R129, RZ, !P6 ;  /* 0x000000ff81817208 */ /* 0x000fc40007000000 */
[----:B------:R-:W-:Y:S01]  /*9680*/  SEL R2, RZ, 0x1, P6 ;  /* 0x00000001ff027807 */ /* 0x000fe20003000000 */
[----:B------:R-:W-:Y:S01]  /*9690*/  FFMA.FTZ R131, R4, R131, 1.1641532182693481445e-10 ;  /* 0x2f00000004837423 */ /* 0x000fe20000010083 */
[----:B------:R-:W-:Y:S01]  /*96a0*/  FMUL.FTZ R4, R87, R0 ;  /* 0x0000000057047220 */ /* 0x000fe20000410000 */
[----:B------:R-:W-:Y:S01]  /*96b0*/  FSEL R0, R97, RZ, P3 ;  /* 0x000000ff61007208 */ /* 0x000fe20001800000 */
[----:B------:R-:W-:Y:S02]  /*96c0*/  FADD.FTZ R98, R98, R129 ;  /* 0x0000008162627221 */ /* 0x000fe40000010000 */
[----:B------:R-:W-:Y:S02]  /*96d0*/  FSETP.GTU.FTZ.AND P6, PT, R131, R130, PT ;  /* 0x000000828300720b */ /* 0x000fe40003fdc000 */
[----:B------:R-:W-:Y:S01]  /*96e0*/  FSEL R131, R96, RZ, P2 ;  /* 0x000000ff60837208 */ /* 0x000fe20001000000 */
[----:B------:R-:W-:Y:S01]  /*96f0*/  FADD.FTZ R97, R0, R119 ;  /* 0x0000007700617221 */ /* 0x000fe20000010000 */
[----:B------:R-:W-:Y:S01]  /*9700*/  FSEL R4, R4, RZ, !P6 ;  /* 0x000000ff04047208 */ /* 0x000fe20007000000 */
[----:B------:R-:W-:Y:S01]  /*9710*/  @P1 FADD.FTZ R98, R90, R98 ;  /* 0x000000625a621221 */ /* 0x000fe20000010000 */
[----:B------:R-:W-:Y:S01]  /*9720*/  SEL R128, RZ, 0x1, P6 ;  /* 0x00000001ff807807 */ /* 0x000fe20003000000 */
[----:B------:R-:W-:Y:S01]  /*9730*/  FADD.FTZ R96, R131, R118 ;  /* 0x0000007683607221 */ /* 0x000fe20000010000 */
[----:B------:R-:W-:Y:S01]  /*9740*/  @P1 FADD.FTZ R97, R89, R97 ;  /* 0x0000006159611221 */ /* 0x000fe20000010000 */
[----:B------:R-:W-:Y:S01]  /*9750*/  FADD.FTZ R99, R4, R99 ;  /* 0x0000006304637221 */ /* 0x000fe20000010000 */
[----:B------:R-:W-:Y:S01]  /*9760*/  PRMT R4, R7, 0x7610, R4 ;  /* 0x0000761007047816 */ /* 0x000fe20000000004 */
[----:B------:R-:W-:Y:S01]  /*9770*/  @P1 FADD.FTZ R96, R88, R96 ;  /* 0x0000006058601221 */ /* 0x000fe20000010000 */
[----:B------:R-:W-:Y:S01]  /*9780*/  PRMT R0, R128, 0x7610, R0 ;  /* 0x0000761080007816 */ /* 0x000fe20000000000 */
[----:B------:R-:W-:Y:S01]  /*9790*/  @P1 FADD.FTZ R99, R91, R99 ;  /* 0x000000635b631221 */ /* 0x000fe20000010000 */
[----:B------:R-:W-:Y:S06]  /*97a0*/  BRA `(.L_x_12370) ;  /* 0x0000001400c87947 */ /* 0x000fec0003800000 */
.L_x_12329:
        /* <DEDUP_REMOVED lines=16> */
.L_x_12373:
        /* <DEDUP_REMOVED lines=13> */
.L_x_12375:
[----:B------:R-:W-:Y:S05]  /*9980*/  BSYNC.RECONVERGENT B2 ;  /* 0x0000000000027941 */ /* 0x000fea0003800200 */
.L_x_12374:
        /* <DEDUP_REMOVED lines=57> */
.L_x_12372:
[----:B------:R-:W-:Y:S05]  /*9d20*/  BSYNC.RECONVERGENT B1 ;  /* 0x0000000000017941 */ /* 0x000fea0003800200 */
.L_x_12371:
[----:B------:R-:W1:Y:S01]  /*9d30*/  LDC R7, c[0x0][0x404] ;  /* 0x00010100ff077b82 */ /* 0x000e620000000800 */
[----:B------:R-:W-:Y:S01]  /*9d40*/  ISETP.NE.AND P3, PT, R119, 0x1, PT ;  /* 0x000000017700780c */ /* 0x000fe20003f65270 */
[----:B------:R-:W-:Y:S01]  /*9d50*/  IMAD.MOV.U32 R153, RZ, RZ, 0x2f800000 ;  /* 0x2f800000ff997424 */ /* 0x000fe200078e00ff */
[----:B------:R-:W-:Y:S01]  /*9d60*/  I2FP.F32.U32 R118, R118 ;  /* 0x0000007600767245 */ /* 0x000fe20000201000 */
[----:B------:R-:W-:Y:S01]  /*9d70*/  BSSY.RECONVERGENT B1, `(.L_x_12376) ;  /* 0x0000055000017945 */ /* 0x000fe20003800200 */
[----:B------:R-:W-:Y:S01]  /*9d80*/  IMAD.MOV.U32 R128, RZ, RZ, 0x2 ;  /* 0x00000002ff807424 */ /* 0x000fe200078e00ff */
[----:B------:R-:W-:Y:S02]  /*9d90*/  MOV R9, R6 ;  /* 0x0000000600097202 */ /* 0x000fe40000000f00 */
[----:B------:R-:W-:-:S05]  /*9da0*/  FFMA.FTZ R118, R118, R153, 1.1641532182693481445e-10 ;  /* 0x2f00000076767423 */ /* 0x000fca0000010099 */
        /* <DEDUP_REMOVED lines=10> */
.L_x_12378:
        /* <DEDUP_REMOVED lines=13> */
.L_x_12380:
[----:B------:R-:W-:Y:S05]  /*9f20*/  BSYNC.RECONVERGENT B2 ;  /* 0x0000000000027941 */ /* 0x000fea0003800200 */
.L_x_12379:
[----:B------:R-:W-:Y:S01]  /*9f30*/  LOP3.LUT R118, R8, UR9, R129, 0x96, !PT ;  /* 0x0000000908767c12 */ /* 0x000fe2000f8e9681 */
[----:B------:R-:W-:Y:S01]  /*9f40*/  IMAD.WIDE.U32 R10, R15, -0x326172a9, RZ ;  /* 0xcd9e8d570f0a7825 */ /* 0x000fe200078e00ff */
[----:B------:R-:W-:-:S03]  /*9f50*/  UIADD3 UR4, UPT, UPT, UR8, -0x61c88647, URZ ;  /* 0x9e3779b908047890 */ /* 0x000fc6000fffe0ff */
[----:B------:R-:W-:Y:S01]  /*9f60*/  IMAD.WIDE.U32 R118, R118, -0x326172a9, RZ ;  /* 0xcd9e8d5776767825 */ /* 0x000fe200078e00ff */
[----:B------:R-:W-:-:S03]  /*9f70*/  LOP3.LUT R11, R12, UR8, R11, 0x96, !PT ;  /* 0x000000080c0b7c12 */ /* 0x000fc6000f8e960b */
[----:B------:R-:W-:Y:S01]  /*9f80*/  IMAD.MOV.U32 R9, RZ, RZ, R117 ;  /* 0x000000ffff097224 */ /* 0x000fe200078e0075 */
        /* <DEDUP_REMOVED lines=43> */
[----:B------:R-:W-:Y:S01]  /*a240*/  UIADD3 UR4, UPT, UPT, UR8, -0x700cb87f, URZ ;  /* 0x8ff3478108047890 */ /* 0x000fe2000fffe0ff */
[----:B------:R-:W-:-:S03]  /*a250*/  MOV R6, R130 ;  /* 0x0000008200067202 */ /* 0x000fc60000000f00 */
[----:B------:R-:W-:Y:S02]  /*a260*/  IMAD.WIDE.U32 R118, R118, -0x2daee0ad, RZ ;  /* 0xd2511f5376767825 */ /* 0x000fe400078e00ff */
[----:B------:R-:W-:Y:S01]  /*a270*/  LOP3.LUT R10, R10, UR4, R131, 0x96, !PT ;  /* 0x000000040a0a7c12 */ /* 0x000fe2000f8e9683 */
[----:B------:R-:W-:Y:S01]  /*a280*/  UIADD3 UR4, UPT, UPT, UR9, -0x695add53, URZ ;  /* 0x96a522ad09047890 */ /* 0x000fe2000fffe0ff */
[----:B------:R-:W-:-:S05]  /*a290*/  IMAD.MOV.U32 R117, RZ, RZ, R118 ;  /* 0x000000ffff757224 */ /* 0x000fca00078e0076 */
[----:B------:R-:W-:Y:S01]  /*a2a0*/  LOP3.LUT R11, R128, UR4, R119, 0x96, !PT ;  /* 0x00000004800b7c12 */ /* 0x000fe2000f8e9677 */
[----:B------:R-:W-:-:S07]  /*a2b0*/  HFMA2 R128, -RZ, RZ, 0, 0 ;  /* 0x00000000ff807431 */ /* 0x000fce00000001ff */
.L_x_12377:
[----:B------:R-:W-:Y:S05]  /*a2c0*/  BSYNC.RECONVERGENT B1 ;  /* 0x0000000000017941 */ /* 0x000fea0003800200 */
.L_x_12376:
        /* <DEDUP_REMOVED lines=16> */
.L_x_12383:
        /* <DEDUP_REMOVED lines=13> */
.L_x_12385:
[----:B------:R-:W-:Y:S05]  /*a4a0*/  BSYNC.RECONVERGENT B2 ;  /* 0x0000000000027941 */ /* 0x000fea0003800200 */
.L_x_12384:
[----:B------:R-:W-:Y:S01]  /*a4b0*/  LOP3.LUT R118, R8, UR9, R129, 0x96, !PT ;  /* 0x0000000908767c12 */ /* 0x000fe2000f8e9681 */
[----:B------:R-:W-:Y:S01]  /*a4c0*/  IMAD.WIDE.U32 R10, R15, -0x326172a9, RZ ;  /* 0xcd9e8d570f0a7825 */ /* 0x000fe200078e00ff */
[----:B------:R-:W-:Y:S01]  /*a4d0*/  UIADD3 UR4, UPT, UPT, UR8, -0x61c88647, URZ ;  /* 0x9e3779b908047890 */ /* 0x000fe2000fffe0ff */
[----:B------:R-:W-:Y:S02]  /*a4e0*/  MOV R9, R117 ;  /* 0x0000007500097202 */ /* 0x000fe40000000f00 */
        /* <DEDUP_REMOVED lines=47> */
[----:B------:R-:W-:Y:S02]  /*a7e0*/  IMAD.WIDE.U32 R118, R118, -0x2daee0ad, RZ ;  /* 0xd2511f5376767825 */ /* 0x000fe400078e00ff */
[----:B------:R-:W-:Y:S01]  /*a7f0*/  LOP3.LUT R10, R10, UR4, R131, 0x96, !PT ;  /* 0x000000040a0a7c12 */ /* 0x000fe2000f8e9683 */
[----:B------:R-:W-:Y:S01]  /*a800*/  UIADD3 UR4, UPT, UPT, UR9, -0x695add53, URZ ;  /* 0x96a522ad09047890 */ /* 0x000fe2000fffe0ff */
[----:B------:R-:W-:-:S02]  /*a810*/  IMAD.MOV.U32 R117, RZ, RZ, R118 ;  /* 0x000000ffff757224 */ /* 0x000fc400078e0076 */
[----:B------:R-:W-:-:S03]  /*a820*/  IMAD.MOV.U32 R129, RZ, RZ, RZ ;  /* 0x000000ffff817224 */ /* 0x000fc600078e00ff */
[----:B------:R-:W-:-:S07]  /*a830*/  LOP3.LUT R11, R128, UR4, R119, 0x96, !PT ;  /* 0x00000004800b7c12 */ /* 0x000fce000f8e9677 */
.L_x_12382:
[----:B------:R-:W-:Y:S05]  /*a840*/  BSYNC.RECONVERGENT B1 ;  /* 0x0000000000017941 */ /* 0x000fea0003800200 */
.L_x_12381:
        /* <DEDUP_REMOVED lines=16> */
.L_x_12388:
        /* <DEDUP_REMOVED lines=13> */
.L_x_12390:
[----:B------:R-:W-:Y:S05]  /*aa20*/  BSYNC.RECONVERGENT B2 ;  /* 0x0000000000027941 */ /* 0x000fea0003800200 */
.L_x_12389:
        /* <DEDUP_REMOVED lines=53> */
[----:B------:R-:W-:-:S06]  /*ad80*/  UIADD3 UR4, UPT, UPT, UR9, -0x695add53, URZ ;  /* 0x96a522ad09047890 */ /* 0x000fcc000fffe0ff */
[----:B------:R-:W-:Y:S01]  /*ad90*/  LOP3.LUT R11, R128, UR4, R119, 0x96, !PT ;  /* 0x00000004800b7c12 */ /* 0x000fe2000f8e9677 */
[----:B------:R-:W-:Y:S01]  /*ada0*/  IMAD.MOV.U32 R119, RZ, RZ, R117 ;  /* 0x000000ffff777224 */ /* 0x000fe200078e0075 */
[----:B------:R-:W-:-:S07]  /*adb0*/  MOV R117, R118 ;  /* 0x0000007600757202 */ /* 0x000fce0000000f00 */
.L_x_12387:
[----:B------:R-:W-:Y:S05]  /*adc0*/  BSYNC.RECONVERGENT B1 ;  /* 0x0000000000017941 */ /* 0x000fea0003800200 */
.L_x_12386:
        /* <DEDUP_REMOVED lines=16> */
.L_x_12370:
[----:B------:R-:W1:Y:S01]  /*aed0*/  LDC.64 R118, c[0x0][0x3a8] ;  /* 0x0000ea00ff767b82 */ /* 0x000e620000000a00 */
[----:B------:R-:W-:Y:S02]  /*aee0*/  SEL R7, RZ, 0x1000000, !P5 ;  /* 0x01000000ff077807 */ /* 0x000fe40006800000 */
[----:B------:R-:W-:Y:S02]  /*aef0*/  SEL R130, RZ, 0x10000, !P4 ;  /* 0x00010000ff827807 */ /* 0x000fe40006000000 */
[----:B------:R-:W-:-:S03]  /*af00*/  SEL R131, RZ, 0x100, !P3 ;  /* 0x00000100ff837807 */ /* 0x000fc60005800000 */
[----:B------:R-:W2:Y:S01]  /*af10*/  LDC.64 R128, c[0x0][0x3b0] ;  /* 0x0000ec00ff807b82 */ /* 0x000ea20000000a00 */
[----:B------:R-:W-:Y:S02]  /*af20*/  IADD3 R7, PT, PT, R131, R7, R130 ;  /* 0x0000000783077210 */ /* 0x000fe40007ffe082 */
[----:B------:R-:W-:-:S05]  /*af30*/  SEL R130, RZ, 0x1, !P2 ;  /* 0x00000001ff827807 */ /* 0x000fca0005000000 */
[----:B------:R-:W-:Y:S02]  /*af40*/  IMAD.IADD R7, R7, 0x1, R130 ;  /* 0x0000000107077824 */ /* 0x000fe400078e0282 */
[----:B-1----:R-:W-:-:S05]  /*af50*/  IMAD.WIDE.U32 R118, R116, 0x10, R118 ;  /* 0x0000001074767825 */ /* 0x002fca00078e0076 */
[----:B------:R1:W-:Y:S01]  /*af60*/  STG.E.128 desc[UR6][R118.64], R96 ;  /* 0x0000006076007986 */ /* 0x0003e2000c101d06 */
[----:B--2---:R-:W-:-:S05]  /*af70*/  IMAD.WIDE.U32 R128, R116, 0x4, R128 ;  /* 0x0000000474807825 */ /* 0x004fca00078e0080 */
[----:B------:R1:W-:Y:S01]  /*af80*/  STG.E desc[UR6][R128.64], R7 ;  /* 0x0000000780007986 */ /* 0x0003e2000c101906 */
[----:B------:R-:W-:Y:S05]  /*af90*/  @!P0 BRA `(.L_x_12391) ;  /* 0x00000000002c8947 */ /* 0x000fea0003800000 */
[----:B-1----:R-:W1:Y:S01]  /*afa0*/  LDC.64 R118, c[0x0][0x3b8] ;  /* 0x0000ee00ff767b82 */ /* 0x002e620000000a00 */
        /* <DEDUP_REMOVED lines=8> */
[----:B-1----:R-:W-:-:S05]  /*b030*/  IMAD.WIDE.U32 R118, R116, 0x4, R118 ;  /* 0x0000000474767825 */ /* 0x002fca00078e0076 */
[----:B------:R2:W-:Y:S02]  /*b040*/  STG.E desc[UR6][R118.64], R7 ;  /* 0x0000000776007986 */ /* 0x0005e4000c101906 */
.L_x_12391:
[----:B-12---:R-:W-:Y:S02]  /*b050*/  IMAD.MOV.U32 R7, RZ, RZ, R117 ;  /* 0x000000ffff077224 */ /* 0x006fe400078e0075 */
[----:B------:R-:W-:-:S07]  /*b060*/  VIADD R116, R116, 0x80 ;  /* 0x0000008074747836 */ /* 0x000fce0000000000 */
.L_x_12328:
[----:B------:R-:W-:Y:S05]  /*b070*/  BSYNC.RECONVERGENT B0 ;  /* 0x0000000000007941 */ /* 0x000fea0003800200 */
.L_x_12327:
        /* <DEDUP_REMOVED lines=34> */
.L_x_12397:
        /* <DEDUP_REMOVED lines=13> */
.L_x_12399:
[----:B------:R-:W-:Y:S05]  /*b370*/  BSYNC.RECONVERGENT B2 ;  /* 0x0000000000027941 */ /* 0x000fea0003800200 */
.L_x_12398:
[----:B------:R-:W-:Y:S01]  /*b380*/  IMAD.WIDE.U32 R2, R15, -0x326172a9, RZ ;  /* 0xcd9e8d570f027825 */ /* 0x000fe200078e00ff */
[----:B-1----:R-:W-:Y:S01]  /*b390*/  LOP3.LUT R118, R8, UR9, R11, 0x96, !PT ;  /* 0x0000000908767c12 */ /* 0x002fe2000f8e960b */
        /* <DEDUP_REMOVED lines=55> */
.L_x_12396:
[----:B------:R-:W-:Y:S05]  /*b710*/  BSYNC.RECONVERGENT B1 ;  /* 0x0000000000017941 */ /* 0x000fea0003800200 */
.L_x_12395:
        /* <DEDUP_REMOVED lines=8> */
[----:B------:R-:W-:-:S04]  /*b7a0*/  IMAD.MOV.U32 R0, RZ, RZ, R6 ;  /* 0x000000ffff007224 */ /* 0x000fc800078e0006 */
[----:B0-----:R-:W-:Y:S01]  /*b7b0*/  FSETP.LE.FTZ.AND P2, PT, R3, R130, PT ;  /* 0x000000820300720b */ /* 0x001fe20003f53000 */
[----:B-1---5:R-:W-:Y:S01]  /*b7c0*/  FMUL.FTZ R100, R100, R4 ;  /* 0x0000000464647220 */ /* 0x022fe20000410000 */
        /* <DEDUP_REMOVED lines=9> */
.L_x_12402:
        /* <DEDUP_REMOVED lines=13> */
.L_x_12404:
[----:B------:R-:W-:Y:S05]  /*b930*/  BSYNC.RECONVERGENT B2 ;  /* 0x0000000000027941 */ /* 0x000fea0003800200 */
.L_x_12403:
        /* <DEDUP_REMOVED lines=56> */
.L_x_12401:
[----:B------:R-:W-:Y:S05]  /*bcc0*/  BSYNC.RECONVERGENT B1 ;  /* 0x0000000000017941 */ /* 0x000fea0003800200 */
.L_x_12400:
        /* <DEDUP_REMOVED lines=15> */
.L_x_12407:
        /* <DEDUP_REMOVED lines=13> */
.L_x_12409:
[----:B------:R-:W-:Y:S05]  /*be90*/  BSYNC.RECONVERGENT B2 ;  /* 0x0000000000027941 */ /* 0x000fea0003800200 */
.L_x_12408:
        /* <DEDUP_REMOVED lines=56> */
.L_x_12406:
[----:B------:R-:W-:Y:S05]  /*c220*/  BSYNC.RECONVERGENT B1 ;  /* 0x0000000000017941 */ /* 0x000fea0003800200 */
.L_x_12405:
        /* <DEDUP_REMOVED lines=17> */
.L_x_12412:
        /* <DEDUP_REMOVED lines=13> */
.L_x_12414:
[----:B------:R-:W-:Y:S05]  /*c410*/  BSYNC.RECONVERGENT B2 ;  /* 0x0000000000027941 */ /* 0x000fea0003800200 */
.L_x_12413:
        /* <DEDUP_REMOVED lines=56> */
.L_x_12411:
[----:B------:R-:W-:Y:S05]  /*c7a0*/  BSYNC.RECONVERGENT B1 ;  /* 0x0000000000017941 */ /* 0x000fea0003800200 */
.L_x_12410:
        /* <DEDUP_REMOVED lines=15> */
.L_x_12417:
        /* <DEDUP_REMOVED lines=13> */
.L_x_12419:
[----:B------:R-:W-:Y:S05]  /*c970*/  BSYNC.RECONVERGENT B2 ;  /* 0x0000000000027941 */ /* 0x000fea0003800200 */
.L_x_12418:
        /* <DEDUP_REMOVED lines=56> */
.L_x_12416:
[----:B------:R-:W-:Y:S05]  /*cd00*/  BSYNC.RECONVERGENT B1 ;  /* 0x0000000000017941 */ /* 0x000fea0003800200 */
.L_x_12415:
        /* <DEDUP_REMOVED lines=17> */
.L_x_12422:
        /* <DEDUP_REMOVED lines=13> */
.L_x_12424:
[----:B------:R-:W-:Y:S05]  /*cef0*/  BSYNC.RECONVERGENT B2 ;  /* 0x0000000000027941 */ /* 0x000fea0003800200 */
.L_x_12423:
        /* <DEDUP_REMOVED lines=56> */
.L_x_12421:
[----:B------:R-:W-:Y:S05]  /*d280*/  BSYNC.RECONVERGENT B1 ;  /* 0x0000000000017941 */ /* 0x000fea0003800200 */
.L_x_12420:
        /* <DEDUP_REMOVED lines=15> */
.L_x_12427:
        /* <DEDUP_REMOVED lines=13> */
.L_x_12429:
[----:B------:R-:W-:Y:S05]  /*d450*/  BSYNC.RECONVERGENT B2 ;  /* 0x0000000000027941 */ /* 0x000fea0003800200 */
.L_x_12428:
        /* <DEDUP_REMOVED lines=45> */
[----:B------:R-:W-:-:S04]  /*d730*/  IMAD.WIDE.U32 R10, R11, -0x326172a9, RZ ;  /* 0xcd9e8d570b0a7825 */ /* 0x000fc800078e00ff */
[----:B------:R-:W-:Y:S01]  /*d740*/  IMAD.MOV.U32 R129, RZ, RZ, RZ ;  /* 0x000000ffff817224 */ /* 0x000fe200078e00ff */
[----:B------:R-:W-:Y:S01]  /*d750*/  LOP3.LUT R118, R6, UR4, R11, 0x96, !PT ;  /* 0x0000000406767c12 */ /* 0x000fe2000f8e960b */
[----:B------:R-:W-:Y:S01]  /*d760*/  UIADD3 UR4, UPT, UPT, UR8, -0x700cb87f, URZ ;  /* 0x8ff3478108047890 */ /* 0x000fe2000fffe0ff */
[----:B------:R-:W-:-:S04]  /*d770*/  IMAD.WIDE.U32 R6, R7, -0x326172a9, RZ ;  /* 0xcd9e8d5707067825 */ /* 0x000fc800078e00ff */
[----:B------:R-:W-:Y:S01]  /*d780*/  IMAD.WIDE.U32 R118, R118, -0x2daee0ad, RZ ;  /* 0xd2511f5376767825 */ /* 0x000fe200078e00ff */
[----:B------:R-:W-:Y:S01]  /*d790*/  LOP3.LUT R10, R10, UR4, R7, 0x96, !PT ;  /* 0x000000040a0a7c12 */ /* 0x000fe2000f8e9607 */
[----:B------:R-:W-:Y:S01]  /*d7a0*/  UIADD3 UR4, UPT, UPT, UR9, -0x695add53, URZ ;  /* 0x96a522ad09047890 */ /* 0x000fe2000fffe0ff */
[----:B------:R-:W-:Y:S01]  /*d7b0*/  MOV R7, R117 ;  /* 0x0000007500077202 */ /* 0x000fe20000000f00 */
[----:B------:R-:W-:-:S04]  /*d7c0*/  IMAD.MOV.U32 R117, RZ, RZ, R118 ;  /* 0x000000ffff757224 */ /* 0x000fc800078e0076 */
[----:B------:R-:W-:-:S07]  /*d7d0*/  LOP3.LUT R11, R128, UR4, R119, 0x96, !PT ;  /* 0x00000004800b7c12 */ /* 0x000fce000f8e9677 */
.L_x_12426:
[----:B------:R-:W-:Y:S05]  /*d7e0*/  BSYNC.RECONVERGENT B1 ;  /* 0x0000000000017941 */ /* 0x000fea0003800200 */
.L_x_12425:
        /* <DEDUP_REMOVED lines=17> */
.L_x_12432:
        /* <DEDUP_REMOVED lines=15> */
.L_x_12434:
[----:B------:R-:W-:Y:S05]  /*d9f0*/  BSYNC.RECONVERGENT B2 ;  /* 0x0000000000027941 */ /* 0x000fea0003800200 */
.L_x_12433:
[----:B------:R-:W-:Y:S01]  /*da00*/  LOP3.LUT R6, R8, UR9, R119, 0x96, !PT ;  /* 0x0000000908067c12 */ /* 0x000fe2000f8e9677 */
[----:B------:R-:W-:Y:S01]  /*da10*/  IMAD.WIDE.U32 R10, R15, -0x326172a9, RZ ;  /* 0xcd9e8d570f0a7825 */ /* 0x000fe200078e00ff */
[----:B------:R-:W-:-:S03]  /*da20*/  UIADD3 UR4, UPT, UPT, UR8, -0x61c88647, URZ ;  /* 0x9e3779b908047890 */ /* 0x000fc6000fffe0ff */
[----:B------:R-:W-:Y:S02]  /*da30*/  HFMA2 R9, -RZ, RZ, 0, 0 ;  /* 0x00000000ff097431 */ /* 0x000fe400000001ff */
        /* <DEDUP_REMOVED lines=50> */
[----:B------:R-:W-:Y:S02]  /*dd60*/  IMAD.MOV.U32 R128, RZ, RZ, R117 ;  /* 0x000000ffff807224 */ /* 0x000fe400078e0075 */
[----:B------:R-:W-:-:S07]  /*dd70*/  IMAD.MOV.U32 R117, RZ, RZ, R118 ;  /* 0x000000ffff757224 */ /* 0x000fce00078e0076 */
.L_x_12431:
[----:B------:R-:W-:Y:S05]  /*dd80*/  BSYNC.RECONVERGENT B1 ;  /* 0x0000000000017941 */ /* 0x000fea0003800200 */
.L_x_12430:
[----:B------:R-:W-:Y:S01]  /*dd90*/  FMUL.FTZ R119, R84, R4 ;  /* 0x0000000454777220 */ /* 0x000fe20000410000 */
        /* <DEDUP_REMOVED lines=24> */
[--C-:B------:R-:W-:Y:S01]  /*df20*/  FADD.FTZ R102, R102, R3.reuse ;  /* 0x0000000366667221 */ /* 0x100fe20000010000 */
[----:B------:R-:W-:Y:S02]  /*df30*/  SEL R128, RZ, 0x1, P6 ;  /* 0x00000001ff807807 */ /* 0x000fe40003000000 */
[----:B------:R-:W-:Y:S01]  /*df40*/  PRMT R3, R0, 0x7610, R3 ;  /* 0x0000761000037816 */ /* 0x000fe20000000003 */
[----:B------:R-:W-:Y:S01]  /*df50*/  FADD.FTZ R103, R4, R103 ;  /* 0x0000006704677221 */ /* 0x000fe20000010000 */
[----:B------:R-:W-:Y:S01]  /*df60*/  @P1 FADD.FTZ R102, R90, R102 ;  /* 0x000000665a661221 */ /* 0x000fe20000010000 */
[----:B------:R-:W-:-:S02]  /*df70*/  PRMT R4, R7, 0x7610, R4 ;  /* 0x0000761007047816 */ /* 0x000fc40000000004 */
[----:B------:R-:W-:Y:S01]  /*df80*/  @P1 FADD.FTZ R103, R91, R103 ;  /* 0x000000675b671221 */ /* 0x000fe20000010000 */
[----:B------:R-:W-:Y:S01]  /*df90*/  PRMT R0, R128, 0x7610, R0 ;  /* 0x0000761080007816 */ /* 0x000fe20000000000 */
[----:B------:R-:W-:Y:S06]  /*dfa0*/  BRA `(.L_x_12435) ;  /* 0x0000001400bc7947 */ /* 0x000fec0003800000 */
.L_x_12394:
        /* <DEDUP_REMOVED lines=16> */
.L_x_12438:
        /* <DEDUP_REMOVED lines=13> */
.L_x_12440:
[----:B------:R-:W-:Y:S05]  /*e180*/  BSYNC.RECONVERGENT B2 ;  /* 0x0000000000027941 */ /* 0x000fea0003800200 */
.L_x_12439:
        /* <DEDUP_REMOVED lines=57> */
.L_x_12437:
[----:B------:R-:W-:Y:S05]  /*e520*/  BSYNC.RECONVERGENT B1 ;  /* 0x0000000000017941 */ /* 0x000fea0003800200 */
.L_x_12436:
[----:B------:R-:W1:Y:S01]  /*e530*/  LDC R131, c[0x0][0x404] ;  /* 0x00010100ff837b82 */ /* 0x000e620000000800 */
[----:B------:R-:W-:Y:S01]  /*e540*/  ISETP.NE.AND P3, PT, R119, 0x1, PT ;  /* 0x000000017700780c */ /* 0x000fe20003f65270 */
[----:B------:R-:W-:Y:S01]  /*e550*/  HFMA2 R130, -RZ, RZ, 0.1171875, 0 ;  /* 0x2f800000ff827431 */ /* 0x000fe200000001ff */
[----:B------:R-:W-:Y:S01]  /*e560*/  I2FP.F32.U32 R7, R118 ;  /* 0x0000007600077245 */ /* 0x000fe20000201000 */
[----:B------:R-:W-:Y:S01]  /*e570*/  BSSY.RECONVERGENT B1, `(.L_x_12441) ;  /* 0x0000054000017945 */ /* 0x000fe20003800200 */
[----:B------:R-:W-:-:S03]  /*e580*/  IMAD.MOV.U32 R9, RZ, RZ, 0x2 ;  /* 0x00000002ff097424 */ /* 0x000fc600078e00ff */
[----:B------:R-:W-:Y:S01]  /*e590*/  FFMA.FTZ R118, R7, R130, 1.1641532182693481445e-10 ;  /* 0x2f00000007767423 */ /* 0x000fe20000010082 */
[----:B------:R-:W-:-:S04]  /*e5a0*/  IMAD.MOV.U32 R7, RZ, RZ, R6 ;  /* 0x000000ffff077224 */ /* 0x000fc800078e0006 */
        /* <DEDUP_REMOVED lines=10> */
.L_x_12443:
        /* <DEDUP_REMOVED lines=13> */
.L_x_12445:
[----:B------:R-:W-:Y:S05]  /*e720*/  BSYNC.RECONVERGENT B2 ;  /* 0x0000000000027941 */ /* 0x000fea0003800200 */
.L_x_12444:
        /* <DEDUP_REMOVED lines=53> */
[----:B------:R-:W-:Y:S01]  /*ea80*/  IMAD.MOV.U32 R7, RZ, RZ, R117 ;  /* 0x000000ffff077224 */ /* 0x000fe200078e0075 */
[----:B------:R-:W-:-:S03]  /*ea90*/  MOV R117, R118 ;  /* 0x0000007600757202 */ /* 0x000fc60000000f00 */
[----:B------:R-:W-:-:S07]  /*eaa0*/  LOP3.LUT R11, R128, UR4, R119, 0x96, !PT ;  /* 0x00000004800b7c12 */ /* 0x000fce000f8e9677 */
.L_x_12442:
[----:B------:R-:W-:Y:S05]  /*eab0*/  BSYNC.RECONVERGENT B1 ;  /* 0x0000000000017941 */ /* 0x000fea0003800200 */
.L_x_12441:
[----:B------:R-:W-:Y:S01]  /*eac0*/  ISETP.NE.AND P4, PT, R9, 0x1, PT ;  /* 0x000000010900780c */ /* 0x000fe20003f85270 */
[----:B------:R-:W-:Y:S01]  /*ead0*/  BSSY.RECONVERGENT B1, `(.L_x_12446) ;  /* 0x0000055000017945 */ /* 0x000fe20003800200 */
[----:B------:R-:W-:Y:S01]  /*eae0*/  I2FP.F32.U32 R7, R7 ;  /* 0x0000000700077245 */ /* 0x000fe20000201000 */
[----:B------:R-:W-:-:S04]  /*eaf0*/  IMAD.MOV.U32 R119, RZ, RZ, 0x2 ;  /* 0x00000002ff777424 */ /* 0x000fc800078e00ff */
        /* <DEDUP_REMOVED lines=12> */
.L_x_12448:
        /* <DEDUP_REMOVED lines=13> */
.L_x_12450:
[----:B------:R-:W-:Y:S05]  /*ec90*/  BSYNC.RECONVERGENT B2 ;  /* 0x0000000000027941 */ /* 0x000fea0003800200 */
.L_x_12449:
        /* <DEDUP_REMOVED lines=54> */
[----:B------:R-:W-:Y:S01]  /*f000*/  LOP3.LUT R11, R128, UR4, R119, 0x96, !PT ;  /* 0x00000004800b7c12 */ /* 0x000fe2000f8e9677 */
[----:B------:R-:W-:-:S07]  /*f010*/  IMAD.MOV.U32 R119, RZ, RZ, RZ ;  /* 0x000000ffff777224 */ /* 0x000fce00078e00ff */
.L_x_12447:
[----:B------:R-:W-:Y:S05]  /*f020*/  BSYNC.RECONVERGENT B1 ;  /* 0x0000000000017941 */ /* 0x000fea0003800200 */
.L_x_12446:
        /* <DEDUP_REMOVED lines=16> */
.L_x_12453:
        /* <DEDUP_REMOVED lines=13> */
.L_x_12455:
[----:B------:R-:W-:Y:S05]  /*f200*/  BSYNC.RECONVERGENT B2 ;  /* 0x0000000000027941 */ /* 0x000fea0003800200 */
.L_x_12454:
        /* <DEDUP_REMOVED lines=55> */
[----:B------:R-:W-:-:S07]  /*f580*/  LOP3.LUT R11, R128, UR4, R119, 0x96, !PT ;  /* 0x00000004800b7c12 */ /* 0x000fce000f8e9677 */
.L_x_12452:
[----:B------:R-:W-:Y:S05]  /*f590*/  BSYNC.RECONVERGENT B1 ;  /* 0x0000000000017941 */ /* 0x000fea0003800200 */
.L_x_12451:
        /* <DEDUP_REMOVED lines=16> */
.L_x_12435:
        /* <DEDUP_REMOVED lines=14> */
[----:B------:R-:W-:-:S05]  /*f780*/  IMAD.U32 R7, R2, 0x10000, RZ ;  /* 0x0001000002077824 */ /* 0x000fca00078e00ff */
[----:B------:R-:W-:Y:S02]  /*f790*/  LOP3.LUT R128, R7, 0xff0000, RZ, 0xc0, !PT ;  /* 0x00ff000007807812 */ /* 0x000fe400078ec0ff */
[----:B------:R-:W-:-:S04]  /*f7a0*/  LOP3.LUT R7, R0, 0xffff, RZ, 0xc0, !PT ;  /* 0x0000ffff00077812 */ /* 0x000fc800078ec0ff */
[----:B------:R-:W-:Y:S02]  /*f7b0*/  LEA R7, R7, R128, 0x18 ;  /* 0x0000008007077211 */ /* 0x000fe400078ec0ff */
[----:B------:R-:W-:-:S05]  /*f7c0*/  LOP3.LUT R128, R3, 0xff, RZ, 0xc0, !PT ;  /* 0x000000ff03807812 */ /* 0x000fca00078ec0ff */
[----:B------:R-:W-:Y:S01]  /*f7d0*/  IMAD R7, R128, 0x100, R7 ;  /* 0x0000010080077824 */ /* 0x000fe200078e0207 */
[----:B------:R-:W-:Y:S01]  /*f7e0*/  LOP3.LUT R128, R4, 0xff, RZ, 0xc0, !PT ;  /* 0x000000ff04807812 */ /* 0x000fe200078ec0ff */
[----:B-1----:R-:W-:-:S04]  /*f7f0*/  IMAD.WIDE.U32 R118, R116, 0x4, R118 ;  /* 0x0000000474767825 */ /* 0x002fc800078e0076 */
[----:B------:R-:W-:-:S05]  /*f800*/  IMAD.IADD R7, R7, 0x1, R128 ;  /* 0x0000000107077824 */ /* 0x000fca00078e0280 */
[----:B------:R2:W-:Y:S02]  /*f810*/  STG.E desc[UR6][R118.64], R7 ;  /* 0x0000000776007986 */ /* 0x0005e4000c101906 */
.L_x_12456:
[----:B-12---:R-:W-:Y:S01]  /*f820*/  MOV R7, R117 ;  /* 0x0000007500077202 */ /* 0x006fe20000000f00 */
[----:B------:R-:W-:-:S07]  /*f830*/  VIADD R116, R116, 0x80 ;  /* 0x0000008074747836 */ /* 0x000fce0000000000 */
.L_x_12393:
[----:B------:R-:W-:Y:S05]  /*f840*/  BSYNC.RECONVERGENT B0 ;  /* 0x0000000000007941 */ /* 0x000fea0003800200 */
.L_x_12392:
        /* <DEDUP_REMOVED lines=34> */
.L_x_12462:
[----:B------:R-:W-:Y:S01]  /*fa70*/  VIADD R13, R13, 0x1 ;  /* 0x000000010d0d7836 */ /* 0x000fe20000000000 */
[----:B------:R-:W-:Y:S03]  /*fa80*/  BSSY.RECONVERGENT B2, `(.L_x_12463) ;  /* 0x000000c000027945 */ /* 0x000fe60003800200 */
        /* <DEDUP_REMOVED lines=11> */
.L_x_12464:
[----:B------:R-:W-:Y:S05]  /*fb40*/  BSYNC.RECONVERGENT B2 ;  /* 0x0000000000027941 */ /* 0x000fea0003800200 */
.L_x_12463:
        /* <DEDUP_REMOVED lines=57> */
.L_x_12461:
[----:B------:R-:W-:Y:S05]  /*fee0*/  BSYNC.RECONVERGENT B1 ;  /* 0x0000000000017941 */ /* 0x000fea0003800200 */
.L_x_12460:
[----:B------:R-:W0:Y:S01]  /*fef0*/  LDC R130, c[0x0][0x404] ;  /* 0x00010100ff827b82 */ /* 0x000e220000000800 */
[----:B------:R-:W-:Y:S01]  /*ff00*/  ISETP.NE.AND P3, PT, R2, 0x1, PT ;  /* 0x000000010200780c */ /* 0x000fe20003f65270 */
[----:B------:R-:W-:Y:S01]  /*ff10*/  IMAD.MOV.U32 R131, RZ, RZ, 0x2f800000 ;  /* 0x2f800000ff837424 */ /* 0x000fe200078e00ff */
[----:B------:R-:W-:Y:S01]  /*ff20*/  I2FP.F32.U32 R0, R0 ;  /* 0x0000000000007245 */ /* 0x000fe20000201000 */
[----:B------:R-:W-:Y:S01]  /*ff30*/  BSSY.RECONVERGENT B1, `(.L_x_12465) ;  /* 0x0000056000017945 */ /* 0x000fe20003800200 */
[----:B------:R-:W-:-:S03]  /*ff40*/  IMAD.MOV.U32 R7, RZ, RZ, 0x2 ;  /* 0x00000002ff077424 */ /* 0x000fc600078e00ff */
[----:B------:R-:W1:Y:S01]  /*ff50*/  LDC R4, c[0x0][0x408] ;  /* 0x00010200ff047b82 */ /* 0x000e620000000800 */
[----:B------:R-:W-:Y:S01]  /*ff60*/  FFMA.FTZ R3, R0, R131, 1.1641532182693481445e-10 ;  /* 0x2f00000000037423 */ /* 0x000fe20000010083 */
[----:B------:R-:W-:-:S04]  /*ff70*/  MOV R0, R6 ;  /* 0x0000000600007202 */ /* 0x000fc80000000f00 */
[----:B0-----:R-:W-:Y:S01]  /*ff80*/  FSETP.LE.FTZ.AND P2, PT, R3, R130, PT ;  /* 0x000000820300720b */ /* 0x001fe20003f53000 */
[----:B-1---5:R-:W-:Y:S01]  /*ff90*/  FMUL.FTZ R104, R104, R4 ;  /* 0x0000000468687220 */ /* 0x022fe20000410000 */
        /* <DEDUP_REMOVED lines=9> */
.L_x_12467:
        /* <DEDUP_REMOVED lines=13> */
.L_x_12469:
[----:B------:R-:W-:Y:S05]  /*10100*/  BSYNC.RECONVERGENT B2 ;  /* 0x0000000000027941 */ /* 0x000fea0003800200 */
.L_x_12468:
        /* <DEDUP_REMOVED lines=56> */
.L_x_12466:
[----:B------:R-:W-:Y:S05]  /*10490*/  BSYNC.RECONVERGENT B1 ;  /* 0x0000000000017941 */ /* 0x000fea0003800200 */
.L_x_12465:
        /* <DEDUP_REMOVED lines=15> */
.L_x_12472:
        /* <DEDUP_REMOVED lines=13> */
.L_x_12474:
[----:B------:R-:W-:Y:S05]  /*10660*/  BSYNC.RECONVERGENT B2 ;  /* 0x0000000000027941 */ /* 0x000fea0003800200 */
.L_x_12473:
        /* <DEDUP_REMOVED lines=54> */
[----:B------:R-:W-:Y:S02]  /*109d0*/  IMAD.MOV.U32 R3, RZ, RZ, R117 ;  /* 0x000000ffff037224 */ /* 0x000fe400078e0075 */
[----:B------:R-:W-:-:S07]  /*109e0*/  IMAD.MOV.U32 R117, RZ, RZ, R2 ;  /* 0x000000ffff757224 */ /* 0x000fce00078e0002 */
.L_x_12471:
[----:B------:R-:W-:Y:S05]  /*109f0*/  BSYNC.RECONVERGENT B1 ;  /* 0x0000000000017941 */ /* 0x000fea0003800200 */
.L_x_12470:
        /* <DEDUP_REMOVED lines=17> */
.L_x_12477:
        /* <DEDUP_REMOVED lines=13> */
.L_x_12479:
[----:B------:R-:W-:Y:S05]  /*10be0*/  BSYNC.RECONVERGENT B2 ;  /* 0x0000000000027941 */ /* 0x000fea0003800200 */
.L_x_12478:
        /* <DEDUP_REMOVED lines=56> */
.L_x_12476:
[----:B------:R-:W-:Y:S05]  /*10f70*/  BSYNC.RECONVERGENT B1 ;  /* 0x0000000000017941 */ /* 0x000fea0003800200 */
.L_x_12475:
        /* <DEDUP_REMOVED lines=15> */
.L_x_12482:
        /* <DEDUP_REMOVED lines=13> */
.L_x_12484:
[----:B------:R-:W-:Y:S05]  /*11140*/  BSYNC.RECONVERGENT B2 ;  /* 0x0000000000027941 */ /* 0x000fea0003800200 */
.L_x_12483:
        /* <DEDUP_REMOVED lines=56> */
.L_x_12481:
[----:B------:R-:W-:Y:S05]  /*114d0*/  BSYNC.RECONVERGENT B1 ;  /* 0x0000000000017941 */ /* 0x000fea0003800200 */
.L_x_12480:
        /* <DEDUP_REMOVED lines=17> */
.L_x_12487:
        /* <DEDUP_REMOVED lines=13> */
.L_x_12489:
[----:B------:R-:W-:Y:S05]  /*116c0*/  BSYNC.RECONVERGENT B2 ;  /* 0x0000000000027941 */ /* 0x000fea0003800200 */
.L_x_12488:
        /* <DEDUP_REMOVED lines=56> */
.L_x_12486:
[----:B------:R-:W-:Y:S05]  /*11a50*/  BSYNC.RECONVERGENT B1 ;  /* 0x0000000000017941 */ /* 0x000fea0003800200 */
.L_x_12485:
        /* <DEDUP_REMOVED lines=15> */
.L_x_12492:
        /* <DEDUP_REMOVED lines=13> */
.L_x_12494:
[----:B------:R-:W-:Y:S05]  /*11c20*/  BSYNC.RECONVERGENT B2 ;  /* 0x0000000000027941 */ /* 0x000fea0003800200 */
.L_x_12493:
        /* <DEDUP_REMOVED lines=56> */
.L_x_12491:
[----:B------:R-:W-:Y:S05]  /*11fb0*/  BSYNC.RECONVERGENT B1 ;  /* 0x0000000000017941 */ /* 0x000fea0003800200 */
.L_x_12490:
        /* <DEDUP_REMOVED lines=17> */
.L_x_12497:
        /* <DEDUP_REMOVED lines=15> */
.L_x_12499:
[----:B------:R-:W-:Y:S05]  /*121c0*/  BSYNC.RECONVERGENT B2 ;  /* 0x0000000000027941 */ /* 0x000fea0003800200 */
.L_x_12498:
        /* <DEDUP_REMOVED lines=53> */
[----:B------:R-:W-:Y:S02]  /*12520*/  LOP3.LUT R11, R128, UR4, R119, 0x96, !PT ;  /* 0x00000004800b7c12 */ /* 0x000fe4000f8e9677 */
[----:B------:R-:W-:Y:S01]  /*12530*/  MOV R128, R117 ;  /* 0x0000007500807202 */ /* 0x000fe20000000f00 */
[----:B------:R-:W-:-:S07]  /*12540*/  IMAD.MOV.U32 R117, RZ, RZ, R118 ;  /* 0x000000ffff757224 */ /* 0x000fce00078e0076 */
.L_x_12496:
[----:B------:R-:W-:Y:S05]  /*12550*/  BSYNC.RECONVERGENT B1 ;  /* 0x0000000000017941 */ /* 0x000fea0003800200 */
.L_x_12495:
        /* <DEDUP_REMOVED lines=34> */
.L_x_12459:
[----:B------:R-:W-:Y:S01]  /*12780*/  ISETP.NE.AND P2, PT, R9, 0x1, PT ;  /* 0x000000010900780c */ /* 0x000fe20003f45270 */
[----:B------:R-:W-:Y:S01]  /*12790*/  BSSY.RECONVERGENT B1, `(.L_x_12501) ;  /* 0x0000056000017945 */ /* 0x000fe20003800200 */
[----:B-1----:R-:W-:Y:S02]  /*127a0*/  HFMA2 R119, -RZ, RZ, 0, 1.1920928955078125e-07 ;  /* 0x00000002ff777431 */ /* 0x002fe400000001ff */
        /* <DEDUP_REMOVED lines=9> */
[--C-:B------:R-:W-:Y:S02]  /*12840*/  @!P2 IMAD.MOV.U32 R117, RZ, RZ, R7.reuse ;  /* 0x000000ffff75a224 */ /* 0x100fe400078e0007 */
[----:B------:R-:W-:Y:S02]  /*12850*/  @P2 IMAD.MOV.U32 R118, RZ, RZ, R10 ;  /* 0x000000ffff762224 */ /* 0x000fe400078e000a */
[----:B------:R-:W-:Y:S01]  /*12860*/  @P2 IMAD.MOV.U32 R117, RZ, RZ, R7 ;  /* 0x000000ffff752224 */ /* 0x000fe200078e0007 */
[----:B------:R-:W-:Y:S06]  /*12870*/  BRA `(.L_x_12502) ;  /* 0x00000004001c7947 */ /* 0x000fec0003800000 */
.L_x_12503:
        /* <DEDUP_REMOVED lines=13> */
.L_x_12505:
[----:B------:R-:W-:Y:S05]  /*12950*/  BSYNC.RECONVERGENT B2 ;  /* 0x0000000000027941 */ /* 0x000fea0003800200 */
.L_x_12504:
        /* <DEDUP_REMOVED lines=57> */
.L_x_12502:
[----:B------:R-:W-:Y:S05]  /*12cf0*/  BSYNC.RECONVERGENT B1 ;  /* 0x0000000000017941 */ /* 0x000fea0003800200 */
.L_x_12501:
[----:B------:R-:W1:Y:S01]  /*12d00*/  LDC R131, c[0x0][0x404] ;  /* 0x00010100ff837b82 */ /* 0x000e620000000800 */
[----:B------:R-:W-:Y:S01]  /*12d10*/  ISETP.NE.AND P3, PT, R119, 0x1, PT ;  /* 0x000000017700780c */ /* 0x000fe20003f65270 */
[----:B------:R-:W-:Y:S01]  /*12d20*/  IMAD.MOV.U32 R130, RZ, RZ, 0x2f800000 ;  /* 0x2f800000ff827424 */ /* 0x000fe200078e00ff */
[----:B------:R-:W-:Y:S01]  /*12d30*/  I2FP.F32.U32 R7, R118 ;  /* 0x0000007600077245 */ /* 0x000fe20000201000 */
[----:B------:R-:W-:Y:S01]  /*12d40*/  BSSY.RECONVERGENT B1, `(.L_x_12506) ;  /* 0x0000054000017945 */ /* 0x000fe20003800200 */
[----:B------:R-:W-:-:S03]  /*12d50*/  HFMA2 R9, -RZ, RZ, 0, 1.1920928955078125e-07 ;  /* 0x00000002ff097431 */ /* 0x000fc600000001ff */
[----:B------:R-:W-:Y:S01]  /*12d60*/  FFMA.FTZ R118, R7, R130, 1.1641532182693481445e-10 ;  /* 0x2f00000007767423 */ /* 0x000fe20000010082 */
[----:B------:R-:W-:-:S04]  /*12d70*/  IMAD.MOV.U32 R7, RZ, RZ, R6 ;  /* 0x000000ffff077224 */ /* 0x000fc800078e0006 */
        /* <DEDUP_REMOVED lines=10> */
.L_x_12508:
        /* <DEDUP_REMOVED lines=13> */
.L_x_12510:
[----:B------:R-:W-:Y:S05]  /*12ef0*/  BSYNC.RECONVERGENT B2 ;  /* 0x0000000000027941 */ /* 0x000fea0003800200 */
.L_x_12509:
        /* <DEDUP_REMOVED lines=56> */
.L_x_12507:
[----:B------:R-:W-:Y:S05]  /*13280*/  BSYNC.RECONVERGENT B1 ;  /* 0x0000000000017941 */ /* 0x000fea0003800200 */
.L_x_12506:
        /* <DEDUP_REMOVED lines=16> */
.L_x_12513:
        /* <DEDUP_REMOVED lines=13> */
.L_x_12515:
[----:B------:R-:W-:Y:S05]  /*13460*/  BSYNC.RECONVERGENT B2 ;  /* 0x0000000000027941 */ /* 0x000fea0003800200 */
.L_x_12514:
        /* <DEDUP_REMOVED lines=54> */
[----:B------:R-:W-:Y:S01]  /*137d0*/  LOP3.LUT R11, R128, UR4, R119, 0x96, !PT ;  /* 0x00000004800b7c12 */ /* 0x000fe2000f8e9677 */
[----:B------:R-:W-:-:S07]  /*137e0*/  IMAD.MOV.U32 R119, RZ, RZ, RZ ;  /* 0x000000ffff777224 */ /* 0x000fce00078e00ff */
.L_x_12512:
[----:B------:R-:W-:Y:S05]  /*137f0*/  BSYNC.RECONVERGENT B1 ;  /* 0x0000000000017941 */ /* 0x000fea0003800200 */
.L_x_12511:
        /* <DEDUP_REMOVED lines=16> */
.L_x_12518:
        /* <DEDUP_REMOVED lines=13> */
.L_x_12520:
[----:B------:R-:W-:Y:S05]  /*139d0*/  BSYNC.RECONVERGENT B2 ;  /* 0x0000000000027941 */ /* 0x000fea0003800200 */
.L_x_12519:
        /* <DEDUP_REMOVED lines=56> */
.L_x_12517:
[----:B------:R-:W-:Y:S05]  /*13d60*/  BSYNC.RECONVERGENT B1 ;  /* 0x0000000000017941 */ /* 0x000fea0003800200 */
.L_x_12516:
        /* <DEDUP_REMOVED lines=16> */
.L_x_12500:
        /* <DEDUP_REMOVED lines=16> */
[----:B------:R-:W-:-:S05]  /*13f70*/  LOP3.LUT R7, R0, 0xffff, RZ, 0xc0, !PT ;  /* 0x0000ffff00077812 */ /* 0x000fca00078ec0ff */
[----:B------:R-:W-:Y:S01]  /*13f80*/  IMAD R7, R7, 0x1000000, R128 ;  /* 0x0100000007077824 */ /* 0x000fe200078e0280 */
[----:B------:R-:W-:-:S04]  /*13f90*/  LOP3.LUT R128, R3, 0xff, RZ, 0xc0, !PT ;  /* 0x000000ff03807812 */ /* 0x000fc800078ec0ff */
[----:B------:R-:W-:Y:S02]  /*13fa0*/  LEA R7, R128, R7, 0x8 ;  /* 0x0000000780077211 */ /* 0x000fe400078e40ff */
[----:B------:R-:W-:Y:S01]  /*13fb0*/  LOP3.LUT R128, R4, 0xff, RZ, 0xc0, !PT ;  /* 0x000000ff04807812 */ /* 0x000fe200078ec0ff */
[----:B-1----:R-:W-:-:S04]  /*13fc0*/  IMAD.WIDE.U32 R118, R116, 0x4, R118 ;  /* 0x0000000474767825 */ /* 0x002fc800078e0076 */
[----:B------:R-:W-:-:S05]  /*13fd0*/  IMAD.IADD R7, R7, 0x1, R128 ;  /* 0x0000000107077824 */ /* 0x000fca00078e0280 */
[----:B------:R2:W-:Y:S02]  /*13fe0*/  STG.E desc[UR6][R118.64], R7 ;  /* 0x0000000776007986 */ /* 0x0005e4000c101906 */
.L_x_12521:
[----:B-12---:R-:W-:Y:S01]  /*13ff0*/  IMAD.MOV.U32 R7, RZ, RZ, R117 ;  /* 0x000000ffff077224 */ /* 0x006fe200078e0075 */
[----:B------:R-:W-:-:S07]  /*14000*/  IADD3 R116, PT, PT, R116, 0x80, RZ ;  /* 0x0000008074747810 */ /* 0x000fce0007ffe0ff */
.L_x_12458:
[----:B------:R-:W-:Y:S05]  /*14010*/  BSYNC.RECONVERGENT B0 ;  /* 0x0000000000007941 */ /* 0x000fea0003800200 */
.L_x_12457:
        /* <DEDUP_REMOVED lines=34> */
.L_x_12527:
        /* <DEDUP_REMOVED lines=13> */
.L_x_12529:
[----:B------:R-:W-:Y:S05]  /*14310*/  BSYNC.RECONVERGENT B2 ;  /* 0x0000000000027941 */ /* 0x000fea0003800200 */
.L_x_12528:
[----:B-1----:R-:W-:Y:S01]  /*14320*/  IMAD.WIDE.U32 R118, R15, -0x326172a9, RZ ;  /* 0xcd9e8d570f767825 */ /* 0x002fe200078e00ff */
        /* <DEDUP_REMOVED lines=56> */
.L_x_12526:
[----:B------:R-:W-:Y:S05]  /*146b0*/  BSYNC.RECONVERGENT B1 ;  /* 0x0000000000017941 */ /* 0x000fea0003800200 */
.L_x_12525:
[----:B------:R-:W1:Y:S01]  /*146c0*/  LDC R4, c[0x0][0x408] ;  /* 0x00010200ff047b82 */ /* 0x000e620000000800 */
[----:B------:R-:W-:Y:S01]  /*146d0*/  ISETP.NE.AND P3, PT, R2, 0x1, PT ;  /* 0x000000010200780c */ /* 0x000fe20003f65270 */
[----:B------:R-:W-:Y:S01]  /*146e0*/  HFMA2 R131, -RZ, RZ, 0.1171875, 0 ;  /* 0x2f800000ff837431 */ /* 0x000fe200000001ff */
[----:B------:R-:W-:Y:S01]  /*146f0*/  I2FP.F32.U32 R0, R0 ;  /* 0x0000000000007245 */ /* 0x000fe20000201000 */
[----:B------:R-:W-:Y:S01]  /*14700*/  BSSY.RECONVERGENT B1, `(.L_x_12530) ;  /* 0x0000056000017945 */ /* 0x000fe20003800200 */
[----:B------:R-:W-:-:S03]  /*14710*/  IMAD.MOV.U32 R7, RZ, RZ, 0x2 ;  /* 0x00000002ff077424 */ /* 0x000fc600078e00ff */
[----:B------:R-:W0:Y:S01]  /*14720*/  LDC R130, c[0x0][0x404] ;  /* 0x00010100ff827b82 */ /* 0x000e220000000800 */
[----:B------:R-:W-:Y:S01]  /*14730*/  FFMA.FTZ R3, R0, R131, 1.1641532182693481445e-10 ;  /* 0x2f00000000037423 */ /* 0x000fe20000010083 */
[----:B------:R-:W-:Y:S02]  /*14740*/  IMAD.MOV.U32 R0, RZ, RZ, R6 ;  /* 0x000000ffff007224 */ /* 0x000fe400078e0006 */
[----:B-1---5:R-:W-:Y:S02]  /*14750*/  FMUL.FTZ R108, R108, R4 ;  /* 0x000000046c6c7220 */ /* 0x022fe40000410000 */
[----:B0-----:R-:W-:Y:S01]  /*14760*/  FSETP.LE.FTZ.AND P2, PT, R3, R130, PT ;  /* 0x000000820300720b */ /* 0x001fe20003f53000 */
        /* <DEDUP_REMOVED lines=9> */
.L_x_12532:
        /* <DEDUP_REMOVED lines=13> */
.L_x_12534:
[----:B------:R-:W-:Y:S05]  /*148d0*/  BSYNC.RECONVERGENT B2 ;  /* 0x0000000000027941 */ /* 0x000fea0003800200 */
.L_x_12533:
        /* <DEDUP_REMOVED lines=56> */
.L_x_12531:
[----:B------:R-:W-:Y:S05]  /*14c60*/  BSYNC.RECONVERGENT B1 ;  /* 0x0000000000017941 */ /* 0x000fea0003800200 */
.L_x_12530:
        /* <DEDUP_REMOVED lines=15> */
.L_x_12537:
        /* <DEDUP_REMOVED lines=13> */
.L_x_12539:
[----:B------:R-:W-:Y:S05]  /*14e30*/  BSYNC.RECONVERGENT B2 ;  /* 0x0000000000027941 */ /* 0x000fea0003800200 */
.L_x_12538:
        /* <DEDUP_REMOVED lines=55> */
[----:B------:R-:W-:-:S07]  /*151b0*/  IMAD.MOV.U32 R117, RZ, RZ, R2 ;  /* 0x000000ffff757224 */ /* 0x000fce00078e0002 */
.L_x_12536:
[----:B------:R-:W-:Y:S05]  /*151c0*/  BSYNC.RECONVERGENT B1 ;  /* 0x0000000000017941 */ /* 0x000fea0003800200 */
.L_x_12535:
        /* <DEDUP_REMOVED lines=17> */
.L_x_12542:
        /* <DEDUP_REMOVED lines=13> */
.L_x_12544:
[----:B------:R-:W-:Y:S05]  /*153b0*/  BSYNC.RECONVERGENT B2 ;  /* 0x0000000000027941 */ /* 0x000fea0003800200 */
.L_x_12543:
        /* <DEDUP_REMOVED lines=56> */
.L_x_12541:
[----:B------:R-:W-:Y:S05]  /*15740*/  BSYNC.RECONVERGENT B1 ;  /* 0x0000000000017941 */ /* 0x000fea0003800200 */
.L_x_12540:
        /* <DEDUP_REMOVED lines=15> */
.L_x_12547:
        /* <DEDUP_REMOVED lines=13> */
.L_x_12549:
[----:B------:R-:W-:Y:S05]  /*15910*/  BSYNC.RECONVERGENT B2 ;  /* 0x0000000000027941 */ /* 0x000fea0003800200 */
.L_x_12548:
        /* <DEDUP_REMOVED lines=55> */
[----:B------:R-:W-:-:S07]  /*15c90*/  MOV R117, R118 ;  /* 0x0000007600757202 */ /* 0x000fce0000000f00 */
.L_x_12546:
[----:B------:R-:W-:Y:S05]  /*15ca0*/  BSYNC.RECONVERGENT B1 ;  /* 0x0000000000017941 */ /* 0x000fea0003800200 */
.L_x_12545:
        /* <DEDUP_REMOVED lines=17> */
.L_x_12552:
        /* <DEDUP_REMOVED lines=13> */
.L_x_12554:
[----:B------:R-:W-:Y:S05]  /*15e90*/  BSYNC.RECONVERGENT B2 ;  /* 0x0000000000027941 */ /* 0x000fea0003800200 */
.L_x_12553:
        /* <DEDUP_REMOVED lines=56> */
.L_x_12551:
[----:B------:R-:W-:Y:S05]  /*16220*/  BSYNC.RECONVERGENT B1 ;  /* 0x0000000000017941 */ /* 0x000fea0003800200 */
.L_x_12550:
        /* <DEDUP_REMOVED lines=15> */
.L_x_12557:
        /* <DEDUP_REMOVED lines=13> */
.L_x_12559:
[----:B------:R-:W-:Y:S05]  /*163f0*/  BSYNC.RECONVERGENT B2 ;  /* 0x0000000000027941 */ /* 0x000fea0003800200 */
.L_x_12558:
        /* <DEDUP_REMOVED lines=46> */
[----:B------:R-:W-:Y:S01]  /*166e0*/  HFMA2 R129, -RZ, RZ, 0, 0 ;  /* 0x00000000ff817431 */ /* 0x000fe200000001ff */
        /* <DEDUP_REMOVED lines=9> */
.L_x_12556:
[----:B------:R-:W-:Y:S05]  /*16780*/  BSYNC.RECONVERGENT B1 ;  /* 0x0000000000017941 */ /* 0x000fea0003800200 */
.L_x_12555:
        /* <DEDUP_REMOVED lines=17> */
.L_x_12562:
        /* <DEDUP_REMOVED lines=15> */
.L_x_12564:
[----:B------:R-:W-:Y:S05]  /*16990*/  BSYNC.RECONVERGENT B2 ;  /* 0x0000000000027941 */ /* 0x000fea0003800200 */
.L_x_12563:
        /* <DEDUP_REMOVED lines=56> */
.L_x_12561:
[----:B------:R-:W-:Y:S05]  /*16d20*/  BSYNC.RECONVERGENT B1 ;  /* 0x0000000000017941 */ /* 0x000fea0003800200 */
.L_x_12560:
        /* <DEDUP_REMOVED lines=34> */
.L_x_12524:
        /* <DEDUP_REMOVED lines=16> */
.L_x_12568:
        /* <DEDUP_REMOVED lines=13> */
.L_x_12570:
[----:B------:R-:W-:Y:S05]  /*17120*/  BSYNC.RECONVERGENT B2 ;  /* 0x0000000000027941 */ /* 0x000fea0003800200 */
.L_x_12569:
        /* <DEDUP_REMOVED lines=57> */
.L_x_12567:
[----:B------:R-:W-:Y:S05]  /*174c0*/  BSYNC.RECONVERGENT B1 ;  /* 0x0000000000017941 */ /* 0x000fea0003800200 */
.L_x_12566:
[----:B------:R-:W1:Y:S01]  /*174d0*/  LDC R131, c[0x0][0x404] ;  /* 0x00010100ff837b82 */ /* 0x000e620000000800 */
[----:B------:R-:W-:Y:S01]  /*174e0*/  ISETP.NE.AND P3, PT, R119, 0x1, PT ;  /* 0x000000017700780c */ /* 0x000fe20003f65270 */
[----:B------:R-:W-:Y:S01]  /*174f0*/  IMAD.MOV.U32 R130, RZ, RZ, 0x2f800000 ;  /* 0x2f800000ff827424 */ /* 0x000fe200078e00ff */
[----:B------:R-:W-:Y:S01]  /*17500*/  I2FP.F32.U32 R7, R118 ;  /* 0x0000007600077245 */ /* 0x000fe20000201000 */
[----:B------:R-:W-:Y:S01]  /*17510*/  BSSY.RECONVERGENT B1, `(.L_x_12571) ;  /* 0x0000054000017945 */ /* 0x000fe20003800200 */
[----:B------:R-:W-:-:S03]  /*17520*/  IMAD.MOV.U32 R9, RZ, RZ, 0x2 ;  /* 0x00000002ff097424 */ /* 0x000fc600078e00ff */
[----:B------:R-:W-:Y:S01]  /*17530*/  FFMA.FTZ R118, R7, R130, 1.1641532182693481445e-10 ;  /* 0x2f00000007767423 */ /* 0x000fe20000010082 */
[----:B------:R-:W-:-:S04]  /*17540*/  MOV R7, R6 ;  /* 0x0000000600077202 */ /* 0x000fc80000000f00 */
        /* <DEDUP_REMOVED lines=10> */
.L_x_12573:
        /* <DEDUP_REMOVED lines=13> */
.L_x_12575:
[----:B------:R-:W-:Y:S05]  /*176c0*/  BSYNC.RECONVERGENT B2 ;  /* 0x0000000000027941 */ /* 0x000fea0003800200 */
.L_x_12574:
        /* <DEDUP_REMOVED lines=56> */
.L_x_12572:
[----:B------:R-:W-:Y:S05]  /*17a50*/  BSYNC.RECONVERGENT B1 ;  /* 0x0000000000017941 */ /* 0x000fea0003800200 */
.L_x_12571:
        /* <DEDUP_REMOVED lines=16> */
.L_x_12578:
        /* <DEDUP_REMOVED lines=13> */
.L_x_12580:
[----:B------:R-:W-:Y:S05]  /*17c30*/  BSYNC.RECONVERGENT B2 ;  /* 0x0000000000027941 */ /* 0x000fea0003800200 */
.L_x_12579:
        /* <DEDUP_REMOVED lines=56> */
.L_x_12577:
[----:B------:R-:W-:Y:S05]  /*17fc0*/  BSYNC.RECONVERGENT B1 ;  /* 0x0000000000017941 */ /* 0x000fea0003800200 */
.L_x_12576:
        /* <DEDUP_REMOVED lines=16> */
.L_x_12583:
        /* <DEDUP_REMOVED lines=13> */
.L_x_12585:
[----:B------:R-:W-:Y:S05]  /*181a0*/  BSYNC.RECONVERGENT B2 ;  /* 0x0000000000027941 */ /* 0x000fea0003800200 */
.L_x_12584:
        /* <DEDUP_REMOVED lines=56> */
.L_x_12582:
[----:B------:R-:W-:Y:S05]  /*18530*/  BSYNC.RECONVERGENT B1 ;  /* 0x0000000000017941 */ /* 0x000fea0003800200 */
.L_x_12581:
        /* <DEDUP_REMOVED lines=16> */
.L_x_12565:
        /* <DEDUP_REMOVED lines=24> */
.L_x_12586:
[----:B-12---:R-:W-:Y:S02]  /*187c0*/  IMAD.MOV.U32 R7, RZ, RZ, R117 ;  /* 0x000000ffff077224 */ /* 0x006fe400078e0075 */
[----:B------:R-:W-:-:S07]  /*187d0*/  VIADD R116, R116, 0x80 ;  /* 0x0000008074747836 */ /* 0x000fce0000000000 */
.L_x_12523:
[----:B------:R-:W-:Y:S05]  /*187e0*/  BSYNC.RECONVERGENT B0 ;  /* 0x0000000000007941 */ /* 0x000fea0003800200 */
.L_x_12522:
        /* <DEDUP_REMOVED lines=34> */
.L_x_12592:
        /* <DEDUP_REMOVED lines=13> */
.L_x_12594:
[----:B------:R-:W-:Y:S05]  /*18ae0*/  BSYNC.RECONVERGENT B2 ;  /* 0x0000000000027941 */ /* 0x000fea0003800200 */
.L_x_12593:
[----:B-1----:R-:W-:Y:S01]  /*18af0*/  IMAD.WIDE.U32 R118, R15, -0x326172a9, RZ ;  /* 0xcd9e8d570f767825 */ /* 0x002fe200078e00ff */
        /* <DEDUP_REMOVED lines=56> */
.L_x_12591:
[----:B------:R-:W-:Y:S05]  /*18e80*/  BSYNC.RECONVERGENT B1 ;  /* 0x0000000000017941 */ /* 0x000fea0003800200 */
.L_x_12590:
[----:B------:R-:W1:Y:S01]  /*18e90*/  LDC R4, c[0x0][0x408] ;  /* 0x00010200ff047b82 */ /* 0x000e620000000800 */
[----:B------:R-:W-:Y:S01]  /*18ea0*/  ISETP.NE.AND P3, PT, R2, 0x1, PT ;  /* 0x000000010200780c */ /* 0x000fe20003f65270 */
[----:B------:R-:W-:Y:S01]  /*18eb0*/  IMAD.MOV.U32 R131, RZ, RZ, 0x2f800000 ;  /* 0x2f800000ff837424 */ /* 0x000fe200078e00ff */
[----:B------:R-:W-:Y:S01]  /*18ec0*/  I2FP.F32.U32 R0, R0 ;  /* 0x0000000000007245 */ /* 0x000fe20000201000 */
[----:B------:R-:W-:Y:S01]  /*18ed0*/  BSSY.RECONVERGENT B1, `(.L_x_12595) ;  /* 0x0000056000017945 */ /* 0x000fe20003800200 */
[----:B------:R-:W-:-:S03]  /*18ee0*/  HFMA2 R7, -RZ, RZ, 0, 1.1920928955078125e-07 ;  /* 0x00000002ff077431 */ /* 0x000fc600000001ff */
        /* <DEDUP_REMOVED lines=14> */
.L_x_12597:
        /* <DEDUP_REMOVED lines=13> */
.L_x_12599:
[----:B------:R-:W-:Y:S05]  /*190a0*/  BSYNC.RECONVERGENT B2 ;  /* 0x0000000000027941 */ /* 0x000fea0003800200 */
.L_x_12598:
        /* <DEDUP_REMOVED lines=56> */
.L_x_12596:
[----:B------:R-:W-:Y:S05]  /*19430*/  BSYNC.RECONVERGENT B1 ;  /* 0x0000000000017941 */ /* 0x000fea0003800200 */
.L_x_12595:
        /* <DEDUP_REMOVED lines=15> */
.L_x_12602:
        /* <DEDUP_REMOVED lines=13> */
.L_x_12604:
[----:B------:R-:W-:Y:S05]  /*19600*/  BSYNC.RECONVERGENT B2 ;  /* 0x0000000000027941 */ /* 0x000fea0003800200 */
.L_x_12603:
        /* <DEDUP_REMOVED lines=56> */
.L_x_12601:
[----:B------:R-:W-:Y:S05]  /*19990*/  BSYNC.RECONVERGENT B1 ;  /* 0x0000000000017941 */ /* 0x000fea0003800200 */
.L_x_12600:
        /* <DEDUP_REMOVED lines=17> */
.L_x_12607:
        /* <DEDUP_REMOVED lines=13> */
.L_x_12609:
[----:B------:R-:W-:Y:S05]  /*19b80*/  BSYNC.RECONVERGENT B2 ;  /* 0x0000000000027941 */ /* 0x000fea0003800200 */
.L_x_12608:
        /* <DEDUP_REMOVED lines=56> */
.L_x_12606:
[----:B------:R-:W-:Y:S05]  /*19f10*/  BSYNC.RECONVERGENT B1 ;  /* 0x0000000000017941 */ /* 0x000fea0003800200 */
.L_x_12605:
        /* <DEDUP_REMOVED lines=15> */
.L_x_12612:
        /* <DEDUP_REMOVED lines=13> */
.L_x_12614:
[----:B------:R-:W-:Y:S05]  /*1a0e0*/  BSYNC.RECONVERGENT B2 ;  /* 0x0000000000027941 */ /* 0x000fea0003800200 */
.L_x_12613:
        /* <DEDUP_REMOVED lines=56> */
.L_x_12611:
[----:B------:R-:W-:Y:S05]  /*1a470*/  BSYNC.RECONVERGENT B1 ;  /* 0x0000000000017941 */ /* 0x000fea0003800200 */
.L_x_12610:
        /* <DEDUP_REMOVED lines=17> */
.L_x_12617:
        /* <DEDUP_REMOVED lines=13> */
.L_x_12619:
[----:B------:R-:W-:Y:S05]  /*1a660*/  BSYNC.RECONVERGENT B2 ;  /* 0x0000000000027941 */ /* 0x000fea0003800200 */
.L_x_12618:
        /* <DEDUP_REMOVED lines=56> */
.L_x_12616:
[----:B------:R-:W-:Y:S05]  /*1a9f0*/  BSYNC.RECONVERGENT B1 ;  /* 0x0000000000017941 */ /* 0x000fea0003800200 */
.L_x_12615:
        /* <DEDUP_REMOVED lines=15> */
.L_x_12622:
        /* <DEDUP_REMOVED lines=13> */
.L_x_12624:
[----:B------:R-:W-:Y:S05]  /*1abc0*/  BSYNC.RECONVERGENT B2 ;  /* 0x0000000000027941 */ /* 0x000fea0003800200 */
.L_x_12623:
        /* <DEDUP_REMOVED lines=56> */
.L_x_12621:
[----:B------:R-:W-:Y:S05]  /*1af50*/  BSYNC.RECONVERGENT B1 ;  /* 0x0000000000017941 */ /* 0x000fea0003800200 */
.L_x_12620:
        /* <DEDUP_REMOVED lines=17> */
.L_x_12627:
        /* <DEDUP_REMOVED lines=15> */
.L_x_12629:
[----:B------:R-:W-:Y:S05]  /*1b160*/  BSYNC.RECONVERGENT B2 ;  /* 0x0000000000027941 */ /* 0x000fea0003800200 */
.L_x_12628:
        /* <DEDUP_REMOVED lines=56> */
.L_x_12626:
[----:B------:R-:W-:Y:S05]  /*1b4f0*/  BSYNC.RECONVERGENT B1 ;  /* 0x0000000000017941 */ /* 0x000fea0003800200 */
.L_x_12625:
        /* <DEDUP_REMOVED lines=34> */
.L_x_12589:
[----:B------:R-:W-:Y:S01]  /*1b720*/  ISETP.NE.AND P2, PT, R9, 0x1, PT ;  /* 0x000000010900780c */ /* 0x000fe20003f45270 */
[----:B------:R-:W-:Y:S01]  /*1b730*/  BSSY.RECONVERGENT B1, `(.L_x_12631) ;  /* 0x0000056000017945 */ /* 0x000fe20003800200 */
[----:B-1----:R-:W-:Y:S02]  /*1b740*/  HFMA2 R119, -RZ, RZ, 0, 1.1920928955078125e-07 ;  /* 0x00000002ff777431 */ /* 0x002fe400000001ff */
        /* <DEDUP_REMOVED lines=13> */
.L_x_12633:
        /* <DEDUP_REMOVED lines=13> */
.L_x_12635:
[----:B------:R-:W-:Y:S05]  /*1b8f0*/  BSYNC.RECONVERGENT B2 ;  /* 0x0000000000027941 */ /* 0x000fea0003800200 */
.L_x_12634:
        /* <DEDUP_REMOVED lines=55> */
[----:B------:R-:W-:Y:S01]  /*1bc70*/  IMAD.MOV.U32 R119, RZ, RZ, RZ ;  /* 0x000000ffff777224 */ /* 0x000fe200078e00ff */
[----:B------:R-:W-:-:S07]  /*1bc80*/  MOV R118, R7 ;  /* 0x0000000700767202 */ /* 0x000fce0000000f00 */
.L_x_12632:
[----:B------:R-:W-:Y:S05]  /*1bc90*/  BSYNC.RECONVERGENT B1 ;  /* 0x0000000000017941 */ /* 0x000fea0003800200 */
.L_x_12631:
[----:B------:R-:W1:Y:S01]  /*1bca0*/  LDC R131, c[0x0][0x404] ;  /* 0x00010100ff837b82 */ /* 0x000e620000000800 */
[----:B------:R-:W-:Y:S01]  /*1bcb0*/  ISETP.NE.AND P3, PT, R119, 0x1, PT ;  /* 0x000000017700780c */ /* 0x000fe20003f65270 */
[----:B------:R-:W-:Y:S01]  /*1bcc0*/  HFMA2 R130, -RZ, RZ, 0.1171875, 0 ;  /* 0x2f800000ff827431 */ /* 0x000fe200000001ff */
        /* <DEDUP_REMOVED lines=15> */
.L_x_12638:
        /* <DEDUP_REMOVED lines=13> */
.L_x_12640:
[----:B------:R-:W-:Y:S05]  /*1be90*/  BSYNC.RECONVERGENT B2 ;  /* 0x0000000000027941 */ /* 0x000fea0003800200 */
.L_x_12639:
        /* <DEDUP_REMOVED lines=56> */
.L_x_12637:
[----:B------:R-:W-:Y:S05]  /*1c220*/  BSYNC.RECONVERGENT B1 ;  /* 0x0000000000017941 */ /* 0x000fea0003800200 */
.L_x_12636:
        /* <DEDUP_REMOVED lines=16> */
.L_x_12643:
        /* <DEDUP_REMOVED lines=13> */
.L_x_12645:
[----:B------:R-:W-:Y:S05]  /*1c400*/  BSYNC.RECONVERGENT B2 ;  /* 0x0000000000027941 */ /* 0x000fea0003800200 */
.L_x_12644:
        /* <DEDUP_REMOVED lines=55> */
[----:B------:R-:W-:-:S07]  /*1c780*/  HFMA2 R119, -RZ, RZ, 0, 0 ;  /* 0x00000000ff777431 */ /* 0x000fce00000001ff */
.L_x_12642:
[----:B------:R-:W-:Y:S05]  /*1c790*/  BSYNC.RECONVERGENT B1 ;  /* 0x0000000000017941 */ /* 0x000fea0003800200 */
.L_x_12641:
        /* <DEDUP_REMOVED lines=16> */
.L_x_12648:
        /* <DEDUP_REMOVED lines=13> */
.L_x_12650:
[----:B------:R-:W-:Y:S05]  /*1c970*/  BSYNC.RECONVERGENT B2 ;  /* 0x0000000000027941 */ /* 0x000fea0003800200 */
.L_x_12649:
        /* <DEDUP_REMOVED lines=56> */
.L_x_12647:
[----:B------:R-:W-:Y:S05]  /*1cd00*/  BSYNC.RECONVERGENT B1 ;  /* 0x0000000000017941 */ /* 0x000fea0003800200 */
.L_x_12646:
        /* <DEDUP_REMOVED lines=16> */
.L_x_12630:
[----:B------:R-:W1:Y:S01]  /*1ce10*/  LDC.64 R118, c[0x0][0x3a8] ;  /* 0x0000ea00ff767b82 */ /* 0x000e620000000a00 */
[----:B------:R-:W-:Y:S02]  /*1ce20*/  SEL R7, RZ, 0x1000000, !P5 ;  /* 0x01000000ff077807 */ /* 0x000fe40006800000 */
[----:B------:R-:W-:Y:S02]  /*1ce30*/  SEL R130, RZ, 0x10000, !P4 ;  /* 0x00010000ff827807 */ /* 0x000fe40006000000 */
[----:B------:R-:W-:Y:S02]  /*1ce40*/  SEL R131, RZ, 0x100, !P3 ;  /* 0x00000100ff837807 */ /* 0x000fe40005800000 */
[----:B------:R-:W-:Y:S01]  /*1ce50*/  SEL R160, RZ, 0x1, !P2 ;  /* 0x00000001ffa07807 */ /* 0x000fe20005000000 */
[----:B------:R-:W2:Y:S01]  /*1ce60*/  LDC.64 R128, c[0x0][0x3b0] ;  /* 0x0000ec00ff807b82 */ /* 0x000ea20000000a00 */
[----:B------:R-:W-:-:S05]  /*1ce70*/  IADD3 R7, PT, PT, R131, R7, R130 ;  /* 0x0000000783077210 */ /* 0x000fca0007ffe082 */
[----:B------:R-:W-:Y:S01]  /*1ce80*/  IMAD.IADD R131, R7, 0x1, R160 ;  /* 0x0000000107837824 */ /* 0x000fe200078e02a0 */
[----:B------:R-:W-:Y:S01]  /*1ce90*/  MOV R7, R117 ;  /* 0x0000007500077202 */ /* 0x000fe20000000f00 */
        /* <DEDUP_REMOVED lines=8> */
[----:B------:R-:W-:Y:S02]  /*1cf20*/  LOP3.LUT R128, R117, 0xff0000, RZ, 0xc0, !PT ;  /* 0x00ff000075807812 */ /* 0x000fe400078ec0ff */
[----:B------:R-:W-:-:S04]  /*1cf30*/  LOP3.LUT R117, R0, 0xffff, RZ, 0xc0, !PT ;  /* 0x0000ffff00757812 */ /* 0x000fc800078ec0ff */
[----:B------:R-:W-:Y:S02]  /*1cf40*/  LEA R117, R117, R128, 0x18 ;  /* 0x0000008075757211 */ /* 0x000fe400078ec0ff */
[----:B------:R-:W-:-:S05]  /*1cf50*/  LOP3.LUT R128, R3, 0xff, RZ, 0xc0, !PT ;  /* 0x000000ff03807812 */ /* 0x000fca00078ec0ff */
[----:B------:R-:W-:Y:S02]  /*1cf60*/  IMAD R128, R128, 0x100, R117 ;  /* 0x0000010080807824 */ /* 0x000fe400078e0275 */
[----:B-1----:R-:W-:-:S03]  /*1cf70*/  IMAD.WIDE.U32 R116, R116, 0x4, R118 ;  /* 0x0000000474747825 */ /* 0x002fc600078e0076 */
[----:B------:R-:W-:-:S05]  /*1cf80*/  IADD3 R129, PT, PT, R128, R129, RZ ;  /* 0x0000008180817210 */ /* 0x000fca0007ffe0ff */
[----:B------:R2:W-:Y:S02]  /*1cf90*/  STG.E desc[UR6][R116.64], R129 ;  /* 0x0000008174007986 */ /* 0x0005e4000c101906 */
.L_x_12588:
[----:B------:R-:W-:Y:S05]  /*1cfa0*/  BSYNC.RECONVERGENT B0 ;  /* 0x0000000000007941 */ /* 0x000fea0003800200 */
.L_x_12587:
[----:B------:R-:W3:Y:S01]  /*1cfb0*/  LDL R130, [R1] ;  /* 0x0000000001827983 */ /* 0x000ee20000100800 */
[----:B--2---:R-:W-:Y:S01]  /*1cfc0*/  FADD.FTZ R116, RZ, R92 ;  /* 0x0000005cff747221 */ /* 0x004fe20000010000 */
[C---:B------:R-:W-:Y:S01]  /*1cfd0*/  ISETP.GE.U32.AND P0, PT, R14.reuse, 0x80, PT ;  /* 0x000000800e00780c */ /* 0x040fe20003f06070 */
[----:B------:R-:W-:Y:S01]  /*1cfe0*/  BSSY.RECONVERGENT B0, `(.L_x_12651) ;  /* 0x000006e000007945 */ /* 0x000fe20003800200 */
[C---:B------:R-:W-:Y:S01]  /*1cff0*/  ISETP.GT.U32.AND P1, PT, R14.reuse, 0xff, PT ;  /* 0x000000ff0e00780c */ /* 0x040fe20003f24070 */
[----:B------:R-:W-:Y:S01]  /*1d000*/  FADD.FTZ R117, R93, R116 ;  /* 0x000000745d757221 */ /* 0x000fe20000010000 */
[C---:B------:R-:W-:Y:S01]  /*1d010*/  ISETP.GT.U32.AND P2, PT, R14.reuse, 0x17f, PT ;  /* 0x0000017f0e00780c */ /* 0x040fe20003f44070 */
[----:B------:R-:W2:Y:S01]  /*1d020*/  S2R R157, SR_TID.X ;  /* 0x00000000009d7919 */ /* 0x000ea20000002100 */
[----:B------:R-:W-:Y:S01]  /*1d030*/  ISETP.GT.U32.AND P3, PT, R14, 0x1ff, PT ;  /* 0x000001ff0e00780c */ /* 0x000fe20003f64070 */
[----:B------:R-:W-:Y:S01]  /*1d040*/  FADD.FTZ R116, R94, R117 ;  /* 0x000000755e747221 */ /* 0x000fe20000010000 */
[----:B------:R-:W-:-:S02]  /*1d050*/  ISETP.GT.U32.AND P4, PT, R14, 0x27f, PT ;  /* 0x0000027f0e00780c */ /* 0x000fc40003f84070 */
[----:B------:R-:W-:Y:S01]  /*1d060*/  ISETP.GT.U32.AND P5, PT, R14, 0x2ff, PT ;  /* 0x000002ff0e00780c */ /* 0x000fe20003fa4070 */
[----:B------:R-:W-:-:S05]  /*1d070*/  FADD.FTZ R116, R95, R116 ;  /* 0x000000745f747221 */ /* 0x000fca0000010000 */
[----:B------:R-:W-:-:S05]  /*1d080*/  FSEL R117, R116, RZ, P0 ;  /* 0x000000ff74757208 */ /* 0x000fca0000000000 */
[----:B------:R-:W-:-:S04]  /*1d090*/  FADD.FTZ R116, R96, R117 ;  /* 0x0000007560747221 */ /* 0x000fc80000010000 */
[----:B-1----:R-:W-:-:S04]  /*1d0a0*/  FADD.FTZ R119, R97, R116 ;  /* 0x0000007461777221 */ /* 0x002fc80000010000 */
        /* <DEDUP_REMOVED lines=28> */
[----:B---3--:R-:W-:-:S04]  /*1d270*/  FMUL.FTZ R116, R130, R116 ;  /* 0x0000007482747220 */ /* 0x008fc80000410000 */
[--C-:B------:R-:W-:Y:S01]  /*1d280*/  FADD.FTZ R117, R92, -R116.reuse ;  /* 0x800000745c757221 */ /* 0x100fe20000010000 */
[--C-:B------:R-:W-:Y:S01]  /*1d290*/  FADD.FTZ R130, R93, -R116.reuse ;  /* 0x800000745d827221 */ /* 0x100fe20000010000 */
[--C-:B------:R-:W-:Y:S01]  /*1d2a0*/  FADD.FTZ R118, R94, -R116.reuse ;  /* 0x800000745e767221 */ /* 0x100fe20000010000 */
[----:B------:R-:W-:Y:S01]  /*1d2b0*/  FADD.FTZ R128, R97, -R116 ;  /* 0x8000007461807221 */ /* 0x000fe20000010000 */
[----:B------:R-:W-:-:S04]  /*1d2c0*/  FFMA.FTZ R117, R117, R117, RZ ;  /* 0x0000007575757223 */ /* 0x000fc800000100ff */
[----:B------:R-:W-:Y:S01]  /*1d2d0*/  FFMA.FTZ R117, R130, R130, R117 ;  /* 0x0000008282757223 */ /* 0x000fe20000010075 */
[----:B------:R-:W-:-:S03]  /*1d2e0*/  FADD.FTZ R130, R95, -R116 ;  /* 0x800000745f827221 */ /* 0x000fc60000010000 */
[----:B------:R-:W-:-:S04]  /*1d2f0*/  FFMA.FTZ R117, R118, R118, R117 ;  /* 0x0000007676757223 */ /* 0x000fc80000010075 */
        /* <DEDUP_REMOVED lines=41> */
[----:B------:R-:W1:Y:S02]  /*1d590*/  SHFL.BFLY PT, R117, R118, 0x1, 0x1f ;  /* 0x0c201f0076757f89 */ /* 0x000e6400000e0000 */
[----:B-1----:R-:W-:Y:S01]  /*1d5a0*/  FADD.FTZ R119, R118, R117 ;  /* 0x0000007576777221 */ /* 0x002fe20000010000 */
[----:B--2---:R-:W-:-:S04]  /*1d5b0*/  LOP3.LUT P1, R118, R157, 0x1f, RZ, 0xc0, !PT ;  /* 0x0000001f9d767812 */ /* 0x004fc8000782c0ff */
        /* <DEDUP_REMOVED lines=8> */
[----:B------:R-:W-:Y:S06]  /*1d640*/  @P1 BRA `(.L_x_12652) ;  /* 0x00000000001c1947 */ /* 0x000fec0003800000 */
[----:B------:R-:W1:Y:S01]  /*1d650*/  S2UR UR5, SR_CgaCtaId ;  /* 0x00000000000579c3 */ /* 0x000e620000008800 */
[----:B------:R-:W-:Y:S01]  /*1d660*/  UMOV UR4, 0x400 ;  /* 0x0000040000047882 */ /* 0x000fe20000000000 */
[----:B------:R-:W-:-:S04]  /*1d670*/  SHF.R.U32.HI R119, RZ, 0x2, R157 ;  /* 0x00000002ff777819 */ /* 0x000fc8000001169d */
[----:B------:R-:W-:Y:S01]  /*1d680*/  LOP3.LUT R119, R119, 0x18, RZ, 0xc0, !PT ;  /* 0x0000001877777812 */ /* 0x000fe200078ec0ff */
[----:B-1----:R-:W-:-:S04]  /*1d690*/  ULEA UR4, UR5, UR4, 0x18 ;  /* 0x0000000405047291 */ /* 0x002fc8000f8ec0ff */
[----:B------:R-:W-:-:S09]  /*1d6a0*/  @UP1 UIADD3 UR4, UPT, UPT, UR4, 0x20, URZ ;  /* 0x0000002004041890 */ /* 0x000fd2000fffe0ff */
[----:B------:R1:W-:Y:S03]  /*1d6b0*/  STS.64 [R119+UR4], R116 ;  /* 0x0000007477007988 */ /* 0x0003e60008000a04 */
.L_x_12652:
[----:B------:R-:W-:Y:S05]  /*1d6c0*/  BSYNC.RECONVERGENT B0 ;  /* 0x0000000000007941 */ /* 0x000fea0003800200 */
.L_x_12651:
[----:B------:R-:W-:Y:S01]  /*1d6d0*/  BAR.SYNC.DEFER_BLOCKING 0x0 ;  /* 0x0000000000007b1d */ /* 0x000fe20000010000 */
[----:B------:R-:W-:Y:S01]  /*1d6e0*/  ISETP.GT.U32.AND P1, PT, R118, 0x3, PT ;  /* 0x000000037600780c */ /* 0x000fe20003f24070 */
[----:B------:R-:W-:Y:S01]  /*1d6f0*/  IMAD.MOV.U32 R131, RZ, RZ, RZ ;  /* 0x000000ffff837224 */ /* 0x000fe200078e00ff */
[----:B-1----:R-:W-:-:S03]  /*1d700*/  CS2R R116, SRZ ;  /* 0x0000000000747805 */ /* 0x002fc6000001ff00 */
[----:B------:R-:W-:Y:S08]  /*1d710*/  BSSY.RECONVERGENT B0, `(.L_x_12653) ;  /* 0x000000a000007945 */ /* 0x000ff00003800200 */
[----:B------:R-:W-:Y:S05]  /*1d720*/  @P1 BRA `(.L_x_12654) ;  /* 0x0000000000201947 */ /* 0x000fea0003800000 */
[----:B------:R-:W1:Y:S01]  /*1d730*/  S2UR UR5, SR_CgaCtaId ;  /* 0x00000000000579c3 */ /* 0x000e620000008800 */
[----:B------:R-:W-:Y:S01]  /*1d740*/  UMOV UR4, 0x400 ;  /* 0x0000040000047882 */ /* 0x000fe20000000000 */
[----:B------:R-:W-:Y:S01]  /*1d750*/  SHF.L.U32 R116, R157, 0x3, RZ ;  /* 0x000000039d747819 */ /* 0x000fe200000006ff */
[----:B------:R-:W-:-:S03]  /*1d760*/  IMAD.MOV.U32 R131, RZ, RZ, R163 ;  /* 0x000000ffff837224 */ /* 0x000fc600078e00a3 */
[----:B------:R-:W-:Y:S01]  /*1d770*/  LOP3.LUT R116, R116, 0xf8, RZ, 0xc0, !PT ;  /* 0x000000f874747812 */ /* 0x000fe200078ec0ff */
[----:B-1----:R-:W-:-:S04]  /*1d780*/  ULEA UR4, UR5, UR4, 0x18 ;  /* 0x0000000405047291 */ /* 0x002fc8000f8ec0ff */
[----:B------:R-:W-:-:S09]  /*1d790*/  @UP1 UIADD3 UR4, UPT, UPT, UR4, 0x20, URZ ;  /* 0x0000002004041890 */ /* 0x000fd2000fffe0ff */
[----:B------:R-:W1:Y:S03]  /*1d7a0*/  LDS.64 R116, [R116+UR4] ;  /* 0x0000000474747984 */ /* 0x000e660008000a00 */
.L_x_12654:
[----:B------:R-:W-:Y:S05]  /*1d7b0*/  BSYNC.RECONVERGENT B0 ;  /* 0x0000000000007941 */ /* 0x000fea0003800200 */
.L_x_12653:
[----:B------:R-:W2:Y:S01]  /*1d7c0*/  SHFL.DOWN PT, R130, R131, 0x2, 0x1f ;  /* 0x08401f0083827f89 */ /* 0x000ea200000e0000 */
[-C--:B------:R-:W-:Y:S01]  /*1d7d0*/  I2FP.F32.S32 R161, R131.reuse ;  /* 0x0000008300a17245 */ /* 0x080fe20000201400 */
[----:B------:R-:W-:Y:S01]  /*1d7e0*/  BSSY.RECONVERGENT B0, `(.L_x_12655) ;  /* 0x000004b000007945 */ /* 0x000fe20003800200 */
[----:B------:R-:W-:Y:S01]  /*1d7f0*/  ISETP.NE.AND P2, PT, R157, RZ, PT ;  /* 0x000000ff9d00720c */ /* 0x000fe20003f45270 */
[----:B-1----:R-:W1:Y:S01]  /*1d800*/  SHFL.DOWN PT, R159, R116, 0x2, 0x1f ;  /* 0x08401f00749f7f89 */ /* 0x002e6200000e0000 */
[----:B------:R-:W-:Y:S02]  /*1d810*/  ISETP.NE.AND P1, PT, RZ, UR23, PT ;  /* 0x00000017ff007c0c */ /* 0x000fe4000bf25270 */
[----:B--2---:R-:W-:Y:S02]  /*1d820*/  IADD3 R119, PT, PT, R130, R131, RZ ;  /* 0x0000008382777210 */ /* 0x004fe40007ffe0ff */
[----:B------:R-:W-:Y:S02]  /*1d830*/  I2FP.F32.S32 R129, R130 ;  /* 0x0000008200817245 */ /* 0x000fe40000201400 */
[----:B------:R-:W-:Y:S01]  /*1d840*/  I2FP.F32.S32 R118, R119 ;  /* 0x0000007700767245 */ /* 0x000fe20000201400 */
[----:B------:R-:W2:Y:S01]  /*1d850*/  SHFL.DOWN PT, R130, R117, 0x2, 0x1f ;  /* 0x08401f0075827f89 */ /* 0x000ea200000e0000 */
[C---:B-1----:R-:W-:Y:S01]  /*1d860*/  FADD.FTZ R160, -R159.reuse, R116 ;  /* 0x000000749fa07221 */ /* 0x042fe20000010100 */
[----:B------:R-:W-:Y:S01]  /*1d870*/  FMUL.FTZ R162, R159, R129 ;  /* 0x000000819fa27220 */ /* 0x000fe20000410000 */
[----:B------:R-:W1:Y:S02]  /*1d880*/  MUFU.RCP R128, R118 ;  /* 0x0000007600807308 */ /* 0x000e640000001000 */
[----:B------:R-:W-:Y:S01]  /*1d890*/  FMUL.FTZ R160, R160, R160 ;  /* 0x000000a0a0a07220 */ /* 0x000fe20000410000 */
[----:B------:R-:W-:-:S02]  /*1d8a0*/  FFMA.FTZ R131, R161, R116, R162 ;  /* 0x00000074a1837223 */ /* 0x000fc400000100a2 */
[----:B------:R-:W3:Y:S01]  /*1d8b0*/  SHFL.DOWN PT, R116, R119, 0x1, 0x1f ;  /* 0x08201f0077747f89 */ /* 0x000ee200000e0000 */
[----:B------:R-:W-:-:S04]  /*1d8c0*/  FMUL.FTZ R160, R160, R161 ;  /* 0x000000a1a0a07220 */ /* 0x000fc80000410000 */
[----:B------:R-:W-:Y:S01]  /*1d8d0*/  FMUL.FTZ R129, R160, R129 ;  /* 0x00000081a0817220 */ /* 0x000fe20000410000 */
[----:B-1----:R-:W-:Y:S01]  /*1d8e0*/  FMUL.FTZ R131, R128, R131 ;  /* 0x0000008380837220 */ /* 0x002fe20000410000 */
[----:B--2---:R-:W-:-:S04]  /*1d8f0*/  FADD.FTZ R117, R130, R117 ;  /* 0x0000007582757221 */ /* 0x004fc80000010000 */
[----:B------:R-:W1:Y:S01]  /*1d900*/  SHFL.DOWN PT, R160, R131, 0x1, 0x1f ;  /* 0x08201f0083a07f89 */ /* 0x000e6200000e0000 */
[----:B------:R-:W-:Y:S01]  /*1d910*/  FFMA.FTZ R128, R128, R129, R117 ;  /* 0x0000008180807223 */ /* 0x000fe20000010075 */
[----:B---3--:R-:W-:-:S04]  /*1d920*/  IMAD.IADD R129, R119, 0x1, R116 ;  /* 0x0000000177817824 */ /* 0x008fc800078e0274 */
[----:B------:R-:W2:Y:S01]  /*1d930*/  SHFL.DOWN PT, R117, R128, 0x1, 0x1f ;  /* 0x08201f0080757f89 */ /* 0x000ea200000e0000 */
[----:B------:R-:W-:Y:S02]  /*1d940*/  I2FP.F32.S32 R116, R116 ;  /* 0x0000007400747245 */ /* 0x000fe40000201400 */
[----:B------:R-:W-:-:S06]  /*1d950*/  I2FP.F32.S32 R129, R129 ;  /* 0x0000008100817245 */ /* 0x000fcc0000201400 */
[----:B------:R-:W3:Y:S01]  /*1d960*/  MUFU.RCP R129, R129 ;  /* 0x0000008100817308 */ /* 0x000ee20000001000 */
[----:B-1----:R-:W-:Y:S01]  /*1d970*/  FADD.FTZ R130, R131, -R160 ;  /* 0x800000a083827221 */ /* 0x002fe20000010000 */
[----:B------:R-:W-:-:S03]  /*1d980*/  FMUL.FTZ R159, R160, R116 ;  /* 0x00000074a09f7220 */ /* 0x000fc60000410000 */
[----:B------:R-:W-:Y:S01]  /*1d990*/  FMUL.FTZ R119, R130, R130 ;  /* 0x0000008282777220 */ /* 0x000fe20000410000 */
[----:B--2---:R-:W-:-:S03]  /*1d9a0*/  FADD.FTZ R128, R128, R117 ;  /* 0x0000007580807221 */ /* 0x004fc60000010000 */
[C---:B------:R-:W-:Y:S01]  /*1d9b0*/  FMUL.FTZ R119, R118.reuse, R119 ;  /* 0x0000007776777220 */ /* 0x040fe20000410000 */
[----:B------:R-:W-:Y:S01]  /*1d9c0*/  FFMA.FTZ R118, R118, R131, R159 ;  /* 0x0000008376767223 */ /* 0x000fe2000001009f */
[----:B------:R-:W-:Y:S02]  /*1d9d0*/  IMAD.U32 R159, RZ, RZ, UR16 ;  /* 0x00000010ff9f7e24 */ /* 0x000fe4000f8e00ff */
[----:B------:R-:W-:Y:S01]  /*1d9e0*/  FMUL.FTZ R119, R119, R116 ;  /* 0x0000007477777220 */ /* 0x000fe20000410000 */
[----:B---3--:R-:W-:-:S03]  /*1d9f0*/  FMUL.FTZ R131, R129, R118 ;  /* 0x0000007681837220 */ /* 0x008fc60000410000 */
[----:B------:R-:W-:Y:S02]  /*1da00*/  FFMA.FTZ R130, R129, R119, R128 ;  /* 0x0000007781827223 */ /* 0x000fe40000010080 */
[----:B------:R-:W1:Y:S01]  /*1da10*/  LDC R128, c[0x0][0x448] ;  /* 0x00011200ff807b82 */ /* 0x000e620000000800 */
[----:B------:R-:W2:Y:S04]  /*1da20*/  SHFL.IDX PT, R131, R131, RZ, 0x1f ;  /* 0x00001fff83837589 */ /* 0x000ea800000e0000 */
[----:B------:R-:W1:Y:S03]  /*1da30*/  SHFL.IDX PT, R117, R130, RZ, 0x1f ;  /* 0x00001fff82757589 */ /* 0x000e6600000e0000 */
[----:B------:R-:W3:Y:S01]  /*1da40*/  @!P2 LDC.64 R118, c[0x0][0x3c0] ;  /* 0x0000f000ff76ab82 */ /* 0x000ee20000000a00 */
[----:B--2---:R-:W-:Y:S01]  /*1da50*/  FMUL.FTZ R116, R131, R131 ;  /* 0x0000008383747220 */ /* 0x004fe20000410000 */
[----:B-1----:R-:W-:-:S04]  /*1da60*/  FFMA.FTZ R128, R117, UR24, R128 ;  /* 0x0000001875807c23 */ /* 0x002fc80008010080 */
[----:B------:R-:W-:Y:S02]  /*1da70*/  FSEL R129, R116, RZ, P1 ;  /* 0x000000ff74817208 */ /* 0x000fe40000800000 */
[----:B------:R-:W1:Y:S03]  /*1da80*/  @!P2 LDC.64 R116, c[0x0][0x3c8] ;  /* 0x0000f200ff74ab82 */ /* 0x000e660000000a00 */
[----:B------:R-:W-:Y:S01]  /*1da90*/  FADD.FTZ R128, R128, R129 ;  /* 0x0000008180807221 */ /* 0x000fe20000010000 */
[----:B------:R-:W-:-:S05]  /*1daa0*/  MOV R129, UR16 ;  /* 0x0000001000817c02 */ /* 0x000fca0008000f00 */
[----:B------:R-:W2:Y:S01]  /*1dab0*/  MUFU.RSQ R128, R128 ;  /* 0x0000008000807308 */ /* 0x000ea20000001400 */
[----:B---3--:R-:W-:Y:S01]  /*1dac0*/  @!P2 IMAD.WIDE R118, R129, 0x4, R118 ;  /* 0x000000048176a825 */ /* 0x008fe200078e0276 */
[----:B------:R-:W-:-:S04]  /*1dad0*/  FSEL R129, R131, RZ, !P1 ;  /* 0x000000ff83817208 */ /* 0x000fc80004800000 */
[----:B------:R3:W-:Y:S01]  /*1dae0*/  @!P2 STG.E desc[UR6][R118.64], R131 ;  /* 0x000000837600a986 */ /* 0x0007e2000c101906 */
[----:B-1----:R-:W-:-:S05]  /*1daf0*/  @!P2 IMAD.WIDE R116, R159, 0x4, R116 ;  /* 0x000000049f74a825 */ /* 0x002fca00078e0274 */
[----:B--2---:R3:W-:Y:S01]  /*1db00*/  @!P2 STG.E desc[UR6][R116.64], R128 ;  /* 0x000000807400a986 */ /* 0x0047e2000c101906 */
[----:B------:R-:W-:Y:S05]  /*1db10*/  @!P0 BRA `(.L_x_12656) ;  /* 0x00000000005c8947 */ /* 0x000fea0003800000 */
[----:B---3--:R-:W1:Y:S01]  /*1db20*/  LDC.64 R130, c[0x0][0x428] ;  /* 0x00010a00ff827b82 */ /* 0x008e620000000a00 */
[--C-:B------:R-:W-:Y:S01]  /*1db30*/  FADD.FTZ R117, R92, -R129.reuse ;  /* 0x800000815c757221 */ /* 0x100fe20000010000 */
[--C-:B------:R-:W-:Y:S01]  /*1db40*/  FADD.FTZ R161, R93, -R129.reuse ;  /* 0x800000815da17221 */ /* 0x100fe20000010000 */
[--C-:B------:R-:W-:Y:S02]  /*1db50*/  FADD.FTZ R159, R95, -R129.reuse ;  /* 0x800000815f9f7221 */ /* 0x100fe40000010000 */
[----:B------:R-:W-:Y:S01]  /*1db60*/  FMUL.FTZ R162, R128, R117 ;  /* 0x0000007580a27220 */ /* 0x000fe20000410000 */
[----:B------:R-:W-:Y:S01]  /*1db70*/  FADD.FTZ R117, R94, -R129 ;  /* 0x800000815e757221 */ /* 0x000fe20000010000 */
[C---:B------:R-:W-:Y:S01]  /*1db80*/  FMUL.FTZ R161, R128.reuse, R161 ;  /* 0x000000a180a17220 */ /* 0x040fe20000410000 */
[----:B------:R-:W2:Y:S01]  /*1db90*/  LDC.64 R164, c[0x0][0x430] ;  /* 0x00010c00ffa47b82 */ /* 0x000ea20000000a00 */
[C---:B------:R-:W-:Y:S01]  /*1dba0*/  FMUL.FTZ R159, R128.reuse, R159 ;  /* 0x0000009f809f7220 */ /* 0x040fe20000410000 */
[----:B------:R-:W-:Y:S01]  /*1dbb0*/  FMUL.FTZ R160, R128, R117 ;  /* 0x0000007580a07220 */ /* 0x000fe20000410000 */
[----:B-----5:R-:W-:Y:S01]  /*1dbc0*/  FFMA.FTZ R116, R162, R148, R44 ;  /* 0x00000094a2747223 */ /* 0x020fe2000001002c */
[----:B------:R-:W-:Y:S01]  /*1dbd0*/  FFMA.FTZ R117, R161, R149, R45 ;  /* 0x00000095a1757223 */ /* 0x000fe2000001002d */
[----:B------:R-:W-:Y:S01]  /*1dbe0*/  FFMA.FTZ R119, R159, R151, R47 ;  /* 0x000000979f777223 */ /* 0x000fe2000001002f */
[----:B------:R-:W-:Y:S01]  /*1dbf0*/  FFMA.FTZ R118, R160, R150, R46 ;  /* 0x00000096a0767223 */ /* 0x000fe2000001002e */
[----:B-1----:R-:W-:-:S05]  /*1dc00*/  IMAD.WIDE.U32 R130, R5, 0x10, R130 ;  /* 0x0000001005827825 */ /* 0x002fca00078e0082 */
[----:B------:R2:W-:Y:S02]  /*1dc10*/  STG.E.128 desc[UR6][R130.64], R116 ;  /* 0x0000007482007986 */ /* 0x0005e4000c101d06 */
[----:B--2---:R-:W-:-:S04]  /*1dc20*/  IMAD.WIDE.U32 R130, R5, 0x10, R164 ;  /* 0x0000001005827825 */ /* 0x004fc800078e00a4 */
[----:B------:R-:W-:Y:S01]  /*1dc30*/  FFMA.FTZ R116, R162, R144, R64 ;  /* 0x00000090a2747223 */ /* 0x000fe20000010040 */
[----:B------:R-:W-:Y:S01]  /*1dc40*/  FFMA.FTZ R117, R161, R145, R65 ;  /* 0x00000091a1757223 */ /* 0x000fe20000010041 */
[----:B------:R-:W-:Y:S01]  /*1dc50*/  FFMA.FTZ R118, R160, R146, R66 ;  /* 0x00000092a0767223 */ /* 0x000fe20000010042 */
[----:B------:R-:W-:Y:S01]  /*1dc60*/  FFMA.FTZ R119, R159, R147, R67 ;  /* 0x000000939f777223 */ /* 0x000fe20000010043 */
[----:B------:R-:W-:-:S04]  /*1dc70*/  IADD3 R5, PT, PT, R5, 0x80, RZ ;  /* 0x0000008005057810 */ /* 0x000fc80007ffe0ff */
[----:B------:R1:W-:Y:S03]  /*1dc80*/  STG.E.128 desc[UR6][R130.64], R116 ;  /* 0x0000007482007986 */ /* 0x0003e6000c101d06 */
.L_x_12656:
[----:B------:R-:W-:Y:S05]  /*1dc90*/  BSYNC.RECONVERGENT B0 ;  /* 0x0000000000007941 */ /* 0x000fea0003800200 */
.L_x_12655:
[----:B------:R-:W-:Y:S01]  /*1dca0*/  ISETP.NE.AND P0, PT, R152, RZ, PT ;  /* 0x000000ff9800720c */ /* 0x000fe20003f05270 */
[----:B------:R-:W-:-:S12]  /*1dcb0*/  BSSY.RECONVERGENT B0, `(.L_x_12657) ;  /* 0x0000019000007945 */ /* 0x000fd80003800200 */
[----:B------:R-:W-:Y:S05]  /*1dcc0*/  @!P0 BRA `(.L_x_12658) ;  /* 0x00000000005c8947 */ /* 0x000fea0003800000 */
[----:B-1-3--:R-:W1:Y:S01]  /*1dcd0*/  LDC.64 R130, c[0x0][0x428] ;  /* 0x00010a00ff827b82 */ /* 0x00ae620000000a00 */
[--C-:B------:R-:W-:Y:S01]  /*1dce0*/  FADD.FTZ R161, R96, -R129.reuse ;  /* 0x8000008160a17221 */ /* 0x100fe20000010000 */
[--C-:B------:R-:W-:Y:S01]  /*1dcf0*/  FADD.FTZ R117, R97, -R129.reuse ;  /* 0x8000008161757221 */ /* 0x100fe20000010000 */
[--C-:B------:R-:W-:Y:S01]  /*1dd00*/  FADD.FTZ R159, R98, -R129.reuse ;  /* 0x80000081629f7221 */ /* 0x100fe20000010000 */
[----:B------:R-:W-:Y:S01]  /*1dd10*/  FADD.FTZ R119, R99, -R129 ;  /* 0x8000008163777221 */ /* 0x000fe20000010000 */
[C---:B------:R-:W-:Y:S01]  /*1dd20*/  FMUL.FTZ R161, R128.reuse, R161 ;  /* 0x000000a180a17220 */ /* 0x040fe20000410000 */
[C---:B------:R-:W-:Y:S01]  /*1dd30*/  FMUL.FTZ R160, R128.reuse, R117 ;  /* 0x0000007580a07220 */ /* 0x040fe20000410000 */
[C---:B------:R-:W-:Y:S01]  /*1dd40*/  FMUL.FTZ R159, R128.reuse, R159 ;  /* 0x0000009f809f7220 */ /* 0x040fe20000410000 */
[----:B------:R-:W2:Y:S01]  /*1dd50*/  LDC.64 R164, c[0x0][0x430] ;  /* 0x00010c00ffa47b82 */ /* 0x000ea20000000a00 */
        /* <DEDUP_REMOVED lines=12> */
[----:B------:R-:W-:-:S04]  /*1de20*/  VIADD R5, R5, 0x80 ;  /* 0x0000008005057836 */ /* 0x000fc80000000000 */
[----:B------:R2:W-:Y:S03]  /*1de30*/  STG.E.128 desc[UR6][R130.64], R116 ;  /* 0x0000007482007986 */ /* 0x0005e6000c101d06 */
.L_x_12658:
[----:B------:R-:W-:Y:S05]  /*1de40*/  BSYNC.RECONVERGENT B0 ;  /* 0x0000000000007941 */ /* 0x000fea0003800200 */
.L_x_12657:
[----:B------:R-:W-:Y:S01]  /*1de50*/  ISETP.NE.AND P0, PT, R156, RZ, PT ;  /* 0x000000ff9c00720c */ /* 0x000fe20003f05270 */
[----:B------:R-:W-:-:S12]  /*1de60*/  BSSY.RECONVERGENT B0, `(.L_x_12659) ;  /* 0x0000019000007945 */ /* 0x000fd80003800200 */
[----:B------:R-:W-:Y:S05]  /*1de70*/  @!P0 BRA `(.L_x_12660) ;  /* 0x00000000005c8947 */ /* 0x000fea0003800000 */
[----:B-123--:R-:W1:Y:S01]  /*1de80*/  LDC.64 R130, c[0x0][0x428] ;  /* 0x00010a00ff827b82 */ /* 0x00ee620000000a00 */
        /* <DEDUP_REMOVED lines=22> */
.L_x_12660:
[----:B------:R-:W-:Y:S05]  /*1dff0*/  BSYNC.RECONVERGENT B0 ;  /* 0x0000000000007941 */ /* 0x000fea0003800200 */
.L_x_12659:
[----:B------:R-:W-:Y:S01]  /*1e000*/  ISETP.NE.AND P0, PT, R155, RZ, PT ;  /* 0x000000ff9b00720c */ /* 0x000fe20003f05270 */
[----:B------:R-:W-:-:S12]  /*1e010*/  BSSY.RECONVERGENT B0, `(.L_x_12661) ;  /* 0x0000019000007945 */ /* 0x000fd80003800200 */
[----:B------:R-:W-:Y:S05]  /*1e020*/  @!P0 BRA `(.L_x_12662) ;  /* 0x00000000005c8947 */ /* 0x000fea0003800000 */
[----:B-1234-:R-:W1:Y:S01]  /*1e030*/  LDC.64 R130, c[0x0][0x428] ;  /* 0x00010a00ff827b82 */ /* 0x01ee620000000a00 */
        /* <DEDUP_REMOVED lines=22> */
.L_x_12662:
[----:B------:R-:W-:Y:S05]  /*1e1a0*/  BSYNC.RECONVERGENT B0 ;  /* 0x0000000000007941 */ /* 0x000fea0003800200 */
.L_x_12661:
[----:B------:R-:W-:Y:S01]  /*1e1b0*/  ISETP.NE.AND P0, PT, R154, RZ, PT ;  /* 0x000000ff9a00720c */ /* 0x000fe20003f05270 */
[----:B------:R-:W-:-:S12]  /*1e1c0*/  BSSY.RECONVERGENT B0, `(.L_x_12663) ;  /* 0x0000019000007945 */ /* 0x000fd80003800200 */
[----:B------:R-:W-:Y:S05]  /*1e1d0*/  @!P0 BRA `(.L_x_12664) ;  /* 0x00000000005c8947 */ /* 0x000fea0003800000 */
[----:B-1234-:R-:W1:Y:S01]  /*1e1e0*/  LDC.64 R130, c[0x0][0x428] ;  /* 0x00010a00ff827b82 */ /* 0x01ee620000000a00 */
        /* <DEDUP_REMOVED lines=22> */
.L_x_12664:
[----:B------:R-:W-:Y:S05]  /*1e350*/  BSYNC.RECONVERGENT B0 ;  /* 0x0000000000007941 */ /* 0x000fea0003800200 */
.L_x_12663:
        /* <DEDUP_REMOVED lines=12> */
[----:B------:R-:W-:Y:S02]  /*1e420*/  FMUL.FTZ R152, R128, R129 ;  /* 0x0000008180987220 */ /* 0x000fe40000410000 */
[----:B-----5:R-:W-:-:S02]  /*1e430*/  FFMA.FTZ R118, R153, R74, R78 ;  /* 0x0000004a99767223 */ /* 0x020fc4000001004e */
[----:B------:R-:W-:Y:S01]  /*1e440*/  FFMA.FTZ R119, R152, R75, R79 ;  /* 0x0000004b98777223 */ /* 0x000fe2000001004f */
[----:B-1----:R-:W-:-:S04]  /*1e450*/  IMAD.WIDE.U32 R128, R5, 0x10, R116 ;  /* 0x0000001005807825 */ /* 0x002fc800078e0074 */
[----:B------:R-:W-:Y:S01]  /*1e460*/  FFMA.FTZ R116, R155, R72, R76 ;  /* 0x000000489b747223 */ /* 0x000fe2000001004c */
[----:B------:R-:W-:-:S05]  /*1e470*/  FFMA.FTZ R117, R154, R73, R77 ;  /* 0x000000499a757223 */ /* 0x000fca000001004d */
[----:B------:R2:W-:Y:S02]  /*1e480*/  STG.E.128 desc[UR6][R128.64], R116 ;  /* 0x0000007480007986 */ /* 0x0005e4000c101d06 */
[----:B--2---:R-:W-:-:S04]  /*1e490*/  IMAD.WIDE.U32 R128, R5, 0x10, R130 ;  /* 0x0000001005807825 */ /* 0x004fc800078e0082 */
[----:B------:R-:W-:Y:S01]  /*1e4a0*/  FFMA.FTZ R116, R155, R68, R80 ;  /* 0x000000449b747223 */ /* 0x000fe20000010050 */
[----:B------:R-:W-:Y:S01]  /*1e4b0*/  FFMA.FTZ R117, R154, R69, R81 ;  /* 0x000000459a757223 */ /* 0x000fe20000010051 */
[----:B------:R-:W-:Y:S01]  /*1e4c0*/  FFMA.FTZ R118, R153, R70, R82 ;  /* 0x0000004699767223 */ /* 0x000fe20000010052 */
[----:B------:R-:W-:-:S05]  /*1e4d0*/  FFMA.FTZ R119, R152, R71, R83 ;  /* 0x0000004798777223 */ /* 0x000fca0000010053 */
[----:B------:R1:W-:Y:S02]  /*1e4e0*/  STG.E.128 desc[UR6][R128.64], R116 ;  /* 0x0000007480007986 */ /* 0x0003e4000c101d06 */
.L_x_12666:
[----:B------:R-:W-:Y:S05]  /*1e4f0*/  BSYNC.RECONVERGENT B0 ;  /* 0x0000000000007941 */ /* 0x000fea0003800200 */
.L_x_12665:
[----:B------:R-:W-:Y:S02]  /*1e500*/  UIADD3 UR16, UPT, UPT, UR16, UR14, URZ ;  /* 0x0000000e10107290 */ /* 0x000fe4000fffe0ff */
[----:B------:R-:W-:Y:S02]  /*1e510*/  UPLOP3.LUT UP1, UPT, UPT, UPT, UP1, 0x40, 0x4 ;  /* 0x000000000004789c */ /* 0x000fe40003f2e810 */
[----:B------:R-:W-:-:S09]  /*1e520*/  UISETP.GE.AND UP0, UPT, UR16, UR15, UPT ;  /* 0x0000000f1000728c */ /* 0x000fd2000bf06270 */
[----:B------:R-:W-:Y:S05]  /*1e530*/  BRA.U !UP0, `(.L_x_12667) ;  /* 0xfffffe3908b47547 */ /* 0x000fea000b83ffff */
[----:B------:R-:W-:Y:S05]  /*1e540*/  EXIT ;  /* 0x000000000000794d */ /* 0x000fea0003800000 */
.L_x_12668:
        /* <DEDUP_REMOVED lines=11> */
.L_x_13640:


//--------------------- .text._ZN10layer_norm31ln_parallel_residual_fwd_kernelINS_13Kernel_traitsIfffffjLj3072ELj1ELj1ELj4ELj16ENS_18Kernel_traits_baseILj3072EfffffjLj128EEEEELb1ELb0ELb1EEEvNS_9FwdParamsE --------------------------
	.section	.text._ZN10layer_norm31ln_parallel_residual_fwd_kernelINS_13Kernel_traitsIfffffjLj3072ELj1ELj1ELj4ELj16ENS_18Kernel_traits_baseILj3072EfffffjLj128EEEEELb1ELb0ELb1EEEvNS_9FwdParamsE,"ax",@progbits
	.align	128
        .global         _ZN10layer_norm31ln_parallel_residual_fwd_kernelINS_13Kernel_traitsIfffffjLj3072ELj1ELj1ELj4ELj16ENS_18Kernel_traits_baseILj3072EfffffjLj128EEEEELb1ELb0ELb1EEEvNS_9FwdParamsE
        .type           _ZN10layer_norm31ln_parallel_residual_fwd_kernelINS_13Kernel_traitsIfffffjLj3072ELj1ELj1ELj4ELj16ENS_18Kernel_traits_baseILj3072EfffffjLj128EEEEELb1ELb0ELb1EEEvNS_9FwdParamsE,@function
        .size           _ZN10layer_norm31ln_parallel_residual_fwd_kernelINS_13Kernel_traitsIfffffjLj3072ELj1ELj1ELj4ELj16ENS_18Kernel_traits_baseILj3072EfffffjLj128EEEEELb1ELb0ELb1EEEvNS_9FwdParamsE,(.L_x_13641 - _ZN10layer_norm31ln_parallel_residual_fwd_kernelINS_13Kernel_traitsIfffffjLj3072ELj1ELj1ELj4ELj16ENS_18Kernel_traits_baseILj3072EfffffjLj128EEEEELb1ELb0ELb1EEEvNS_9FwdParamsE)
        .other          _ZN10layer_norm31ln_parallel_residual_fwd_kernelINS_13Kernel_traitsIfffffjLj3072ELj1ELj1ELj4ELj16ENS_18Kernel_traits_baseILj3072EfffffjLj128EEEEELb1ELb0ELb1EEEvNS_9FwdParamsE,@"STO_CUDA_ENTRY STV_DEFAULT"
_ZN10layer_norm31ln_parallel_residual_fwd_kernelINS_13Kernel_traitsIfffffjLj3072ELj1ELj1ELj4ELj16ENS_18Kernel_traits_baseILj3072EfffffjLj128EEEEELb1ELb0ELb1EEEvNS_9FwdParamsE:
.text._ZN10layer_norm31ln_parallel_residual_fwd_kernelINS_13Kernel_traitsIfffffjLj3072ELj1ELj1ELj4ELj16ENS_18Kernel_traits_baseILj3072EfffffjLj128EEEEELb1ELb0ELb1EEEvNS_9FwdParamsE:
        /* <DEDUP_REMOVED lines=90> */
.L_x_12670:
        /* <DEDUP_REMOVED lines=25> */
.L_x_12669:
        /* <DEDUP_REMOVED lines=37> */
.L_x_12672:
        /* <DEDUP_REMOVED lines=36> */
.L_x_12671:
[----:B------:R-:W1:Y:S02]  /*0bc0*/  LDCU UR4, c[0x0][0x384] ;  /* 0x00007080ff0477ac */ /* 0x000e640008000800 */
[----:B-1----:R-:W-:-:S06]  /*0bd0*/  UISETP.GE.AND UP0, UPT, UR18, UR4, UPT ;  /* 0x000000041200728c */ /* 0x002fcc000bf06270 */
[----:B------:R-:W-:-:S13]  /*0be0*/  PLOP3.LUT P0, PT, PT, PT, UP0, 0x80, 0x8 ;  /* 0x000000000008781c */ /* 0x000fda0003f0f008 */
[----:B------:R-:W-:Y:S05]  /*0bf0*/  @P0 EXIT ;  /* 0x000000000000094d */ /* 0x000fea0003800000 */
[----:B0---4-:R-:W-:Y:S01]  /*0c00*/  IMAD.HI.U32 R3, R11, -0x326172a9, RZ ;  /* 0xcd9e8d570b037827 */ /* 0x011fe200078e00ff */
[----:B------:R-:W-:Y:S01]  /*0c10*/  UIADD3 UR4, UPT, UPT, UR11, -0x4498517b, URZ ;  /* 0xbb67ae850b047890 */ /* 0x000fe2000fffe0ff */
[----:B------:R-:W-:Y:S01]  /*0c20*/  LOP3.LUT R144, R144, 0x3, RZ, 0xc0, !PT ;  /* 0x0000000390907812 */ /* 0x000fe200078ec0ff */
[----:B------:R-:W0:Y:S01]  /*0c30*/  LDCU UR19, c[0x0][0x388] ;  /* 0x00007100ff1377ac */ /* 0x000e220008000800 */
[----:B------:R-:W-:Y:S01]  /*0c40*/  IMAD.HI.U32 R2, R10, -0x2daee0ad, RZ ;  /* 0xd2511f530a027827 */ /* 0x000fe200078e00ff */
        /* <DEDUP_REMOVED lines=12> */
[----:B------:R-:W-:Y:S01]  /*0d10*/  IMAD R5, R2, -0x326172a9, RZ ;  /* 0xcd9e8d5702057824 */ /* 0x000fe200078e02ff */
[----:B------:R-:W4:Y:S01]  /*0d20*/  LDCU UR6, c[0x0][0x404] ;  /* 0x00008080ff0677ac */ /* 0x000f220008000800 */
[----:B------:R-:W-:Y:S01]  /*0d30*/  IMAD.HI.U32 R2, R6, -0x326172a9, RZ ;  /* 0xcd9e8d5706027827 */ /* 0x000fe200078e00ff */
[----:B------:R-:W-:-:S03]  /*0d40*/  UPLOP3.LUT UP1, UPT, UPT, UPT, UPT, 0x40, 0x4 ;  /* 0x000000000004789c */ /* 0x000fc60003f2e870 */
[----:B------:R-:W-:Y:S01]  /*0d50*/  IMAD.HI.U32 R3, R4, -0x2daee0ad, RZ ;  /* 0xd2511f5304037827 */ /* 0x000fe200078e00ff */
[----:B------:R-:W-:Y:S01]  /*0d60*/  LOP3.LUT R2, R5, UR7, R2, 0x96, !PT ;  /* 0x0000000705027c12 */ /* 0x000fe2000f8e9602 */
[----:B------:R-:W0:Y:S02]  /*0d70*/  LDCU UR7, c[0x0][0x408] ;  /* 0x00008100ff0777ac */ /* 0x000e240008000800 */
[----:B------:R-:W-:Y:S01]  /*0d80*/  IMAD R5, R6, -0x326172a9, RZ ;  /* 0xcd9e8d5706057824 */ /* 0x000fe200078e02ff */
[----:B------:R-:W-:Y:S01]  /*0d90*/  LOP3.LUT R3, R8, UR21, R3, 0x96, !PT ;  /* 0x0000001508037c12 */ /* 0x000fe2000f8e9603 */
[----:B------:R-:W-:Y:S01]  /*0da0*/  IMAD R7, R4, -0x2daee0ad, RZ ;  /* 0xd2511f5304077824 */ /* 0x000fe200078e02ff */
[----:B---3--:R-:W-:Y:S01]  /*0db0*/  UISETP.NE.U32.AND UP0, UPT, UR4, URZ, UPT ;  /* 0x000000ff0400728c */ /* 0x008fe2000bf05070 */
[----:B------:R-:W-:-:S03]  /*0dc0*/  IMAD.HI.U32 R6, R2, -0x2daee0ad, RZ ;  /* 0xd2511f5302067827 */ /* 0x000fc600078e00ff */
[----:B------:R-:W-:Y:S01]  /*0dd0*/  UISETP.NE.AND.EX UP0, UPT, UR5, URZ, UPT, UP0 ;  /* 0x000000ff0500728c */ /* 0x000fe2000bf05300 */
[----:B------:R-:W-:Y:S01]  /*0de0*/  IMAD.HI.U32 R4, R3, -0x326172a9, RZ ;  /* 0xcd9e8d5703047827 */ /* 0x000fe200078e00ff */
[----:B------:R-:W-:-:S03]  /*0df0*/  LOP3.LUT R6, R7, UR13, R6, 0x96, !PT ;  /* 0x0000000d07067c12 */ /* 0x000fc6000f8e9606 */
[----:B------:R-:W-:Y:S01]  /*0e00*/  IMAD R8, R2, -0x2daee0ad, RZ ;  /* 0xd2511f5302087824 */ /* 0x000fe200078e02ff */
[----:B------:R-:W-:Y:S01]  /*0e10*/  LOP3.LUT R4, R5, UR12, R4, 0x96, !PT ;  /* 0x0000000c05047c12 */ /* 0x000fe2000f8e9604 */
[----:B------:R-:W-:Y:S01]  /*0e20*/  IMAD R3, R3, -0x326172a9, RZ ;  /* 0xcd9e8d5703037824 */ /* 0x000fe200078e02ff */
[----:B------:R-:W-:Y:S01]  /*0e30*/  PLOP3.LUT P0, PT, PT, PT, UP0, 0x80, 0x8 ;  /* 0x000000000008781c */ /* 0x000fe20003f0f008 */
[----:B------:R-:W-:Y:S01]  /*0e40*/  IMAD.HI.U32 R2, R6, -0x326172a9, RZ ;  /* 0xcd9e8d5706027827 */ /* 0x000fe200078e00ff */
[----:B------:R-:W3:Y:S03]  /*0e50*/  LDCU.64 UR12, c[0x0][0x380] ;  /* 0x00007000ff0c77ac */ /* 0x000ee60008000a00 */
[----:B------:R-:W-:Y:S01]  /*0e60*/  IMAD.HI.U32 R5, R4, -0x2daee0ad, RZ ;  /* 0xd2511f5304057827 */ /* 0x000fe200078e00ff */
[----:B------:R-:W-:-:S03]  /*0e70*/  LOP3.LUT R2, R3, UR14, R2, 0x96, !PT ;  /* 0x0000000e03027c12 */ /* 0x000fc6000f8e9602 */
[----:B------:R-:W-:Y:S01]  /*0e80*/  IMAD R7, R4, -0x2daee0ad, RZ ;  /* 0xd2511f5304077824 */ /* 0x000fe200078e02ff */
[----:B------:R-:W-:Y:S01]  /*0e90*/  LOP3.LUT R5, R8, UR15, R5, 0x96, !PT ;  /* 0x0000000f08057c12 */ /* 0x000fe2000f8e9605 */
[----:B------:R-:W-:Y:S01]  /*0ea0*/  IMAD.HI.U32 R4, R2, -0x2daee0ad, RZ ;  /* 0xd2511f5302047827 */ /* 0x000fe200078e00ff */
[----:B------:R-:W0:Y:S03]  /*0eb0*/  LDCU.64 UR14, c[0x0][0x3a0] ;  /* 0x00007400ff0e77ac */ /* 0x000e260008000a00 */
        /* <DEDUP_REMOVED lines=30> */
[----:B------:R-:W-:Y:S02]  /*10a0*/  HFMA2 R4, -RZ, RZ, 0, 0 ;  /* 0x00000000ff047431 */ /* 0x000fe400000001ff */
[----:B01234-:R-:W-:-:S07]  /*10b0*/  IMAD R6, R9, -0x326172a9, RZ ;  /* 0xcd9e8d5709067824 */ /* 0x01ffce00078e02ff */
.L_x_12911:
        /* <DEDUP_REMOVED lines=18> */
[----:B------:R-:W-:Y:S01]  /*11e0*/  IMAD.MOV.U32 R140, RZ, RZ, 0x2f800000 ;  /* 0x2f800000ff8c7424 */ /* 0x000fe200078e00ff */
[----:B------:R-:W-:Y:S02]  /*11f0*/  UIADD3 UR28, UPT, UPT, UR11, -0x126145ec, URZ ;  /* 0xed9eba140b1c7890 */ /* 0x000fe4000fffe0ff */
[----:B------:R-:W-:Y:S02]  /*1200*/  UIADD3 UR29, UPT, UPT, UR11, -0x695add53, URZ ;  /* 0x96a522ad0b1d7890 */ /* 0x000fe4000fffe0ff */
        /* <DEDUP_REMOVED lines=25> */
.L_x_12675:
        /* <DEDUP_REMOVED lines=12> */
.L_x_12676:
        /* <DEDUP_REMOVED lines=43> */
.L_x_12674:
        /* <DEDUP_REMOVED lines=16> */
.L_x_12678:
        /* <DEDUP_REMOVED lines=12> */
.L_x_12679:
        /* <DEDUP_REMOVED lines=43> */
.L_x_12677:
        /* <DEDUP_REMOVED lines=15> */
.L_x_12681:
        /* <DEDUP_REMOVED lines=12> */
.L_x_12682:
        /* <DEDUP_REMOVED lines=43> */
.L_x_12680:
        /* <DEDUP_REMOVED lines=15> */
.L_x_12684:
        /* <DEDUP_REMOVED lines=12> */
.L_x_12685:
        /* <DEDUP_REMOVED lines=43> */
.L_x_12683:
        /* <DEDUP_REMOVED lines=18> */
.L_x_12673:
        /* <DEDUP_REMOVED lines=15> */
.L_x_12688:
        /* <DEDUP_REMOVED lines=12> */
.L_x_12689:
        /* <DEDUP_REMOVED lines=42> */
.L_x_12687:
        /* <DEDUP_REMOVED lines=18> */
.L_x_12691:
        /* <DEDUP_REMOVED lines=12> */
.L_x_12692:
        /* <DEDUP_REMOVED lines=43> */
.L_x_12690:
        /* <DEDUP_REMOVED lines=14> */
.L_x_12694:
        /* <DEDUP_REMOVED lines=12> */
.L_x_12695:
        /* <DEDUP_REMOVED lines=43> */
.L_x_12693:
        /* <DEDUP_REMOVED lines=16> */
.L_x_12697:
        /* <DEDUP_REMOVED lines=12> */
.L_x_12698:
        /* <DEDUP_REMOVED lines=43> */
.L_x_12696:
        /* <DEDUP_REMOVED lines=14> */
.L_x_12700:
        /* <DEDUP_REMOVED lines=12> */
.L_x_12701:
        /* <DEDUP_REMOVED lines=43> */
.L_x_12699:
        /* <DEDUP_REMOVED lines=16> */
.L_x_12703:
        /* <DEDUP_REMOVED lines=12> */
.L_x_12704:
        /* <DEDUP_REMOVED lines=43> */
.L_x_12702:
        /* <DEDUP_REMOVED lines=14> */
.L_x_12706:
        /* <DEDUP_REMOVED lines=12> */
.L_x_12707:
        /* <DEDUP_REMOVED lines=43> */
.L_x_12705:
        /* <DEDUP_REMOVED lines=16> */
.L_x_12709:
        /* <DEDUP_REMOVED lines=12> */
.L_x_12710:
        /* <DEDUP_REMOVED lines=43> */
.L_x_12708:
[----:B------:R-:W-:Y:S01]  /*4880*/  I2FP.F32.U32 R17, R9 ;  /* 0x0000000900117245 */ /* 0x000fe20000201000 */
[----:B------:R-:W-:Y:S01]  /*4890*/  FMUL.FTZ R9, R36, UR5 ;  /* 0x0000000524097c20 */ /* 0x000fe20008410000 */
[----:B------:R-:W-:Y:S01]  /*48a0*/  FSETP.GTU.FTZ.AND P6, PT, R5, UR4, PT ;  /* 0x0000000405007c0b */ /* 0x000fe2000bfdc000 */
[----:B------:R-:W-:Y:S01]  /*48b0*/  FMUL.FTZ R5, R38, UR5 ;  /* 0x0000000526057c20 */ /* 0x000fe20008410000 */
[----:B------:R-:W-:Y:S01]  /*48c0*/  FSETP.GTU.FTZ.AND P0, PT, R7, UR4, PT ;  /* 0x0000000407007c0b */ /* 0x000fe2000bf1c000 */
[----:B------:R-:W-:Y:S01]  /*48d0*/  FMUL.FTZ R7, R37, UR5 ;  /* 0x0000000525077c20 */ /* 0x000fe20008410000 */
[----:B------:R-:W-:Y:S01]  /*48e0*/  FFMA.FTZ R17, R17, R140, 1.1641532182693481445e-10 ;  /* 0x2f00000011117423 */ /* 0x000fe2000001008c */
[----:B------:R-:W-:Y:S02]  /*48f0*/  FSEL R9, R9, RZ, !P6 ;  /* 0x000000ff09097208 */ /* 0x000fe40007000000 */
[----:B------:R-:W-:Y:S02]  /*4900*/  SEL R19, RZ, 0x1, P6 ;  /* 0x00000001ff137807 */ /* 0x000fe40003000000 */
[----:B------:R-:W-:-:S02]  /*4910*/  FSETP.GTU.FTZ.AND P6, PT, R8, UR4, PT ;  /* 0x0000000408007c0b */ /* 0x000fc4000bfdc000 */
[----:B------:R-:W-:Y:S01]  /*4920*/  FSEL R8, R7, RZ, !P0 ;  /* 0x000000ff07087208 */ /* 0x000fe20004000000 */
[----:B------:R-:W-:Y:S01]  /*4930*/  FMUL.FTZ R7, R39, UR5 ;  /* 0x0000000527077c20 */ /* 0x000fe20008410000 */
[----:B------:R-:W-:Y:S02]  /*4940*/  SEL R20, RZ, 0x1, P0 ;  /* 0x00000001ff147807 */ /* 0x000fe40000000000 */
        /* <DEDUP_REMOVED lines=18> */
[----:B------:R-:W-:-:S07]  /*4a70*/  @P1 FADD.FTZ R31, R35, R31 ;  /* 0x0000001f231f1221 */ /* 0x000fce0000010000 */
.L_x_12686:
        /* <DEDUP_REMOVED lines=32> */
.L_x_12711:
[----:B------:R1:W5:Y:S04]  /*4c80*/  @P0 LDG.E.128 R36, desc[UR8][R22.64] ;  /* 0x0000000816240981 */ /* 0x000368000c1e1d00 */
[----:B------:R1:W5:Y:S04]  /*4c90*/  @P1 LDG.E.128 R32, desc[UR8][R20.64] ;  /* 0x0000000814201981 */ /* 0x000368000c1e1d00 */
[----:B0-----:R1:W5:Y:S01]  /*4ca0*/  LDG.E.128 R12, desc[UR8][R18.64] ;  /* 0x00000008120c7981 */ /* 0x001362000c1e1d00 */
[----:B------:R-:W-:Y:S05]  /*4cb0*/  @!P0 BRA `(.L_x_12712) ;  /* 0x0000002400508947 */ /* 0x000fea0003800000 */
        /* <DEDUP_REMOVED lines=15> */
.L_x_12714:
        /* <DEDUP_REMOVED lines=12> */
.L_x_12715:
        /* <DEDUP_REMOVED lines=42> */
.L_x_12713:
        /* <DEDUP_REMOVED lines=16> */
.L_x_12717:
        /* <DEDUP_REMOVED lines=12> */
.L_x_12718:
        /* <DEDUP_REMOVED lines=43> */
.L_x_12716:
        /* <DEDUP_REMOVED lines=14> */
.L_x_12720:
        /* <DEDUP_REMOVED lines=12> */
.L_x_12721:
        /* <DEDUP_REMOVED lines=43> */
.L_x_12719:
        /* <DEDUP_REMOVED lines=16> */
.L_x_12723:
        /* <DEDUP_REMOVED lines=12> */
.L_x_12724:
        /* <DEDUP_REMOVED lines=43> */
.L_x_12722:
        /* <DEDUP_REMOVED lines=14> */
.L_x_12726:
        /* <DEDUP_REMOVED lines=12> */
.L_x_12727:
        /* <DEDUP_REMOVED lines=43> */
.L_x_12725:
        /* <DEDUP_REMOVED lines=16> */
.L_x_12729:
        /* <DEDUP_REMOVED lines=12> */
.L_x_12730:
        /* <DEDUP_REMOVED lines=43> */
.L_x_12728:
        /* <DEDUP_REMOVED lines=14> */
.L_x_12732:
        /* <DEDUP_REMOVED lines=12> */
.L_x_12733:
        /* <DEDUP_REMOVED lines=43> */
.L_x_12731:
        /* <DEDUP_REMOVED lines=16> */
.L_x_12735:
        /* <DEDUP_REMOVED lines=14> */
.L_x_12736:
        /* <DEDUP_REMOVED lines=43> */
.L_x_12734:
[----:B------:R-:W-:Y:S01]  /*6fe0*/  FMUL.FTZ R17, R36, UR5 ;  /* 0x0000000524117c20 */ /* 0x000fe20008410000 */
[----:B------:R-:W-:Y:S01]  /*6ff0*/  FSETP.GTU.FTZ.AND P6, PT, R5, UR4, PT ;  /* 0x0000000405007c0b */ /* 0x000fe2000bfdc000 */
[----:B------:R-:W-:Y:S01]  /*7000*/  FMUL.FTZ R16, R37, UR5 ;  /* 0x0000000525107c20 */ /* 0x000fe20008410000 */
[----:B------:R-:W-:Y:S01]  /*7010*/  I2FP.F32.U32 R5, R9 ;  /* 0x0000000900057245 */ /* 0x000fe20000201000 */
[----:B------:R-:W-:Y:S01]  /*7020*/  FMUL.FTZ R21, R38, UR5 ;  /* 0x0000000526157c20 */ /* 0x000fe20008410000 */
[----:B------:R-:W-:Y:S01]  /*7030*/  FSEL R17, R17, RZ, !P6 ;  /* 0x000000ff11117208 */ /* 0x000fe20007000000 */
[----:B------:R-:W-:Y:S01]  /*7040*/  FMUL.FTZ R27, R39, UR5 ;  /* 0x00000005271b7c20 */ /* 0x000fe20008410000 */
[----:B------:R-:W-:Y:S02]  /*7050*/  SEL R20, RZ, 0x1, P6 ;  /* 0x00000001ff147807 */ /* 0x000fe40003000000 */
[----:B------:R-:W-:Y:S01]  /*7060*/  FSETP.GTU.FTZ.AND P6, PT, R7, UR4, PT ;  /* 0x0000000407007c0b */ /* 0x000fe2000bfdc000 */
[----:B------:R-:W-:Y:S01]  /*7070*/  FFMA.FTZ R7, R5, R140, 1.1641532182693481445e-10 ;  /* 0x2f00000005077423 */ /* 0x000fe2000001008c */
        /* <DEDUP_REMOVED lines=18> */
[--C-:B------:R-:W-:Y:S01]  /*71a0*/  FADD.FTZ R27, R27, R8.reuse ;  /* 0x000000081b1b7221 */ /* 0x100fe20000010000 */
[----:B------:R-:W-:Y:S01]  /*71b0*/  PRMT R8, R21, 0x7610, R8 ;  /* 0x0000761015087816 */ /* 0x000fe20000000008 */
[----:B------:R-:W-:Y:S01]  /*71c0*/  @P1 FADD.FTZ R24, R32, R24 ;  /* 0x0000001820181221 */ /* 0x000fe20000010000 */
[----:B------:R-:W-:Y:S01]  /*71d0*/  SEL R9, RZ, 0x1, P6 ;  /* 0x00000001ff097807 */ /* 0x000fe20003000000 */
[----:B------:R-:W-:Y:S01]  /*71e0*/  @P1 FADD.FTZ R27, R35, R27 ;  /* 0x0000001b231b1221 */ /* 0x000fe20000010000 */
[----:B------:R-:W-:Y:S06]  /*71f0*/  BRA `(.L_x_12737) ;  /* 0x00000010009c7947 */ /* 0x000fec0003800000 */
.L_x_12712:
        /* <DEDUP_REMOVED lines=15> */
.L_x_12739:
        /* <DEDUP_REMOVED lines=12> */
.L_x_12740:
        /* <DEDUP_REMOVED lines=41> */
[----:B------:R-:W-:-:S07]  /*7640*/  IMAD.MOV.U32 R19, RZ, RZ, RZ ;  /* 0x000000ffff137224 */ /* 0x000fce00078e00ff */
.L_x_12738:
        /* <DEDUP_REMOVED lines=15> */
.L_x_12742:
        /* <DEDUP_REMOVED lines=12> */
.L_x_12743:
        /* <DEDUP_REMOVED lines=43> */
.L_x_12741:
        /* <DEDUP_REMOVED lines=15> */
.L_x_12745:
        /* <DEDUP_REMOVED lines=12> */
.L_x_12746:
        /* <DEDUP_REMOVED lines=43> */
.L_x_12744:
        /* <DEDUP_REMOVED lines=15> */
.L_x_12748:
        /* <DEDUP_REMOVED lines=12> */
.L_x_12749:
        /* <DEDUP_REMOVED lines=43> */
.L_x_12747:
        /* <DEDUP_REMOVED lines=16> */
.L_x_12737:
[----:B------:R-:W-:Y:S01]  /*8470*/  SEL R12, RZ, 0x1000000, !P5 ;  /* 0x01000000ff0c7807 */ /* 0x000fe20006800000 */
[----:B------:R-:W-:Y:S01]  /*8480*/  IMAD.WIDE.U32 R22, R151, 0x10, R154 ;  /* 0x0000001097167825 */ /* 0x000fe200078e009a */
[----:B------:R-:W-:Y:S01]  /*8490*/  SEL R13, RZ, 0x10000, !P4 ;  /* 0x00010000ff0d7807 */ /* 0x000fe20006000000 */
[----:B------:R-:W0:Y:S01]  /*84a0*/  @P0 LDC.64 R16, c[0x0][0x398] ;  /* 0x0000e600ff100b82 */ /* 0x000e220000000a00 */
[----:B------:R-:W-:Y:S02]  /*84b0*/  SEL R14, RZ, 0x100, !P3 ;  /* 0x00000100ff0e7807 */ /* 0x000fe40005800000 */
[----:B------:R1:W-:Y:S01]  /*84c0*/  STG.E.128 desc[UR8][R22.64], R24 ;  /* 0x0000001816007986 */ /* 0x0003e2000c101d08 */
[----:B------:R-:W-:Y:S02]  /*84d0*/  IADD3 R148, PT, PT, R152, 0x100, RZ ;  /* 0x0000010098947810 */ /* 0x000fe40007ffe0ff */
[----:B------:R-:W-:Y:S02]  /*84e0*/  IADD3 R12, PT, PT, R14, R12, R13 ;  /* 0x0000000c0e0c7210 */ /* 0x000fe40007ffe00d */
[----:B------:R-:W-:Y:S01]  /*84f0*/  SEL R13, RZ, 0x1, !P2 ;  /* 0x00000001ff0d7807 */ /* 0x000fe20005000000 */
[----:B------:R-:W2:Y:S01]  /*8500*/  @P1 LDC.64 R20, c[0x0][0x3a0] ;  /* 0x0000e800ff141b82 */ /* 0x000ea20000000a00 */
[----:B------:R-:W-:-:S04]  /*8510*/  IMAD.WIDE.U32 R14, R148, 0x10, R136 ;  /* 0x00000010940e7825 */ /* 0x000fc800078e0088 */
[----:B------:R-:W-:Y:S02]  /*8520*/  IMAD.IADD R139, R12, 0x1, R13 ;  /* 0x000000010c8b7824 */ /* 0x000fe400078e020d */
        /* <DEDUP_REMOVED lines=12> */
[----:B------:R-:W-:-:S04]  /*85f0*/  IMAD R22, R139, 0x100, R22 ;  /* 0x000001008b167824 */ /* 0x000fc800078e0216 */
[----:B------:R-:W-:Y:S02]  /*8600*/  IMAD.IADD R23, R22, 0x1, R23 ;  /* 0x0000000116177824 */ /* 0x000fe400078e0217 */
[----:B0-----:R-:W-:-:S05]  /*8610*/  IMAD.WIDE.U32 R12, R151, 0x4, R12 ;  /* 0x00000004970c7825 */ /* 0x001fca00078e000c */
[----:B------:R0:W-:Y:S02]  /*8620*/  STG.E desc[UR8][R12.64], R23 ;  /* 0x000000170c007986 */ /* 0x0001e4000c101908 */
.L_x_12750:
[----:B------:R1:W5:Y:S04]  /*8630*/  @P0 LDG.E.128 R36, desc[UR8][R16.64] ;  /* 0x0000000810240981 */ /* 0x000368000c1e1d00 */
[----:B------:R1:W5:Y:S04]  /*8640*/  @P1 LDG.E.128 R32, desc[UR8][R20.64] ;  /* 0x0000000814201981 */ /* 0x000368000c1e1d00 */
[----:B0-----:R-:W5:Y:S01]  /*8650*/  LDG.E.128 R12, desc[UR8][R14.64] ;  /* 0x000000080e0c7981 */ /* 0x001f62000c1e1d00 */
[----:B------:R-:W-:Y:S05]  /*8660*/  @!P0 BRA `(.L_x_12751) ;  /* 0x00000024004c8947 */ /* 0x000fea0003800000 */
[----:B------:R-:W-:Y:S01]  /*8670*/  ISETP.NE.AND P2, PT, R19, 0x1, PT ;  /* 0x000000011300780c */ /* 0x000fe20003f45270 */
[----:B------:R-:W-:Y:S02]  /*8680*/  HFMA2 R7, -RZ, RZ, 0, 1.1920928955078125e-07 ;  /* 0x00000002ff077431 */ /* 0x000fe400000001ff */
[----:B------:R-:W-:Y:S02]  /*8690*/  IMAD.MOV.U32 R5, RZ, RZ, R6 ;  /* 0x000000ffff057224 */ /* 0x000fe400078e0006 */
[----:B-1----:R-:W-:-:S08]  /*86a0*/  IMAD.MOV.U32 R16, RZ, RZ, R18 ;  /* 0x000000ffff107224 */ /* 0x002fd000078e0012 */
        /* <DEDUP_REMOVED lines=11> */
.L_x_12753:
        /* <DEDUP_REMOVED lines=12> */
.L_x_12754:
        /* <DEDUP_REMOVED lines=41> */
.L_x_12752:
        /* <DEDUP_REMOVED lines=16> */
.L_x_12756:
        /* <DEDUP_REMOVED lines=12> */
.L_x_12757:
        /* <DEDUP_REMOVED lines=43> */
.L_x_12755:
        /* <DEDUP_REMOVED lines=14> */
.L_x_12759:
        /* <DEDUP_REMOVED lines=12> */
.L_x_12760:
        /* <DEDUP_REMOVED lines=43> */
.L_x_12758:
        /* <DEDUP_REMOVED lines=16> */
.L_x_12762:
        /* <DEDUP_REMOVED lines=12> */
.L_x_12763:
        /* <DEDUP_REMOVED lines=43> */
.L_x_12761:
        /* <DEDUP_REMOVED lines=14> */
.L_x_12765:
        /* <DEDUP_REMOVED lines=12> */
.L_x_12766:
        /* <DEDUP_REMOVED lines=43> */
.L_x_12764:
        /* <DEDUP_REMOVED lines=16> */
.L_x_12768:
        /* <DEDUP_REMOVED lines=12> */
.L_x_12769:
        /* <DEDUP_REMOVED lines=38> */
[----:B------:R-:W-:Y:S02]  /*a050*/  MOV R6, R2 ;  /* 0x0000000200067202 */ /* 0x000fe40000000f00 */
[----:B------:R-:W-:Y:S02]  /*a060*/  LOP3.LUT R3, R18, UR33, R3, 0x96, !PT ;  /* 0x0000002112037c12 */ /* 0x000fe4000f8e9603 */
[----:B------:R-:W-:Y:S01]  /*a070*/  LOP3.LUT R2, R8, UR29, R21, 0x96, !PT ;  /* 0x0000001d08027c12 */ /* 0x000fe2000f8e9615 */
[----:B------:R-:W-:Y:S02]  /*a080*/  IMAD.MOV.U32 R8, RZ, RZ, R16 ;  /* 0x000000ffff087224 */ /* 0x000fe400078e0010 */
[----:B------:R-:W-:-:S07]  /*a090*/  IMAD.MOV.U32 R16, RZ, RZ, R20 ;  /* 0x000000ffff107224 */ /* 0x000fce00078e0014 */
.L_x_12767:
        /* <DEDUP_REMOVED lines=14> */
.L_x_12771:
        /* <DEDUP_REMOVED lines=12> */
.L_x_12772:
        /* <DEDUP_REMOVED lines=43> */
.L_x_12770:
        /* <DEDUP_REMOVED lines=16> */
.L_x_12774:
        /* <DEDUP_REMOVED lines=14> */
.L_x_12775:
        /* <DEDUP_REMOVED lines=43> */
.L_x_12773:
        /* <DEDUP_REMOVED lines=34> */
.L_x_12751:
        /* <DEDUP_REMOVED lines=15> */
.L_x_12778:
        /* <DEDUP_REMOVED lines=12> */
.L_x_12779:
        /* <DEDUP_REMOVED lines=42> */
.L_x_12777:
        /* <DEDUP_REMOVED lines=15> */
.L_x_12781:
        /* <DEDUP_REMOVED lines=12> */
.L_x_12782:
        /* <DEDUP_REMOVED lines=43> */
.L_x_12780:
        /* <DEDUP_REMOVED lines=15> */
.L_x_12784:
        /* <DEDUP_REMOVED lines=12> */
.L_x_12785:
        /* <DEDUP_REMOVED lines=39> */
[----:B------:R-:W-:Y:S02]  /*b870*/  MOV R6, R2 ;  /* 0x0000000200067202 */ /* 0x000fe40000000f00 */
[----:B------:R-:W-:Y:S01]  /*b880*/  LOP3.LUT R3, R20, UR33, R3, 0x96, !PT ;  /* 0x0000002114037c12 */ /* 0x000fe2000f8e9603 */
[----:B------:R-:W-:Y:S01]  /*b890*/  IMAD.MOV.U32 R16, RZ, RZ, R22 ;  /* 0x000000ffff107224 */ /* 0x000fe200078e0016 */
[----:B------:R-:W-:-:S07]  /*b8a0*/  LOP3.LUT R2, R18, UR29, R23, 0x96, !PT ;  /* 0x0000001d12027c12 */ /* 0x000fce000f8e9617 */
.L_x_12783:
[----:B------:R-:W-:Y:S01]  /*b8b0*/  ISETP.NE.AND P5, PT, R19, 0x1, PT ;  /* 0x000000011300780c */ /* 0x000fe20003fa5270 */
[----:B------:R-:W-:Y:S01]  /*b8c0*/  IMAD.MOV.U32 R18, RZ, RZ, R6 ;  /* 0x000000ffff127224 */ /* 0x000fe200078e0006 */
[----:B------:R-:W-:-:S05]  /*b8d0*/  I2FP.F32.U32 R17, R17 ;  /* 0x0000001100117245 */ /* 0x000fca0000201000 */
        /* <DEDUP_REMOVED lines=12> */
.L_x_12787:
        /* <DEDUP_REMOVED lines=12> */
.L_x_12788:
        /* <DEDUP_REMOVED lines=43> */
.L_x_12786:
        /* <DEDUP_REMOVED lines=16> */
.L_x_12776:
[----:B------:R-:W-:Y:S01]  /*be10*/  SEL R12, RZ, 0x1000000, !P5 ;  /* 0x01000000ff0c7807 */ /* 0x000fe20006800000 */
[----:B------:R-:W-:Y:S01]  /*be20*/  IMAD.WIDE.U32 R144, R148, 0x10, R154 ;  /* 0x0000001094907825 */ /* 0x000fe200078e009a */
[----:B------:R-:W-:Y:S01]  /*be30*/  SEL R13, RZ, 0x10000, !P4 ;  /* 0x00010000ff0d7807 */ /* 0x000fe20006000000 */
[----:B------:R-:W0:Y:S01]  /*be40*/  @P0 LDC.64 R18, c[0x0][0x398] ;  /* 0x0000e600ff120b82 */ /* 0x000e220000000a00 */
[----:B------:R-:W-:Y:S02]  /*be50*/  SEL R14, RZ, 0x100, !P3 ;  /* 0x00000100ff0e7807 */ /* 0x000fe40005800000 */
[----:B------:R1:W-:Y:S01]  /*be60*/  STG.E.128 desc[UR8][R144.64], R20 ;  /* 0x0000001490007986 */ /* 0x0003e2000c101d08 */
[----:B------:R-:W-:Y:S02]  /*be70*/  IADD3 R147, PT, PT, R152, 0x180, RZ ;  /* 0x0000018098937810 */ /* 0x000fe40007ffe0ff */
[----:B------:R-:W-:Y:S01]  /*be80*/  IADD3 R12, PT, PT, R14, R12, R13 ;  /* 0x0000000c0e0c7210 */ /* 0x000fe20007ffe00d */
[----:B------:R-:W-:Y:S01]  /*be90*/  IMAD.WIDE.U32 R14, R148, 0x4, R142 ;  /* 0x00000004940e7825 */ /* 0x000fe200078e008e */
[----:B------:R-:W-:Y:S01]  /*bea0*/  SEL R13, RZ, 0x1, !P2 ;  /* 0x00000001ff0d7807 */ /* 0x000fe20005000000 */
[----:B------:R-:W2:Y:S04]  /*beb0*/  @P1 LDC.64 R138, c[0x0][0x3a0] ;  /* 0x0000e800ff8a1b82 */ /* 0x000ea80000000a00 */
[----:B------:R-:W-:-:S02]  /*bec0*/  IMAD.IADD R141, R12, 0x1, R13 ;  /* 0x000000010c8d7824 */ /* 0x000fc400078e020d */
[----:B------:R-:W-:-:S03]  /*bed0*/  IMAD.WIDE.U32 R12, R147, 0x10, R136 ;  /* 0x00000010930c7825 */ /* 0x000fc600078e0088 */
[----:B------:R1:W-:Y:S01]  /*bee0*/  STG.E desc[UR8][R14.64], R141 ;  /* 0x0000008d0e007986 */ /* 0x0003e2000c101908 */
[----:B0-----:R-:W-:-:S04]  /*bef0*/  @P0 IMAD.WIDE.U32 R18, R147, 0x10, R18 ;  /* 0x0000001093120825 */ /* 0x001fc800078e0012 */
[----:B--2---:R-:W-:Y:S01]  /*bf00*/  @P1 IMAD.WIDE.U32 R138, R147, 0x10, R138 ;  /* 0x00000010938a1825 */ /* 0x004fe200078e008a */
[----:B-1----:R-:W-:Y:S06]  /*bf10*/  @!P0 BRA `(.L_x_12789) ;  /* 0x00000000002c8947 */ /* 0x002fec0003800000 */
[----:B------:R-:W0:Y:S01]  /*bf20*/  LDC.64 R14, c[0x0][0x3b8] ;  /* 0x0000ee00ff0e7b82 */ /* 0x000e220000000a00 */
        /* <DEDUP_REMOVED lines=10> */
.L_x_12789:
[----:B------:R1:W5:Y:S04]  /*bfd0*/  @P0 LDG.E.128 R36, desc[UR8][R18.64] ;  /* 0x0000000812240981 */ /* 0x000368000c1e1d00 */
[----:B------:R1:W5:Y:S04]  /*bfe0*/  @P1 LDG.E.128 R32, desc[UR8][R138.64] ;  /* 0x000000088a201981 */ /* 0x000368000c1e1d00 */
[----:B0-----:R-:W5:Y:S01]  /*bff0*/  LDG.E.128 R12, desc[UR8][R12.64] ;  /* 0x000000080c0c7981 */ /* 0x001f62000c1e1d00 */
        /* <DEDUP_REMOVED lines=16> */
.L_x_12792:
        /* <DEDUP_REMOVED lines=12> */
.L_x_12793:
[----:B------:R-:W-:Y:S01]  /*c1c0*/  IMAD.WIDE.U32 R8, R11, -0x326172a9, RZ ;  /* 0xcd9e8d570b087825 */ /* 0x000fe200078e00ff */
[----:B------:R-:W-:-:S03]  /*c1d0*/  LOP3.LUT R2, R4, UR11, R7, 0x96, !PT ;  /* 0x0000000b04027c12 */ /* 0x000fc6000f8e9607 */
[----:B------:R-:W-:Y:S01]  /*c1e0*/  IMAD.MOV.U32 R5, RZ, RZ, R16 ;  /* 0x000000ffff057224 */ /* 0x000fe200078e0010 */
        /* <DEDUP_REMOVED lines=39> */
.L_x_12791:
[----:B------:R-:W-:Y:S01]  /*c460*/  ISETP.NE.AND P3, PT, R8, 0x1, PT ;  /* 0x000000010800780c */ /* 0x000fe20003f65270 */
[----:B------:R-:W-:Y:S01]  /*c470*/  IMAD.MOV.U32 R7, RZ, RZ, R6 ;  /* 0x000000ffff077224 */ /* 0x000fe200078e0006 */
[----:B------:R-:W-:-:S05]  /*c480*/  I2FP.F32.U32 R5, R5 ;  /* 0x0000000500057245 */ /* 0x000fca0000201000 */
[----:B------:R-:W-:-:S05]  /*c490*/  FFMA.FTZ R5, R5, R140, 1.1641532182693481445e-10 ;  /* 0x2f00000005057423 */ /* 0x000fca000001008c */
[----:B------:R-:W-:Y:S01]  /*c4a0*/  FSETP.LE.FTZ.AND P2, PT, R5, UR4, PT ;  /* 0x0000000405007c0b */ /* 0x000fe2000bf53000 */
[----:B-----5:R-:W-:Y:S01]  /*c4b0*/  FMUL.FTZ R5, R12, UR5 ;  /* 0x000000050c057c20 */ /* 0x020fe20008410000 */
[----:B------:R-:W-:Y:S01]  /*c4c0*/  IMAD.MOV.U32 R12, RZ, RZ, 0x2 ;  /* 0x00000002ff0c7424 */ /* 0x000fe200078e00ff */
        /* <DEDUP_REMOVED lines=9> */
.L_x_12795:
        /* <DEDUP_REMOVED lines=12> */
.L_x_12796:
        /* <DEDUP_REMOVED lines=43> */
.L_x_12794:
        /* <DEDUP_REMOVED lines=14> */
.L_x_12798:
        /* <DEDUP_REMOVED lines=12> */
.L_x_12799:
        /* <DEDUP_REMOVED lines=42> */
.L_x_12797:
        /* <DEDUP_REMOVED lines=16> */
.L_x_12801:
        /* <DEDUP_REMOVED lines=12> */
.L_x_12802:
        /* <DEDUP_REMOVED lines=42> */
.L_x_12800:
[----:B------:R-:W-:Y:S01]  /*d170*/  ISETP.NE.AND P4, PT, R12, 0x1, PT ;  /* 0x000000010c00780c */ /* 0x000fe20003f85270 */
[----:B------:R-:W-:Y:S01]  /*d180*/  IMAD.MOV.U32 R8, RZ, RZ, 0x2 ;  /* 0x00000002ff087424 */ /* 0x000fe200078e00ff */
[----:B------:R-:W-:Y:S02]  /*d190*/  I2FP.F32.U32 R7, R7 ;  /* 0x0000000700077245 */ /* 0x000fe40000201000 */
[----:B------:R-:W-:-:S03]  /*d1a0*/  MOV R9, R6 ;  /* 0x0000000600097202 */ /* 0x000fc60000000f00 */
[----:B-1----:R-:W-:-:S06]  /*d1b0*/  FFMA.FTZ R18, R7, R140, 1.1641532182693481445e-10 ;  /* 0x2f00000007127423 */ /* 0x002fcc000001008c */
        /* <DEDUP_REMOVED lines=9> */
.L_x_12804:
        /* <DEDUP_REMOVED lines=12> */
.L_x_12805:
        /* <DEDUP_REMOVED lines=42> */
.L_x_12803:
        /* <DEDUP_REMOVED lines=16> */
.L_x_12807:
        /* <DEDUP_REMOVED lines=12> */
.L_x_12808:
        /* <DEDUP_REMOVED lines=43> */
.L_x_12806:
        /* <DEDUP_REMOVED lines=14> */
.L_x_12810:
        /* <DEDUP_REMOVED lines=12> */
.L_x_12811:
        /* <DEDUP_REMOVED lines=42> */
.L_x_12809:
        /* <DEDUP_REMOVED lines=16> */
.L_x_12813:
        /* <DEDUP_REMOVED lines=14> */
.L_x_12814:
        /* <DEDUP_REMOVED lines=42> */
.L_x_12812:
        /* <DEDUP_REMOVED lines=12> */
[----:B------:R-:W-:Y:S01]  /*e3a0*/  FSETP.GTU.FTZ.AND P6, PT, R19, UR4, PT ;  /* 0x0000000413007c0b */ /* 0x000fe2000bfdc000 */
[----:B------:R-:W-:Y:S01]  /*e3b0*/  FMUL.FTZ R19, R39, UR5 ;  /* 0x0000000527137c20 */ /* 0x000fe20008410000 */
        /* <DEDUP_REMOVED lines=15> */
[----:B------:R-:W-:Y:S01]  /*e4b0*/  PRMT R8, R139, 0x7610, R8 ;  /* 0x000076108b087816 */ /* 0x000fe20000000008 */
[----:B------:R-:W-:Y:S01]  /*e4c0*/  @P1 FADD.FTZ R16, R32, R16 ;  /* 0x0000001020101221 */ /* 0x000fe20000010000 */
[----:B------:R-:W-:Y:S01]  /*e4d0*/  SEL R9, RZ, 0x1, P6 ;  /* 0x00000001ff097807 */ /* 0x000fe20003000000 */
[----:B------:R-:W-:Y:S01]  /*e4e0*/  @P1 FADD.FTZ R19, R35, R19 ;  /* 0x0000001323131221 */ /* 0x000fe20000010000 */
[----:B------:R-:W-:Y:S06]  /*e4f0*/  BRA `(.L_x_12815) ;  /* 0x0000001000a07947 */ /* 0x000fec0003800000 */
.L_x_12790:
        /* <DEDUP_REMOVED lines=15> */
.L_x_12817:
        /* <DEDUP_REMOVED lines=12> */
.L_x_12818:
        /* <DEDUP_REMOVED lines=43> */
.L_x_12816:
        /* <DEDUP_REMOVED lines=15> */
.L_x_12820:
        /* <DEDUP_REMOVED lines=12> */
.L_x_12821:
        /* <DEDUP_REMOVED lines=43> */
.L_x_12819:
        /* <DEDUP_REMOVED lines=15> */
.L_x_12823:
        /* <DEDUP_REMOVED lines=12> */
.L_x_12824:
        /* <DEDUP_REMOVED lines=43> */
.L_x_12822:
        /* <DEDUP_REMOVED lines=15> */
.L_x_12826:
        /* <DEDUP_REMOVED lines=12> */
.L_x_12827:
        /* <DEDUP_REMOVED lines=43> */
.L_x_12825:
        /* <DEDUP_REMOVED lines=16> */
.L_x_12815:
        /* <DEDUP_REMOVED lines=9> */
[----:B------:R-:W2:Y:S03]  /*f810*/  @P1 LDC.64 R138, c[0x0][0x3a0] ;  /* 0x0000e800ff8a1b82 */ /* 0x000ea60000000a00 */
[----:B------:R-:W-:Y:S01]  /*f820*/  IADD3 R153, PT, PT, R12, R13, RZ ;  /* 0x0000000d0c997210 */ /* 0x000fe20007ffe0ff */
[----:B------:R-:W-:-:S05]  /*f830*/  IMAD.WIDE.U32 R12, R147, 0x4, R142 ;  /* 0x00000004930c7825 */ /* 0x000fca00078e008e */
        /* <DEDUP_REMOVED lines=15> */
.L_x_12828:
[----:B0-----:R-:W-:Y:S01]  /*f930*/  IMAD.WIDE.U32 R12, R149, 0x10, R136 ;  /* 0x00000010950c7825 */ /* 0x001fe200078e0088 */
[----:B------:R0:W5:Y:S04]  /*f940*/  @P0 LDG.E.128 R36, desc[UR8][R144.64] ;  /* 0x0000000890240981 */ /* 0x000168000c1e1d00 */
[----:B------:R0:W5:Y:S04]  /*f950*/  @P1 LDG.E.128 R32, desc[UR8][R138.64] ;  /* 0x000000088a201981 */ /* 0x000168000c1e1d00 */
[----:B------:R-:W5:Y:S01]  /*f960*/  LDG.E.128 R12, desc[UR8][R12.64] ;  /* 0x000000080c0c7981 */ /* 0x000f62000c1e1d00 */
        /* <DEDUP_REMOVED lines=16> */
.L_x_12831:
        /* <DEDUP_REMOVED lines=12> */
.L_x_12832:
        /* <DEDUP_REMOVED lines=42> */
.L_x_12830:
[----:B------:R-:W-:Y:S01]  /*fdd0*/  ISETP.NE.AND P3, PT, R7, 0x1, PT ;  /* 0x000000010700780c */ /* 0x000fe20003f65270 */
[----:B-----5:R-:W-:Y:S01]  /*fde0*/  FMUL.FTZ R12, R12, UR5 ;  /* 0x000000050c0c7c20 */ /* 0x020fe20008410000 */
        /* <DEDUP_REMOVED lines=14> */
.L_x_12834:
        /* <DEDUP_REMOVED lines=12> */
.L_x_12835:
[----:B------:R-:W-:Y:S01]  /*ff90*/  IMAD.WIDE.U32 R6, R11, -0x326172a9, RZ ;  /* 0xcd9e8d570b067825 */ /* 0x000fe200078e00ff */
[----:B------:R-:W-:Y:S02]  /*ffa0*/  LOP3.LUT R8, R4, UR11, R3, 0x96, !PT ;  /* 0x0000000b04087c12 */ /* 0x000fe4000f8e9603 */
[----:B------:R-:W-:Y:S02]  /*ffb0*/  MOV R5, R158 ;  /* 0x0000009e00057202 */ /* 0x000fe40000000f00 */
[----:B0-----:R-:W-:Y:S01]  /*ffc0*/  LOP3.LUT R138, R0, UR10, R7, 0x96, !PT ;  /* 0x0000000a008a7c12 */ /* 0x001fe2000f8e9607 */
        /* <DEDUP_REMOVED lines=39> */
.L_x_12833:
        /* <DEDUP_REMOVED lines=14> */
.L_x_12837:
        /* <DEDUP_REMOVED lines=12> */
.L_x_12838:
[----:B0-----:R-:W-:Y:S01]  /*103e0*/  IMAD.WIDE.U32 R138, R11, -0x326172a9, RZ ;  /* 0xcd9e8d570b8a7825 */ /* 0x001fe200078e00ff */
        /* <DEDUP_REMOVED lines=41> */
.L_x_12836:
        /* <DEDUP_REMOVED lines=16> */
.L_x_12840:
        /* <DEDUP_REMOVED lines=12> */
.L_x_12841:
        /* <DEDUP_REMOVED lines=42> */
.L_x_12839:
[----:B------:R-:W-:Y:S01]  /*10ae0*/  ISETP.NE.AND P4, PT, R8, 0x1, PT ;  /* 0x000000010800780c */ /* 0x000fe20003f85270 */
[----:B0-----:R-:W-:Y:S01]  /*10af0*/  IMAD.MOV.U32 R139, RZ, RZ, 0x2 ;  /* 0x00000002ff8b7424 */ /* 0x001fe200078e00ff */
        /* <DEDUP_REMOVED lines=12> */
.L_x_12843:
        /* <DEDUP_REMOVED lines=12> */
.L_x_12844:
        /* <DEDUP_REMOVED lines=42> */
.L_x_12842:
        /* <DEDUP_REMOVED lines=16> */
.L_x_12846:
        /* <DEDUP_REMOVED lines=12> */
.L_x_12847:
        /* <DEDUP_REMOVED lines=42> */
.L_x_12845:
        /* <DEDUP_REMOVED lines=14> */
.L_x_12849:
        /* <DEDUP_REMOVED lines=12> */
.L_x_12850:
        /* <DEDUP_REMOVED lines=42> */
.L_x_12848:
        /* <DEDUP_REMOVED lines=16> */
.L_x_12852:
        /* <DEDUP_REMOVED lines=14> */
.L_x_12853:
        /* <DEDUP_REMOVED lines=42> */
.L_x_12851:
[----:B------:R-:W-:Y:S01]  /*11c40*/  FMUL.FTZ R8, R36, UR5 ;  /* 0x0000000524087c20 */ /* 0x000fe20008410000 */
[----:B------:R-:W-:Y:S01]  /*11c50*/  FSETP.GTU.FTZ.AND P6, PT, R5, UR4, PT ;  /* 0x0000000405007c0b */ /* 0x000fe2000bfdc000 */
[----:B------:R-:W-:Y:S01]  /*11c60*/  FMUL.FTZ R144, R38, UR5 ;  /* 0x0000000526907c20 */ /* 0x000fe20008410000 */
[----:B------:R-:W-:Y:S02]  /*11c70*/  I2FP.F32.U32 R9, R9 ;  /* 0x0000000900097245 */ /* 0x000fe40000201000 */
[----:B------:R-:W-:Y:S02]  /*11c80*/  FSEL R8, R8, RZ, !P6 ;  /* 0x000000ff08087208 */ /* 0x000fe40007000000 */
[----:B------:R-:W-:Y:S02]  /*11c90*/  SEL R5, RZ, 0x1, P6 ;  /* 0x00000001ff057807 */ /* 0x000fe40003000000 */
[----:B------:R-:W-:Y:S01]  /*11ca0*/  FSETP.GTU.FTZ.AND P6, PT, R138, UR4, PT ;  /* 0x000000048a007c0b */ /* 0x000fe2000bfdc000 */
[----:B------:R-:W-:Y:S01]  /*11cb0*/  FMUL.FTZ R138, R37, UR5 ;  /* 0x00000005258a7c20 */ /* 0x000fe20008410000 */
[----:B------:R-:W-:-:S02]  /*11cc0*/  FSEL R14, R14, RZ, P4 ;  /* 0x000000ff0e0e7208 */ /* 0x000fc40002000000 */
[----:B------:R-:W-:Y:S02]  /*11cd0*/  SEL R7, RZ, 0x1, P6 ;  /* 0x00000001ff077807 */ /* 0x000fe40003000000 */
[----:B------:R-:W-:Y:S02]  /*11ce0*/  FSEL R138, R138, RZ, !P6 ;  /* 0x000000ff8a8a7208 */ /* 0x000fe40007000000 */
[----:B------:R-:W-:Y:S01]  /*11cf0*/  FSETP.GTU.FTZ.AND P6, PT, R139, UR4, PT ;  /* 0x000000048b007c0b */ /* 0x000fe2000bfdc000 */
[----:B------:R-:W-:Y:S01]  /*11d00*/  FFMA.FTZ R139, R9, R140, 1.1641532182693481445e-10 ;  /* 0x2f000000098b7423 */ /* 0x000fe2000001008c */
[----:B------:R-:W-:Y:S02]  /*11d10*/  FSEL R13, R13, RZ, P3 ;  /* 0x000000ff0d0d7208 */ /* 0x000fe40001800000 */
[----:B------:R-:W-:Y:S02]  /*11d20*/  FSEL R9, R144, RZ, !P6 ;  /* 0x000000ff90097208 */ /* 0x000fe40007000000 */
[----:B------:R-:W-:Y:S01]  /*11d30*/  SEL R145, RZ, 0x1, P6 ;  /* 0x00000001ff917807 */ /* 0x000fe20003000000 */
[----:B------:R-:W-:Y:S01]  /*11d40*/  FADD.FTZ R13, R13, R138 ;  /* 0x0000008a0d0d7221 */ /* 0x000fe20000010000 */
[----:B------:R-:W-:Y:S01]  /*11d50*/  FSETP.GTU.FTZ.AND P6, PT, R139, UR4, PT ;  /* 0x000000048b007c0b */ /* 0x000fe2000bfdc000 */
[----:B------:R-:W-:Y:S01]  /*11d60*/  FMUL.FTZ R139, R39, UR5 ;  /* 0x00000005278b7c20 */ /* 0x000fe20008410000 */
[----:B------:R-:W-:Y:S01]  /*11d70*/  FADD.FTZ R14, R14, R9 ;  /* 0x000000090e0e7221 */ /* 0x000fe20000010000 */
[----:B------:R-:W-:Y:S01]  /*11d80*/  FSEL R144, R15, RZ, P5 ;  /* 0x000000ff0f907208 */ /* 0x000fe20002800000 */
[----:B------:R-:W-:Y:S01]  /*11d90*/  @P1 FADD.FTZ R13, R33, R13 ;  /* 0x0000000d210d1221 */ /* 0x000fe20000010000 */
[----:B------:R-:W-:Y:S01]  /*11da0*/  FSEL R9, R12, RZ, P2 ;  /* 0x000000ff0c097208 */ /* 0x000fe20001000000 */
[----:B------:R-:W-:Y:S01]  /*11db0*/  @P1 FADD.FTZ R14, R34, R14 ;  /* 0x0000000e220e1221 */ /* 0x000fe20000010000 */
[----:B------:R-:W-:-:S03]  /*11dc0*/  FSEL R15, R139, RZ, !P6 ;  /* 0x000000ff8b0f7208 */ /* 0x000fc60007000000 */
[--C-:B------:R-:W-:Y:S01]  /*11dd0*/  FADD.FTZ R12, R9, R8.reuse ;  /* 0x00000008090c7221 */ /* 0x100fe20000010000 */
[----:B------:R-:W-:Y:S01]  /*11de0*/  PRMT R8, R145, 0x7610, R8 ;  /* 0x0000761091087816 */ /* 0x000fe20000000008 */
[----:B------:R-:W-:Y:S01]  /*11df0*/  FADD.FTZ R15, R15, R144 ;  /* 0x000000900f0f7221 */ /* 0x000fe20000010000 */
[----:B------:R-:W-:Y:S01]  /*11e00*/  SEL R9, RZ, 0x1, P6 ;  /* 0x00000001ff097807 */ /* 0x000fe20003000000 */
[----:B------:R-:W-:Y:S02]  /*11e10*/  @P1 FADD.FTZ R12, R32, R12 ;  /* 0x0000000c200c1221 */ /* 0x000fe40000010000 */
[----:B------:R-:W-:Y:S01]  /*11e20*/  @P1 FADD.FTZ R15, R35, R15 ;  /* 0x0000000f230f1221 */ /* 0x000fe20000010000 */
[----:B------:R-:W-:Y:S06]  /*11e30*/  BRA `(.L_x_12854) ;  /* 0x00000010009c7947 */ /* 0x000fec0003800000 */
.L_x_12829:
        /* <DEDUP_REMOVED lines=15> */
.L_x_12856:
        /* <DEDUP_REMOVED lines=12> */
.L_x_12857:
        /* <DEDUP_REMOVED lines=42> */
.L_x_12855:
[----:B------:R-:W-:Y:S02]  /*12290*/  ISETP.NE.AND P3, PT, R144, 0x1, PT ;  /* 0x000000019000780c */ /* 0x000fe40003f65270 */
        /* <DEDUP_REMOVED lines=14> */
.L_x_12859:
        /* <DEDUP_REMOVED lines=12> */
.L_x_12860:
        /* <DEDUP_REMOVED lines=43> */
.L_x_12858:
        /* <DEDUP_REMOVED lines=15> */
.L_x_12862:
        /* <DEDUP_REMOVED lines=12> */
.L_x_12863:
        /* <DEDUP_REMOVED lines=43> */
.L_x_12861:
        /* <DEDUP_REMOVED lines=15> */
.L_x_12865:
        /* <DEDUP_REMOVED lines=12> */
.L_x_12866:
        /* <DEDUP_REMOVED lines=43> */
.L_x_12864:
        /* <DEDUP_REMOVED lines=16> */
.L_x_12854:
[----:B------:R-:W-:Y:S01]  /*130b0*/  SEL R138, RZ, 0x1000000, !P5 ;  /* 0x01000000ff8a7807 */ /* 0x000fe20006800000 */
[C---:B------:R-:W-:Y:S01]  /*130c0*/  IMAD.WIDE.U32 R160, R149.reuse, 0x10, R154 ;  /* 0x0000001095a07825 */ /* 0x040fe200078e009a */
[----:B------:R-:W-:Y:S01]  /*130d0*/  SEL R139, RZ, 0x10000, !P4 ;  /* 0x00010000ff8b7807 */ /* 0x000fe20006000000 */
[----:B------:R-:W0:Y:S01]  /*130e0*/  @P0 LDC.64 R156, c[0x0][0x398] ;  /* 0x0000e600ff9c0b82 */ /* 0x000e220000000a00 */
[----:B------:R-:W-:Y:S02]  /*130f0*/  SEL R144, RZ, 0x100, !P3 ;  /* 0x00000100ff907807 */ /* 0x000fe40005800000 */
[----:B------:R1:W-:Y:S01]  /*13100*/  STG.E.128 desc[UR8][R160.64], R12 ;  /* 0x0000000ca0007986 */ /* 0x0003e2000c101d08 */
[----:B------:R-:W-:Y:S02]  /*13110*/  IADD3 R150, PT, PT, R152, 0x280, RZ ;  /* 0x0000028098967810 */ /* 0x000fe40007ffe0ff */
[----:B------:R-:W-:Y:S01]  /*13120*/  IADD3 R138, PT, PT, R144, R138, R139 ;  /* 0x0000008a908a7210 */ /* 0x000fe20007ffe08b */
[----:B------:R-:W-:Y:S01]  /*13130*/  IMAD.WIDE.U32 R144, R149, 0x4, R142 ;  /* 0x0000000495907825 */ /* 0x000fe200078e008e */
[----:B------:R-:W-:-:S05]  /*13140*/  SEL R139, RZ, 0x1, !P2 ;  /* 0x00000001ff8b7807 */ /* 0x000fca0005000000 */
[----:B------:R-:W-:Y:S02]  /*13150*/  IMAD.IADD R153, R138, 0x1, R139 ;  /* 0x000000018a997824 */ /* 0x000fe400078e028b */
[----:B------:R-:W2:Y:S03]  /*13160*/  @P1 LDC.64 R138, c[0x0][0x3a0] ;  /* 0x0000e800ff8a1b82 */ /* 0x000ea60000000a00 */
[----:B------:R1:W-:Y:S01]  /*13170*/  STG.E desc[UR8][R144.64], R153 ;  /* 0x0000009990007986 */ /* 0x0003e2000c101908 */
[----:B0-----:R-:W-:Y:S01]  /*13180*/  @P0 IMAD.WIDE.U32 R156, R150, 0x10, R156 ;  /* 0x00000010969c0825 */ /* 0x001fe200078e009c */
        /* <DEDUP_REMOVED lines=12> */
.L_x_12867:
[C---:B------:R-:W-:Y:S01]  /*13250*/  IMAD.WIDE.U32 R136, R150.reuse, 0x10, R136 ;  /* 0x0000001096887825 */ /* 0x040fe200078e0088 */
[----:B------:R1:W5:Y:S03]  /*13260*/  @P0 LDG.E.128 R36, desc[UR8][R156.64] ;  /* 0x000000089c240981 */ /* 0x000366000c1e1d00 */
[----:B0-2---:R-:W-:Y:S02]  /*13270*/  @P1 IMAD.WIDE.U32 R144, R150, 0x10, R138 ;  /* 0x0000001096901825 */ /* 0x005fe400078e008a */
[----:B------:R-:W5:Y:S04]  /*13280*/  LDG.E.128 R136, desc[UR8][R136.64] ;  /* 0x0000000888887981 */ /* 0x000f68000c1e1d00 */
[----:B------:R1:W5:Y:S01]  /*13290*/  @P1 LDG.E.128 R32, desc[UR8][R144.64] ;  /* 0x0000000890201981 */ /* 0x000362000c1e1d00 */
        /* <DEDUP_REMOVED lines=11> */
[-C--:B------:R-:W-:Y:S01]  /*13350*/  @!P2 MOV R146, R158.reuse ;  /* 0x0000009e0092a202 */ /* 0x080fe20000000f00 */
[----:B------:R-:W-:Y:S01]  /*13360*/  @P2 VIADD R7, R141, 0x1 ;  /* 0x000000018d072836 */ /* 0x000fe20000000000 */
[----:B------:R-:W-:Y:S01]  /*13370*/  @P2 MOV R146, R158 ;  /* 0x0000009e00922202 */ /* 0x000fe20000000f00 */
[----:B------:R-:W-:Y:S01]  /*13380*/  @P2 IMAD.MOV.U32 R5, RZ, RZ, R3 ;  /* 0x000000ffff052224 */ /* 0x000fe200078e0003 */
[----:B------:R-:W-:Y:S06]  /*13390*/  BRA `(.L_x_12869) ;  /* 0x0000000000d87947 */ /* 0x000fec0003800000 */
.L_x_12870:
        /* <DEDUP_REMOVED lines=12> */
.L_x_12871:
        /* <DEDUP_REMOVED lines=23> */
[----:B-1----:R-:W-:Y:S01]  /*135d0*/  LOP3.LUT R144, R6, UR35, R9, 0x96, !PT ;  /* 0x0000002306907c12 */ /* 0x002fe2000f8e9609 */
[----:B------:R-:W-:-:S04]  /*135e0*/  IMAD.WIDE.U32 R6, R7, -0x2daee0ad, RZ ;  /* 0xd2511f5307067825 */ /* 0x000fc800078e00ff */
[----:B------:R-:W-:Y:S01]  /*135f0*/  IMAD.WIDE.U32 R144, R144, -0x326172a9, RZ ;  /* 0xcd9e8d5790907825 */ /* 0x000fe200078e00ff */
[----:B------:R-:W-:-:S04]  /*13600*/  LOP3.LUT R8, R8, UR23, R7, 0x96, !PT ;  /* 0x0000001708087c12 */ /* 0x000fc8000f8e9607 */
        /* <DEDUP_REMOVED lines=14> */
[----:B------:R-:W-:-:S07]  /*136f0*/  IMAD.MOV.U32 R7, RZ, RZ, RZ ;  /* 0x000000ffff077224 */ /* 0x000fce00078e00ff */
.L_x_12869:
        /* <DEDUP_REMOVED lines=16> */
.L_x_12873:
        /* <DEDUP_REMOVED lines=12> */
.L_x_12874:
[----:B------:R-:W-:Y:S01]  /*138c0*/  LOP3.LUT R6, R4, UR11, R3, 0x96, !PT ;  /* 0x0000000b04067c12 */ /* 0x000fe2000f8e9603 */
[----:B------:R-:W-:-:S04]  /*138d0*/  IMAD.WIDE.U32 R8, R11, -0x326172a9, RZ ;  /* 0xcd9e8d570b087825 */ /* 0x000fc800078e00ff */
        /* <DEDUP_REMOVED lines=40> */
.L_x_12872:
[----:B------:R-:W-:Y:S01]  /*13b60*/  ISETP.NE.AND P3, PT, R8, 0x1, PT ;  /* 0x000000010800780c */ /* 0x000fe20003f65270 */
[----:B------:R-:W-:Y:S01]  /*13b70*/  IMAD.MOV.U32 R7, RZ, RZ, R6 ;  /* 0x000000ffff077224 */ /* 0x000fe200078e0006 */
[----:B------:R-:W-:Y:S02]  /*13b80*/  I2FP.F32.U32 R5, R5 ;  /* 0x0000000500057245 */ /* 0x000fe40000201000 */
[----:B------:R-:W-:-:S03]  /*13b90*/  MOV R9, 0x2 ;  /* 0x0000000200097802 */ /* 0x000fc60000000f00 */
[----:B------:R-:W-:-:S06]  /*13ba0*/  FFMA.FTZ R5, R5, R140, 1.1641532182693481445e-10 ;  /* 0x2f00000005057423 */ /* 0x000fcc000001008c */
        /* <DEDUP_REMOVED lines=9> */
.L_x_12876:
        /* <DEDUP_REMOVED lines=12> */
.L_x_12877:
        /* <DEDUP_REMOVED lines=42> */
.L_x_12875:
        /* <DEDUP_REMOVED lines=16> */
.L_x_12879:
        /* <DEDUP_REMOVED lines=12> */
.L_x_12880:
        /* <DEDUP_REMOVED lines=39> */
[----:B------:R-:W-:Y:S01]  /*143d0*/  MOV R146, R8 ;  /* 0x0000000800927202 */ /* 0x000fe20000000f00 */
[----:B------:R-:W-:Y:S01]  /*143e0*/  IMAD.MOV.U32 R8, RZ, RZ, RZ ;  /* 0x000000ffff087224 */ /* 0x000fe200078e00ff */
[----:B------:R-:W-:-:S07]  /*143f0*/  LOP3.LUT R2, R2, UR29, R9, 0x96, !PT ;  /* 0x0000001d02027c12 */ /* 0x000fce000f8e9609 */
.L_x_12878:
        /* <DEDUP_REMOVED lines=14> */
.L_x_12882:
        /* <DEDUP_REMOVED lines=12> */
.L_x_12883:
        /* <DEDUP_REMOVED lines=42> */
.L_x_12881:
        /* <DEDUP_REMOVED lines=16> */
.L_x_12885:
        /* <DEDUP_REMOVED lines=12> */
.L_x_12886:
        /* <DEDUP_REMOVED lines=42> */
.L_x_12884:
[----:B------:R-:W-:Y:S02]  /*14ca0*/  ISETP.NE.AND P5, PT, R8, 0x1, PT ;  /* 0x000000010800780c */ /* 0x000fe40003fa5270 */
[----:B-1----:R-:W-:Y:S01]  /*14cb0*/  I2FP.F32.U32 R145, R7 ;  /* 0x0000000700917245 */ /* 0x002fe20000201000 */
        /* <DEDUP_REMOVED lines=12> */
.L_x_12888:
        /* <DEDUP_REMOVED lines=12> */
.L_x_12889:
        /* <DEDUP_REMOVED lines=42> */
.L_x_12887:
        /* <DEDUP_REMOVED lines=16> */
.L_x_12891:
        /* <DEDUP_REMOVED lines=14> */
.L_x_12892:
        /* <DEDUP_REMOVED lines=42> */
.L_x_12890:
        /* <DEDUP_REMOVED lines=32> */
.L_x_12868:
        /* <DEDUP_REMOVED lines=15> */
.L_x_12895:
        /* <DEDUP_REMOVED lines=12> */
.L_x_12896:
        /* <DEDUP_REMOVED lines=43> */
.L_x_12894:
[----:B------:R-:W-:Y:S02]  /*15bc0*/  ISETP.NE.AND P3, PT, R145, 0x1, PT ;  /* 0x000000019100780c */ /* 0x000fe40003f65270 */
        /* <DEDUP_REMOVED lines=14> */
.L_x_12898:
        /* <DEDUP_REMOVED lines=12> */
.L_x_12899:
        /* <DEDUP_REMOVED lines=43> */
.L_x_12897:
        /* <DEDUP_REMOVED lines=15> */
.L_x_12901:
        /* <DEDUP_REMOVED lines=12> */
.L_x_12902:
        /* <DEDUP_REMOVED lines=43> */
.L_x_12900:
        /* <DEDUP_REMOVED lines=15> */
.L_x_12904:
        /* <DEDUP_REMOVED lines=12> */
.L_x_12905:
        /* <DEDUP_REMOVED lines=43> */
.L_x_12903:
        /* <DEDUP_REMOVED lines=16> */
.L_x_12893:
[----:B------:R-:W-:Y:S01]  /*169e0*/  SEL R140, RZ, 0x1000000, !P5 ;  /* 0x01000000ff8c7807 */ /* 0x000fe20006800000 */
[C---:B------:R-:W-:Y:S01]  /*169f0*/  IMAD.WIDE.U32 R154, R150.reuse, 0x10, R154 ;  /* 0x00000010969a7825 */ /* 0x040fe200078e009a */
[----:B------:R-:W-:Y:S02]  /*16a00*/  SEL R141, RZ, 0x10000, !P4 ;  /* 0x00010000ff8d7807 */ /* 0x000fe40006000000 */
[----:B------:R-:W-:Y:S01]  /*16a10*/  SEL R145, RZ, 0x100, !P3 ;  /* 0x00000100ff917807 */ /* 0x000fe20005800000 */
[----:B------:R-:W-:Y:S01]  /*16a20*/  IMAD.WIDE.U32 R142, R150, 0x4, R142 ;  /* 0x00000004968e7825 */ /* 0x000fe200078e008e */
[----:B------:R-:W-:Y:S02]  /*16a30*/  STG.E.128 desc[UR8][R154.64], R136 ;  /* 0x000000889a007986 */ /* 0x000fe4000c101d08 */
[----:B------:R-:W-:Y:S02]  /*16a40*/  IADD3 R140, PT, PT, R145, R140, R141 ;  /* 0x0000008c918c7210 */ /* 0x000fe40007ffe08d */
[----:B------:R-:W-:-:S05]  /*16a50*/  SEL R141, RZ, 0x1, !P2 ;  /* 0x00000001ff8d7807 */ /* 0x000fca0005000000 */
[----:B------:R-:W-:Y:S02]  /*16a60*/  IMAD.IADD R141, R140, 0x1, R141 ;  /* 0x000000018c8d7824 */ /* 0x000fe400078e028d */
[----:B------:R-:W-:-:S04]  /*16a70*/  FADD.FTZ R140, RZ, R28 ;  /* 0x0000001cff8c7221 */ /* 0x000fc80000010000 */
[----:B------:R-:W-:Y:S01]  /*16a80*/  FADD.FTZ R145, R140, R29 ;  /* 0x0000001d8c917221 */ /* 0x000fe20000010000 */
[----:B------:R0:W-:Y:S03]  /*16a90*/  STG.E desc[UR8][R142.64], R141 ;  /* 0x0000008d8e007986 */ /* 0x0001e6000c101908 */
        /* <DEDUP_REMOVED lines=9> */
[----:B0-----:R-:W-:-:S04]  /*16b30*/  FADD.FTZ R141, R140, R23 ;  /* 0x000000178c8d7221 */ /* 0x001fc80000010000 */
        /* <DEDUP_REMOVED lines=14> */
[----:B------:R-:W-:-:S04]  /*16c20*/  SHF.L.U32 R143, R8, 0x10, RZ ;  /* 0x00000010088f7819 */ /* 0x000fc800000006ff */
[----:B------:R-:W-:Y:S02]  /*16c30*/  LOP3.LUT R154, R143, 0xff0000, RZ, 0xc0, !PT ;  /* 0x00ff00008f9a7812 */ /* 0x000fe400078ec0ff */
        /* <DEDUP_REMOVED lines=8> */
.L_x_12906:
[----:B0-----:R-:W0:Y:S01]  /*16cc0*/  SHFL.BFLY PT, R141, R142, 0x1, 0x1f ;  /* 0x0c201f008e8d7f89 */ /* 0x001e2200000e0000 */
[----:B------:R-:W-:Y:S01]  /*16cd0*/  BSSY.RECONVERGENT B0, `(.L_x_12907) ;  /* 0x000004f000007945 */ /* 0x000fe20003800200 */
[----:B0-----:R-:W-:-:S05]  /*16ce0*/  FADD.FTZ R143, R142, R141 ;  /* 0x0000008d8e8f7221 */ /* 0x001fca0000010000 */
        /* <DEDUP_REMOVED lines=8> */
[----:B-1----:R-:W-:-:S04]  /*16d70*/  FADD.FTZ R140, R154, R141 ;  /* 0x0000008d9a8c7221 */ /* 0x002fc80000010000 */
        /* <DEDUP_REMOVED lines=68> */
.L_x_12908:
[----:B------:R-:W-:Y:S05]  /*171c0*/  BSYNC.RECONVERGENT B0 ;  /* 0x0000000000007941 */ /* 0x000fea0003800200 */
.L_x_12907:
        /* <DEDUP_REMOVED lines=14> */
.L_x_12910:
[----:B------:R-:W-:Y:S05]  /*172b0*/  BSYNC.RECONVERGENT B0 ;  /* 0x0000000000007941 */ /* 0x000fea0003800200 */
.L_x_12909:
[----:B------:R-:W1:Y:S01]  /*172c0*/  SHFL.DOWN PT, R154, R155, 0x2, 0x1f ;  /* 0x08401f009b9a7f89 */ /* 0x000e6200000e0000 */
[----:B------:R-:W-:Y:S01]  /*172d0*/  I2FP.F32.U32 R158, R155 ;  /* 0x0000009b009e7245 */ /* 0x000fe20000201000 */
[----:B------:R-:W-:Y:S01]  /*172e0*/  UPLOP3.LUT UP1, UPT, UPT, UPT, UP1, 0x40, 0x4 ;  /* 0x000000000004789c */ /* 0x000fe20003f2e810 */
[----:B------:R-:W-:Y:S01]  /*172f0*/  ISETP.NE.AND P1, PT, R145, RZ, PT ;  /* 0x000000ff9100720c */ /* 0x000fe20003f25270 */
[----:B0-----:R-:W0:Y:S01]  /*17300*/  SHFL.DOWN PT, R157, R140, 0x2, 0x1f ;  /* 0x08401f008c9d7f89 */ /* 0x001e2200000e0000 */
[----:B------:R-:W-:Y:S01]  /*17310*/  ISETP.NE.AND P2, PT, RZ, UR39, PT ;  /* 0x00000027ff007c0c */ /* 0x000fe2000bf45270 */
[----:B-1----:R-:W-:Y:S01]  /*17320*/  IMAD.IADD R143, R154, 0x1, R155 ;  /* 0x000000019a8f7824 */ /* 0x002fe200078e029b */
[----:B------:R-:W-:Y:S02]  /*17330*/  I2FP.F32.S32 R160, R154 ;  /* 0x0000009a00a07245 */ /* 0x000fe40000201400 */
[----:B------:R-:W1:Y:S02]  /*17340*/  SHFL.DOWN PT, R154, R141, 0x2, 0x1f ;  /* 0x08401f008d9a7f89 */ /* 0x000e6400000e0000 */
[----:B------:R-:W-:Y:S01]  /*17350*/  I2FP.F32.S32 R142, R143 ;  /* 0x0000008f008e7245 */ /* 0x000fe20000201400 */
[C---:B0-----:R-:W-:Y:S01]  /*17360*/  FMUL.FTZ R159, R157.reuse, R160 ;  /* 0x000000a09d9f7220 */ /* 0x041fe20000410000 */
[----:B------:R-:W0:Y:S01]  /*17370*/  SHFL.DOWN PT, R156, R143, 0x1, 0x1f ;  /* 0x08201f008f9c7f89 */ /* 0x000e2200000e0000 */
[----:B------:R-:W-:Y:S01]  /*17380*/  FADD.FTZ R157, -R157, R140 ;  /* 0x0000008c9d9d7221 */ /* 0x000fe20000010100 */
[----:B------:R-:W2:Y:S01]  /*17390*/  MUFU.RCP R153, R142 ;  /* 0x0000008e00997308 */ /* 0x000ea20000001000 */
[----:B------:R-:W-:Y:S01]  /*173a0*/  FFMA.FTZ R162, R158, R140, R159 ;  /* 0x0000008c9ea27223 */ /* 0x000fe2000001009f */
[----:B------:R-:W-:Y:S01]  /*173b0*/  MOV R159, UR18 ;  /* 0x00000012009f7c02 */ /* 0x000fe20008000f00 */
[----:B------:R-:W-:-:S04]  /*173c0*/  FMUL.FTZ R157, R157, R157 ;  /* 0x0000009d9d9d7220 */ /* 0x000fc80000410000 */
[----:B------:R-:W-:-:S04]  /*173d0*/  FMUL.FTZ R157, R157, R158 ;  /* 0x0000009e9d9d7220 */ /* 0x000fc80000410000 */
[----:B------:R-:W-:Y:S01]  /*173e0*/  FMUL.FTZ R157, R157, R160 ;  /* 0x000000a09d9d7220 */ /* 0x000fe20000410000 */
[----:B--2---:R-:W-:Y:S01]  /*173f0*/  FMUL.FTZ R155, R153, R162 ;  /* 0x000000a2999b7220 */ /* 0x004fe20000410000 */
[----:B-1----:R-:W-:-:S04]  /*17400*/  FADD.FTZ R154, R154, R141 ;  /* 0x0000008d9a9a7221 */ /* 0x002fc80000010000 */
[----:B------:R-:W1:Y:S01]  /*17410*/  SHFL.DOWN PT, R140, R155, 0x1, 0x1f ;  /* 0x08201f009b8c7f89 */ /* 0x000e6200000e0000 */
[----:B------:R-:W-:Y:S01]  /*17420*/  FFMA.FTZ R154, R153, R157, R154 ;  /* 0x0000009d999a7223 */ /* 0x000fe2000001009a */
[-C--:B0-----:R-:W-:Y:S02]  /*17430*/  IADD3 R153, PT, PT, R143, R156.reuse, RZ ;  /* 0x0000009c8f997210 */ /* 0x081fe40007ffe0ff */
[----:B------:R-:W-:Y:S02]  /*17440*/  I2FP.F32.S32 R156, R156 ;  /* 0x0000009c009c7245 */ /* 0x000fe40000201400 */
[----:B------:R-:W-:Y:S01]  /*17450*/  I2FP.F32.S32 R153, R153 ;  /* 0x0000009900997245 */ /* 0x000fe20000201400 */
[----:B------:R-:W0:Y:S05]  /*17460*/  SHFL.DOWN PT, R141, R154, 0x1, 0x1f ;  /* 0x08201f009a8d7f89 */ /* 0x000e2a00000e0000 */
[----:B------:R-:W2:Y:S01]  /*17470*/  MUFU.RCP R153, R153 ;  /* 0x0000009900997308 */ /* 0x000ea20000001000 */
[----:B-1----:R-:W-:Y:S01]  /*17480*/  FADD.FTZ R143, R155, -R140 ;  /* 0x8000008c9b8f7221 */ /* 0x002fe20000010000 */
[----:B------:R-:W-:-:S03]  /*17490*/  FMUL.FTZ R157, R140, R156 ;  /* 0x0000009c8c9d7220 */ /* 0x000fc60000410000 */
[----:B------:R-:W-:Y:S01]  /*174a0*/  FMUL.FTZ R143, R143, R143 ;  /* 0x0000008f8f8f7220 */ /* 0x000fe20000410000 */
[----:B0-----:R-:W-:-:S03]  /*174b0*/  FADD.FTZ R140, R154, R141 ;  /* 0x0000008d9a8c7221 */ /* 0x001fc60000010000 */
[C---:B------:R-:W-:Y:S01]  /*174c0*/  FMUL.FTZ R143, R142.reuse, R143 ;  /* 0x0000008f8e8f7220 */ /* 0x040fe20000410000 */
[----:B------:R-:W-:Y:S01]  /*174d0*/  FFMA.FTZ R142, R142, R155, R157 ;  /* 0x0000009b8e8e7223 */ /* 0x000fe2000001009d */
[----:B------:R-:W-:Y:S01]  /*174e0*/  IMAD.U32 R157, RZ, RZ, UR18 ;  /* 0x00000012ff9d7e24 */ /* 0x000fe2000f8e00ff */
[----:B------:R-:W-:Y:S01]  /*174f0*/  UIADD3 UR18, UPT, UPT, UR18, UR12, URZ ;  /* 0x0000000c12127290 */ /* 0x000fe2000fffe0ff */
[----:B------:R-:W-:Y:S01]  /*17500*/  FMUL.FTZ R143, R143, R156 ;  /* 0x0000009c8f8f7220 */ /* 0x000fe20000410000 */
[C---:B--2---:R-:W-:Y:S02]  /*17510*/  FMUL.FTZ R155, R153.reuse, R142 ;  /* 0x0000008e999b7220 */ /* 0x044fe40000410000 */
[----:B------:R-:W-:Y:S01]  /*17520*/  UISETP.GE.AND UP0, UPT, UR18, UR13, UPT ;  /* 0x0000000d1200728c */ /* 0x000fe2000bf06270 */
[----:B------:R-:W-:Y:S02]  /*17530*/  FFMA.FTZ R154, R153, R143, R140 ;  /* 0x0000008f999a7223 */ /* 0x000fe4000001008c */
[----:B------:R-:W0:Y:S01]  /*17540*/  LDC R153, c[0x0][0x448] ;  /* 0x00011200ff997b82 */ /* 0x000e220000000800 */
[----:B------:R-:W1:Y:S04]  /*17550*/  SHFL.IDX PT, R155, R155, RZ, 0x1f ;  /* 0x00001fff9b9b7589 */ /* 0x000e6800000e0000 */
[----:B------:R-:W0:Y:S03]  /*17560*/  SHFL.IDX PT, R154, R154, RZ, 0x1f ;  /* 0x00001fff9a9a7589 */ /* 0x000e2600000e0000 */
[----:B------:R-:W2:Y:S01]  /*17570*/  @!P1 LDC.64 R142, c[0x0][0x3c0] ;  /* 0x0000f000ff8e9b82 */ /* 0x000ea20000000a00 */
[----:B-1----:R-:W-:Y:S01]  /*17580*/  FMUL.FTZ R140, R155, R155 ;  /* 0x0000009b9b8c7220 */ /* 0x002fe20000410000 */
[----:B0-----:R-:W-:-:S04]  /*17590*/  FFMA.FTZ R153, R154, UR20, R153 ;  /* 0x000000149a997c23 */ /* 0x001fc80008010099 */
[----:B------:R-:W-:Y:S02]  /*175a0*/  FSEL R156, R140, RZ, P2 ;  /* 0x000000ff8c9c7208 */ /* 0x000fe40001000000 */
[----:B------:R-:W0:Y:S01]  /*175b0*/  @!P1 LDC.64 R140, c[0x0][0x3c8] ;  /* 0x0000f200ff8c9b82 */ /* 0x000e220000000a00 */
[----:B--2---:R-:W-:Y:S01]  /*175c0*/  @!P1 IMAD.WIDE R142, R157, 0x4, R142 ;  /* 0x000000049d8e9825 */ /* 0x004fe200078e028e */
[----:B------:R-:W-:-:S03]  /*175d0*/  FSEL R154, R155, RZ, !P2 ;  /* 0x000000ff9b9a7208 */ /* 0x000fc60005000000 */
[----:B------:R-:W-:Y:S01]  /*175e0*/  FADD.FTZ R153, R153, R156 ;  /* 0x0000009c99997221 */ /* 0x000fe20000010000 */
[----:B------:R1:W-:Y:S01]  /*175f0*/  @!P1 STG.E desc[UR8][R142.64], R155 ;  /* 0x0000009b8e009986 */ /* 0x0003e2000c101908 */
[C---:B------:R-:W-:Y:S01]  /*17600*/  FADD.FTZ R28, -R154.reuse, R28 ;  /* 0x0000001c9a1c7221 */ /* 0x040fe20000010100 */
[----:B------:R-:W2:Y:S03]  /*17610*/  LDC.64 R156, c[0x0][0x428] ;  /* 0x00010a00ff9c7b82 */ /* 0x000ea60000000a00 */
[----:B------:R-:W3:Y:S01]  /*17620*/  MUFU.RSQ R153, R153 ;  /* 0x0000009900997308 */ /* 0x000ee20000001400 */
        /* <DEDUP_REMOVED lines=10> */
[----:B0-----:R-:W-:-:S02]  /*176d0*/  @!P1 IMAD.WIDE R140, R159, 0x4, R140 ;  /* 0x000000049f8c9825 */ /* 0x001fc400078e028c */
[----:B------:R-:W0:Y:S02]  /*176e0*/  LDC.64 R158, c[0x0][0x430] ;  /* 0x00010c00ff9e7b82 */ /* 0x000e240000000a00 */
[C---:B---3--:R-:W-:Y:S01]  /*176f0*/  FMUL.FTZ R163, R153.reuse, R28 ;  /* 0x0000001c99a37220 */ /* 0x048fe20000410000 */
[C---:B------:R-:W-:Y:S01]  /*17700*/  FMUL.FTZ R162, R153.reuse, R160 ;  /* 0x000000a099a27220 */ /* 0x040fe20000410000 */
[C---:B-1----:R-:W-:Y:S01]  /*17710*/  FMUL.FTZ R143, R153.reuse, R30 ;  /* 0x0000001e998f7220 */ /* 0x042fe20000410000 */
[----:B------:R-:W-:Y:S01]  /*17720*/  FMUL.FTZ R164, R153, R164 ;  /* 0x000000a499a47220 */ /* 0x000fe20000410000 */
[----:B------:R1:W-:Y:S01]  /*17730*/  @!P1 STG.E desc[UR8][R140.64], R153 ;  /* 0x000000998c009986 */ /* 0x0003e2000c101908 */
[----:B------:R-:W-:Y:S01]  /*17740*/  FFMA.FTZ R28, R163, R108, R112 ;  /* 0x0000006ca31c7223 */ /* 0x000fe20000010070 */
[----:B------:R-:W-:Y:S01]  /*17750*/  FFMA.FTZ R29, R162, R109, R113 ;  /* 0x0000006da21d7223 */ /* 0x000fe20000010071 */
[----:B------:R-:W-:Y:S01]  /*17760*/  FFMA.FTZ R30, R143, R110, R114 ;  /* 0x0000006e8f1e7223 */ /* 0x000fe20000010072 */
[----:B------:R-:W-:Y:S01]  /*17770*/  FFMA.FTZ R31, R164, R111, R115 ;  /* 0x0000006fa41f7223 */ /* 0x000fe20000010073 */
[----:B--2---:R-:W-:-:S04]  /*17780*/  IMAD.WIDE.U32 R160, R152, 0x10, R156 ;  /* 0x0000001098a07825 */ /* 0x004fc800078e009c */
[----:B------:R-:W-:Y:S01]  /*17790*/  FFMA.FTZ R142, R143, R86, R42 ;  /* 0x000000568f8e7223 */ /* 0x000fe2000001002a */
[----:B------:R-:W-:Y:S01]  /*177a0*/  FFMA.FTZ R143, R164, R87, R43 ;  /* 0x00000057a48f7223 */ /* 0x000fe2000001002b */
[----:B------:R-:W-:Y:S01]  /*177b0*/  FADD.FTZ R164, -R154, R27 ;  /* 0x0000001b9aa47221 */ /* 0x000fe20000010100 */
[----:B------:R2:W-:Y:S01]  /*177c0*/  STG.E.128 desc[UR8][R160.64], R28 ;  /* 0x0000001ca0007986 */ /* 0x0005e2000c101d08 */
[----:B-1----:R-:W-:Y:S01]  /*177d0*/  FFMA.FTZ R140, R163, R84, R40 ;  /* 0x00000054a38c7223 */ /* 0x002fe20000010028 */
[----:B------:R-:W-:Y:S01]  /*177e0*/  FFMA.FTZ R141, R162, R85, R41 ;  /* 0x00000055a28d7223 */ /* 0x000fe20000010029 */
[----:B0-----:R-:W-:-:S04]  /*177f0*/  IMAD.WIDE.U32 R162, R152, 0x10, R158 ;  /* 0x0000001098a27825 */ /* 0x001fc800078e009e */
[C---:B------:R-:W-:Y:S01]  /*17800*/  FADD.FTZ R152, -R154.reuse, R25 ;  /* 0x000000199a987221 */ /* 0x040fe20000010100 */
[----:B------:R0:W-:Y:S01]  /*17810*/  STG.E.128 desc[UR8][R162.64], R140 ;  /* 0x0000008ca2007986 */ /* 0x0001e2000c101d08 */
[C---:B--2---:R-:W-:Y:S01]  /*17820*/  FMUL.FTZ R31, R153.reuse, R24 ;  /* 0x00000018991f7220 */ /* 0x044fe20000410000 */
[C---:B------:R-:W-:Y:S01]  /*17830*/  FMUL.FTZ R29, R153.reuse, R26 ;  /* 0x0000001a991d7220 */ /* 0x040fe20000410000 */
[----:B------:R-:W-:Y:S01]  /*17840*/  FMUL.FTZ R30, R153, R164 ;  /* 0x000000a4991e7220 */ /* 0x000fe20000410000 */
[----:B------:R-:W-:Y:S01]  /*17850*/  FADD.FTZ R28, -R154, R21 ;  /* 0x000000159a1c7221 */ /* 0x000fe20000010100 */
[----:B------:R-:W-:Y:S01]  /*17860*/  FFMA.FTZ R24, R31, R104, R116 ;  /* 0x000000681f187223 */ /* 0x000fe20000010074 */
[----:B------:R-:W-:Y:S01]  /*17870*/  FFMA.FTZ R26, R29, R106, R118 ;  /* 0x0000006a1d1a7223 */ /* 0x000fe20000010076 */
[----:B------:R-:W-:Y:S01]  /*17880*/  FFMA.FTZ R27, R30, R107, R119 ;  /* 0x0000006b1e1b7223 */ /* 0x000fe20000010077 */
[C---:B------:R-:W-:Y:S01]  /*17890*/  FADD.FTZ R160, -R154.reuse, R17 ;  /* 0x000000119aa07221 */ /* 0x040fe20000010100 */
[----:B------:R-:W-:Y:S01]  /*178a0*/  FADD.FTZ R164, -R154, R12 ;  /* 0x0000000c9aa47221 */ /* 0x000fe20000010100 */
[----:B------:R-:W-:Y:S01]  /*178b0*/  FFMA.FTZ R12, R31, R80, R44 ;  /* 0x000000501f0c7223 */ /* 0x000fe2000001002c */
[C---:B------:R-:W-:Y:S01]  /*178c0*/  FMUL.FTZ R31, R153.reuse, R22 ;  /* 0x00000016991f7220 */ /* 0x040fe20000410000 */
[C---:B------:R-:W-:Y:S01]  /*178d0*/  FMUL.FTZ R160, R153.reuse, R160 ;  /* 0x000000a099a07220 */ /* 0x040fe20000410000 */
[C---:B------:R-:W-:Y:S01]  /*178e0*/  FMUL.FTZ R21, R153.reuse, R164 ;  /* 0x000000a499157220 */ /* 0x040fe20000410000 */
[----:B0-----:R-:W-:Y:S01]  /*178f0*/  FMUL.FTZ R142, R153, R152 ;  /* 0x00000098998e7220 */ /* 0x001fe20000410000 */
[----:B------:R-:W-:-:S04]  /*17900*/  IMAD.WIDE.U32 R140, R151, 0x10, R156 ;  /* 0x00000010978c7825 */ /* 0x000fc800078e009c */
[C---:B------:R-:W-:Y:S01]  /*17910*/  FADD.FTZ R162, -R154.reuse, R19 ;  /* 0x000000139aa27221 */ /* 0x040fe20000010100 */
[----:B------:R-:W-:Y:S01]  /*17920*/  FADD.FTZ R152, -R154, R16 ;  /* 0x000000109a987221 */ /* 0x000fe20000010100 */
[----:B------:R-:W-:Y:S01]  /*17930*/  FFMA.FTZ R25, R142, R105, R117 ;  /* 0x000000698e197223 */ /* 0x000fe20000010075 */
[----:B------:R-:W-:Y:S01]  /*17940*/  FADD.FTZ R19, -R154, R13 ;  /* 0x0000000d9a137221 */ /* 0x000fe20000010100 */
[----:B------:R-:W-:Y:S01]  /*17950*/  FFMA.FTZ R13, R142, R81, R45 ;  /* 0x000000518e0d7223 */ /* 0x000fe2000001002d */
[----:B------:R-:W-:-:S04]  /*17960*/  IMAD.WIDE.U32 R16, R151, 0x10, R158 ;  /* 0x0000001097107825 */ /* 0x000fc800078e009e */
[C---:B------:R-:W-:Y:S01]  /*17970*/  FADD.FTZ R142, -R154.reuse, R139 ;  /* 0x0000008b9a8e7221 */ /* 0x040fe20000010100 */
[----:B------:R0:W-:Y:S01]  /*17980*/  STG.E.128 desc[UR8][R140.64], R24 ;  /* 0x000000188c007986 */ /* 0x0001e2000c101d08 */
[C---:B------:R-:W-:Y:S01]  /*17990*/  FMUL.FTZ R143, R153.reuse, R18 ;  /* 0x00000012998f7220 */ /* 0x040fe20000410000 */
[C---:B------:R-:W-:Y:S01]  /*179a0*/  FMUL.FTZ R22, R153.reuse, R19 ;  /* 0x0000001399167220 */ /* 0x040fe20000410000 */
[----:B------:R-:W-:Y:S01]  /*179b0*/  FMUL.FTZ R161, R153, R152 ;  /* 0x0000009899a17220 */ /* 0x000fe20000410000 */
[----:B------:R-:W-:Y:S01]  /*179c0*/  FFMA.FTZ R18, R31, R78, R50 ;  /* 0x0000004e1f127223 */ /* 0x000fe20000010032 */
[----:B------:R-:W-:Y:S01]  /*179d0*/  FMUL.FTZ R142, R153, R142 ;  /* 0x0000008e998e7220 */ /* 0x000fe20000410000 */
[C---:B0-----:R-:W-:Y:S01]  /*179e0*/  FADD.FTZ R140, -R154.reuse, R23 ;  /* 0x000000179a8c7221 */ /* 0x041fe20000010100 */
[C---:B------:R-:W-:Y:S01]  /*179f0*/  FADD.FTZ R24, -R154.reuse, R14 ;  /* 0x0000000e9a187221 */ /* 0x040fe20000010100 */
[----:B------:R-:W-:Y:S01]  /*17a00*/  FADD.FTZ R26, -R154, R15 ;  /* 0x0000000f9a1a7221 */ /* 0x000fe20000010100 */
[----:B------:R-:W-:Y:S01]  /*17a10*/  FFMA.FTZ R14, R29, R82, R46 ;  /* 0x000000521d0e7223 */ /* 0x000fe2000001002e */
[----:B------:R-:W-:Y:S01]  /*17a20*/  FFMA.FTZ R15, R30, R83, R47 ;  /* 0x000000531e0f7223 */ /* 0x000fe2000001002f */
[C---:B------:R-:W-:Y:S01]  /*17a30*/  FMUL.FTZ R25, R153.reuse, R20 ;  /* 0x0000001499197220 */ /* 0x040fe20000410000 */
[C---:B------:R-:W-:Y:S01]  /*17a40*/  FMUL.FTZ R27, R153.reuse, R28 ;  /* 0x0000001c991b7220 */ /* 0x040fe20000410000 */
[----:B------:R-:W-:Y:S01]  /*17a50*/  FMUL.FTZ R140, R153, R140 ;  /* 0x0000008c998c7220 */ /* 0x000fe20000410000 */
[----:B------:R-:W-:Y:S01]  /*17a60*/  FADD.FTZ R30, -R154, R137 ;  /* 0x000000899a1e7221 */ /* 0x000fe20000010100 */
[----:B------:R0:W-:Y:S01]  /*17a70*/  STG.E.128 desc[UR8][R16.64], R12 ;  /* 0x0000000c10007986 */ /* 0x0001e2000c101d08 */
[----:B------:R-:W-:-:S04]  /*17a80*/  IMAD.WIDE.U32 R154, R148, 0x10, R156 ;  /* 0x00000010949a7825 */ /* 0x000fc800078e009c */
[C---:B------:R-:W-:Y:S01]  /*17a90*/  FMUL.FTZ R20, R153.reuse, R162 ;  /* 0x000000a299147220 */ /* 0x040fe20000410000 */
[----:B------:R-:W-:Y:S01]  /*17aa0*/  FFMA.FTZ R19, R140, R79, R51 ;  /* 0x0000004f8c137223 */ /* 0x000fe20000010033 */
[----:B------:R-:W-:Y:S01]  /*17ab0*/  FMUL.FTZ R23, R153, R24 ;  /* 0x0000001899177220 */ /* 0x000fe20000410000 */
[----:B------:R-:W-:-:S04]  /*17ac0*/  IMAD.WIDE.U32 R162, R148, 0x10, R158 ;  /* 0x0000001094a27825 */ /* 0x000fc800078e009e */
[C---:B------:R-:W-:Y:S01]  /*17ad0*/  FMUL.FTZ R28, R153.reuse, R26 ;  /* 0x0000001a991c7220 */ /* 0x040fe20000410000 */
[C---:B------:R-:W-:Y:S01]  /*17ae0*/  FMUL.FTZ R29, R153.reuse, R136 ;  /* 0x00000088991d7220 */ /* 0x040fe20000410000 */
[----:B------:R-:W-:Y:S01]  /*17af0*/  FMUL.FTZ R30, R153, R30 ;  /* 0x0000001e991e7220 */ /* 0x000fe20000410000 */
[----:B------:R-:W-:Y:S01]  /*17b00*/  FFMA.FTZ R24, R161, R96, R124 ;  /* 0x00000060a1187223 */ /* 0x000fe2000001007c */
[----:B------:R-:W-:Y:S01]  /*17b10*/  FFMA.FTZ R26, R143, R98, R126 ;  /* 0x000000628f1a7223 */ /* 0x000fe2000001007e */
[----:B------:R-:W-:-:S04]  /*17b20*/  IMAD.WIDE.U32 R136, R149, 0x10, R156 ;  /* 0x0000001095887825 */ /* 0x000fc800078e009c */
[----:B0-----:R-:W-:Y:S01]  /*17b30*/  FFMA.FTZ R12, R25, R100, R120 ;  /* 0x00000064190c7223 */ /* 0x001fe20000010078 */
[----:B------:R-:W-:Y:S01]  /*17b40*/  FFMA.FTZ R13, R27, R101, R121 ;  /* 0x000000651b0d7223 */ /* 0x000fe20000010079 */
[----:B------:R-:W-:Y:S01]  /*17b50*/  FFMA.FTZ R14, R31, R102, R122 ;  /* 0x000000661f0e7223 */ /* 0x000fe2000001007a */
[----:B------:R-:W-:Y:S01]  /*17b60*/  FFMA.FTZ R15, R140, R103, R123 ;  /* 0x000000678c0f7223 */ /* 0x000fe2000001007b */
[----:B------:R-:W-:Y:S01]  /*17b70*/  FFMA.FTZ R16, R25, R76, R48 ;  /* 0x0000004c19107223 */ /* 0x000fe20000010030 */
[----:B------:R-:W-:Y:S01]  /*17b80*/  FFMA.FTZ R17, R27, R77, R49 ;  /* 0x0000004d1b117223 */ /* 0x000fe20000010031 */
[----:B------:R-:W-:Y:S01]  /*17b90*/  FMUL.FTZ R31, R153, R138 ;  /* 0x0000008a991f7220 */ /* 0x000fe20000410000 */
[C---:B------:R-:W-:Y:S01]  /*17ba0*/  IMAD.WIDE.U32 R152, R147.reuse, 0x10, R156 ;  /* 0x0000001093987825 */ /* 0x040fe200078e009c */
[----:B------:R0:W-:Y:S03]  /*17bb0*/  STG.E.128 desc[UR8][R154.64], R12 ;  /* 0x0000000c9a007986 */ /* 0x0001e6000c101d08 */
[----:B------:R-:W-:Y:S01]  /*17bc0*/  FFMA.FTZ R25, R160, R97, R125 ;  /* 0x00000061a0197223 */ /* 0x000fe2000001007d */
[----:B------:R-:W-:Y:S01]  /*17bd0*/  FFMA.FTZ R27, R20, R99, R127 ;  /* 0x00000063141b7223 */ /* 0x000fe2000001007f */
[--C-:B------:R-:W-:Y:S01]  /*17be0*/  IMAD.WIDE.U32 R138, R147, 0x10, R158.reuse ;  /* 0x00000010938a7825 */ /* 0x100fe200078e009e */
[----:B------:R1:W-:Y:S03]  /*17bf0*/  STG.E.128 desc[UR8][R162.64], R16 ;  /* 0x00000010a2007986 */ /* 0x0003e6000c101d08 */
[----:B------:R-:W-:Y:S01]  /*17c00*/  IMAD.WIDE.U32 R140, R149, 0x10, R158 ;  /* 0x00000010958c7825 */ /* 0x000fe200078e009e */
[----:B------:R2:W-:Y:S03]  /*17c10*/  STG.E.128 desc[UR8][R152.64], R24 ;  /* 0x0000001898007986 */ /* 0x0005e6000c101d08 */
[----:B------:R-:W-:-:S04]  /*17c20*/  IMAD.WIDE.U32 R156, R150, 0x10, R156 ;  /* 0x00000010969c7825 */ /* 0x000fc800078e009c */
[----:B------:R-:W-:-:S04]  /*17c30*/  IMAD.WIDE.U32 R150, R150, 0x10, R158 ;  /* 0x0000001096967825 */ /* 0x000fc800078e009e */
[----:B0-----:R-:W-:Y:S01]  /*17c40*/  FFMA.FTZ R15, R20, R75, R55 ;  /* 0x0000004b140f7223 */ /* 0x001fe20000010037 */
[----:B------:R-:W-:Y:S01]  /*17c50*/  FFMA.FTZ R20, R21, R68, R56 ;  /* 0x0000004415147223 */ /* 0x000fe20000010038 */
[----:B------:R-:W-:Y:S01]  /*17c60*/  FFMA.FTZ R12, R161, R72, R52 ;  /* 0x00000048a10c7223 */ /* 0x000fe20000010034 */
[----:B------:R-:W-:Y:S01]  /*17c70*/  FFMA.FTZ R13, R160, R73, R53 ;  /* 0x00000049a00d7223 */ /* 0x000fe20000010035 */
[----:B-1----:R-:W-:Y:S01]  /*17c80*/  FFMA.FTZ R16, R21, R92, R128 ;  /* 0x0000005c15107223 */ /* 0x002fe20000010080 */
[C---:B------:R-:W-:Y:S01]  /*17c90*/  FFMA.FTZ R17, R22.reuse, R93, R129 ;  /* 0x0000005d16117223 */ /* 0x040fe20000010081 */
[----:B------:R-:W-:Y:S01]  /*17ca0*/  FFMA.FTZ R21, R22, R69, R57 ;  /* 0x0000004516157223 */ /* 0x000fe20000010039 */
[C---:B------:R-:W-:Y:S01]  /*17cb0*/  FFMA.FTZ R18, R23.reuse, R94, R130 ;  /* 0x0000005e17127223 */ /* 0x040fe20000010082 */
[----:B------:R-:W-:Y:S01]  /*17cc0*/  FFMA.FTZ R22, R23, R70, R58 ;  /* 0x0000004617167223 */ /* 0x000fe2000001003a */
[----:B------:R-:W-:Y:S01]  /*17cd0*/  FFMA.FTZ R14, R143, R74, R54 ;  /* 0x0000004a8f0e7223 */ /* 0x000fe20000010036 */
[C---:B------:R-:W-:Y:S01]  /*17ce0*/  FFMA.FTZ R19, R28.reuse, R95, R131 ;  /* 0x0000005f1c137223 */ /* 0x040fe20000010083 */
[----:B------:R-:W-:Y:S01]  /*17cf0*/  FFMA.FTZ R23, R28, R71, R59 ;  /* 0x000000471c177223 */ /* 0x000fe2000001003b */
[C---:B--2---:R-:W-:Y:S01]  /*17d00*/  FFMA.FTZ R24, R29.reuse, R88, R132 ;  /* 0x000000581d187223 */ /* 0x044fe20000010084 */
[----:B------:R-:W-:Y:S01]  /*17d10*/  FFMA.FTZ R28, R29, R64, R60 ;  /* 0x000000401d1c7223 */ /* 0x000fe2000001003c */
[C---:B------:R-:W-:Y:S01]  /*17d20*/  FFMA.FTZ R25, R30.reuse, R89, R133 ;  /* 0x000000591e197223 */ /* 0x040fe20000010085 */
[----:B------:R-:W-:Y:S01]  /*17d30*/  FFMA.FTZ R29, R30, R65, R61 ;  /* 0x000000411e1d7223 */ /* 0x000fe2000001003d */
[C---:B------:R-:W-:Y:S01]  /*17d40*/  FFMA.FTZ R26, R31.reuse, R90, R134 ;  /* 0x0000005a1f1a7223 */ /* 0x040fe20000010086 */
[----:B------:R-:W-:Y:S01]  /*17d50*/  FFMA.FTZ R30, R31, R66, R62 ;  /* 0x000000421f1e7223 */ /* 0x000fe2000001003e */
[C---:B------:R-:W-:Y:S01]  /*17d60*/  FFMA.FTZ R27, R142.reuse, R91, R135 ;  /* 0x0000005b8e1b7223 */ /* 0x040fe20000010087 */
[----:B------:R-:W-:Y:S01]  /*17d70*/  FFMA.FTZ R31, R142, R67, R63 ;  /* 0x000000438e1f7223 */ /* 0x000fe2000001003f */
[----:B------:R0:W-:Y:S04]  /*17d80*/  STG.E.128 desc[UR8][R138.64], R12 ;  /* 0x0000000c8a007986 */ /* 0x0001e8000c101d08 */
[----:B------:R0:W-:Y:S04]  /*17d90*/  STG.E.128 desc[UR8][R136.64], R16 ;  /* 0x0000001088007986 */ /* 0x0001e8000c101d08 */
[----:B------:R0:W-:Y:S04]  /*17da0*/  STG.E.128 desc[UR8][R140.64], R20 ;  /* 0x000000148c007986 */ /* 0x0001e8000c101d08 */
[----:B------:R0:W-:Y:S04]  /*17db0*/  STG.E.128 desc[UR8][R156.64], R24 ;  /* 0x000000189c007986 */ /* 0x0001e8000c101d08 */
[----:B------:R0:W-:Y:S01]  /*17dc0*/  STG.E.128 desc[UR8][R150.64], R28 ;  /* 0x0000001c96007986 */ /* 0x0001e2000c101d08 */
[----:B------:R-:W-:Y:S05]  /*17dd0*/  BRA.U !UP0, `(.L_x_12911) ;  /* 0xfffffe9108b87547 */ /* 0x000fea000b83ffff */
[----:B------:R-:W-:Y:S05]  /*17de0*/  EXIT ;  /* 0x000000000000794d */ /* 0x000fea0003800000 */
.L_x_12912:
        /* <DEDUP_REMOVED lines=9> */
.L_x_13641:


//--------------------- .text._ZN10layer_norm31ln_parallel_residual_fwd_kernelINS_13Kernel_traitsIfffffjLj3072ELj1ELj1ELj4ELj16ENS_18Kernel_traits_baseILj3072EfffffjLj128EEEEELb1ELb1ELb0EEEvNS_9FwdParamsE --------------------------
	.section	.text._ZN10layer_norm31ln_parallel_residual_fwd_kernelINS_13Kernel_traitsIfffffjLj3072ELj1ELj1ELj4ELj16ENS_18Kernel_traits_baseILj3072EfffffjLj128EEEEELb1ELb1ELb0EEEvNS_9FwdParamsE,"ax",@progbits
	.align	128
        .global         _ZN10layer_norm31ln_parallel_residual_fwd_kernelINS_13Kernel_traitsIfffffjLj3072ELj1ELj1ELj4ELj16ENS_18Kernel_traits_baseILj3072EfffffjLj128EEEEELb1ELb1ELb0EEEvNS_9FwdParamsE
        .type           _ZN10layer_norm31ln_parallel_residual_fwd_kernelINS_13Kernel_traitsIfffffjLj3072ELj1ELj1ELj4ELj16ENS_18Kernel_traits_baseILj3072EfffffjLj128EEEEELb1ELb1ELb0EEEvNS_9FwdParamsE,@function
        .size           _ZN10layer_norm31ln_parallel_residual_fwd_kernelINS_13Kernel_traitsIfffffjLj3072ELj1ELj1ELj4ELj16ENS_18Kernel_traits_baseILj3072EfffffjLj128EEEEELb1ELb1ELb0EEEvNS_9FwdParamsE,(.L_x_13642 - _ZN10layer_norm31ln_parallel_residual_fwd_kernelINS_13Kernel_traitsIfffffjLj3072ELj1ELj1ELj4ELj16ENS_18Kernel_traits_baseILj3072EfffffjLj128EEEEELb1ELb1ELb0EEEvNS_9FwdParamsE)
        .other          _ZN10layer_norm31ln_parallel_residual_fwd_kernelINS_13Kernel_traitsIfffffjLj3072ELj1ELj1ELj4ELj16ENS_18Kernel_traits_baseILj3072EfffffjLj128EEEEELb1ELb1ELb0EEEvNS_9FwdParamsE,@"STO_CUDA_ENTRY STV_DEFAULT"
_ZN10layer_norm31ln_parallel_residual_fwd_kernelINS_13Kernel_traitsIfffffjLj3072ELj1ELj1ELj4ELj16ENS_18Kernel_traits_baseILj3072EfffffjLj128EEEEELb1ELb1ELb0EEEvNS_9FwdParamsE:
.text._ZN10layer_norm31ln_parallel_residual_fwd_kernelINS_13Kernel_traitsIfffffjLj3072ELj1ELj1ELj4ELj16ENS_18Kernel_traits_baseILj3072EfffffjLj128EEEEELb1ELb1ELb0EEEvNS_9FwdParamsE:
        /* <DEDUP_REMOVED lines=27> */
[----:B------:R-:W-:Y:S02]  /*01b0*/  LOP3.LUT R4, R3, R0, RZ, 0xfc, !PT ;  /* 0x0000000003047212 */ /* 0x000fe400078efcff */
[----:B------:R-:W-:Y:S01]  /*01c0*/  LEA.HI R2, R2, R11, RZ, 0x2 ;  /* 0x0000000b02027211 */ /* 0x000fe200078f10ff */
[----:B------:R-:W-:Y:S01]  /*01d0*/  UIADD3 UR36, UPT, UPT, UR8, -0x61c88647, URZ ;  /* 0x9e3779b908247890 */ /* 0x000fe2000fffe0ff */
[----:B------:R-:W-:Y:S01]  /*01e0*/  LOP3.LUT R7, R4, 0x7f, RZ, 0x3c, !PT ;  /* 0x0000007f04077812 */ /* 0x000fe200078e3cff */
[----:B------:R-:W-:Y:S01]  /*01f0*/  UIADD3 UR37, UPT, UPT, UR9, -0x4498517b, URZ ;  /* 0xbb67ae8509257890 */ /* 0x000fe2000fffe0ff */
[----:B------:R-:W-:Y:S01]  /*0200*/  SHF.R.S32.HI R2, RZ, 0x2, R2 ;  /* 0x00000002ff027819 */ /* 0x000fe20000011402 */
[----:B------:R-:W-:Y:S01]  /*0210*/  UIADD3 UR16, UPT, UPT, UR8, 0x3c6ef372, URZ ;  /* 0x3c6ef37208107890 */ /* 0x000fe2000fffe0ff */
[----:B------:R-:W-:Y:S01]  /*0220*/  @P0 IADD3.X R9, PT, PT, RZ, R5, RZ, P1, !PT ;  /* 0x00000005ff090210 */ /* 0x000fe20000ffe4ff */
[----:B------:R-:W-:Y:S02]  /*0230*/  UIADD3 UR17, UPT, UPT, UR9, 0x76cf5d0a, URZ ;  /* 0x76cf5d0a09117890 */ /* 0x000fe4000fffe0ff */
[----:B------:R-:W-:Y:S01]  /*0240*/  IMAD.IADD R10, R2, 0x1, R7 ;  /* 0x00000001020a7824 */ /* 0x000fe200078e0207 */
[--C-:B------:R-:W-:Y:S01]  /*0250*/  SHF.R.U64 R99, R8, 0x2, R9.reuse ;  /* 0x0000000208637819 */ /* 0x100fe20000001209 */
[----:B------:R-:W-:Y:S01]  /*0260*/  UIADD3 UR19, UPT, UPT, UR8, -0x255992d5, URZ ;  /* 0xdaa66d2b08137890 */ /* 0x000fe2000fffe0ff */
[----:B------:R-:W-:Y:S01]  /*0270*/  SHF.R.U32.HI R98, RZ, 0x2, R9 ;  /* 0x00000002ff627819 */ /* 0x000fe20000011609 */
[----:B------:R-:W-:-:S02]  /*0280*/  UIADD3 UR20, UPT, UPT, UR9, 0x32370b8f, URZ ;  /* 0x32370b8f09147890 */ /* 0x000fc4000fffe0ff */
[----:B------:R-:W-:Y:S02]  /*0290*/  UIADD3 UR21, UPT, UPT, UR8, 0x78dde6e4, URZ ;  /* 0x78dde6e408157890 */ /* 0x000fe4000fffe0ff */
[----:B------:R-:W-:Y:S02]  /*02a0*/  UIADD3 UR22, UPT, UPT, UR9, -0x126145ec, URZ ;  /* 0xed9eba1409167890 */ /* 0x000fe4000fffe0ff */
[----:B------:R-:W-:Y:S02]  /*02b0*/  UIADD3 UR23, UPT, UPT, UR8, 0x1715609d, URZ ;  /* 0x1715609d08177890 */ /* 0x000fe4000fffe0ff */
[----:B------:R-:W-:Y:S02]  /*02c0*/  UIADD3 UR24, UPT, UPT, UR9, -0x56f99767, URZ ;  /* 0xa906689909187890 */ /* 0x000fe4000fffe0ff */
[----:B------:R-:W-:Y:S02]  /*02d0*/  UIADD3 UR25, UPT, UPT, UR8, -0x4ab325aa, URZ ;  /* 0xb54cda5608197890 */ /* 0x000fe4000fffe0ff */
[----:B------:R-:W-:-:S02]  /*02e0*/  UIADD3 UR26, UPT, UPT, UR9, 0x646e171e, URZ ;  /* 0x646e171e091a7890 */ /* 0x000fc4000fffe0ff */
[----:B------:R-:W-:Y:S02]  /*02f0*/  UIADD3 UR12, UPT, UPT, UR8, 0x5384540f, URZ ;  /* 0x5384540f080c7890 */ /* 0x000fe4000fffe0ff */
[----:B------:R-:W-:Y:S02]  /*0300*/  UIADD3 UR27, UPT, UPT, UR9, 0x1fd5c5a3, URZ ;  /* 0x1fd5c5a3091b7890 */ /* 0x000fe4000fffe0ff */
[----:B------:R-:W-:Y:S02]  /*0310*/  UIADD3 UR28, UPT, UPT, UR8, -0xe443238, URZ ;  /* 0xf1bbcdc8081c7890 */ /* 0x000fe4000fffe0ff */
[----:B------:R-:W-:Y:S02]  /*0320*/  UIADD3 UR29, UPT, UPT, UR9, -0x24c28bd8, URZ ;  /* 0xdb3d7428091d7890 */ /* 0x000fe4000fffe0ff */
[----:B------:R-:W-:Y:S02]  /*0330*/  UIADD3 UR30, UPT, UPT, UR8, -0x700cb87f, URZ ;  /* 0x8ff34781081e7890 */ /* 0x000fe4000fffe0ff */
        /* <DEDUP_REMOVED lines=22> */
[----:B---3--:R-:W-:-:S04]  /*04a0*/  @P0 IMAD.WIDE.U32 R56, R4, 0x10, R56 ;  /* 0x0000001004380825 */ /* 0x008fc800078e0038 */
[----:B------:R-:W-:Y:S01]  /*04b0*/  @P0 VIADD R4, R4, 0x80 ;  /* 0x0000008004040836 */ /* 0x000fe20000000000 */
        /* <DEDUP_REMOVED lines=11> */
[----:B---3--:R-:W-:-:S04]  /*0570*/  @P2 IMAD.WIDE.U32 R64, R4, 0x10, R64 ;  /* 0x0000001004402825 */ /* 0x008fc800078e0040 */
[----:B------:R-:W-:Y:S01]  /*0580*/  @P2 VIADD R4, R4, 0x80 ;  /* 0x0000008004042836 */ /* 0x000fe20000000000 */
[----:B------:R0:W5:Y:S03]  /*0590*/  @P2 LDG.E.128 R40, desc[UR6][R64.64] ;  /* 0x0000000640282981 */ /* 0x000166000c1e1d00 */
[----:B----4-:R-:W-:-:S05]  /*05a0*/  @P3 IMAD.WIDE.U32 R66, R4, 0x10, R66 ;  /* 0x0000001004423825 */ /* 0x010fca00078e0042 */
[----:B------:R0:W5:Y:S01]  /*05b0*/  @P3 LDG.E.128 R44, desc[UR6][R66.64] ;  /* 0x00000006422c3981 */ /* 0x000162000c1e1d00 */
[----:B-1----:R-:W-:-:S05]  /*05c0*/  @P3 IMAD.WIDE.U32 R68, R4, 0x10, R68 ;  /* 0x0000001004443825 */ /* 0x002fca00078e0044 */
[----:B------:R0:W5:Y:S01]  /*05d0*/  @P3 LDG.E.128 R48, desc[UR6][R68.64] ;  /* 0x0000000644303981 */ /* 0x000162000c1e1d00 */
[----:B------:R-:W-:Y:S01]  /*05e0*/  ISETP.GE.U32.AND P0, PT, R10, 0x300, PT ;  /* 0x000003000a00780c */ /* 0x000fe20003f06070 */
[----:B------:R-:W-:-:S12]  /*05f0*/  @P3 VIADD R4, R4, 0x80 ;  /* 0x0000008004043836 */ /* 0x000fd80000000000 */
[----:B0-----:R-:W-:Y:S05]  /*0600*/  @!P0 BRA `(.L_x_12915) ;  /* 0x0000000000c48947 */ /* 0x001fea0003800000 */
[----:B------:R-:W0:Y:S08]  /*0610*/  LDC.64 R52, c[0x0][0x3d0] ;  /* 0x0000f400ff347b82 */ /* 0x000e300000000a00 */
[----:B------:R-:W1:Y:S01]  /*0620*/  LDC.64 R6, c[0x0][0x438] ;  /* 0x00010e00ff067b82 */ /* 0x000e620000000a00 */
[----:B0-----:R-:W-:-:S06]  /*0630*/  IMAD.WIDE.U32 R52, R4, 0x10, R52 ;  /* 0x0000001004347825 */ /* 0x001fcc00078e0034 */
[----:B------:R-:W5:Y:S01]  /*0640*/  LDG.E.128 R52, desc[UR6][R52.64] ;  /* 0x0000000634347981 */ /* 0x000f62000c1e1d00 */
[----:B-1----:R-:W-:-:S05]  /*0650*/  IMAD.WIDE.U32 R4, R4, 0x10, R6 ;  /* 0x0000001004047825 */ /* 0x002fca00078e0006 */
[----:B------:R0:W5:Y:S01]  /*0660*/  LDG.E.128 R56, desc[UR6][R4.64] ;  /* 0x0000000604387981 */ /* 0x000162000c1e1d00 */
[----:B------:R-:W-:Y:S05]  /*0670*/  BRA `(.L_x_12915) ;  /* 0x0000000000a87947 */ /* 0x000fea0003800000 */
.L_x_12914:
[C---:B------:R-:W-:Y:S02]  /*0680*/  ISETP.GE.U32.AND P5, PT, R10.reuse, 0x80, PT ;  /* 0x000000800a00780c */ /* 0x040fe40003fa6070 */
[C---:B------:R-:W-:Y:S02]  /*0690*/  ISETP.GE.U32.AND P0, PT, R10.reuse, 0x100, PT ;  /* 0x000001000a00780c */ /* 0x040fe40003f06070 */
[C---:B------:R-:W-:Y:S02]  /*06a0*/  ISETP.GE.U32.AND P1, PT, R10.reuse, 0x180, PT ;  /* 0x000001800a00780c */ /* 0x040fe40003f26070 */
[C---:B------:R-:W-:Y:S02]  /*06b0*/  ISETP.GE.U32.AND P2, PT, R10.reuse, 0x200, PT ;  /* 0x000002000a00780c */ /* 0x040fe40003f46070 */
[C---:B------:R-:W-:Y:S02]  /*06c0*/  ISETP.GE.U32.AND P3, PT, R10.reuse, 0x280, PT ;  /* 0x000002800a00780c */ /* 0x040fe40003f66070 */
[----:B------:R-:W-:-:S02]  /*06d0*/  ISETP.GE.U32.AND P4, PT, R10, 0x300, PT ;  /* 0x000003000a00780c */ /* 0x000fc40003f86070 */
[----:B------:R-:W-:Y:S02]  /*06e0*/  CS2R R50, SRZ ;  /* 0x0000000000327805 */ /* 0x000fe4000001ff00 */
[----:B------:R-:W-:Y:S01]  /*06f0*/  P2R R101, PR, RZ, 0x20 ;  /* 0x00000020ff657803 */ /* 0x000fe20000000000 */
[----:B------:R-:W0:Y:S08]  /*0700*/  @P5 LDC.64 R6, c[0x0][0x3d0] ;  /* 0x0000f400ff065b82 */ /* 0x000e300000000a00 */
[----:B------:R-:W1:Y:S08]  /*0710*/  @P0 LDC.64 R16, c[0x0][0x3d0] ;  /* 0x0000f400ff100b82 */ /* 0x000e700000000a00 */
[----:B------:R-:W2:Y:S08]  /*0720*/  @P1 LDC.64 R18, c[0x0][0x3d0] ;  /* 0x0000f400ff121b82 */ /* 0x000eb00000000a00 */
[----:B------:R-:W3:Y:S01]  /*0730*/  @P2 LDC.64 R24, c[0x0][0x3d0] ;  /* 0x0000f400ff182b82 */ /* 0x000ee20000000a00 */
[C---:B0-----:R-:W-:Y:S01]  /*0740*/  @P5 IMAD.WIDE.U32 R6, R4.reuse, 0x10, R6 ;  /* 0x0000001004065825 */ /* 0x041fe200078e0006 */
[----:B------:R-:W-:-:S04]  /*0750*/  @P5 LOP3.LUT R4, R4, 0x80, RZ, 0xfc, !PT ;  /* 0x0000008004045812 */ /* 0x000fc800078efcff */
[----:B------:R-:W5:Y:S02]  /*0760*/  @P5 LDG.E.128 R12, desc[UR6][R6.64] ;  /* 0x00000006060c5981 */ /* 0x000f64000c1e1d00 */
[----:B------:R-:W0:Y:S01]  /*0770*/  @P3 LDC.64 R26, c[0x0][0x3d0] ;  /* 0x0000f400ff1a3b82 */ /* 0x000e220000000a00 */
[C---:B-1----:R-:W-:Y:S01]  /*0780*/  @P0 IMAD.WIDE.U32 R16, R4.reuse, 0x10, R16 ;  /* 0x0000001004100825 */ /* 0x042fe200078e0010 */
[----:B------:R-:W-:Y:S02]  /*0790*/  @P0 IADD3 R4, PT, PT, R4, 0x80, RZ ;  /* 0x0000008004040810 */ /* 0x000fe40007ffe0ff */
[----:B------:R-:W-:Y:S02]  /*07a0*/  CS2R R48, SRZ ;  /* 0x0000000000307805 */ /* 0x000fe4000001ff00 */
[----:B------:R-:W-:Y:S02]  /*07b0*/  CS2R R42, SRZ ;  /* 0x00000000002a7805 */ /* 0x000fe4000001ff00 */
[----:B------:R-:W-:Y:S01]  /*07c0*/  CS2R R40, SRZ ;  /* 0x0000000000287805 */ /* 0x000fe2000001ff00 */
[----:B------:R-:W5:Y:S01]  /*07d0*/  @P0 LDG.E.128 R20, desc[UR6][R16.64] ;  /* 0x0000000610140981 */ /* 0x000f62000c1e1d00 */
[----:B------:R-:W1:Y:S01]  /*07e0*/  @P4 LDC.64 R32, c[0x0][0x3d0] ;  /* 0x0000f400ff204b82 */ /* 0x000e620000000a00 */
[----:B--2---:R-:W-:-:S04]  /*07f0*/  @P1 IMAD.WIDE.U32 R18, R4, 0x10, R18 ;  /* 0x0000001004121825 */ /* 0x004fc800078e0012 */
[----:B------:R-:W-:Y:S01]  /*0800*/  @P1 VIADD R4, R4, 0x80 ;  /* 0x0000008004041836 */ /* 0x000fe20000000000 */
[----:B------:R2:W5:Y:S03]  /*0810*/  @P1 LDG.E.128 R28, desc[UR6][R18.64] ;  /* 0x00000006121c1981 */ /* 0x000566000c1e1d00 */
[----:B---3--:R-:W-:-:S04]  /*0820*/  @P2 IMAD.WIDE.U32 R24, R4, 0x10, R24 ;  /* 0x0000001004182825 */ /* 0x008fc800078e0018 */
[----:B------:R-:W-:Y:S01]  /*0830*/  @P2 VIADD R4, R4, 0x80 ;  /* 0x0000008004042836 */ /* 0x000fe20000000000 */
[----:B------:R3:W5:Y:S03]  /*0840*/  @P2 LDG.E.128 R36, desc[UR6][R24.64] ;  /* 0x0000000618242981 */ /* 0x000766000c1e1d00 */
[C---:B0-----:R-:W-:Y:S01]  /*0850*/  @P3 IMAD.WIDE.U32 R26, R4.reuse, 0x10, R26 ;  /* 0x00000010041a3825 */ /* 0x041fe200078e001a */
[----:B------:R-:W-:Y:S02]  /*0860*/  @P3 IADD3 R4, PT, PT, R4, 0x80, RZ ;  /* 0x0000008004043810 */ /* 0x000fe40007ffe0ff */
[----:B------:R-:W-:Y:S02]  /*0870*/  CS2R R34, SRZ ;  /* 0x0000000000227805 */ /* 0x000fe4000001ff00 */
[----:B--2---:R-:W-:Y:S02]  /*0880*/  CS2R R18, SRZ ;  /* 0x0000000000127805 */ /* 0x004fe4000001ff00 */
[----:B------:R-:W-:Y:S01]  /*0890*/  CS2R R16, SRZ ;  /* 0x0000000000107805 */ /* 0x000fe2000001ff00 */
[----:B------:R0:W5:Y:S01]  /*08a0*/  @P3 LDG.E.128 R44, desc[UR6][R26.64] ;  /* 0x000000061a2c3981 */ /* 0x000162000c1e1d00 */
[----:B-1----:R-:W-:-:S05]  /*08b0*/  @P4 IMAD.WIDE.U32 R4, R4, 0x10, R32 ;  /* 0x0000001004044825 */ /* 0x002fca00078e0020 */
[----:B------:R1:W5:Y:S01]  /*08c0*/  @P4 LDG.E.128 R52, desc[UR6][R4.64] ;  /* 0x0000000604344981 */ /* 0x000362000c1e1d00 */
[----:B------:R-:W-:Y:S02]  /*08d0*/  CS2R R32, SRZ ;  /* 0x0000000000207805 */ /* 0x000fe4000001ff00 */
[----:B---3--:R-:W-:Y:S02]  /*08e0*/  CS2R R24, SRZ ;  /* 0x0000000000187805 */ /* 0x008fe4000001ff00 */
[----:B0-----:R-:W-:Y:S02]  /*08f0*/  CS2R R26, SRZ ;  /* 0x00000000001a7805 */ /* 0x001fe4000001ff00 */
[----:B------:R-:W-:Y:S02]  /*0900*/  @P4 CS2R R58, SRZ ;  /* 0x00000000003a4805 */ /* 0x000fe4000001ff00 */
[----:B------:R-:W-:-:S07]  /*0910*/  @P4 CS2R R56, SRZ ;  /* 0x0000000000384805 */ /* 0x000fce000001ff00 */
.L_x_12915:
[----:B------:R-:W-:Y:S05]  /*0920*/  BSYNC.RECONVERGENT B0 ;  /* 0x0000000000007941 */ /* 0x000fea0003800200 */
.L_x_12913:
[----:B------:R-:W2:Y:S02]  /*0930*/  LDCU UR4, c[0x0][0x384] ;  /* 0x00007080ff0477ac */ /* 0x000ea40008000800 */
[----:B--2---:R-:W-:-:S06]  /*0940*/  UISETP.GE.AND UP0, UPT, UR18, UR4, UPT ;  /* 0x000000041200728c */ /* 0x004fcc000bf06270 */
[----:B------:R-:W-:-:S13]  /*0950*/  PLOP3.LUT P0, PT, PT, PT, UP0, 0x80, 0x8 ;  /* 0x000000000008781c */ /* 0x000fda0003f0f008 */
[----:B------:R-:W-:Y:S05]  /*0960*/  @P0 EXIT ;  /* 0x000000000000094d */ /* 0x000fea0003800000 */
[----:B01----:R-:W-:Y:S01]  /*0970*/  IMAD.HI.U32 R4, R99, -0x2daee0ad, RZ ;  /* 0xd2511f5363047827 */ /* 0x003fe200078e00ff */
[C---:B------:R-:W-:Y:S01]  /*0980*/  LOP3.LUT R11, R2.reuse, 0x7f, RZ, 0xc0, !PT ;  /* 0x0000007f020b7812 */ /* 0x040fe200078ec0ff */
[----:B------:R-:W0:Y:S01]  /*0990*/  LDCU UR32, c[0x0][0x408] ;  /* 0x00008100ff2077ac */ /* 0x000e220008000800 */
[----:B------:R-:W-:Y:S01]  /*09a0*/  LOP3.LUT R2, R2, 0xffffff80, RZ, 0xc0, !PT ;  /* 0xffffff8002027812 */ /* 0x000fe200078ec0ff */
[----:B------:R-:W-:Y:S01]  /*09b0*/  IMAD.HI.U32 R5, R100, -0x326172a9, RZ ;  /* 0xcd9e8d5764057827 */ /* 0x000fe200078e00ff */
[----:B------:R-:W-:Y:S01]  /*09c0*/  LOP3.LUT R4, R4, UR9, RZ, 0x3c, !PT ;  /* 0x0000000904047c12 */ /* 0x000fe2000f8e3cff */
[----:B------:R-:W1:Y:S01]  /*09d0*/  LDCU UR33, c[0x0][0x388] ;  /* 0x00007100ff2177ac */ /* 0x000e620008000800 */
[----:B------:R-:W-:Y:S01]  /*09e0*/  VIADDMNMX R3, R11, -R3, RZ, !PT ;  /* 0x800000030b037246 */ /* 0x000fe200078001ff */
[----:B------:R-:W-:Y:S01]  /*09f0*/  IMAD R7, R100, -0x326172a9, RZ ;  /* 0xcd9e8d5764077824 */ /* 0x000fe200078e02ff */
[----:B------:R-:W-:Y:S01]  /*0a00*/  LOP3.LUT R5, R98, UR8, R5, 0x96, !PT ;  /* 0x0000000862057c12 */ /* 0x000fe2000f8e9605 */
[----:B------:R-:W-:Y:S01]  /*0a10*/  IMAD.HI.U32 R6, R4, -0x326172a9, RZ ;  /* 0xcd9e8d5704067827 */ /* 0x000fe200078e00ff */
[----:B------:R-:W-:Y:S01]  /*0a20*/  VIMNMX R3, PT, PT, R3, 0x20, PT ;  /* 0x0000002003037848 */ /* 0x000fe20003fe0100 */
[----:B------:R-:W2:Y:S01]  /*0a30*/  LDCU.U8 UR34, c[0x0][0x410] ;  /* 0x00008200ff2277ac */ /* 0x000ea20008000000 */
[----:B------:R-:W-:Y:S01]  /*0a40*/  LOP3.LUT R8, R8, 0x3, RZ, 0xc0, !PT ;  /* 0x0000000308087812 */ /* 0x000fe200078ec0ff */
        /* <DEDUP_REMOVED lines=12> */
[----:B------:R-:W-:-:S02]  /*0b10*/  UPLOP3.LUT UP1, UPT, UPT, UPT, UPT, 0x40, 0x4 ;  /* 0x000000000004789c */ /* 0x000fc40003f2e870 */
        /* <DEDUP_REMOVED lines=31> */
[----:B------:R-:W-:Y:S01]  /*0d10*/  IMAD R3, R3, 0x4, R2 ;  /* 0x0000000403037824 */ /* 0x000fe200078e0202 */
[----:B------:R-:W-:Y:S01]  /*0d20*/  LOP3.LUT R7, R60, UR27, R7, 0x96, !PT ;  /* 0x0000001b3c077c12 */ /* 0x000fe2000f8e9607 */
[----:B------:R-:W-:Y:S02]  /*0d30*/  IMAD R9, R4, -0x2daee0ad, RZ ;  /* 0xd2511f5304097824 */ /* 0x000fe400078e02ff */
[----:B------:R-:W-:Y:S01]  /*0d40*/  IMAD.HI.U32 R4, R6, -0x2daee0ad, RZ ;  /* 0xd2511f5306047827 */ /* 0x000fe200078e00ff */
[----:B------:R-:W-:-:S03]  /*0d50*/  I2FP.F32.U32 R3, R3 ;  /* 0x0000000300037245 */ /* 0x000fc60000201000 */
[----:B------:R-:W-:Y:S01]  /*0d60*/  IMAD R0, R0, -0x20, R11 ;  /* 0xffffffe000007824 */ /* 0x000fe200078e020b */
[----:B------:R-:W-:Y:S01]  /*0d70*/  LOP3.LUT R4, R9, UR29, R4, 0x96, !PT ;  /* 0x0000001d09047c12 */ /* 0x000fe2000f8e9604 */
[----:B------:R-:W-:Y:S01]  /*0d80*/  IMAD R60, R5, -0x326172a9, RZ ;  /* 0xcd9e8d57053c7824 */ /* 0x000fe200078e02ff */
[----:B------:R0:W0:Y:S01]  /*0d90*/  MUFU.RCP R97, R3 ;  /* 0x0000000300617308 */ /* 0x0000220000001000 */
[----:B------:R-:W-:Y:S01]  /*0da0*/  IMAD.HI.U32 R5, R7, -0x326172a9, RZ ;  /* 0xcd9e8d5707057827 */ /* 0x000fe200078e00ff */
[----:B------:R-:W-:-:S03]  /*0db0*/  VIMNMX R0, PT, PT, RZ, R0, !PT ;  /* 0x00000000ff007248 */ /* 0x000fc60007fe0100 */
[----:B------:R-:W-:Y:S01]  /*0dc0*/  IMAD R7, R7, -0x326172a9, RZ ;  /* 0xcd9e8d5707077824 */ /* 0x000fe200078e02ff */
[----:B------:R-:W-:Y:S01]  /*0dd0*/  LOP3.LUT R5, R60, UR28, R5, 0x96, !PT ;  /* 0x0000001c3c057c12 */ /* 0x000fe2000f8e9605 */
[----:B------:R-:W-:Y:S01]  /*0de0*/  IMAD R6, R6, -0x2daee0ad, RZ ;  /* 0xd2511f5306067824 */ /* 0x000fe200078e02ff */
[----:B------:R-:W-:Y:S01]  /*0df0*/  VIMNMX R9, PT, PT, R0, 0x20, PT ;  /* 0x0000002000097848 */ /* 0x000fe20003fe0100 */
[----:B------:R-:W-:-:S04]  /*0e00*/  IMAD.HI.U32 R0, R4, -0x326172a9, RZ ;  /* 0xcd9e8d5704007827 */ /* 0x000fc800078e00ff */
[----:B------:R-:W-:-:S04]  /*0e10*/  IMAD.HI.U32 R11, R5, -0x2daee0ad, RZ ;  /* 0xd2511f53050b7827 */ /* 0x000fc800078e00ff */
[----:B------:R-:W-:Y:S01]  /*0e20*/  IMAD R96, R9, 0x4, R2 ;  /* 0x0000000409607824 */ /* 0x000fe200078e0202 */
[----:B------:R-:W-:Y:S01]  /*0e30*/  LOP3.LUT R9, R7, UR30, R0, 0x96, !PT ;  /* 0x0000001e07097c12 */ /* 0x000fe2000f8e9600 */
[----:B------:R-:W-:Y:S01]  /*0e40*/  HFMA2 R7, -RZ, RZ, 0, 0 ;  /* 0x00000000ff077431 */ /* 0x000fe200000001ff */
[----:B------:R-:W-:Y:S01]  /*0e50*/  LOP3.LUT R11, R6, UR31, R11, 0x96, !PT ;  /* 0x0000001f060b7c12 */ /* 0x000fe2000f8e960b */
[----:B------:R-:W-:Y:S02]  /*0e60*/  IMAD R5, R5, -0x2daee0ad, RZ ;  /* 0xd2511f5305057824 */ /* 0x000fe400078e02ff */
[----:B01234-:R-:W-:-:S07]  /*0e70*/  IMAD R6, R4, -0x326172a9, RZ ;  /* 0xcd9e8d5704067824 */ /* 0x01ffce00078e02ff */
.L_x_13321:
[----:B------:R-:W-:Y:S01]  /*0e80*/  UIMAD UR4, UR18, UR33, URZ ;  /* 0x00000021120472a4 */ /* 0x000fe2000f8e02ff */
[----:B------:R-:W-:Y:S01]  /*0e90*/  ISETP.NE.AND P0, PT, R101, RZ, PT ;  /* 0x000000ff6500720c */ /* 0x000fe20003f05270 */
[----:B------:R-:W-:Y:S02]  /*0ea0*/  BSSY.RECONVERGENT B0, `(.L_x_12916) ;  /* 0x0000405000007945 */ /* 0x000fe40003800200 */
[----:B------:R-:W-:-:S04]  /*0eb0*/  USHF.R.S32.HI UR5, URZ, 0x1f, UR4 ;  /* 0x0000001fff057899 */ /* 0x000fc80008011404 */
[----:B------:R-:W-:-:S06]  /*0ec0*/  ULEA.HI UR5, UR5, UR4, URZ, 0x2 ;  /* 0x0000000405057291 */ /* 0x000fcc000f8f10ff */
[----:B------:R-:W-:-:S05]  /*0ed0*/  IMAD.U32 R102, RZ, RZ, UR5 ;  /* 0x00000005ff667e24 */ /* 0x000fca000f8e00ff */
[----:B------:R-:W-:-:S05]  /*0ee0*/  LEA.HI.SX32 R102, R102, R103, 0x1e ;  /* 0x0000006766667211 */ /* 0x000fca00078ff2ff */
[----:B01234-:R-:W-:Y:S01]  /*0ef0*/  IMAD.MOV.U32 R92, RZ, RZ, R102 ;  /* 0x000000ffff5c7224 */ /* 0x01ffe200078e0066 */
        /* <DEDUP_REMOVED lines=33> */
.L_x_12921:
        /* <DEDUP_REMOVED lines=13> */
.L_x_12923:
[----:B------:R-:W-:Y:S05]  /*11e0*/  BSYNC.RECONVERGENT B2 ;  /* 0x0000000000027941 */ /* 0x000fea0003800200 */
.L_x_12922:
        /* <DEDUP_REMOVED lines=46> */
.L_x_12920:
[----:B------:R-:W-:Y:S05]  /*14d0*/  BSYNC.RECONVERGENT B1 ;  /* 0x0000000000017941 */ /* 0x000fea0003800200 */
.L_x_12919:
        /* <DEDUP_REMOVED lines=18> */
.L_x_12926:
        /* <DEDUP_REMOVED lines=13> */
.L_x_12928:
[----:B------:R-:W-:Y:S05]  /*16d0*/  BSYNC.RECONVERGENT B2 ;  /* 0x0000000000027941 */ /* 0x000fea0003800200 */
.L_x_12927:
        /* <DEDUP_REMOVED lines=46> */
.L_x_12925:
[----:B------:R-:W-:Y:S05]  /*19c0*/  BSYNC.RECONVERGENT B1 ;  /* 0x0000000000017941 */ /* 0x000fea0003800200 */
.L_x_12924:
[----:B------:R-:W-:Y:S01]  /*19d0*/  ISETP.NE.AND P4, PT, R95, 0x1, PT ;  /* 0x000000015f00780c */ /* 0x000fe20003f85270 */
[----:B------:R-:W-:Y:S01]  /*19e0*/  BSSY.RECONVERGENT B1, `(.L_x_12929) ;  /* 0x000004b000017945 */ /* 0x000fe20003800200 */
[----:B------:R-:W-:Y:S01]  /*19f0*/  I2FP.F32.U32 R8, R8 ;  /* 0x0000000800087245 */ /* 0x000fe20000201000 */
[----:B------:R-:W-:-:S04]  /*1a00*/  IMAD.MOV.U32 R94, RZ, RZ, 0x2 ;  /* 0x00000002ff5e7424 */ /* 0x000fc800078e00ff */
        /* <DEDUP_REMOVED lines=12> */
.L_x_12931:
        /* <DEDUP_REMOVED lines=13> */
.L_x_12933:
[----:B------:R-:W-:Y:S05]  /*1ba0*/  BSYNC.RECONVERGENT B2 ;  /* 0x0000000000027941 */ /* 0x000fea0003800200 */
.L_x_12932:
        /* <DEDUP_REMOVED lines=46> */
.L_x_12930:
[----:B------:R-:W-:Y:S05]  /*1e90*/  BSYNC.RECONVERGENT B1 ;  /* 0x0000000000017941 */ /* 0x000fea0003800200 */
.L_x_12929:
        /* <DEDUP_REMOVED lines=16> */
.L_x_12936:
        /* <DEDUP_REMOVED lines=13> */
.L_x_12938:
[----:B------:R-:W-:Y:S05]  /*2070*/  BSYNC.RECONVERGENT B2 ;  /* 0x0000000000027941 */ /* 0x000fea0003800200 */
.L_x_12937:
        /* <DEDUP_REMOVED lines=46> */
.L_x_12935:
[----:B------:R-:W-:Y:S05]  /*2360*/  BSYNC.RECONVERGENT B1 ;  /* 0x0000000000017941 */ /* 0x000fea0003800200 */
.L_x_12934:
        /* <DEDUP_REMOVED lines=17> */
.L_x_12918:
        /* <DEDUP_REMOVED lines=16> */
.L_x_12942:
        /* <DEDUP_REMOVED lines=13> */
.L_x_12944:
[----:B------:R-:W-:Y:S05]  /*2650*/  BSYNC.RECONVERGENT B2 ;  /* 0x0000000000027941 */ /* 0x000fea0003800200 */
.L_x_12943:
        /* <DEDUP_REMOVED lines=45> */
.L_x_12941:
[----:B------:R-:W-:Y:S05]  /*2930*/  BSYNC.RECONVERGENT B1 ;  /* 0x0000000000017941 */ /* 0x000fea0003800200 */
.L_x_12940:
[----:B------:R-:W0:Y:S01]  /*2940*/  LDC R0, c[0x0][0x404] ;  /* 0x00010100ff007b82 */ /* 0x000e220000000800 */
[----:B------:R-:W-:Y:S01]  /*2950*/  ISETP.NE.AND P3, PT, R4, 0x1, PT ;  /* 0x000000010400780c */ /* 0x000fe20003f65270 */
[----:B------:R-:W-:Y:S01]  /*2960*/  IMAD.MOV.U32 R94, RZ, RZ, 0x2f800000 ;  /* 0x2f800000ff5e7424 */ /* 0x000fe200078e00ff */
[----:B------:R-:W-:Y:S01]  /*2970*/  I2FP.F32.U32 R3, R2 ;  /* 0x0000000200037245 */ /* 0x000fe20000201000 */
[----:B------:R-:W-:Y:S01]  /*2980*/  BSSY.RECONVERGENT B1, `(.L_x_12945) ;  /* 0x000004c000017945 */ /* 0x000fe20003800200 */
[----:B------:R-:W-:-:S03]  /*2990*/  IMAD.MOV.U32 R5, RZ, RZ, 0x2 ;  /* 0x00000002ff057424 */ /* 0x000fc600078e00ff */
[----:B------:R-:W1:Y:S01]  /*29a0*/  LDC R93, c[0x0][0x408] ;  /* 0x00010200ff5d7b82 */ /* 0x000e620000000800 */
[----:B------:R-:W-:-:S05]  /*29b0*/  FFMA.FTZ R3, R3, R94, 1.1641532182693481445e-10 ;  /* 0x2f00000003037423 */ /* 0x000fca000001005e */
[----:B0-----:R-:W-:Y:S02]  /*29c0*/  FSETP.LE.FTZ.AND P2, PT, R3, R0, PT ;  /* 0x000000000300720b */ /* 0x001fe40003f53000 */
[----:B------:R-:W-:Y:S01]  /*29d0*/  MOV R3, R6 ;  /* 0x0000000600037202 */ /* 0x000fe20000000f00 */
[----:B-1---5:R-:W-:Y:S01]  /*29e0*/  FMUL.FTZ R95, R68, R93 ;  /* 0x0000005d445f7220 */ /* 0x022fe20000410000 */
[----:B------:R-:W-:Y:S09]  /*29f0*/  @!P3 BRA `(.L_x_12946) ;  /* 0x000000040010b947 */ /* 0x000ff20003800000 */
        /* <DEDUP_REMOVED lines=8> */
.L_x_12947:
        /* <DEDUP_REMOVED lines=13> */
.L_x_12949:
[----:B------:R-:W-:Y:S05]  /*2b50*/  BSYNC.RECONVERGENT B2 ;  /* 0x0000000000027941 */ /* 0x000fea0003800200 */
.L_x_12948:
        /* <DEDUP_REMOVED lines=46> */
.L_x_12946:
[----:B------:R-:W-:Y:S05]  /*2e40*/  BSYNC.RECONVERGENT B1 ;  /* 0x0000000000017941 */ /* 0x000fea0003800200 */
.L_x_12945:
        /* <DEDUP_REMOVED lines=15> */
.L_x_12952:
        /* <DEDUP_REMOVED lines=13> */
.L_x_12954:
[----:B------:R-:W-:Y:S05]  /*3010*/  BSYNC.RECONVERGENT B2 ;  /* 0x0000000000027941 */ /* 0x000fea0003800200 */
.L_x_12953:
        /* <DEDUP_REMOVED lines=46> */
.L_x_12951:
[----:B------:R-:W-:Y:S05]  /*3300*/  BSYNC.RECONVERGENT B1 ;  /* 0x0000000000017941 */ /* 0x000fea0003800200 */
.L_x_12950:
[----:B------:R-:W-:Y:S01]  /*3310*/  ISETP.NE.AND P4, PT, R4, 0x1, PT ;  /* 0x000000010400780c */ /* 0x000fe20003f85270 */
[----:B------:R-:W-:Y:S01]  /*3320*/  BSSY.RECONVERGENT B1, `(.L_x_12955) ;  /* 0x000004c000017945 */ /* 0x000fe20003800200 */
[----:B------:R-:W-:Y:S01]  /*3330*/  I2FP.F32.U32 R3, R2 ;  /* 0x0000000200037245 */ /* 0x000fe20000201000 */
[----:B------:R-:W-:Y:S01]  /*3340*/  FMUL.FTZ R104, R69, R93 ;  /* 0x0000005d45687220 */ /* 0x000fe20000410000 */
[----:B------:R-:W-:-:S03]  /*3350*/  IMAD.MOV.U32 R2, RZ, RZ, R6 ;  /* 0x000000ffff027224 */ /* 0x000fc600078e0006 */
[----:B------:R-:W-:-:S05]  /*3360*/  FFMA.FTZ R3, R3, R94, 1.1641532182693481445e-10 ;  /* 0x2f00000003037423 */ /* 0x000fca000001005e */
[----:B------:R-:W-:Y:S01]  /*3370*/  FSETP.LE.FTZ.AND P3, PT, R3, R0, PT ;  /* 0x000000000300720b */ /* 0x000fe20003f73000 */
        /* <DEDUP_REMOVED lines=10> */
.L_x_12957:
        /* <DEDUP_REMOVED lines=13> */
.L_x_12959:
[----:B------:R-:W-:Y:S05]  /*34f0*/  BSYNC.RECONVERGENT B2 ;  /* 0x0000000000027941 */ /* 0x000fea0003800200 */
.L_x_12958:
        /* <DEDUP_REMOVED lines=46> */
.L_x_12956:
[----:B------:R-:W-:Y:S05]  /*37e0*/  BSYNC.RECONVERGENT B1 ;  /* 0x0000000000017941 */ /* 0x000fea0003800200 */
.L_x_12955:
        /* <DEDUP_REMOVED lines=15> */
.L_x_12962:
        /* <DEDUP_REMOVED lines=13> */
.L_x_12964:
[----:B------:R-:W-:Y:S05]  /*39b0*/  BSYNC.RECONVERGENT B2 ;  /* 0x0000000000027941 */ /* 0x000fea0003800200 */
.L_x_12963:
        /* <DEDUP_REMOVED lines=46> */
.L_x_12961:
[----:B------:R-:W-:Y:S05]  /*3ca0*/  BSYNC.RECONVERGENT B1 ;  /* 0x0000000000017941 */ /* 0x000fea0003800200 */
.L_x_12960:
[----:B------:R-:W-:Y:S01]  /*3cb0*/  ISETP.NE.AND P5, PT, R4, 0x1, PT ;  /* 0x000000010400780c */ /* 0x000fe20003fa5270 */
[----:B------:R-:W-:Y:S01]  /*3cc0*/  BSSY.RECONVERGENT B1, `(.L_x_12965) ;  /* 0x000004c000017945 */ /* 0x000fe20003800200 */
[----:B------:R-:W-:Y:S01]  /*3cd0*/  I2FP.F32.U32 R3, R2 ;  /* 0x0000000200037245 */ /* 0x000fe20000201000 */
[----:B------:R-:W-:Y:S01]  /*3ce0*/  FMUL.FTZ R70, R70, R93 ;  /* 0x0000005d46467220 */ /* 0x000fe20000410000 */
[----:B------:R-:W-:-:S03]  /*3cf0*/  IMAD.MOV.U32 R2, RZ, RZ, R6 ;  /* 0x000000ffff027224 */ /* 0x000fc600078e0006 */
        /* <DEDUP_REMOVED lines=12> */
.L_x_12967:
        /* <DEDUP_REMOVED lines=13> */
.L_x_12969:
[----:B------:R-:W-:Y:S05]  /*3e90*/  BSYNC.RECONVERGENT B2 ;  /* 0x0000000000027941 */ /* 0x000fea0003800200 */
.L_x_12968:
        /* <DEDUP_REMOVED lines=46> */
.L_x_12966:
[----:B------:R-:W-:Y:S05]  /*4180*/  BSYNC.RECONVERGENT B1 ;  /* 0x0000000000017941 */ /* 0x000fea0003800200 */
.L_x_12965:
        /* <DEDUP_REMOVED lines=15> */
.L_x_12972:
        /* <DEDUP_REMOVED lines=13> */
.L_x_12974:
[----:B------:R-:W-:Y:S05]  /*4350*/  BSYNC.RECONVERGENT B2 ;  /* 0x0000000000027941 */ /* 0x000fea0003800200 */
.L_x_12973:
        /* <DEDUP_REMOVED lines=46> */
.L_x_12971:
[----:B------:R-:W-:Y:S05]  /*4640*/  BSYNC.RECONVERGENT B1 ;  /* 0x0000000000017941 */ /* 0x000fea0003800200 */
.L_x_12970:
        /* <DEDUP_REMOVED lines=17> */
.L_x_12977:
        /* <DEDUP_REMOVED lines=15> */
.L_x_12979:
[----:B------:R-:W-:Y:S05]  /*4850*/  BSYNC.RECONVERGENT B2 ;  /* 0x0000000000027941 */ /* 0x000fea0003800200 */
.L_x_12978:
        /* <DEDUP_REMOVED lines=46> */
.L_x_12976:
[----:B------:R-:W-:Y:S05]  /*4b40*/  BSYNC.RECONVERGENT B1 ;  /* 0x0000000000017941 */ /* 0x000fea0003800200 */
.L_x_12975:
[-C--:B------:R-:W-:Y:S01]  /*4b50*/  FMUL.FTZ R3, R60, R93.reuse ;  /* 0x0000005d3c037220 */ /* 0x080fe20000410000 */
[----:B------:R-:W-:Y:S02]  /*4b60*/  FSETP.GTU.FTZ.AND P6, PT, R103, R0, PT ;  /* 0x000000006700720b */ /* 0x000fe40003fdc000 */
[----:B------:R-:W-:Y:S01]  /*4b70*/  I2FP.F32.U32 R5, R2 ;  /* 0x0000000200057245 */ /* 0x000fe20000201000 */
[-C--:B------:R-:W-:Y:S01]  /*4b80*/  FMUL.FTZ R2, R63, R93.reuse ;  /* 0x0000005d3f027220 */ /* 0x080fe20000410000 */
[----:B------:R-:W-:Y:S01]  /*4b90*/  FSEL R68, R3, RZ, !P6 ;  /* 0x000000ff03447208 */ /* 0x000fe20007000000 */
[-C--:B------:R-:W-:Y:S01]  /*4ba0*/  FMUL.FTZ R3, R61, R93.reuse ;  /* 0x0000005d3d037220 */ /* 0x080fe20000410000 */
        /* <DEDUP_REMOVED lines=20> */
[----:B------:R-:W-:Y:S01]  /*4cf0*/  PRMT R0, R5, 0x7610, R0 ;  /* 0x0000761005007816 */ /* 0x000fe20000000000 */
[----:B------:R-:W-:Y:S01]  /*4d00*/  FADD.FTZ R71, R2, R71 ;  /* 0x0000004702477221 */ /* 0x000fe20000010000 */
[----:B------:R-:W-:Y:S01]  /*4d10*/  @P1 FADD.FTZ R68, R64, R68 ;  /* 0x0000004440441221 */ /* 0x000fe20000010000 */
[----:B------:R-:W-:Y:S01]  /*4d20*/  @P1 FADD.FTZ R70, R66, R70 ;  /* 0x0000004642461221 */ /* 0x000fe20000010000 */
[----:B------:R-:W-:Y:S01]  /*4d30*/  SEL R2, RZ, 0x1, P6 ;  /* 0x00000001ff027807 */ /* 0x000fe20003000000 */
[----:B------:R-:W-:-:S07]  /*4d40*/  @P1 FADD.FTZ R71, R67, R71 ;  /* 0x0000004743471221 */ /* 0x000fce0000010000 */
.L_x_12939:
        /* <DEDUP_REMOVED lines=24> */
.L_x_12980:
[----:B01----:R-:W-:Y:S01]  /*4ed0*/  MOV R5, R92 ;  /* 0x0000005c00057202 */ /* 0x003fe20000000f00 */
[----:B------:R-:W-:-:S07]  /*4ee0*/  VIADD R92, R102, 0x80 ;  /* 0x00000080665c7836 */ /* 0x000fce0000000000 */
.L_x_12917:
[----:B------:R-:W-:Y:S05]  /*4ef0*/  BSYNC.RECONVERGENT B0 ;  /* 0x0000000000007941 */ /* 0x000fea0003800200 */
.L_x_12916:
        /* <DEDUP_REMOVED lines=34> */
.L_x_12986:
        /* <DEDUP_REMOVED lines=13> */
.L_x_12988:
[----:B------:R-:W-:Y:S05]  /*51f0*/  BSYNC.RECONVERGENT B2 ;  /* 0x0000000000027941 */ /* 0x000fea0003800200 */
.L_x_12987:
        /* <DEDUP_REMOVED lines=44> */
[----:B------:R-:W-:-:S07]  /*54c0*/  LOP3.LUT R11, R2, UR31, R95, 0x96, !PT ;  /* 0x0000001f020b7c12 */ /* 0x000fce000f8e965f */
.L_x_12985:
[----:B------:R-:W-:Y:S05]  /*54d0*/  BSYNC.RECONVERGENT B1 ;  /* 0x0000000000017941 */ /* 0x000fea0003800200 */
.L_x_12984:
[----:B------:R-:W0:Y:S01]  /*54e0*/  LDC R0, c[0x0][0x404] ;  /* 0x00010100ff007b82 */ /* 0x000e220000000800 */
[----:B------:R-:W-:Y:S01]  /*54f0*/  ISETP.NE.AND P3, PT, R93, 0x1, PT ;  /* 0x000000015d00780c */ /* 0x000fe20003f65270 */
[----:B------:R-:W-:Y:S01]  /*5500*/  BSSY.RECONVERGENT B1, `(.L_x_12989) ;  /* 0x000004e000017945 */ /* 0x000fe20003800200 */
[----:B------:R-:W-:Y:S01]  /*5510*/  I2FP.F32.U32 R4, R3 ;  /* 0x0000000300047245 */ /* 0x000fe20000201000 */
[----:B------:R-:W-:Y:S02]  /*5520*/  HFMA2 R3, -RZ, RZ, 0.1171875, 0 ;  /* 0x2f800000ff037431 */ /* 0x000fe400000001ff */
[----:B------:R-:W-:Y:S02]  /*5530*/  IMAD.MOV.U32 R95, RZ, RZ, 0x2 ;  /* 0x00000002ff5f7424 */ /* 0x000fe400078e00ff */
        /* <DEDUP_REMOVED lines=14> */
.L_x_12991:
        /* <DEDUP_REMOVED lines=13> */
.L_x_12993:
[----:B------:R-:W-:Y:S05]  /*56f0*/  BSYNC.RECONVERGENT B2 ;  /* 0x0000000000027941 */ /* 0x000fea0003800200 */
.L_x_12992:
        /* <DEDUP_REMOVED lines=46> */
.L_x_12990:
[----:B------:R-:W-:Y:S05]  /*59e0*/  BSYNC.RECONVERGENT B1 ;  /* 0x0000000000017941 */ /* 0x000fea0003800200 */
.L_x_12989:
        /* <DEDUP_REMOVED lines=15> */
.L_x_12996:
        /* <DEDUP_REMOVED lines=13> */
.L_x_12998:
[----:B------:R-:W-:Y:S05]  /*5bb0*/  BSYNC.RECONVERGENT B2 ;  /* 0x0000000000027941 */ /* 0x000fea0003800200 */
.L_x_12997:
        /* <DEDUP_REMOVED lines=46> */
.L_x_12995:
[----:B------:R-:W-:Y:S05]  /*5ea0*/  BSYNC.RECONVERGENT B1 ;  /* 0x0000000000017941 */ /* 0x000fea0003800200 */
.L_x_12994:
[----:B------:R-:W-:Y:S01]  /*5eb0*/  ISETP.NE.AND P4, PT, R103, 0x1, PT ;  /* 0x000000016700780c */ /* 0x000fe20003f85270 */
[----:B------:R-:W-:Y:S01]  /*5ec0*/  BSSY.RECONVERGENT B1, `(.L_x_12999) ;  /* 0x000004c000017945 */ /* 0x000fe20003800200 */
[----:B------:R-:W-:Y:S01]  /*5ed0*/  I2FP.F32.U32 R4, R8 ;  /* 0x0000000800047245 */ /* 0x000fe20000201000 */
[----:B------:R-:W-:Y:S01]  /*5ee0*/  IMAD.MOV.U32 R95, RZ, RZ, 0x2 ;  /* 0x00000002ff5f7424 */ /* 0x000fe200078e00ff */
[----:B------:R-:W-:-:S03]  /*5ef0*/  MOV R8, R6 ;  /* 0x0000000600087202 */ /* 0x000fc60000000f00 */
        /* <DEDUP_REMOVED lines=12> */
.L_x_13001:
        /* <DEDUP_REMOVED lines=13> */
.L_x_13003:
[----:B------:R-:W-:Y:S05]  /*6090*/  BSYNC.RECONVERGENT B2 ;  /* 0x0000000000027941 */ /* 0x000fea0003800200 */
.L_x_13002:
        /* <DEDUP_REMOVED lines=46> */
.L_x_13000:
[----:B------:R-:W-:Y:S05]  /*6380*/  BSYNC.RECONVERGENT B1 ;  /* 0x0000000000017941 */ /* 0x000fea0003800200 */
.L_x_12999:
        /* <DEDUP_REMOVED lines=15> */
.L_x_13006:
        /* <DEDUP_REMOVED lines=13> */
.L_x_13008:
[----:B------:R-:W-:Y:S05]  /*6550*/  BSYNC.RECONVERGENT B2 ;  /* 0x0000000000027941 */ /* 0x000fea0003800200 */
.L_x_13007:
        /* <DEDUP_REMOVED lines=46> */
.L_x_13005:
[----:B------:R-:W-:Y:S05]  /*6840*/  BSYNC.RECONVERGENT B1 ;  /* 0x0000000000017941 */ /* 0x000fea0003800200 */
.L_x_13004:
[----:B------:R-:W-:Y:S01]  /*6850*/  ISETP.NE.AND P5, PT, R103, 0x1, PT ;  /* 0x000000016700780c */ /* 0x000fe20003fa5270 */
[----:B------:R-:W-:Y:S01]  /*6860*/  BSSY.RECONVERGENT B1, `(.L_x_13009) ;  /* 0x000004c000017945 */ /* 0x000fe20003800200 */
[----:B------:R-:W-:Y:S01]  /*6870*/  I2FP.F32.U32 R8, R93 ;  /* 0x0000005d00087245 */ /* 0x000fe20000201000 */
[----:B------:R-:W-:Y:S02]  /*6880*/  HFMA2 R104, -RZ, RZ, 0, 1.1920928955078125e-07 ;  /* 0x00000002ff687431 */ /* 0x000fe400000001ff */
[----:B------:R-:W-:Y:S02]  /*6890*/  FMUL.FTZ R74, R74, R2 ;  /* 0x000000024a4a7220 */ /* 0x000fe40000410000 */
        /* <DEDUP_REMOVED lines=12> */
.L_x_13011:
        /* <DEDUP_REMOVED lines=13> */
.L_x_13013:
[----:B------:R-:W-:Y:S05]  /*6a30*/  BSYNC.RECONVERGENT B2 ;  /* 0x0000000000027941 */ /* 0x000fea0003800200 */
.L_x_13012:
        /* <DEDUP_REMOVED lines=46> */
.L_x_13010:
[----:B------:R-:W-:Y:S05]  /*6d20*/  BSYNC.RECONVERGENT B1 ;  /* 0x0000000000017941 */ /* 0x000fea0003800200 */
.L_x_13009:
        /* <DEDUP_REMOVED lines=15> */
.L_x_13016:
        /* <DEDUP_REMOVED lines=13> */
.L_x_13018:
[----:B------:R-:W-:Y:S05]  /*6ef0*/  BSYNC.RECONVERGENT B2 ;  /* 0x0000000000027941 */ /* 0x000fea0003800200 */
.L_x_13017:
        /* <DEDUP_REMOVED lines=46> */
.L_x_13015:
[----:B------:R-:W-:Y:S05]  /*71e0*/  BSYNC.RECONVERGENT B1 ;  /* 0x0000000000017941 */ /* 0x000fea0003800200 */
.L_x_13014:
        /* <DEDUP_REMOVED lines=17> */
.L_x_13021:
        /* <DEDUP_REMOVED lines=15> */
.L_x_13023:
[----:B------:R-:W-:Y:S05]  /*73f0*/  BSYNC.RECONVERGENT B2 ;  /* 0x0000000000027941 */ /* 0x000fea0003800200 */
.L_x_13022:
        /* <DEDUP_REMOVED lines=46> */
.L_x_13020:
[----:B------:R-:W-:Y:S05]  /*76e0*/  BSYNC.RECONVERGENT B1 ;  /* 0x0000000000017941 */ /* 0x000fea0003800200 */
.L_x_13019:
[----:B------:R-:W-:Y:S01]  /*76f0*/  FMUL.FTZ R95, R60, R2 ;  /* 0x000000023c5f7220 */ /* 0x000fe20000410000 */
[----:B------:R-:W-:Y:S01]  /*7700*/  FSETP.GTU.FTZ.AND P6, PT, R5, R0, PT ;  /* 0x000000000500720b */ /* 0x000fe20003fdc000 */
[----:B------:R-:W-:Y:S01]  /*7710*/  FMUL.FTZ R5, R61, R2 ;  /* 0x000000023d057220 */ /* 0x000fe20000410000 */
[----:B------:R-:W-:Y:S02]  /*7720*/  I2FP.F32.U32 R104, R103 ;  /* 0x0000006700687245 */ /* 0x000fe40000201000 */
[----:B------:R-:W-:Y:S02]  /*7730*/  FSEL R95, R95, RZ, !P6 ;  /* 0x000000ff5f5f7208 */ /* 0x000fe40007000000 */
[----:B------:R-:W-:Y:S01]  /*7740*/  SEL R105, RZ, 0x1, P6 ;  /* 0x00000001ff697807 */ /* 0x000fe20003000000 */
[----:B------:R-:W-:Y:S01]  /*7750*/  FFMA.FTZ R3, R104, R3, 1.1641532182693481445e-10 ;  /* 0x2f00000068037423 */ /* 0x000fe20000010003 */
[----:B------:R-:W-:Y:S02]  /*7760*/  FSETP.GTU.FTZ.AND P6, PT, R73, R0, PT ;  /* 0x000000004900720b */ /* 0x000fe40003fdc000 */
[----:B------:R-:W-:-:S02]  /*7770*/  FSEL R72, R72, RZ, P2 ;  /* 0x000000ff48487208 */ /* 0x000fc40001000000 */
[----:B------:R-:W-:Y:S01]  /*7780*/  FSEL R73, R5, RZ, !P6 ;  /* 0x000000ff05497208 */ /* 0x000fe20007000000 */
[-C--:B------:R-:W-:Y:S01]  /*7790*/  FMUL.FTZ R5, R62, R2.reuse ;  /* 0x000000023e057220 */ /* 0x080fe20000410000 */
[----:B------:R-:W-:Y:S01]  /*77a0*/  SEL R106, RZ, 0x1, P6 ;  /* 0x00000001ff6a7807 */ /* 0x000fe20003000000 */
[----:B------:R-:W-:Y:S01]  /*77b0*/  FMUL.FTZ R2, R63, R2 ;  /* 0x000000023f027220 */ /* 0x000fe20000410000 */
[-C--:B------:R-:W-:Y:S01]  /*77c0*/  FSETP.GTU.FTZ.AND P6, PT, R93, R0.reuse, PT ;  /* 0x000000005d00720b */ /* 0x080fe20003fdc000 */
[----:B------:R-:W-:Y:S01]  /*77d0*/  FADD.FTZ R72, R72, R95 ;  /* 0x0000005f48487221 */ /* 0x000fe20000010000 */
[----:B------:R-:W-:Y:S02]  /*77e0*/  FSEL R4, R4, RZ, P3 ;  /* 0x000000ff04047208 */ /* 0x000fe40001800000 */
[----:B------:R-:W-:Y:S01]  /*77f0*/  FSEL R5, R5, RZ, !P6 ;  /* 0x000000ff05057208 */ /* 0x000fe20007000000 */
[----:B------:R-:W-:Y:S01]  /*7800*/  @P1 FADD.FTZ R72, R64, R72 ;  /* 0x0000004840481221 */ /* 0x000fe20000010000 */
        /* <DEDUP_REMOVED lines=16> */
.L_x_12983:
        /* <DEDUP_REMOVED lines=16> */
.L_x_13027:
        /* <DEDUP_REMOVED lines=13> */
.L_x_13029:
[----:B------:R-:W-:Y:S05]  /*7ae0*/  BSYNC.RECONVERGENT B2 ;  /* 0x0000000000027941 */ /* 0x000fea0003800200 */
.L_x_13028:
        /* <DEDUP_REMOVED lines=45> */
.L_x_13026:
[----:B------:R-:W-:Y:S05]  /*7dc0*/  BSYNC.RECONVERGENT B1 ;  /* 0x0000000000017941 */ /* 0x000fea0003800200 */
.L_x_13025:
        /* <DEDUP_REMOVED lines=18> */
.L_x_13032:
        /* <DEDUP_REMOVED lines=13> */
.L_x_13034:
[----:B------:R-:W-:Y:S05]  /*7fc0*/  BSYNC.RECONVERGENT B2 ;  /* 0x0000000000027941 */ /* 0x000fea0003800200 */
.L_x_13033:
        /* <DEDUP_REMOVED lines=46> */
.L_x_13031:
[----:B------:R-:W-:Y:S05]  /*82b0*/  BSYNC.RECONVERGENT B1 ;  /* 0x0000000000017941 */ /* 0x000fea0003800200 */
.L_x_13030:
        /* <DEDUP_REMOVED lines=16> */
.L_x_13037:
        /* <DEDUP_REMOVED lines=13> */
.L_x_13039:
[----:B------:R-:W-:Y:S05]  /*8490*/  BSYNC.RECONVERGENT B2 ;  /* 0x0000000000027941 */ /* 0x000fea0003800200 */
.L_x_13038:
        /* <DEDUP_REMOVED lines=46> */
.L_x_13036:
[----:B------:R-:W-:Y:S05]  /*8780*/  BSYNC.RECONVERGENT B1 ;  /* 0x0000000000017941 */ /* 0x000fea0003800200 */
.L_x_13035:
[----:B------:R-:W-:Y:S01]  /*8790*/  ISETP.NE.AND P5, PT, R105, 0x1, PT ;  /* 0x000000016900780c */ /* 0x000fe20003fa5270 */
[----:B------:R-:W-:Y:S01]  /*87a0*/  BSSY.RECONVERGENT B1, `(.L_x_13040) ;  /* 0x000004b000017945 */ /* 0x000fe20003800200 */
[----:B------:R-:W-:Y:S01]  /*87b0*/  I2FP.F32.U32 R8, R8 ;  /* 0x0000000800087245 */ /* 0x000fe20000201000 */
[----:B------:R-:W-:-:S04]  /*87c0*/  IMAD.MOV.U32 R95, RZ, RZ, R6 ;  /* 0x000000ffff5f7224 */ /* 0x000fc800078e0006 */
        /* <DEDUP_REMOVED lines=12> */
.L_x_13042:
        /* <DEDUP_REMOVED lines=13> */
.L_x_13044:
[----:B------:R-:W-:Y:S05]  /*8960*/  BSYNC.RECONVERGENT B2 ;  /* 0x0000000000027941 */ /* 0x000fea0003800200 */
.L_x_13043:
        /* <DEDUP_REMOVED lines=46> */
.L_x_13041:
[----:B------:R-:W-:Y:S05]  /*8c50*/  BSYNC.RECONVERGENT B1 ;  /* 0x0000000000017941 */ /* 0x000fea0003800200 */
.L_x_13040:
        /* <DEDUP_REMOVED lines=16> */
.L_x_13024:
        /* <DEDUP_REMOVED lines=16> */
[----:B------:R-:W-:Y:S02]  /*8e60*/  LOP3.LUT R106, R93, 0xff0000, RZ, 0xc0, !PT ;  /* 0x00ff00005d6a7812 */ /* 0x000fe400078ec0ff */
[----:B------:R-:W-:-:S03]  /*8e70*/  LOP3.LUT R110, R3, 0xff, RZ, 0xc0, !PT ;  /* 0x000000ff036e7812 */ /* 0x000fc600078ec0ff */
[----:B------:R-:W-:Y:S01]  /*8e80*/  IMAD R5, R5, 0x1000000, R106 ;  /* 0x0100000005057824 */ /* 0x000fe200078e026a */
[----:B------:R-:W-:-:S03]  /*8e90*/  LOP3.LUT R106, R4, 0xff, RZ, 0xc0, !PT ;  /* 0x000000ff046a7812 */ /* 0x000fc600078ec0ff */
[----:B------:R-:W-:-:S05]  /*8ea0*/  IMAD R5, R110, 0x100, R5 ;  /* 0x000001006e057824 */ /* 0x000fca00078e0205 */
[----:B------:R-:W-:Y:S01]  /*8eb0*/  IADD3 R5, PT, PT, R5, R106, RZ ;  /* 0x0000006a05057210 */ /* 0x000fe20007ffe0ff */
[----:B0-----:R-:W-:-:S05]  /*8ec0*/  IMAD.WIDE.U32 R104, R92, 0x4, R104 ;  /* 0x000000045c687825 */ /* 0x001fca00078e0068 */
[----:B------:R1:W-:Y:S02]  /*8ed0*/  STG.E desc[UR6][R104.64], R5 ;  /* 0x0000000568007986 */ /* 0x0003e4000c101906 */
.L_x_13045:
[----:B01----:R-:W-:Y:S02]  /*8ee0*/  IMAD.MOV.U32 R5, RZ, RZ, R94 ;  /* 0x000000ffff057224 */ /* 0x003fe400078e005e */
[----:B------:R-:W-:-:S07]  /*8ef0*/  VIADD R92, R92, 0x80 ;  /* 0x000000805c5c7836 */ /* 0x000fce0000000000 */
.L_x_12982:
[----:B------:R-:W-:Y:S05]  /*8f00*/  BSYNC.RECONVERGENT B0 ;  /* 0x0000000000007941 */ /* 0x000fea0003800200 */
.L_x_12981:
        /* <DEDUP_REMOVED lines=34> */
.L_x_13051:
        /* <DEDUP_REMOVED lines=13> */
.L_x_13053:
[----:B------:R-:W-:Y:S05]  /*9200*/  BSYNC.RECONVERGENT B2 ;  /* 0x0000000000027941 */ /* 0x000fea0003800200 */
.L_x_13052:
        /* <DEDUP_REMOVED lines=45> */
.L_x_13050:
[----:B------:R-:W-:Y:S05]  /*94e0*/  BSYNC.RECONVERGENT B1 ;  /* 0x0000000000017941 */ /* 0x000fea0003800200 */
.L_x_13049:
        /* <DEDUP_REMOVED lines=20> */
.L_x_13056:
        /* <DEDUP_REMOVED lines=13> */
.L_x_13058:
[----:B------:R-:W-:Y:S05]  /*9700*/  BSYNC.RECONVERGENT B2 ;  /* 0x0000000000027941 */ /* 0x000fea0003800200 */
.L_x_13057:
        /* <DEDUP_REMOVED lines=46> */
.L_x_13055:
[----:B------:R-:W-:Y:S05]  /*99f0*/  BSYNC.RECONVERGENT B1 ;  /* 0x0000000000017941 */ /* 0x000fea0003800200 */
.L_x_13054:
        /* <DEDUP_REMOVED lines=15> */
.L_x_13061:
        /* <DEDUP_REMOVED lines=13> */
.L_x_13063:
[----:B------:R-:W-:Y:S05]  /*9bc0*/  BSYNC.RECONVERGENT B2 ;  /* 0x0000000000027941 */ /* 0x000fea0003800200 */
.L_x_13062:
        /* <DEDUP_REMOVED lines=46> */
.L_x_13060:
[----:B------:R-:W-:Y:S05]  /*9eb0*/  BSYNC.RECONVERGENT B1 ;  /* 0x0000000000017941 */ /* 0x000fea0003800200 */
.L_x_13059:
[----:B------:R-:W-:Y:S01]  /*9ec0*/  ISETP.NE.AND P4, PT, R103, 0x1, PT ;  /* 0x000000016700780c */ /* 0x000fe20003f85270 */
[----:B------:R-:W-:Y:S01]  /*9ed0*/  BSSY.RECONVERGENT B1, `(.L_x_13064) ;  /* 0x000004c000017945 */ /* 0x000fe20003800200 */
[----:B------:R-:W-:Y:S01]  /*9ee0*/  I2FP.F32.U32 R4, R8 ;  /* 0x0000000800047245 */ /* 0x000fe20000201000 */
        /* <DEDUP_REMOVED lines=14> */
.L_x_13066:
        /* <DEDUP_REMOVED lines=13> */
.L_x_13068:
[----:B------:R-:W-:Y:S05]  /*a0a0*/  BSYNC.RECONVERGENT B2 ;  /* 0x0000000000027941 */ /* 0x000fea0003800200 */
.L_x_13067:
        /* <DEDUP_REMOVED lines=46> */
.L_x_13065:
[----:B------:R-:W-:Y:S05]  /*a390*/  BSYNC.RECONVERGENT B1 ;  /* 0x0000000000017941 */ /* 0x000fea0003800200 */
.L_x_13064:
        /* <DEDUP_REMOVED lines=15> */
.L_x_13071:
        /* <DEDUP_REMOVED lines=13> */
.L_x_13073:
[----:B------:R-:W-:Y:S05]  /*a560*/  BSYNC.RECONVERGENT B2 ;  /* 0x0000000000027941 */ /* 0x000fea0003800200 */
.L_x_13072:
        /* <DEDUP_REMOVED lines=46> */
.L_x_13070:
[----:B------:R-:W-:Y:S05]  /*a850*/  BSYNC.RECONVERGENT B1 ;  /* 0x0000000000017941 */ /* 0x000fea0003800200 */
.L_x_13069:
        /* <DEDUP_REMOVED lines=17> */
.L_x_13076:
        /* <DEDUP_REMOVED lines=13> */
.L_x_13078:
[----:B------:R-:W-:Y:S05]  /*aa40*/  BSYNC.RECONVERGENT B2 ;  /* 0x0000000000027941 */ /* 0x000fea0003800200 */
.L_x_13077:
        /* <DEDUP_REMOVED lines=46> */
.L_x_13075:
[----:B------:R-:W-:Y:S05]  /*ad30*/  BSYNC.RECONVERGENT B1 ;  /* 0x0000000000017941 */ /* 0x000fea0003800200 */
.L_x_13074:
        /* <DEDUP_REMOVED lines=15> */
.L_x_13081:
        /* <DEDUP_REMOVED lines=13> */
.L_x_13083:
[----:B------:R-:W-:Y:S05]  /*af00*/  BSYNC.RECONVERGENT B2 ;  /* 0x0000000000027941 */ /* 0x000fea0003800200 */
.L_x_13082:
        /* <DEDUP_REMOVED lines=46> */
.L_x_13080:
[----:B------:R-:W-:Y:S05]  /*b1f0*/  BSYNC.RECONVERGENT B1 ;  /* 0x0000000000017941 */ /* 0x000fea0003800200 */
.L_x_13079:
[----:B------:R-:W-:Y:S01]  /*b200*/  ISETP.NE.AND P6, PT, R106, 0x1, PT ;  /* 0x000000016a00780c */ /* 0x000fe20003fc5270 */
[----:B------:R-:W-:Y:S01]  /*b210*/  BSSY.RECONVERGENT B1, `(.L_x_13084) ;  /* 0x000004e000017945 */ /* 0x000fe20003800200 */
[----:B------:R-:W-:Y:S01]  /*b220*/  I2FP.F32.U32 R8, R78 ;  /* 0x0000004e00087245 */ /* 0x000fe20000201000 */
[----:B------:R-:W-:Y:S01]  /*b230*/  FMUL.FTZ R103, R79, R2 ;  /* 0x000000024f677220 */ /* 0x000fe20000410000 */
        /* <DEDUP_REMOVED lines=13> */
.L_x_13086:
        /* <DEDUP_REMOVED lines=15> */
.L_x_13088:
[----:B------:R-:W-:Y:S05]  /*b400*/  BSYNC.RECONVERGENT B2 ;  /* 0x0000000000027941 */ /* 0x000fea0003800200 */
.L_x_13087:
        /* <DEDUP_REMOVED lines=46> */
.L_x_13085:
[----:B------:R-:W-:Y:S05]  /*b6f0*/  BSYNC.RECONVERGENT B1 ;  /* 0x0000000000017941 */ /* 0x000fea0003800200 */
.L_x_13084:
        /* <DEDUP_REMOVED lines=10> */
[----:B------:R-:W-:Y:S01]  /*b7a0*/  FSEL R77, R78, RZ, !P6 ;  /* 0x000000ff4e4d7208 */ /* 0x000fe20007000000 */
[----:B------:R-:W-:Y:S01]  /*b7b0*/  FMUL.FTZ R78, R62, R2 ;  /* 0x000000023e4e7220 */ /* 0x000fe20000410000 */
        /* <DEDUP_REMOVED lines=22> */
.L_x_13048:
        /* <DEDUP_REMOVED lines=16> */
.L_x_13092:
        /* <DEDUP_REMOVED lines=13> */
.L_x_13094:
[----:B------:R-:W-:Y:S05]  /*baf0*/  BSYNC.RECONVERGENT B2 ;  /* 0x0000000000027941 */ /* 0x000fea0003800200 */
.L_x_13093:
        /* <DEDUP_REMOVED lines=45> */
.L_x_13091:
[----:B------:R-:W-:Y:S05]  /*bdd0*/  BSYNC.RECONVERGENT B1 ;  /* 0x0000000000017941 */ /* 0x000fea0003800200 */
.L_x_13090:
        /* <DEDUP_REMOVED lines=18> */
.L_x_13097:
        /* <DEDUP_REMOVED lines=13> */
.L_x_13099:
[----:B------:R-:W-:Y:S05]  /*bfd0*/  BSYNC.RECONVERGENT B2 ;  /* 0x0000000000027941 */ /* 0x000fea0003800200 */
.L_x_13098:
        /* <DEDUP_REMOVED lines=46> */
.L_x_13096:
[----:B------:R-:W-:Y:S05]  /*c2c0*/  BSYNC.RECONVERGENT B1 ;  /* 0x0000000000017941 */ /* 0x000fea0003800200 */
.L_x_13095:
        /* <DEDUP_REMOVED lines=16> */
.L_x_13102:
        /* <DEDUP_REMOVED lines=13> */
.L_x_13104:
[----:B------:R-:W-:Y:S05]  /*c4a0*/  BSYNC.RECONVERGENT B2 ;  /* 0x0000000000027941 */ /* 0x000fea0003800200 */
.L_x_13103:
        /* <DEDUP_REMOVED lines=46> */
.L_x_13101:
[----:B------:R-:W-:Y:S05]  /*c790*/  BSYNC.RECONVERGENT B1 ;  /* 0x0000000000017941 */ /* 0x000fea0003800200 */
.L_x_13100:
[----:B------:R-:W-:Y:S01]  /*c7a0*/  ISETP.NE.AND P5, PT, R105, 0x1, PT ;  /* 0x000000016900780c */ /* 0x000fe20003fa5270 */
[----:B------:R-:W-:Y:S01]  /*c7b0*/  BSSY.RECONVERGENT B1, `(.L_x_13105) ;  /* 0x000004b000017945 */ /* 0x000fe20003800200 */
[----:B------:R-:W-:Y:S01]  /*c7c0*/  I2FP.F32.U32 R8, R95 ;  /* 0x0000005f00087245 */ /* 0x000fe20000201000 */
[----:B------:R-:W-:-:S04]  /*c7d0*/  IMAD.MOV.U32 R95, RZ, RZ, R6 ;  /* 0x000000ffff5f7224 */ /* 0x000fc800078e0006 */
        /* <DEDUP_REMOVED lines=12> */
.L_x_13107:
        /* <DEDUP_REMOVED lines=13> */
.L_x_13109:
[----:B------:R-:W-:Y:S05]  /*c970*/  BSYNC.RECONVERGENT B2 ;  /* 0x0000000000027941 */ /* 0x000fea0003800200 */
.L_x_13108:
        /* <DEDUP_REMOVED lines=46> */
.L_x_13106:
[----:B------:R-:W-:Y:S05]  /*cc60*/  BSYNC.RECONVERGENT B1 ;  /* 0x0000000000017941 */ /* 0x000fea0003800200 */
.L_x_13105:
        /* <DEDUP_REMOVED lines=16> */
.L_x_13089:
        /* <DEDUP_REMOVED lines=24> */
.L_x_13110:
[----:B01----:R-:W-:Y:S01]  /*cef0*/  IMAD.MOV.U32 R5, RZ, RZ, R94 ;  /* 0x000000ffff057224 */ /* 0x003fe200078e005e */
[----:B------:R-:W-:-:S07]  /*cf00*/  IADD3 R92, PT, PT, R92, 0x80, RZ ;  /* 0x000000805c5c7810 */ /* 0x000fce0007ffe0ff */
.L_x_13047:
[----:B------:R-:W-:Y:S05]  /*cf10*/  BSYNC.RECONVERGENT B0 ;  /* 0x0000000000007941 */ /* 0x000fea0003800200 */
.L_x_13046:
        /* <DEDUP_REMOVED lines=34> */
.L_x_13116:
        /* <DEDUP_REMOVED lines=13> */
.L_x_13118:
[----:B------:R-:W-:Y:S05]  /*d210*/  BSYNC.RECONVERGENT B2 ;  /* 0x0000000000027941 */ /* 0x000fea0003800200 */
.L_x_13117:
        /* <DEDUP_REMOVED lines=46> */
.L_x_13115:
[----:B------:R-:W-:Y:S05]  /*d500*/  BSYNC.RECONVERGENT B1 ;  /* 0x0000000000017941 */ /* 0x000fea0003800200 */
.L_x_13114:
        /* <DEDUP_REMOVED lines=20> */
.L_x_13121:
        /* <DEDUP_REMOVED lines=13> */
.L_x_13123:
[----:B------:R-:W-:Y:S05]  /*d720*/  BSYNC.RECONVERGENT B2 ;  /* 0x0000000000027941 */ /* 0x000fea0003800200 */
.L_x_13122:
        /* <DEDUP_REMOVED lines=46> */
.L_x_13120:
[----:B------:R-:W-:Y:S05]  /*da10*/  BSYNC.RECONVERGENT B1 ;  /* 0x0000000000017941 */ /* 0x000fea0003800200 */
.L_x_13119:
        /* <DEDUP_REMOVED lines=15> */
.L_x_13126:
        /* <DEDUP_REMOVED lines=13> */
.L_x_13128:
[----:B------:R-:W-:Y:S05]  /*dbe0*/  BSYNC.RECONVERGENT B2 ;  /* 0x0000000000027941 */ /* 0x000fea0003800200 */
.L_x_13127:
        /* <DEDUP_REMOVED lines=46> */
.L_x_13125:
[----:B------:R-:W-:Y:S05]  /*ded0*/  BSYNC.RECONVERGENT B1 ;  /* 0x0000000000017941 */ /* 0x000fea0003800200 */
.L_x_13124:
        /* <DEDUP_REMOVED lines=17> */
.L_x_13131:
        /* <DEDUP_REMOVED lines=13> */
.L_x_13133:
[----:B------:R-:W-:Y:S05]  /*e0c0*/  BSYNC.RECONVERGENT B2 ;  /* 0x0000000000027941 */ /* 0x000fea0003800200 */
.L_x_13132:
        /* <DEDUP_REMOVED lines=46> */
.L_x_13130:
[----:B------:R-:W-:Y:S05]  /*e3b0*/  BSYNC.RECONVERGENT B1 ;  /* 0x0000000000017941 */ /* 0x000fea0003800200 */
.L_x_13129:
        /* <DEDUP_REMOVED lines=15> */
.L_x_13136:
        /* <DEDUP_REMOVED lines=13> */
.L_x_13138:
[----:B------:R-:W-:Y:S05]  /*e580*/  BSYNC.RECONVERGENT B2 ;  /* 0x0000000000027941 */ /* 0x000fea0003800200 */
.L_x_13137:
        /* <DEDUP_REMOVED lines=46> */
.L_x_13135:
[----:B------:R-:W-:Y:S05]  /*e870*/  BSYNC.RECONVERGENT B1 ;  /* 0x0000000000017941 */ /* 0x000fea0003800200 */
.L_x_13134:
[----:B------:R-:W-:Y:S01]  /*e880*/  ISETP.NE.AND P5, PT, R93, 0x1, PT ;  /* 0x000000015d00780c */ /* 0x000fe20003fa5270 */
[----:B------:R-:W-:Y:S01]  /*e890*/  BSSY.RECONVERGENT B1, `(.L_x_13139) ;  /* 0x000004c000017945 */ /* 0x000fe20003800200 */
[----:B------:R-:W-:Y:S01]  /*e8a0*/  I2FP.F32.U32 R5, R8 ;  /* 0x0000000800057245 */ /* 0x000fe20000201000 */
[----:B------:R-:W-:-:S04]  /*e8b0*/  HFMA2 R95, -RZ, RZ, 0, 1.1920928955078125e-07 ;  /* 0x00000002ff5f7431 */ /* 0x000fc800000001ff */
[----:B------:R-:W-:Y:S01]  /*e8c0*/  FFMA.FTZ R8, R5, R0, 1.1641532182693481445e-10 ;  /* 0x2f00000005087423 */ /* 0x000fe20000010000 */
[----:B------:R-:W-:Y:S01]  /*e8d0*/  FMUL.FTZ R5, R82, R2 ;  /* 0x0000000252057220 */ /* 0x000fe20000410000 */
[----:B------:R-:W-:-:S03]  /*e8e0*/  IMAD.MOV.U32 R82, RZ, RZ, R6 ;  /* 0x000000ffff527224 */ /* 0x000fc600078e0006 */
        /* <DEDUP_REMOVED lines=10> */
.L_x_13141:
        /* <DEDUP_REMOVED lines=13> */
.L_x_13143:
[----:B------:R-:W-:Y:S05]  /*ea60*/  BSYNC.RECONVERGENT B2 ;  /* 0x0000000000027941 */ /* 0x000fea0003800200 */
.L_x_13142:
        /* <DEDUP_REMOVED lines=46> */
.L_x_13140:
[----:B------:R-:W-:Y:S05]  /*ed50*/  BSYNC.RECONVERGENT B1 ;  /* 0x0000000000017941 */ /* 0x000fea0003800200 */
.L_x_13139:
        /* <DEDUP_REMOVED lines=15> */
.L_x_13146:
        /* <DEDUP_REMOVED lines=13> */
.L_x_13148:
[----:B------:R-:W-:Y:S05]  /*ef20*/  BSYNC.RECONVERGENT B2 ;  /* 0x0000000000027941 */ /* 0x000fea0003800200 */
.L_x_13147:
        /* <DEDUP_REMOVED lines=46> */
.L_x_13145:
[----:B------:R-:W-:Y:S05]  /*f210*/  BSYNC.RECONVERGENT B1 ;  /* 0x0000000000017941 */ /* 0x000fea0003800200 */
.L_x_13144:
[----:B------:R-:W-:Y:S01]  /*f220*/  ISETP.NE.AND P6, PT, R103, 0x1, PT ;  /* 0x000000016700780c */ /* 0x000fe20003fc5270 */
[----:B------:R-:W-:Y:S01]  /*f230*/  BSSY.RECONVERGENT B1, `(.L_x_13149) ;  /* 0x000004e000017945 */ /* 0x000fe20003800200 */
[----:B------:R-:W-:Y:S01]  /*f240*/  I2FP.F32.U32 R93, R8 ;  /* 0x00000008005d7245 */ /* 0x000fe20000201000 */
[----:B------:R-:W-:-:S04]  /*f250*/  IMAD.MOV.U32 R8, RZ, RZ, 0x2 ;  /* 0x00000002ff087424 */ /* 0x000fc800078e00ff */
        /* <DEDUP_REMOVED lines=13> */
.L_x_13151:
        /* <DEDUP_REMOVED lines=15> */
.L_x_13153:
[----:B------:R-:W-:Y:S05]  /*f420*/  BSYNC.RECONVERGENT B2 ;  /* 0x0000000000027941 */ /* 0x000fea0003800200 */
.L_x_13152:
        /* <DEDUP_REMOVED lines=46> */
.L_x_13150:
[----:B------:R-:W-:Y:S05]  /*f710*/  BSYNC.RECONVERGENT B1 ;  /* 0x0000000000017941 */ /* 0x000fea0003800200 */
.L_x_13149:
        /* <DEDUP_REMOVED lines=8> */
[----:B------:R-:W-:Y:S01]  /*f7a0*/  FSETP.GTU.FTZ.AND P6, PT, R104, R3, PT ;  /* 0x000000036800720b */ /* 0x000fe20003fdc000 */
        /* <DEDUP_REMOVED lines=25> */
.L_x_13113:
        /* <DEDUP_REMOVED lines=16> */
.L_x_13157:
        /* <DEDUP_REMOVED lines=13> */
.L_x_13159:
[----:B------:R-:W-:Y:S05]  /*fb10*/  BSYNC.RECONVERGENT B2 ;  /* 0x0000000000027941 */ /* 0x000fea0003800200 */
.L_x_13158:
        /* <DEDUP_REMOVED lines=45> */
.L_x_13156:
[----:B------:R-:W-:Y:S05]  /*fdf0*/  BSYNC.RECONVERGENT B1 ;  /* 0x0000000000017941 */ /* 0x000fea0003800200 */
.L_x_13155:
[----:B------:R-:W0:Y:S01]  /*fe00*/  LDC R5, c[0x0][0x404] ;  /* 0x00010100ff057b82 */ /* 0x000e220000000800 */
[----:B------:R-:W-:Y:S01]  /*fe10*/  ISETP.NE.AND P3, PT, R103, 0x1, PT ;  /* 0x000000016700780c */ /* 0x000fe20003f65270 */
[----:B------:R-:W-:Y:S01]  /*fe20*/  BSSY.RECONVERGENT B1, `(.L_x_13160) ;  /* 0x000004c000017945 */ /* 0x000fe20003800200 */
[----:B------:R-:W-:Y:S01]  /*fe30*/  I2FP.F32.U32 R8, R93 ;  /* 0x0000005d00087245 */ /* 0x000fe20000201000 */
[----:B------:R-:W-:Y:S01]  /*fe40*/  IMAD.MOV.U32 R93, RZ, RZ, 0x2f800000 ;  /* 0x2f800000ff5d7424 */ /* 0x000fe200078e00ff */
[----:B------:R-:W-:Y:S01]  /*fe50*/  MOV R95, R6 ;  /* 0x00000006005f7202 */ /* 0x000fe20000000f00 */
[----:B------:R-:W-:Y:S02]  /*fe60*/  IMAD.MOV.U32 R104, RZ, RZ, 0x2 ;  /* 0x00000002ff687424 */ /* 0x000fe400078e00ff */
        /* <DEDUP_REMOVED lines=11> */
.L_x_13162:
        /* <DEDUP_REMOVED lines=13> */
.L_x_13164:
[----:B------:R-:W-:Y:S05]  /*fff0*/  BSYNC.RECONVERGENT B2 ;  /* 0x0000000000027941 */ /* 0x000fea0003800200 */
.L_x_13163:
        /* <DEDUP_REMOVED lines=46> */
.L_x_13161:
[----:B------:R-:W-:Y:S05]  /*102e0*/  BSYNC.RECONVERGENT B1 ;  /* 0x0000000000017941 */ /* 0x000fea0003800200 */
.L_x_13160:
        /* <DEDUP_REMOVED lines=16> */
.L_x_13167:
        /* <DEDUP_REMOVED lines=13> */
.L_x_13169:
[----:B------:R-:W-:Y:S05]  /*104c0*/  BSYNC.RECONVERGENT B2 ;  /* 0x0000000000027941 */ /* 0x000fea0003800200 */
.L_x_13168:
        /* <DEDUP_REMOVED lines=46> */
.L_x_13166:
[----:B------:R-:W-:Y:S05]  /*107b0*/  BSYNC.RECONVERGENT B1 ;  /* 0x0000000000017941 */ /* 0x000fea0003800200 */
.L_x_13165:
        /* <DEDUP_REMOVED lines=16> */
.L_x_13172:
        /* <DEDUP_REMOVED lines=13> */
.L_x_13174:
[----:B------:R-:W-:Y:S05]  /*10990*/  BSYNC.RECONVERGENT B2 ;  /* 0x0000000000027941 */ /* 0x000fea0003800200 */
.L_x_13173:
        /* <DEDUP_REMOVED lines=46> */
.L_x_13171:
[----:B------:R-:W-:Y:S05]  /*10c80*/  BSYNC.RECONVERGENT B1 ;  /* 0x0000000000017941 */ /* 0x000fea0003800200 */
.L_x_13170:
        /* <DEDUP_REMOVED lines=16> */
.L_x_13154:
        /* <DEDUP_REMOVED lines=24> */
.L_x_13175:
[----:B01----:R-:W-:Y:S02]  /*10f10*/  IMAD.MOV.U32 R5, RZ, RZ, R94 ;  /* 0x000000ffff057224 */ /* 0x003fe400078e005e */
[----:B------:R-:W-:-:S07]  /*10f20*/  VIADD R92, R92, 0x80 ;  /* 0x000000805c5c7836 */ /* 0x000fce0000000000 */
.L_x_13112:
[----:B------:R-:W-:Y:S05]  /*10f30*/  BSYNC.RECONVERGENT B0 ;  /* 0x0000000000007941 */ /* 0x000fea0003800200 */
.L_x_13111:
        /* <DEDUP_REMOVED lines=34> */
.L_x_13181:
        /* <DEDUP_REMOVED lines=13> */
.L_x_13183:
[----:B------:R-:W-:Y:S05]  /*11230*/  BSYNC.RECONVERGENT B2 ;  /* 0x0000000000027941 */ /* 0x000fea0003800200 */
.L_x_13182:
        /* <DEDUP_REMOVED lines=46> */
.L_x_13180:
[----:B------:R-:W-:Y:S05]  /*11520*/  BSYNC.RECONVERGENT B1 ;  /* 0x0000000000017941 */ /* 0x000fea0003800200 */
.L_x_13179:
[----:B------:R-:W0:Y:S01]  /*11530*/  LDC R3, c[0x0][0x408] ;  /* 0x00010200ff037b82 */ /* 0x000e220000000800 */
[----:B------:R-:W-:Y:S01]  /*11540*/  ISETP.NE.AND P3, PT, R4, 0x1, PT ;  /* 0x000000010400780c */ /* 0x000fe20003f65270 */
[----:B------:R-:W-:Y:S01]  /*11550*/  BSSY.RECONVERGENT B1, `(.L_x_13184) ;  /* 0x000004e000017945 */ /* 0x000fe20003800200 */
[----:B------:R-:W-:Y:S01]  /*11560*/  I2FP.F32.U32 R5, R0 ;  /* 0x0000000000057245 */ /* 0x000fe20000201000 */
[----:B------:R-:W-:Y:S02]  /*11570*/  IMAD.MOV.U32 R0, RZ, RZ, 0x2f800000 ;  /* 0x2f800000ff007424 */ /* 0x000fe400078e00ff */
        /* <DEDUP_REMOVED lines=15> */
.L_x_13186:
        /* <DEDUP_REMOVED lines=13> */
.L_x_13188:
[----:B------:R-:W-:Y:S05]  /*11740*/  BSYNC.RECONVERGENT B2 ;  /* 0x0000000000027941 */ /* 0x000fea0003800200 */
.L_x_13187:
        /* <DEDUP_REMOVED lines=46> */
.L_x_13185:
[----:B------:R-:W-:Y:S05]  /*11a30*/  BSYNC.RECONVERGENT B1 ;  /* 0x0000000000017941 */ /* 0x000fea0003800200 */
.L_x_13184:
        /* <DEDUP_REMOVED lines=15> */
.L_x_13191:
        /* <DEDUP_REMOVED lines=13> */
.L_x_13193:
[----:B------:R-:W-:Y:S05]  /*11c00*/  BSYNC.RECONVERGENT B2 ;  /* 0x0000000000027941 */ /* 0x000fea0003800200 */
.L_x_13192:
        /* <DEDUP_REMOVED lines=46> */
.L_x_13190:
[----:B------:R-:W-:Y:S05]  /*11ef0*/  BSYNC.RECONVERGENT B1 ;  /* 0x0000000000017941 */ /* 0x000fea0003800200 */
.L_x_13189:
        /* <DEDUP_REMOVED lines=17> */
.L_x_13196:
        /* <DEDUP_REMOVED lines=13> */
.L_x_13198:
[----:B------:R-:W-:Y:S05]  /*120e0*/  BSYNC.RECONVERGENT B2 ;  /* 0x0000000000027941 */ /* 0x000fea0003800200 */
.L_x_13197:
        /* <DEDUP_REMOVED lines=46> */
.L_x_13195:
[----:B------:R-:W-:Y:S05]  /*123d0*/  BSYNC.RECONVERGENT B1 ;  /* 0x0000000000017941 */ /* 0x000fea0003800200 */
.L_x_13194:
        /* <DEDUP_REMOVED lines=15> */
.L_x_13201:
        /* <DEDUP_REMOVED lines=13> */
.L_x_13203:
[----:B------:R-:W-:Y:S05]  /*125a0*/  BSYNC.RECONVERGENT B2 ;  /* 0x0000000000027941 */ /* 0x000fea0003800200 */
.L_x_13202:
        /* <DEDUP_REMOVED lines=46> */
.L_x_13200:
[----:B------:R-:W-:Y:S05]  /*12890*/  BSYNC.RECONVERGENT B1 ;  /* 0x0000000000017941 */ /* 0x000fea0003800200 */
.L_x_13199:
        /* <DEDUP_REMOVED lines=17> */
.L_x_13206:
        /* <DEDUP_REMOVED lines=13> */
.L_x_13208:
[----:B------:R-:W-:Y:S05]  /*12a80*/  BSYNC.RECONVERGENT B2 ;  /* 0x0000000000027941 */ /* 0x000fea0003800200 */
.L_x_13207:
        /* <DEDUP_REMOVED lines=46> */
.L_x_13205:
[----:B------:R-:W-:Y:S05]  /*12d70*/  BSYNC.RECONVERGENT B1 ;  /* 0x0000000000017941 */ /* 0x000fea0003800200 */
.L_x_13204:
        /* <DEDUP_REMOVED lines=15> */
.L_x_13211:
        /* <DEDUP_REMOVED lines=13> */
.L_x_13213:
[----:B------:R-:W-:Y:S05]  /*12f40*/  BSYNC.RECONVERGENT B2 ;  /* 0x0000000000027941 */ /* 0x000fea0003800200 */
.L_x_13212:
        /* <DEDUP_REMOVED lines=46> */
.L_x_13210:
[----:B------:R-:W-:Y:S05]  /*13230*/  BSYNC.RECONVERGENT B1 ;  /* 0x0000000000017941 */ /* 0x000fea0003800200 */
.L_x_13209:
        /* <DEDUP_REMOVED lines=17> */
.L_x_13216:
        /* <DEDUP_REMOVED lines=15> */
.L_x_13218:
[----:B------:R-:W-:Y:S05]  /*13440*/  BSYNC.RECONVERGENT B2 ;  /* 0x0000000000027941 */ /* 0x000fea0003800200 */
.L_x_13217:
        /* <DEDUP_REMOVED lines=46> */
.L_x_13215:
[----:B------:R-:W-:Y:S05]  /*13730*/  BSYNC.RECONVERGENT B1 ;  /* 0x0000000000017941 */ /* 0x000fea0003800200 */
.L_x_13214:
[-C--:B------:R-:W-:Y:S01]  /*13740*/  FMUL.FTZ R109, R60, R3.reuse ;  /* 0x000000033c6d7220 */ /* 0x080fe20000410000 */
        /* <DEDUP_REMOVED lines=33> */
.L_x_13178:
        /* <DEDUP_REMOVED lines=16> */
.L_x_13222:
        /* <DEDUP_REMOVED lines=13> */
.L_x_13224:
[----:B------:R-:W-:Y:S05]  /*13b30*/  BSYNC.RECONVERGENT B2 ;  /* 0x0000000000027941 */ /* 0x000fea0003800200 */
.L_x_13223:
        /* <DEDUP_REMOVED lines=45> */
.L_x_13221:
[----:B------:R-:W-:Y:S05]  /*13e10*/  BSYNC.RECONVERGENT B1 ;  /* 0x0000000000017941 */ /* 0x000fea0003800200 */
.L_x_13220:
[----:B------:R-:W0:Y:S01]  /*13e20*/  LDC R5, c[0x0][0x404] ;  /* 0x00010100ff057b82 */ /* 0x000e220000000800 */
[----:B------:R-:W-:Y:S01]  /*13e30*/  ISETP.NE.AND P3, PT, R103, 0x1, PT ;  /* 0x000000016700780c */ /* 0x000fe20003f65270 */
[----:B------:R-:W-:Y:S01]  /*13e40*/  BSSY.RECONVERGENT B1, `(.L_x_13225) ;  /* 0x000004c000017945 */ /* 0x000fe20003800200 */
[----:B------:R-:W-:Y:S01]  /*13e50*/  I2FP.F32.U32 R8, R93 ;  /* 0x0000005d00087245 */ /* 0x000fe20000201000 */
[----:B------:R-:W-:Y:S02]  /*13e60*/  HFMA2 R93, -RZ, RZ, 0.1171875, 0 ;  /* 0x2f800000ff5d7431 */ /* 0x000fe400000001ff */
[----:B------:R-:W-:Y:S02]  /*13e70*/  IMAD.MOV.U32 R104, RZ, RZ, 0x2 ;  /* 0x00000002ff687424 */ /* 0x000fe400078e00ff */
        /* <DEDUP_REMOVED lines=12> */
.L_x_13227:
        /* <DEDUP_REMOVED lines=13> */
.L_x_13229:
[----:B------:R-:W-:Y:S05]  /*14010*/  BSYNC.RECONVERGENT B2 ;  /* 0x0000000000027941 */ /* 0x000fea0003800200 */
.L_x_13228:
        /* <DEDUP_REMOVED lines=46> */
.L_x_13226:
[----:B------:R-:W-:Y:S05]  /*14300*/  BSYNC.RECONVERGENT B1 ;  /* 0x0000000000017941 */ /* 0x000fea0003800200 */
.L_x_13225:
        /* <DEDUP_REMOVED lines=16> */
.L_x_13232:
        /* <DEDUP_REMOVED lines=13> */
.L_x_13234:
[----:B------:R-:W-:Y:S05]  /*144e0*/  BSYNC.RECONVERGENT B2 ;  /* 0x0000000000027941 */ /* 0x000fea0003800200 */
.L_x_13233:
        /* <DEDUP_REMOVED lines=46> */
.L_x_13231:
[----:B------:R-:W-:Y:S05]  /*147d0*/  BSYNC.RECONVERGENT B1 ;  /* 0x0000000000017941 */ /* 0x000fea0003800200 */
.L_x_13230:
[----:B------:R-:W-:Y:S01]  /*147e0*/  ISETP.NE.AND P5, PT, R103, 0x1, PT ;  /* 0x000000016700780c */ /* 0x000fe20003fa5270 */
[----:B------:R-:W-:Y:S01]  /*147f0*/  BSSY.RECONVERGENT B1, `(.L_x_13235) ;  /* 0x000004b000017945 */ /* 0x000fe20003800200 */
[----:B------:R-:W-:Y:S02]  /*14800*/  I2FP.F32.U32 R8, R95 ;  /* 0x0000005f00087245 */ /* 0x000fe40000201000 */
        /* <DEDUP_REMOVED lines=13> */
.L_x_13237:
        /* <DEDUP_REMOVED lines=13> */
.L_x_13239:
[----:B------:R-:W-:Y:S05]  /*149b0*/  BSYNC.RECONVERGENT B2 ;  /* 0x0000000000027941 */ /* 0x000fea0003800200 */
.L_x_13238:
        /* <DEDUP_REMOVED lines=46> */
.L_x_13236:
[----:B------:R-:W-:Y:S05]  /*14ca0*/  BSYNC.RECONVERGENT B1 ;  /* 0x0000000000017941 */ /* 0x000fea0003800200 */
.L_x_13235:
        /* <DEDUP_REMOVED lines=16> */
.L_x_13219:
        /* <DEDUP_REMOVED lines=24> */
.L_x_13240:
[----:B01----:R-:W-:Y:S01]  /*14f30*/  MOV R5, R94 ;  /* 0x0000005e00057202 */ /* 0x003fe20000000f00 */
[----:B------:R-:W-:-:S07]  /*14f40*/  VIADD R92, R92, 0x80 ;  /* 0x000000805c5c7836 */ /* 0x000fce0000000000 */
.L_x_13177:
[----:B------:R-:W-:Y:S05]  /*14f50*/  BSYNC.RECONVERGENT B0 ;  /* 0x0000000000007941 */ /* 0x000fea0003800200 */
.L_x_13176:
        /* <DEDUP_REMOVED lines=34> */
.L_x_13246:
        /* <DEDUP_REMOVED lines=13> */
.L_x_13248:
[----:B------:R-:W-:Y:S05]  /*15250*/  BSYNC.RECONVERGENT B2 ;  /* 0x0000000000027941 */ /* 0x000fea0003800200 */
.L_x_13247:
        /* <DEDUP_REMOVED lines=45> */
.L_x_13245:
[----:B------:R-:W-:Y:S05]  /*15530*/  BSYNC.RECONVERGENT B1 ;  /* 0x0000000000017941 */ /* 0x000fea0003800200 */
.L_x_13244:
[----:B------:R-:W0:Y:S01]  /*15540*/  LDC R3, c[0x0][0x408] ;  /* 0x00010200ff037b82 */ /* 0x000e220000000800 */
[----:B------:R-:W-:Y:S01]  /*15550*/  ISETP.NE.AND P3, PT, R93, 0x1, PT ;  /* 0x000000015d00780c */ /* 0x000fe20003f65270 */
[----:B------:R-:W-:Y:S01]  /*15560*/  BSSY.RECONVERGENT B1, `(.L_x_13249) ;  /* 0x000004e000017945 */ /* 0x000fe20003800200 */
[----:B------:R-:W-:Y:S01]  /*15570*/  I2FP.F32.U32 R5, R0 ;  /* 0x0000000000057245 */ /* 0x000fe20000201000 */
[----:B------:R-:W-:Y:S02]  /*15580*/  HFMA2 R0, -RZ, RZ, 0.1171875, 0 ;  /* 0x2f800000ff007431 */ /* 0x000fe400000001ff */
[----:B------:R-:W-:Y:S02]  /*15590*/  IMAD.MOV.U32 R95, RZ, RZ, 0x2 ;  /* 0x00000002ff5f7424 */ /* 0x000fe400078e00ff */
        /* <DEDUP_REMOVED lines=14> */
.L_x_13251:
        /* <DEDUP_REMOVED lines=13> */
.L_x_13253:
[----:B------:R-:W-:Y:S05]  /*15750*/  BSYNC.RECONVERGENT B2 ;  /* 0x0000000000027941 */ /* 0x000fea0003800200 */
.L_x_13252:
        /* <DEDUP_REMOVED lines=46> */
.L_x_13250:
[----:B------:R-:W-:Y:S05]  /*15a40*/  BSYNC.RECONVERGENT B1 ;  /* 0x0000000000017941 */ /* 0x000fea0003800200 */
.L_x_13249:
        /* <DEDUP_REMOVED lines=15> */
.L_x_13256:
        /* <DEDUP_REMOVED lines=13> */
.L_x_13258:
[----:B------:R-:W-:Y:S05]  /*15c10*/  BSYNC.RECONVERGENT B2 ;  /* 0x0000000000027941 */ /* 0x000fea0003800200 */
.L_x_13257:
        /* <DEDUP_REMOVED lines=46> */
.L_x_13255:
[----:B------:R-:W-:Y:S05]  /*15f00*/  BSYNC.RECONVERGENT B1 ;  /* 0x0000000000017941 */ /* 0x000fea0003800200 */
.L_x_13254:
        /* <DEDUP_REMOVED lines=17> */
.L_x_13261:
        /* <DEDUP_REMOVED lines=13> */
.L_x_13263:
[----:B------:R-:W-:Y:S05]  /*160f0*/  BSYNC.RECONVERGENT B2 ;  /* 0x0000000000027941 */ /* 0x000fea0003800200 */
.L_x_13262:
        /* <DEDUP_REMOVED lines=46> */
.L_x_13260:
[----:B------:R-:W-:Y:S05]  /*163e0*/  BSYNC.RECONVERGENT B1 ;  /* 0x0000000000017941 */ /* 0x000fea0003800200 */
.L_x_13259:
        /* <DEDUP_REMOVED lines=15> */
.L_x_13266:
        /* <DEDUP_REMOVED lines=13> */
.L_x_13268:
[----:B------:R-:W-:Y:S05]  /*165b0*/  BSYNC.RECONVERGENT B2 ;  /* 0x0000000000027941 */ /* 0x000fea0003800200 */
.L_x_13267:
        /* <DEDUP_REMOVED lines=46> */
.L_x_13265:
[----:B------:R-:W-:Y:S05]  /*168a0*/  BSYNC.RECONVERGENT B1 ;  /* 0x0000000000017941 */ /* 0x000fea0003800200 */
.L_x_13264:
        /* <DEDUP_REMOVED lines=17> */
.L_x_13271:
        /* <DEDUP_REMOVED lines=13> */
.L_x_13273:
[----:B------:R-:W-:Y:S05]  /*16a90*/  BSYNC.RECONVERGENT B2 ;  /* 0x0000000000027941 */ /* 0x000fea0003800200 */
.L_x_13272:
        /* <DEDUP_REMOVED lines=46> */
.L_x_13270:
[----:B------:R-:W-:Y:S05]  /*16d80*/  BSYNC.RECONVERGENT B1 ;  /* 0x0000000000017941 */ /* 0x000fea0003800200 */
.L_x_13269:
        /* <DEDUP_REMOVED lines=15> */
.L_x_13276:
        /* <DEDUP_REMOVED lines=13> */
.L_x_13278:
[----:B------:R-:W-:Y:S05]  /*16f50*/  BSYNC.RECONVERGENT B2 ;  /* 0x0000000000027941 */ /* 0x000fea0003800200 */
.L_x_13277:
        /* <DEDUP_REMOVED lines=46> */
.L_x_13275:
[----:B------:R-:W-:Y:S05]  /*17240*/  BSYNC.RECONVERGENT B1 ;  /* 0x0000000000017941 */ /* 0x000fea0003800200 */
.L_x_13274:
        /* <DEDUP_REMOVED lines=17> */
.L_x_13281:
        /* <DEDUP_REMOVED lines=15> */
.L_x_13283:
[----:B------:R-:W-:Y:S05]  /*17450*/  BSYNC.RECONVERGENT B2 ;  /* 0x0000000000027941 */ /* 0x000fea0003800200 */
.L_x_13282:
        /* <DEDUP_REMOVED lines=46> */
.L_x_13280:
[----:B------:R-:W-:Y:S05]  /*17740*/  BSYNC.RECONVERGENT B1 ;  /* 0x0000000000017941 */ /* 0x000fea0003800200 */
.L_x_13279:
        /* <DEDUP_REMOVED lines=34> */
.L_x_13243:
[----:B------:R-:W-:Y:S01]  /*17970*/  ISETP.NE.AND P2, PT, R8, 0x1, PT ;  /* 0x000000010800780c */ /* 0x000fe20003f45270 */
[----:B------:R-:W-:Y:S01]  /*17980*/  BSSY.RECONVERGENT B1, `(.L_x_13285) ;  /* 0x000004a000017945 */ /* 0x000fe20003800200 */
[----:B------:R-:W-:Y:S02]  /*17990*/  HFMA2 R103, -RZ, RZ, 0, 1.1920928955078125e-07 ;  /* 0x00000002ff677431 */ /* 0x000fe400000001ff */
[----:B------:R-:W-:Y:S01]  /*179a0*/  IMAD.MOV.U32 R93, RZ, RZ, R6 ;  /* 0x000000ffff5d7224 */ /* 0x000fe200078e0006 */
[----:B0-----:R-:W-:-:S08]  /*179b0*/  MOV R94, R5 ;  /* 0x00000005005e7202 */ /* 0x001fd00000000f00 */
        /* <DEDUP_REMOVED lines=11> */
.L_x_13287:
        /* <DEDUP_REMOVED lines=13> */
.L_x_13289:
[----:B------:R-:W-:Y:S05]  /*17b40*/  BSYNC.RECONVERGENT B2 ;  /* 0x0000000000027941 */ /* 0x000fea0003800200 */
.L_x_13288:
        /* <DEDUP_REMOVED lines=45> */
.L_x_13286:
[----:B------:R-:W-:Y:S05]  /*17e20*/  BSYNC.RECONVERGENT B1 ;  /* 0x0000000000017941 */ /* 0x000fea0003800200 */
.L_x_13285:
[----:B------:R-:W0:Y:S01]  /*17e30*/  LDC R5, c[0x0][0x404] ;  /* 0x00010100ff057b82 */ /* 0x000e220000000800 */
[----:B------:R-:W-:Y:S01]  /*17e40*/  ISETP.NE.AND P3, PT, R103, 0x1, PT ;  /* 0x000000016700780c */ /* 0x000fe20003f65270 */
[----:B------:R-:W-:Y:S01]  /*17e50*/  BSSY.RECONVERGENT B1, `(.L_x_13290) ;  /* 0x000004c000017945 */ /* 0x000fe20003800200 */
[----:B------:R-:W-:Y:S01]  /*17e60*/  I2FP.F32.U32 R8, R93 ;  /* 0x0000005d00087245 */ /* 0x000fe20000201000 */
[----:B------:R-:W-:Y:S01]  /*17e70*/  IMAD.MOV.U32 R93, RZ, RZ, 0x2f800000 ;  /* 0x2f800000ff5d7424 */ /* 0x000fe200078e00ff */
        /* <DEDUP_REMOVED lines=13> */
.L_x_13292:
        /* <DEDUP_REMOVED lines=13> */
.L_x_13294:
[----:B------:R-:W-:Y:S05]  /*18020*/  BSYNC.RECONVERGENT B2 ;  /* 0x0000000000027941 */ /* 0x000fea0003800200 */
.L_x_13293:
        /* <DEDUP_REMOVED lines=46> */
.L_x_13291:
[----:B------:R-:W-:Y:S05]  /*18310*/  BSYNC.RECONVERGENT B1 ;  /* 0x0000000000017941 */ /* 0x000fea0003800200 */
.L_x_13290:
        /* <DEDUP_REMOVED lines=16> */
.L_x_13297:
        /* <DEDUP_REMOVED lines=13> */
.L_x_13299:
[----:B------:R-:W-:Y:S05]  /*184f0*/  BSYNC.RECONVERGENT B2 ;  /* 0x0000000000027941 */ /* 0x000fea0003800200 */
.L_x_13298:
        /* <DEDUP_REMOVED lines=46> */
.L_x_13296:
[----:B------:R-:W-:Y:S05]  /*187e0*/  BSYNC.RECONVERGENT B1 ;  /* 0x0000000000017941 */ /* 0x000fea0003800200 */
.L_x_13295:
        /* <DEDUP_REMOVED lines=16> */
.L_x_13302:
        /* <DEDUP_REMOVED lines=13> */
.L_x_13304:
[----:B------:R-:W-:Y:S05]  /*189c0*/  BSYNC.RECONVERGENT B2 ;  /* 0x0000000000027941 */ /* 0x000fea0003800200 */
.L_x_13303:
        /* <DEDUP_REMOVED lines=46> */
.L_x_13301:
[----:B------:R-:W-:Y:S05]  /*18cb0*/  BSYNC.RECONVERGENT B1 ;  /* 0x0000000000017941 */ /* 0x000fea0003800200 */
.L_x_13300:
        /* <DEDUP_REMOVED lines=16> */
.L_x_13284:
[----:B------:R-:W0:Y:S01]  /*18dc0*/  LDC.64 R112, c[0x0][0x3a8] ;  /* 0x0000ea00ff707b82 */ /* 0x000e220000000a00 */
[----:B------:R-:W-:Y:S02]  /*18dd0*/  SEL R5, RZ, 0x1000000, !P5 ;  /* 0x01000000ff057807 */ /* 0x000fe40006800000 */
[----:B------:R-:W-:Y:S02]  /*18de0*/  SEL R114, RZ, 0x10000, !P4 ;  /* 0x00010000ff727807 */ /* 0x000fe40006000000 */
[----:B------:R-:W-:Y:S02]  /*18df0*/  SEL R93, RZ, 0x100, !P3 ;  /* 0x00000100ff5d7807 */ /* 0x000fe40005800000 */
[----:B------:R-:W-:Y:S01]  /*18e00*/  SEL R116, RZ, 0x1, !P2 ;  /* 0x00000001ff747807 */ /* 0x000fe20005000000 */
[----:B------:R-:W1:Y:S01]  /*18e10*/  LDC.64 R110, c[0x0][0x3b0] ;  /* 0x0000ec00ff6e7b82 */ /* 0x000e620000000a00 */
[----:B------:R-:W-:-:S05]  /*18e20*/  IADD3 R5, PT, PT, R93, R5, R114 ;  /* 0x000000055d057210 */ /* 0x000fca0007ffe072 */
[----:B------:R-:W-:Y:S01]  /*18e30*/  IMAD.IADD R93, R5, 0x1, R116 ;  /* 0x00000001055d7824 */ /* 0x000fe200078e0274 */
[----:B------:R-:W-:Y:S01]  /*18e40*/  MOV R5, R94 ;  /* 0x0000005e00057202 */ /* 0x000fe20000000f00 */
[----:B0-----:R-:W-:-:S05]  /*18e50*/  IMAD.WIDE.U32 R112, R92, 0x10, R112 ;  /* 0x000000105c707825 */ /* 0x001fca00078e0070 */
[----:B------:R0:W-:Y:S01]  /*18e60*/  STG.E.128 desc[UR6][R112.64], R88 ;  /* 0x0000005870007986 */ /* 0x0001e2000c101d06 */
[----:B-1----:R-:W-:-:S05]  /*18e70*/  IMAD.WIDE.U32 R110, R92, 0x4, R110 ;  /* 0x000000045c6e7825 */ /* 0x002fca00078e006e */
[----:B------:R0:W-:Y:S01]  /*18e80*/  STG.E desc[UR6][R110.64], R93 ;  /* 0x0000005d6e007986 */ /* 0x0001e2000c101906 */
[----:B------:R-:W-:Y:S05]  /*18e90*/  @!P0 BRA `(.L_x_13242) ;  /* 0x00000000002c8947 */ /* 0x000fea0003800000 */
[----:B------:R-:W1:Y:S01]  /*18ea0*/  LDC.64 R94, c[0x0][0x3b8] ;  /* 0x0000ee00ff5e7b82 */ /* 0x000e620000000a00 */
[----:B------:R-:W-:Y:S01]  /*18eb0*/  IMAD.U32 R103, R2, 0x10000, RZ ;  /* 0x0001000002677824 */ /* 0x000fe200078e00ff */
[----:B0-----:R-:W-:Y:S02]  /*18ec0*/  LOP3.LUT R93, R0, 0xffff, RZ, 0xc0, !PT ;  /* 0x0000ffff005d7812 */ /* 0x001fe400078ec0ff */
[----:B------:R-:W-:Y:S02]  /*18ed0*/  LOP3.LUT R112, R3, 0xff, RZ, 0xc0, !PT ;  /* 0x000000ff03707812 */ /* 0x000fe400078ec0ff */
[----:B------:R-:W-:-:S04]  /*18ee0*/  LOP3.LUT R110, R103, 0xff0000, RZ, 0xc0, !PT ;  /* 0x00ff0000676e7812 */ /* 0x000fc800078ec0ff */
[----:B------:R-:W-:Y:S02]  /*18ef0*/  LEA R93, R93, R110, 0x18 ;  /* 0x0000006e5d5d7211 */ /* 0x000fe400078ec0ff */
[----:B------:R-:W-:-:S03]  /*18f00*/  LOP3.LUT R110, R4, 0xff, RZ, 0xc0, !PT ;  /* 0x000000ff046e7812 */ /* 0x000fc600078ec0ff */
[----:B------:R-:W-:-:S05]  /*18f10*/  IMAD R93, R112, 0x100, R93 ;  /* 0x00000100705d7824 */ /* 0x000fca00078e025d */
[----:B------:R-:W-:Y:S01]  /*18f20*/  IADD3 R93, PT, PT, R93, R110, RZ ;  /* 0x0000006e5d5d7210 */ /* 0x000fe20007ffe0ff */
[----:B-1----:R-:W-:-:S05]  /*18f30*/  IMAD.WIDE.U32 R94, R92, 0x4, R94 ;  /* 0x000000045c5e7825 */ /* 0x002fca00078e005e */
[----:B------:R1:W-:Y:S02]  /*18f40*/  STG.E desc[UR6][R94.64], R93 ;  /* 0x0000005d5e007986 */ /* 0x0003e4000c101906 */
.L_x_13242:
[----:B------:R-:W-:Y:S05]  /*18f50*/  BSYNC.RECONVERGENT B0 ;  /* 0x0000000000007941 */ /* 0x000fea0003800200 */
.L_x_13241:
[----:B------:R-:W-:Y:S01]  /*18f60*/  FADD.FTZ R92, RZ, R68 ;  /* 0x00000044ff5c7221 */ /* 0x000fe20000010000 */
[C---:B------:R-:W-:Y:S01]  /*18f70*/  ISETP.GE.U32.AND P0, PT, R10.reuse, 0x80, PT ;  /* 0x000000800a00780c */ /* 0x040fe20003f06070 */
[----:B------:R-:W-:Y:S01]  /*18f80*/  BSSY.RECONVERGENT B0, `(.L_x_13305) ;  /* 0x0000070000007945 */ /* 0x000fe20003800200 */
[C---:B------:R-:W-:Y:S01]  /*18f90*/  ISETP.GT.U32.AND P1, PT, R10.reuse, 0xff, PT ;  /* 0x000000ff0a00780c */ /* 0x040fe20003f24070 */
[----:B01----:R-:W-:Y:S01]  /*18fa0*/  FADD.FTZ R93, R69, R92 ;  /* 0x0000005c455d7221 */ /* 0x003fe20000010000 */
[C---:B------:R-:W-:Y:S01]  /*18fb0*/  ISETP.GT.U32.AND P2, PT, R10.reuse, 0x17f, PT ;  /* 0x0000017f0a00780c */ /* 0x040fe20003f44070 */
[----:B------:R-:W-:Y:S01]  /*18fc0*/  IMAD.MOV.U32 R115, RZ, RZ, RZ ;  /* 0x000000ffff737224 */ /* 0x000fe200078e00ff */
        /* <DEDUP_REMOVED lines=57> */
[----:B------:R-:W-:-:S03]  /*19360*/  FADD.FTZ R110, R77, -R94 ;  /* 0x8000005e4d6e7221 */ /* 0x000fc60000010000 */
        /* <DEDUP_REMOVED lines=27> */
[----:B------:R-:W-:-:S04]  /*19520*/  FFMA.FTZ R93, R112, R112, R93 ;  /* 0x00000070705d7223 */ /* 0x000fc8000001005d */
[----:B------:R-:W-:-:S05]  /*19530*/  @P5 FFMA.FTZ R92, R110, R110, R93 ;  /* 0x0000006e6e5c5223 */ /* 0x000fca000001005d */
[----:B------:R-:W1:Y:S02]  /*19540*/  SHFL.BFLY PT, R93, R92, 0x1, 0x1f ;  /* 0x0c201f005c5d7f89 */ /* 0x000e6400000e0000 */
[----:B-1----:R-:W-:-:S05]  /*19550*/  FADD.FTZ R109, R92, R93 ;  /* 0x0000005d5c6d7221 */ /* 0x002fca0000010000 */
[----:B------:R-:W1:Y:S02]  /*19560*/  SHFL.BFLY PT, R110, R109, 0x2, 0x1f ;  /* 0x0c401f006d6e7f89 */ /* 0x000e6400000e0000 */
[----:B-1----:R-:W-:Y:S01]  /*19570*/  FADD.FTZ R110, R109, R110 ;  /* 0x0000006e6d6e7221 */ /* 0x002fe20000010000 */
[----:B0-----:R-:W-:-:S04]  /*19580*/  LOP3.LUT P1, R109, R103, 0x1f, RZ, 0xc0, !PT ;  /* 0x0000001f676d7812 */ /* 0x001fc8000782c0ff */
[----:B------:R-:W0:Y:S02]  /*19590*/  SHFL.BFLY PT, R93, R110, 0x4, 0x1f ;  /* 0x0c801f006e5d7f89 */ /* 0x000e2400000e0000 */
[----:B0-----:R-:W-:Y:S01]  /*195a0*/  FADD.FTZ R111, R110, R93 ;  /* 0x0000005d6e6f7221 */ /* 0x001fe20000010000 */
[----:B------:R-:W-:-:S04]  /*195b0*/  HFMA2 R93, -RZ, RZ, 0, 0 ;  /* 0x00000000ff5d7431 */ /* 0x000fc800000001ff */
        /* <DEDUP_REMOVED lines=12> */
.L_x_13306:
[----:B------:R-:W-:Y:S05]  /*19680*/  BSYNC.RECONVERGENT B0 ;  /* 0x0000000000007941 */ /* 0x000fea0003800200 */
.L_x_13305:
[----:B------:R-:W-:Y:S01]  /*19690*/  BAR.SYNC.DEFER_BLOCKING 0x0 ;  /* 0x0000000000007b1d */ /* 0x000fe20000010000 */
[----:B------:R-:W-:Y:S01]  /*196a0*/  ISETP.GT.U32.AND P1, PT, R109, 0x3, PT ;  /* 0x000000036d00780c */ /* 0x000fe20003f24070 */
[----:B0-----:R-:W-:-:S04]  /*196b0*/  IMAD.MOV.U32 R92, RZ, RZ, RZ ;  /* 0x000000ffff5c7224 */ /* 0x001fc800078e00ff */
        /* <DEDUP_REMOVED lines=10> */
.L_x_13308:
[----:B------:R-:W-:Y:S05]  /*19760*/  BSYNC.RECONVERGENT B0 ;  /* 0x0000000000007941 */ /* 0x000fea0003800200 */
.L_x_13307:
        /* <DEDUP_REMOVED lines=12> */
[----:B------:R-:W-:-:S04]  /*19830*/  FADD.FTZ R92, -R121, R92 ;  /* 0x0000005c795c7221 */ /* 0x000fc80000010100 */
[----:B------:R-:W-:-:S04]  /*19840*/  FMUL.FTZ R92, R92, R92 ;  /* 0x0000005c5c5c7220 */ /* 0x000fc80000410000 */
[----:B------:R-:W-:-:S04]  /*19850*/  FMUL.FTZ R119, R92, R119 ;  /* 0x000000775c777220 */ /* 0x000fc80000410000 */
[----:B------:R-:W-:Y:S01]  /*19860*/  FMUL.FTZ R119, R119, R114 ;  /* 0x0000007277777220 */ /* 0x000fe20000410000 */
[----:B0-----:R-:W-:Y:S01]  /*19870*/  FMUL.FTZ R113, R95, R110 ;  /* 0x0000006e5f717220 */ /* 0x001fe20000410000 */
[----:B-1----:R-:W-:Y:S01]  /*19880*/  IMAD.IADD R110, R109, 0x1, R116 ;  /* 0x000000016d6e7824 */ /* 0x002fe200078e0274 */
[----:B------:R-:W-:-:S03]  /*19890*/  I2FP.F32.S32 R117, R116 ;  /* 0x0000007400757245 */ /* 0x000fc60000201400 */
[----:B------:R-:W0:Y:S01]  /*198a0*/  SHFL.DOWN PT, R112, R113, 0x1, 0x1f ;  /* 0x08201f0071707f89 */ /* 0x000e2200000e0000 */
[----:B------:R-:W-:-:S03]  /*198b0*/  I2FP.F32.S32 R115, R110 ;  /* 0x0000006e00737245 */ /* 0x000fc60000201400 */
[----:B------:R-:W1:Y:S03]  /*198c0*/  SHFL.DOWN PT, R116, R93, 0x2, 0x1f ;  /* 0x08401f005d747f89 */ /* 0x000e6600000e0000 */
[----:B------:R-:W2:Y:S01]  /*198d0*/  MUFU.RCP R115, R115 ;  /* 0x0000007300737308 */ /* 0x000ea20000001000 */
[----:B0-----:R-:W-:Y:S01]  /*198e0*/  FMUL.FTZ R111, R112, R117 ;  /* 0x00000075706f7220 */ /* 0x001fe20000410000 */
[----:B------:R-:W-:Y:S01]  /*198f0*/  FADD.FTZ R112, R113, -R112 ;  /* 0x8000007071707221 */ /* 0x000fe20000010000 */
[----:B-1----:R-:W-:Y:S02]  /*19900*/  FADD.FTZ R116, R116, R93 ;  /* 0x0000005d74747221 */ /* 0x002fe40000010000 */
[----:B------:R-:W-:Y:S01]  /*19910*/  FFMA.FTZ R110, R94, R113, R111 ;  /* 0x000000715e6e7223 */ /* 0x000fe2000001006f */
[----:B------:R-:W-:Y:S01]  /*19920*/  FMUL.FTZ R113, R112, R112 ;  /* 0x0000007070717220 */ /* 0x000fe20000410000 */
[----:B------:R-:W-:-:S02]  /*19930*/  FFMA.FTZ R116, R95, R119, R116 ;  /* 0x000000775f747223 */ /* 0x000fc40000010074 */
[----:B--2---:R-:W-:Y:S01]  /*19940*/  FMUL.FTZ R111, R115, R110 ;  /* 0x0000006e736f7220 */ /* 0x004fe20000410000 */
[----:B------:R-:W-:Y:S02]  /*19950*/  FMUL.FTZ R94, R94, R113 ;  /* 0x000000715e5e7220 */ /* 0x000fe40000410000 */
[----:B------:R-:W0:Y:S01]  /*19960*/  LDC R113, c[0x0][0x448] ;  /* 0x00011200ff717b82 */ /* 0x000e220000000800 */
[----:B------:R-:W1:Y:S01]  /*19970*/  SHFL.DOWN PT, R95, R116, 0x1, 0x1f ;  /* 0x08201f00745f7f89 */ /* 0x000e6200000e0000 */
[----:B------:R-:W-:Y:S01]  /*19980*/  FMUL.FTZ R94, R94, R117 ;  /* 0x000000755e5e7220 */ /* 0x000fe20000410000 */
[----:B------:R-:W-:Y:S02]  /*19990*/  IMAD.U32 R117, RZ, RZ, UR18 ;  /* 0x00000012ff757e24 */ /* 0x000fe4000f8e00ff */
[----:B------:R-:W2:Y:S01]  /*199a0*/  SHFL.IDX PT, R111, R111, RZ, 0x1f ;  /* 0x00001fff6f6f7589 */ /* 0x000ea200000e0000 */
[----:B-1----:R-:W-:-:S04]  /*199b0*/  FADD.FTZ R92, R116, R95 ;  /* 0x0000005f745c7221 */ /* 0x002fc80000010000 */
[----:B------:R-:W-:Y:S01]  /*199c0*/  FFMA.FTZ R115, R115, R94, R92 ;  /* 0x0000005e73737223 */ /* 0x000fe2000001005c */
[C---:B--2---:R-:W-:Y:S01]  /*199d0*/  FMUL.FTZ R110, R111.reuse, R111 ;  /* 0x0000006f6f6e7220 */ /* 0x044fe20000410000 */
[----:B------:R-:W-:-:S03]  /*199e0*/  FSEL R109, R111, RZ, !P1 ;  /* 0x000000ff6f6d7208 */ /* 0x000fc60004800000 */
[----:B------:R-:W0:Y:S01]  /*199f0*/  SHFL.IDX PT, R112, R115, RZ, 0x1f ;  /* 0x00001fff73707589 */ /* 0x000e2200000e0000 */
[----:B------:R-:W-:Y:S02]  /*19a00*/  FSEL R110, R110, RZ, P1 ;  /* 0x000000ff6e6e7208 */ /* 0x000fe40000800000 */
[----:B------:R-:W-:-:S13]  /*19a10*/  ISETP.NE.AND P1, PT, R103, RZ, PT ;  /* 0x000000ff6700720c */ /* 0x000fda0003f25270 */
[----:B------:R-:W1:Y:S08]  /*19a20*/  @!P1 LDC.64 R94, c[0x0][0x3c0] ;  /* 0x0000f000ff5e9b82 */ /* 0x000e700000000a00 */
[----:B------:R-:W2:Y:S01]  /*19a30*/  @!P1 LDC.64 R92, c[0x0][0x3c8] ;  /* 0x0000f200ff5c9b82 */ /* 0x000ea20000000a00 */
[----:B0-----:R-:W-:-:S04]  /*19a40*/  FFMA.FTZ R113, R112, UR35, R113 ;  /* 0x0000002370717c23 */ /* 0x001fc80008010071 */
[----:B------:R-:W-:Y:S01]  /*19a50*/  FADD.FTZ R110, R113, R110 ;  /* 0x0000006e716e7221 */ /* 0x000fe20000010000 */
[----:B------:R-:W-:-:S05]  /*19a60*/  MOV R113, UR18 ;  /* 0x0000001200717c02 */ /* 0x000fca0008000f00 */
[----:B------:R-:W0:Y:S01]  /*19a70*/  MUFU.RSQ R110, R110 ;  /* 0x0000006e006e7308 */ /* 0x000e220000001400 */
[----:B-1----:R-:W-:-:S05]  /*19a80*/  @!P1 IMAD.WIDE R94, R113, 0x4, R94 ;  /* 0x00000004715e9825 */ /* 0x002fca00078e025e */
[----:B------:R1:W-:Y:S01]  /*19a90*/  @!P1 STG.E desc[UR6][R94.64], R111 ;  /* 0x0000006f5e009986 */ /* 0x0003e2000c101906 */
[----:B--2---:R-:W-:-:S05]  /*19aa0*/  @!P1 IMAD.WIDE R92, R117, 0x4, R92 ;  /* 0x00000004755c9825 */ /* 0x004fca00078e025c */
[----:B0-----:R1:W-:Y:S01]  /*19ab0*/  @!P1 STG.E desc[UR6][R92.64], R110 ;  /* 0x0000006e5c009986 */ /* 0x0013e2000c101906 */
[----:B------:R-:W-:Y:S05]  /*19ac0*/  @!P0 BRA `(.L_x_13310) ;  /* 0x0000000000408947 */ /* 0x000fea0003800000 */
[----:B------:R-:W0:Y:S01]  /*19ad0*/  LDC.64 R112, c[0x0][0x428] ;  /* 0x00010a00ff707b82 */ /* 0x000e220000000a00 */
        /* <DEDUP_REMOVED lines=15> */
.L_x_13310:
[----:B------:R-:W-:Y:S05]  /*19bd0*/  BSYNC.RECONVERGENT B0 ;  /* 0x0000000000007941 */ /* 0x000fea0003800200 */
.L_x_13309:
[----:B------:R-:W-:Y:S01]  /*19be0*/  ISETP.NE.AND P0, PT, R108, RZ, PT ;  /* 0x000000ff6c00720c */ /* 0x000fe20003f05270 */
[----:B------:R-:W-:-:S12]  /*19bf0*/  BSSY.RECONVERGENT B0, `(.L_x_13311) ;  /* 0x0000012000007945 */ /* 0x000fd80003800200 */
[----:B------:R-:W-:Y:S05]  /*19c00*/  @!P0 BRA `(.L_x_13312) ;  /* 0x0000000000408947 */ /* 0x000fea0003800000 */
[----:B0-----:R-:W0:Y:S01]  /*19c10*/  LDC.64 R112, c[0x0][0x428] ;  /* 0x00010a00ff707b82 */ /* 0x001e220000000a00 */
        /* <DEDUP_REMOVED lines=12> */
[----:B0-----:R-:W-:-:S04]  /*19ce0*/  IMAD.WIDE.U32 R112, R102, 0x10, R112 ;  /* 0x0000001066707825 */ /* 0x001fc800078e0070 */
[----:B------:R-:W-:Y:S01]  /*19cf0*/  VIADD R102, R102, 0x80 ;  /* 0x0000008066667836 */ /* 0x000fe20000000000 */
[----:B------:R2:W-:Y:S06]  /*19d00*/  STG.E.128 desc[UR6][R112.64], R92 ;  /* 0x0000005c70007986 */ /* 0x0005ec000c101d06 */
.L_x_13312:
[----:B------:R-:W-:Y:S05]  /*19d10*/  BSYNC.RECONVERGENT B0 ;  /* 0x0000000000007941 */ /* 0x000fea0003800200 */
.L_x_13311:
[----:B------:R-:W-:Y:S01]  /*19d20*/  ISETP.NE.AND P0, PT, R107, RZ, PT ;  /* 0x000000ff6b00720c */ /* 0x000fe20003f05270 */
[----:B------:R-:W-:-:S12]  /*19d30*/  BSSY.RECONVERGENT B0, `(.L_x_13313) ;  /* 0x0000012000007945 */ /* 0x000fd80003800200 */
[----:B------:R-:W-:Y:S05]  /*19d40*/  @!P0 BRA `(.L_x_13314) ;  /* 0x0000000000408947 */ /* 0x000fea0003800000 */
[----:B0-2---:R-:W0:Y:S01]  /*19d50*/  LDC.64 R112, c[0x0][0x428] ;  /* 0x00010a00ff707b82 */ /* 0x005e220000000a00 */
        /* <DEDUP_REMOVED lines=15> */
.L_x_13314:
[----:B------:R-:W-:Y:S05]  /*19e50*/  BSYNC.RECONVERGENT B0 ;  /* 0x0000000000007941 */ /* 0x000fea0003800200 */
.L_x_13313:
[----:B------:R-:W-:Y:S01]  /*19e60*/  ISETP.NE.AND P0, PT, R106, RZ, PT ;  /* 0x000000ff6a00720c */ /* 0x000fe20003f05270 */
[----:B------:R-:W-:-:S12]  /*19e70*/  BSSY.RECONVERGENT B0, `(.L_x_13315) ;  /* 0x0000012000007945 */ /* 0x000fd80003800200 */
        /* <DEDUP_REMOVED lines=14> */
[----:B----4-:R-:W-:-:S04]  /*19f60*/  IMAD.WIDE.U32 R106, R102, 0x10, R106 ;  /* 0x00000010666a7825 */ /* 0x010fc800078e006a */
[----:B------:R-:W-:Y:S01]  /*19f70*/  VIADD R102, R102, 0x80 ;  /* 0x0000008066667836 */ /* 0x000fe20000000000 */
[----:B------:R4:W-:Y:S06]  /*19f80*/  STG.E.128 desc[UR6][R106.64], R92 ;  /* 0x0000005c6a007986 */ /* 0x0009ec000c101d06 */
.L_x_13316:
[----:B------:R-:W-:Y:S05]  /*19f90*/  BSYNC.RECONVERGENT B0 ;  /* 0x0000000000007941 */ /* 0x000fea0003800200 */
.L_x_13315:
[----:B------:R-:W-:Y:S01]  /*19fa0*/  ISETP.NE.AND P0, PT, R105, RZ, PT ;  /* 0x000000ff6900720c */ /* 0x000fe20003f05270 */
[----:B------:R-:W-:-:S12]  /*19fb0*/  BSSY.RECONVERGENT B0, `(.L_x_13317) ;  /* 0x0000012000007945 */ /* 0x000fd80003800200 */
[----:B------:R-:W-:Y:S05]  /*19fc0*/  @!P0 BRA `(.L_x_13318) ;  /* 0x0000000000408947 */ /* 0x000fea0003800000 */
[----:B----4-:R-:W4:Y:S01]  /*19fd0*/  LDC.64 R106, c[0x0][0x428] ;  /* 0x00010a00ff6a7b82 */ /* 0x010f220000000a00 */
        /* <DEDUP_REMOVED lines=12> */
[C---:B----4-:R-:W-:Y:S01]  /*1a0a0*/  IMAD.WIDE.U32 R106, R102.reuse, 0x10, R106 ;  /* 0x00000010666a7825 */ /* 0x050fe200078e006a */
[----:B------:R-:W-:-:S04]  /*1a0b0*/  IADD3 R102, PT, PT, R102, 0x80, RZ ;  /* 0x0000008066667810 */ /* 0x000fc80007ffe0ff */
[----:B------:R0:W-:Y:S03]  /*1a0c0*/  STG.E.128 desc[UR6][R106.64], R92 ;  /* 0x0000005c6a007986 */ /* 0x0001e6000c101d06 */
.L_x_13318:
[----:B------:R-:W-:Y:S05]  /*1a0d0*/  BSYNC.RECONVERGENT B0 ;  /* 0x0000000000007941 */ /* 0x000fea0003800200 */
.L_x_13317:
[----:B------:R-:W-:Y:S01]  /*1a0e0*/  ISETP.NE.AND P0, PT, R104, RZ, PT ;  /* 0x000000ff6800720c */ /* 0x000fe20003f05270 */
[----:B------:R-:W-:-:S12]  /*1a0f0*/  BSSY.RECONVERGENT B0, `(.L_x_13319) ;  /* 0x0000011000007945 */ /* 0x000fd80003800200 */
        /* <DEDUP_REMOVED lines=10> */
[----:B0-----:R-:W-:-:S04]  /*1a1a0*/  IMAD.WIDE.U32 R104, R102, 0x10, R92 ;  /* 0x0000001066687825 */ /* 0x001fc800078e005c */
[----:B-----5:R-:W-:Y:S01]  /*1a1b0*/  FFMA.FTZ R92, R95, R52, R56 ;  /* 0x000000345f5c7223 */ /* 0x020fe20000010038 */
[----:B------:R-:W-:Y:S01]  /*1a1c0*/  FFMA.FTZ R93, R94, R53, R57 ;  /* 0x000000355e5d7223 */ /* 0x000fe20000010039 */
[----:B------:R-:W-:Y:S01]  /*1a1d0*/  FFMA.FTZ R94, R107, R54, R58 ;  /* 0x000000366b5e7223 */ /* 0x000fe2000001003a */
[----:B------:R-:W-:-:S05]  /*1a1e0*/  FFMA.FTZ R95, R110, R55, R59 ;  /* 0x000000376e5f7223 */ /* 0x000fca000001003b */
[----:B------:R0:W-:Y:S02]  /*1a1f0*/  STG.E.128 desc[UR6][R104.64], R92 ;  /* 0x0000005c68007986 */ /* 0x0001e4000c101d06 */
.L_x_13320:
[----:B------:R-:W-:Y:S05]  /*1a200*/  BSYNC.RECONVERGENT B0 ;  /* 0x0000000000007941 */ /* 0x000fea0003800200 */
.L_x_13319:
[----:B------:R-:W-:Y:S02]  /*1a210*/  UIADD3 UR18, UPT, UPT, UR18, UR14, URZ ;  /* 0x0000000e12127290 */ /* 0x000fe4000fffe0ff */
[----:B------:R-:W-:Y:S02]  /*1a220*/  UPLOP3.LUT UP1, UPT, UPT, UPT, UP1, 0x40, 0x4 ;  /* 0x000000000004789c */ /* 0x000fe40003f2e810 */
[----:B------:R-:W-:-:S09]  /*1a230*/  UISETP.GE.AND UP0, UPT, UR18, UR15, UPT ;  /* 0x0000000f1200728c */ /* 0x000fd2000bf06270 */
[----:B------:R-:W-:Y:S05]  /*1a240*/  BRA.U !UP0, `(.L_x_13321) ;  /* 0xfffffe6d080c7547 */ /* 0x000fea000b83ffff */
[----:B------:R-:W-:Y:S05]  /*1a250*/  EXIT ;  /* 0x000000000000794d */ /* 0x000fea0003800000 */
.L_x_13322:
        /* <DEDUP_REMOVED lines=10> */
.L_x_13642:


//--------------------- .text._ZN10layer_norm31ln_parallel_residual_fwd_kernelINS_13Kernel_traitsIfffffjLj3072ELj1ELj1ELj4ELj16ENS_18Kernel_traits_baseILj3072EfffffjLj128EEEEELb1ELb1ELb1EEEvNS_9FwdParamsE --------------------------
	.section	.text._ZN10layer_norm31ln_parallel_residual_fwd_kernelINS_13Kernel_traitsIfffffjLj3072ELj1ELj1ELj4ELj16ENS_18Kernel_traits_baseILj3072EfffffjLj128EEEEELb1ELb1ELb1EEEvNS_9FwdParamsE,"ax",@progbits
	.align	128
        .global         _ZN10layer_norm31ln_parallel_residual_fwd_kernelINS_13Kernel_traitsIfffffjLj3072ELj1ELj1ELj4ELj16ENS_18Kernel_traits_baseILj3072EfffffjLj128EEEEELb1ELb1ELb1EEEvNS_9FwdParamsE
        .type           _ZN10layer_norm31ln_parallel_residual_fwd_kernelINS_13Kernel_traitsIfffffjLj3072ELj1ELj1ELj4ELj16ENS_18Kernel_traits_baseILj3072EfffffjLj128EEEEELb1ELb1ELb1EEEvNS_9FwdParamsE,@function
        .size           _ZN10layer_norm31ln_parallel_residual_fwd_kernelINS_13Kernel_traitsIfffffjLj3072ELj1ELj1ELj4ELj16ENS_18Kernel_traits_baseILj3072EfffffjLj128EEEEELb1ELb1ELb1EEEvNS_9FwdParamsE,(.L_x_13643 - _ZN10layer_norm31ln_parallel_residual_fwd_kernelINS_13Kernel_traitsIfffffjLj3072ELj1ELj1ELj4ELj16ENS_18Kernel_traits_baseILj3072EfffffjLj128EEEEELb1ELb1ELb1EEEvNS_9FwdParamsE)
        .other          _ZN10layer_norm31ln_parallel_residual_fwd_kernelINS_13Kernel_traitsIfffffjLj3072ELj1ELj1ELj4ELj16ENS_18Kernel_traits_baseILj3072EfffffjLj128EEEEELb1ELb1ELb1EEEvNS_9FwdParamsE,@"STO_CUDA_ENTRY STV_DEFAULT"
_ZN10layer_norm31ln_parallel_residual_fwd_kernelINS_13Kernel_traitsIfffffjLj3072ELj1ELj1ELj4ELj16ENS_18Kernel_traits_baseILj3072EfffffjLj128EEEEELb1ELb1ELb1EEEvNS_9FwdParamsE:
.text._ZN10layer_norm31ln_parallel_residual_fwd_kernelINS_13Kernel_traitsIfffffjLj3072ELj1ELj1ELj4ELj16ENS_18Kernel_traits_baseILj3072EfffffjLj128EEEEELb1ELb1ELb1EEEvNS_9FwdParamsE:
        /* <DEDUP_REMOVED lines=8> */
[----:B------:R-:W0:Y:S01]  /*0080*/  S2R R94, SR_TID.X ;  /* 0x00000000005e7919 */ /* 0x000e220000002100 */
[----:B---3--:R-:W-:-:S02]  /*0090*/  IMAD.U32 R2, RZ, RZ, UR10 ;  /* 0x0000000aff027e24 */ /* 0x008fc4000f8e00ff */
[----:B------:R-:W-:-:S08]  /*00a0*/  IMAD.U32 R3, RZ, RZ, UR11 ;  /* 0x0000000bff037e24 */ /* 0x000fd0000f8e00ff */
[----:B-1----:R-:W-:Y:S01]  /*00b0*/  @P1 MOV R4, R0 ;  /* 0x0000000000041202 */ /* 0x002fe20000000f00 */
[----:B------:R-:W1:Y:S01]  /*00c0*/  @P1 LDC R11, c[0x0][0x460] ;  /* 0x00011800ff0b1b82 */ /* 0x000e620000000800 */
[----:B----4-:R-:W-:Y:S01]  /*00d0*/  @P1 IMAD.MOV.U32 R5, RZ, RZ, R13 ;  /* 0x000000ffff051224 */ /* 0x010fe200078e000d */
[----:B--2---:R-:W2:Y:S01]  /*00e0*/  @P1 LDG.E.64 R2, desc[UR8][R2.64] ;  /* 0x0000000802021981 */ /* 0x004ea2000c1e1b00 */
[----:B0-----:R-:W-:Y:S01]  /*00f0*/  ISETP.NE.U32.AND P0, PT, RZ, UR4, PT ;  /* 0x00000004ff007c0c */ /* 0x001fe2000bf05070 */
[----:B------:R-:W0:Y:S03]  /*0100*/  LDCU UR4, c[0x0][0x384] ;  /* 0x00007080ff0477ac */ /* 0x000e260008000800 */
[----:B------:R-:W1:Y:S01]  /*0110*/  @P1 LDG.E.64 R4, desc[UR8][R4.64] ;  /* 0x0000000804041981 */ /* 0x000e62000c1e1b00 */
[----:B------:R-:W-:-:S13]  /*0120*/  ISETP.NE.AND.EX P0, PT, RZ, UR5, PT, P0 ;  /* 0x00000005ff007c0c */ /* 0x000fda000bf05300 */
[----:B------:R-:W3:Y:S08]  /*0130*/  @P0 LDC.64 R6, c[0x0][0x3d0] ;  /* 0x0000f400ff060b82 */ /* 0x000ef00000000a00 */
[----:B------:R-:W4:Y:S01]  /*0140*/  @P0 LDC.64 R8, c[0x0][0x438] ;  /* 0x00010e00ff080b82 */ /* 0x000f220000000a00 */
[----:B---3--:R-:W-:-:S05]  /*0150*/  @P0 IMAD.WIDE.U32 R6, R94, 0x10, R6 ;  /* 0x000000105e060825 */ /* 0x008fca00078e0006 */
        /* <DEDUP_REMOVED lines=13> */
[----:B------:R-:W0:Y:S08]  /*0230*/  S2UR UR18, SR_CTAID.X ;  /* 0x00000000001279c3 */ /* 0x000e300000002500 */
[----:B------:R-:W4:Y:S01]  /*0240*/  LDC R15, c[0x0][0x360] ;  /* 0x0000d800ff0f7b82 */ /* 0x000f220000000800 */
[----:B0-----:R-:W-:-:S06]  /*0250*/  UISETP.GE.AND UP0, UPT, UR18, UR4, UPT ;  /* 0x000000041200728c */ /* 0x001fcc000bf06270 */
[----:B------:R-:W-:Y:S02]  /*0260*/  PLOP3.LUT P3, PT, PT, PT, UP0, 0x80, 0x8 ;  /* 0x000000000008781c */ /* 0x000fe40003f6f008 */
[----:B-1----:R-:W-:Y:S02]  /*0270*/  @P1 IADD3 R0, P2, PT, R4, R11, RZ ;  /* 0x0000000b04001210 */ /* 0x002fe40007f5e0ff */
[----:B--2---:R-:W-:-:S03]  /*0280*/  @P1 R2UR UR10, R2 ;  /* 0x00000000020a12ca */ /* 0x004fc600000e0000 */
[----:B------:R-:W-:Y:S01]  /*0290*/  @P1 IMAD.X R13, RZ, RZ, R5, P2 ;  /* 0x000000ffff0d1224 */ /* 0x000fe200010e0605 */
[----:B------:R-:W-:Y:S01]  /*02a0*/  @P1 R2UR UR11, R3 ;  /* 0x00000000030b12ca */ /* 0x000fe200000e0000 */
[----:B----4-:R-:W-:-:S03]  /*02b0*/  IMAD R11, R15, UR18, R94 ;  /* 0x000000120f0b7c24 */ /* 0x010fc6000f8e025e */
[----:B------:R-:W-:Y:S01]  /*02c0*/  SHF.R.U64 R10, R0, 0x2, R13 ;  /* 0x00000002000a7819 */ /* 0x000fe2000000120d */
[----:B---3--:R-:W-:Y:S10]  /*02d0*/  @P0 BRA `(.L_x_13323) ;  /* 0x0000000000500947 */ /* 0x008ff40003800000 */
[----:B------:R-:W0:Y:S02]  /*02e0*/  LDC.64 R2, c[0x0][0x3d0] ;  /* 0x0000f400ff027b82 */ /* 0x000e240000000a00 */
        /* <DEDUP_REMOVED lines=19> */
.L_x_13323:
[----:B------:R-:W-:Y:S05]  /*0420*/  @P3 EXIT ;  /* 0x000000000000394d */ /* 0x000fea0003800000 */
[----:B------:R-:W-:Y:S01]  /*0430*/  IMAD.HI.U32 R2, R11, -0x326172a9, RZ ;  /* 0xcd9e8d570b027827 */ /* 0x000fe200078e00ff */
[----:B------:R-:W-:Y:S01]  /*0440*/  SHF.R.U32.HI R9, RZ, 0x2, R13 ;  /* 0x00000002ff097819 */ /* 0x000fe2000001160d */
[----:B------:R-:W-:Y:S01]  /*0450*/  UIADD3 UR22, UPT, UPT, UR11, -0x4498517b, URZ ;  /* 0xbb67ae850b167890 */ /* 0x000fe2000fffe0ff */
[----:B------:R-:W-:Y:S01]  /*0460*/  LOP3.LUT R93, R0, 0x3, RZ, 0xc0, !PT ;  /* 0x00000003005d7812 */ /* 0x000fe200078ec0ff */
[C---:B------:R-:W-:Y:S01]  /*0470*/  IMAD.HI.U32 R3, R10.reuse, -0x2daee0ad, RZ ;  /* 0xd2511f530a037827 */ /* 0x040fe200078e00ff */
[----:B------:R-:W-:Y:S01]  /*0480*/  LOP3.LUT R2, R9, UR10, R2, 0x96, !PT ;  /* 0x0000000a09027c12 */ /* 0x000fe2000f8e9602 */
[----:B------:R-:W-:Y:S02]  /*0490*/  UIADD3 UR21, UPT, UPT, UR10, -0x61c88647, URZ ;  /* 0x9e3779b90a157890 */ /* 0x000fe4000fffe0ff */
[----:B------:R-:W-:Y:S01]  /*04a0*/  IMAD R7, R10, -0x2daee0ad, RZ ;  /* 0xd2511f530a077824 */ /* 0x000fe200078e02ff */
[----:B------:R-:W-:Y:S01]  /*04b0*/  LOP3.LUT R3, R3, UR11, RZ, 0x3c, !PT ;  /* 0x0000000b03037c12 */ /* 0x000fe2000f8e3cff */
[----:B------:R-:W-:Y:S01]  /*04c0*/  IMAD.HI.U32 R6, R2, -0x2daee0ad, RZ ;  /* 0xd2511f5302067827 */ /* 0x000fe200078e00ff */
[----:B------:R-:W-:-:S02]  /*04d0*/  UIADD3 UR23, UPT, UPT, UR10, 0x3c6ef372, URZ ;  /* 0x3c6ef3720a177890 */ /* 0x000fc4000fffe0ff */
[----:B------:R-:W-:Y:S01]  /*04e0*/  UIADD3 UR24, UPT, UPT, UR11, 0x76cf5d0a, URZ ;  /* 0x76cf5d0a0b187890 */ /* 0x000fe2000fffe0ff */
[----:B------:R-:W-:Y:S01]  /*04f0*/  IMAD R5, R11, -0x326172a9, RZ ;  /* 0xcd9e8d570b057824 */ /* 0x000fe200078e02ff */
[----:B------:R-:W-:Y:S01]  /*0500*/  LOP3.LUT R6, R7, UR22, R6, 0x96, !PT ;  /* 0x0000001607067c12 */ /* 0x000fe2000f8e9606 */
[C---:B------:R-:W-:Y:S01]  /*0510*/  IMAD.HI.U32 R4, R3.reuse, -0x326172a9, RZ ;  /* 0xcd9e8d5703047827 */ /* 0x040fe200078e00ff */
[----:B------:R-:W-:Y:S02]  /*0520*/  UIADD3 UR26, UPT, UPT, UR11, 0x32370b8f, URZ ;  /* 0x32370b8f0b1a7890 */ /* 0x000fe4000fffe0ff */
        /* <DEDUP_REMOVED lines=9> */
[----:B------:R-:W-:Y:S02]  /*05c0*/  UIADD3 UR30, UPT, UPT, UR11, -0x56f99767, URZ ;  /* 0xa90668990b1e7890 */ /* 0x000fe4000fffe0ff */
[----:B------:R-:W-:Y:S01]  /*05d0*/  UIADD3 UR29, UPT, UPT, UR10, 0x1715609d, URZ ;  /* 0x1715609d0a1d7890 */ /* 0x000fe2000fffe0ff */
        /* <DEDUP_REMOVED lines=8> */
[----:B------:R-:W-:Y:S01]  /*0660*/  UIADD3 UR34, UPT, UPT, UR11, 0x1fd5c5a3, URZ ;  /* 0x1fd5c5a30b227890 */ /* 0x000fe2000fffe0ff */
[----:B------:R-:W0:Y:S02]  /*0670*/  LDCU.64 UR4, c[0x0][0x398] ;  /* 0x00007300ff0477ac */ /* 0x000e240008000a00 */
        /* <DEDUP_REMOVED lines=9> */
[----:B------:R-:W-:Y:S02]  /*0710*/  UIADD3 UR38, UPT, UPT, UR11, -0x695add53, URZ ;  /* 0x96a522ad0b267890 */ /* 0x000fe4000fffe0ff */
[----:B------:R-:W-:Y:S01]  /*0720*/  IMAD R7, R7, -0x326172a9, RZ ;  /* 0xcd9e8d5707077824 */ /* 0x000fe200078e02ff */
[----:B------:R-:W-:Y:S01]  /*0730*/  LOP3.LUT R3, R6, UR28, R3, 0x96, !PT ;  /* 0x0000001c06037c12 */ /* 0x000fe2000f8e9603 */
[----:B------:R-:W-:Y:S01]  /*0740*/  IMAD R6, R4, -0x2daee0ad, RZ ;  /* 0xd2511f5304067824 */ /* 0x000fe200078e02ff */
[----:B------:R-:W-:Y:S01]  /*0750*/  UIADD3 UR37, UPT, UPT, UR10, -0x700cb87f, URZ ;  /* 0x8ff347810a257890 */ /* 0x000fe2000fffe0ff */
[----:B------:R-:W-:Y:S01]  /*0760*/  IMAD.HI.U32 R5, R2, -0x2daee0ad, RZ ;  /* 0xd2511f5302057827 */ /* 0x000fe200078e00ff */
[----:B0-----:R-:W-:Y:S01]  /*0770*/  UISETP.NE.U32.AND UP0, UPT, UR4, URZ, UPT ;  /* 0x000000ff0400728c */ /* 0x001fe2000bf05070 */
[----:B------:R-:W0:Y:S02]  /*0780*/  LDCU UR6, c[0x0][0x404] ;  /* 0x00008080ff0677ac */ /* 0x000e240008000800 */
[----:B------:R-:W-:Y:S01]  /*0790*/  IMAD.HI.U32 R4, R3, -0x326172a9, RZ ;  /* 0xcd9e8d5703047827 */ /* 0x000fe200078e00ff */
[----:B------:R-:W-:Y:S01]  /*07a0*/  LOP3.LUT R5, R6, UR30, R5, 0x96, !PT ;  /* 0x0000001e06057c12 */ /* 0x000fe2000f8e9605 */
[----:B------:R-:W-:-:S02]  /*07b0*/  UISETP.NE.AND.EX UP0, UPT, UR5, URZ, UPT, UP0 ;  /* 0x000000ff0500728c */ /* 0x000fc4000bf05300 */
[----:B------:R-:W-:Y:S01]  /*07c0*/  IMAD R6, R3, -0x326172a9, RZ ;  /* 0xcd9e8d5703067824 */ /* 0x000fe200078e02ff */
[----:B------:R-:W-:Y:S01]  /*07d0*/  LOP3.LUT R4, R7, UR29, R4, 0x96, !PT ;  /* 0x0000001d07047c12 */ /* 0x000fe2000f8e9604 */
[----:B------:R-:W-:Y:S01]  /*07e0*/  IMAD.HI.U32 R3, R5, -0x326172a9, RZ ;  /* 0xcd9e8d5705037827 */ /* 0x000fe200078e00ff */
[----:B------:R-:W1:Y:S01]  /*07f0*/  LDCU UR7, c[0x0][0x408] ;  /* 0x00008100ff0777ac */ /* 0x000e620008000800 */
[----:B------:R-:W-:Y:S02]  /*0800*/  PLOP3.LUT P0, PT, PT, PT, UP0, 0x80, 0x8 ;  /* 0x000000000008781c */ /* 0x000fe40003f0f008 */
[----:B------:R-:W-:Y:S01]  /*0810*/  IMAD R7, R2, -0x2daee0ad, RZ ;  /* 0xd2511f5302077824 */ /* 0x000fe200078e02ff */
[----:B------:R-:W-:Y:S01]  /*0820*/  LOP3.LUT R3, R6, UR31, R3, 0x96, !PT ;  /* 0x0000001f06037c12 */ /* 0x000fe2000f8e9603 */
[C---:B------:R-:W-:Y:S01]  /*0830*/  IMAD.HI.U32 R2, R4.reuse, -0x2daee0ad, RZ ;  /* 0xd2511f5304027827 */ /* 0x040fe200078e00ff */
[----:B------:R-:W2:Y:S03]  /*0840*/  LDCU UR19, c[0x0][0x388] ;  /* 0x00007100ff1377ac */ /* 0x000ea60008000800 */
[----:B------:R-:W-:Y:S01]  /*0850*/  IMAD.HI.U32 R6, R3, -0x2daee0ad, RZ ;  /* 0xd2511f5303067827 */ /* 0x000fe200078e00ff */
[----:B------:R-:W-:Y:S01]  /*0860*/  LOP3.LUT R2, R7, UR32, R2, 0x96, !PT ;  /* 0x0000002007027c12 */ /* 0x000fe2000f8e9602 */
[----:B------:R-:W3:Y:S02]  /*0870*/  LDCU.U8 UR39, c[0x0][0x410] ;  /* 0x00008200ff2777ac */ /* 0x000ee40008000000 */
[----:B------:R-:W-:-:S02]  /*0880*/  IMAD R7, R4, -0x2daee0ad, RZ ;  /* 0xd2511f5304077824 */ /* 0x000fc400078e02ff */
[----:B------:R-:W-:Y:S01]  /*0890*/  IMAD R5, R5, -0x326172a9, RZ ;  /* 0xcd9e8d5705057824 */ /* 0x000fe200078e02ff */
[----:B------:R-:W4:Y:S01]  /*08a0*/  LDCU UR20, c[0x0][0x400] ;  /* 0x00008000ff1477ac */ /* 0x000f220008000800 */
[C---:B------:R-:W-:Y:S01]  /*08b0*/  IMAD.HI.U32 R4, R2.reuse, -0x326172a9, RZ ;  /* 0xcd9e8d5702047827 */ /* 0x040fe200078e00ff */
[----:B------:R-:W-:Y:S01]  /*08c0*/  LOP3.LUT R6, R7, UR34, R6, 0x96, !PT ;  /* 0x0000002207067c12 */ /* 0x000fe2000f8e9606 */
[----:B------:R-:W0:Y:S02]  /*08d0*/  LDCU.64 UR12, c[0x0][0x398] ;  /* 0x00007300ff0c77ac */ /* 0x000e240008000a00 */
[----:B------:R-:W-:Y:S01]  /*08e0*/  IMAD R8, R3, -0x2daee0ad, RZ ;  /* 0xd2511f5303087824 */ /* 0x000fe200078e02ff */
[----:B------:R-:W-:Y:S01]  /*08f0*/  LOP3.LUT R4, R5, UR33, R4, 0x96, !PT ;  /* 0x0000002105047c12 */ /* 0x000fe2000f8e9604 */
[----:B------:R-:W-:Y:S01]  /*0900*/  IMAD R5, R2, -0x326172a9, RZ ;  /* 0xcd9e8d5702057824 */ /* 0x000fe200078e02ff */
[----:B------:R-:W0:Y:S01]  /*0910*/  LDCU.64 UR14, c[0x0][0x3a0] ;  /* 0x00007400ff0e77ac */ /* 0x000e220008000a00 */
[----:B------:R-:W-:Y:S01]  /*0920*/  IMAD.HI.U32 R2, R6, -0x326172a9, RZ ;  /* 0xcd9e8d5706027827 */ /* 0x000fe200078e00ff */
[----:B------:R-:W0:Y:S03]  /*0930*/  LDCU.64 UR16, c[0x0][0x380] ;  /* 0x00007000ff1077ac */ /* 0x000e260008000a00 */
[----:B------:R-:W-:Y:S01]  /*0940*/  IMAD.HI.U32 R3, R4, -0x2daee0ad, RZ ;  /* 0xd2511f5304037827 */ /* 0x000fe200078e00ff */
[----:B------:R-:W-:Y:S01]  /*0950*/  LOP3.LUT R2, R5, UR35, R2, 0x96, !PT ;  /* 0x0000002305027c12 */ /* 0x000fe2000f8e9602 */
[----:B------:R-:W-:-:S02]  /*0960*/  UPLOP3.LUT UP1, UPT, UPT, UPT, UPT, 0x40, 0x4 ;  /* 0x000000000004789c */ /* 0x000fc40003f2e870 */
[----:B------:R-:W-:Y:S01]  /*0970*/  IMAD R5, R4, -0x2daee0ad, RZ ;  /* 0xd2511f5304057824 */ /* 0x000fe200078e02ff */
[----:B------:R-:W-:Y:S01]  /*0980*/  LOP3.LUT R3, R8, UR36, R3, 0x96, !PT ;  /* 0x0000002408037c12 */ /* 0x000fe2000f8e9603 */
[----:B------:R-:W-:-:S04]  /*0990*/  IMAD.HI.U32 R8, R2, -0x2daee0ad, RZ ;  /* 0xd2511f5302087827 */ /* 0x000fc800078e00ff */
[----:B------:R-:W-:Y:S01]  /*09a0*/  IMAD R6, R6, -0x326172a9, RZ ;  /* 0xcd9e8d5706067824 */ /* 0x000fe200078e02ff */
[----:B------:R-:W-:Y:S01]  /*09b0*/  LOP3.LUT R8, R5, UR38, R8, 0x96, !PT ;  /* 0x0000002605087c12 */ /* 0x000fe2000f8e9608 */
[----:B------:R-:W-:-:S04]  /*09c0*/  IMAD.HI.U32 R7, R3, -0x326172a9, RZ ;  /* 0xcd9e8d5703077827 */ /* 0x000fc800078e00ff */
[----:B------:R-:W-:Y:S02]  /*09d0*/  HFMA2 R5, -RZ, RZ, 0, 0 ;  /* 0x00000000ff057431 */ /* 0x000fe400000001ff */
[----:B------:R-:W-:Y:S01]  /*09e0*/  IMAD R92, R2, -0x2daee0ad, RZ ;  /* 0xd2511f53025c7824 */ /* 0x000fe200078e02ff */
[----:B------:R-:W-:Y:S01]  /*09f0*/  LOP3.LUT R7, R6, UR37, R7, 0x96, !PT ;  /* 0x0000002506077c12 */ /* 0x000fe2000f8e9607 */
[----:B01234-:R-:W-:-:S07]  /*0a00*/  IMAD R6, R3, -0x326172a9, RZ ;  /* 0xcd9e8d5703067824 */ /* 0x01ffce00078e02ff */
.L_x_13562:
        /* <DEDUP_REMOVED lines=35> */
.L_x_13326:
        /* <DEDUP_REMOVED lines=12> */
.L_x_13327:
        /* <DEDUP_REMOVED lines=43> */
.L_x_13325:
        /* <DEDUP_REMOVED lines=16> */
.L_x_13329:
        /* <DEDUP_REMOVED lines=12> */
.L_x_13330:
        /* <DEDUP_REMOVED lines=43> */
.L_x_13328:
        /* <DEDUP_REMOVED lines=15> */
.L_x_13332:
        /* <DEDUP_REMOVED lines=12> */
.L_x_13333:
        /* <DEDUP_REMOVED lines=43> */
.L_x_13331:
        /* <DEDUP_REMOVED lines=15> */
.L_x_13335:
        /* <DEDUP_REMOVED lines=12> */
.L_x_13336:
        /* <DEDUP_REMOVED lines=43> */
.L_x_13334:
        /* <DEDUP_REMOVED lines=18> */
.L_x_13324:
        /* <DEDUP_REMOVED lines=15> */
.L_x_13339:
        /* <DEDUP_REMOVED lines=12> */
.L_x_13340:
        /* <DEDUP_REMOVED lines=42> */
.L_x_13338:
[----:B------:R-:W-:Y:S01]  /*2250*/  ISETP.NE.AND P0, PT, R2, 0x1, PT ;  /* 0x000000010200780c */ /* 0x000fe20003f05270 */
[----:B------:R-:W-:Y:S01]  /*2260*/  UMOV UR4, UR6 ;  /* 0x0000000600047c82 */ /* 0x000fe20008000000 */
[----:B------:R-:W-:Y:S01]  /*2270*/  I2FP.F32.U32 R3, R0 ;  /* 0x0000000000037245 */ /* 0x000fe20000201000 */
[----:B------:R-:W-:Y:S01]  /*2280*/  UMOV UR5, UR7 ;  /* 0x0000000700057c82 */ /* 0x000fe20008000000 */
[----:B------:R-:W-:Y:S02]  /*2290*/  HFMA2 R4, -RZ, RZ, 0, 1.1920928955078125e-07 ;  /* 0x00000002ff047431 */ /* 0x000fe400000001ff */
[----:B-----5:R-:W-:Y:S01]  /*22a0*/  FMUL.FTZ R12, R12, UR5 ;  /* 0x000000050c0c7c20 */ /* 0x020fe20008410000 */
        /* <DEDUP_REMOVED lines=12> */
.L_x_13342:
        /* <DEDUP_REMOVED lines=12> */
.L_x_13343:
        /* <DEDUP_REMOVED lines=43> */
.L_x_13341:
        /* <DEDUP_REMOVED lines=14> */
.L_x_13345:
        /* <DEDUP_REMOVED lines=12> */
.L_x_13346:
        /* <DEDUP_REMOVED lines=43> */
.L_x_13344:
        /* <DEDUP_REMOVED lines=16> */
.L_x_13348:
        /* <DEDUP_REMOVED lines=12> */
.L_x_13349:
        /* <DEDUP_REMOVED lines=43> */
.L_x_13347:
        /* <DEDUP_REMOVED lines=14> */
.L_x_13351:
        /* <DEDUP_REMOVED lines=12> */
.L_x_13352:
        /* <DEDUP_REMOVED lines=43> */
.L_x_13350:
        /* <DEDUP_REMOVED lines=16> */
.L_x_13354:
        /* <DEDUP_REMOVED lines=12> */
.L_x_13355:
        /* <DEDUP_REMOVED lines=43> */
.L_x_13353:
        /* <DEDUP_REMOVED lines=14> */
.L_x_13357:
        /* <DEDUP_REMOVED lines=12> */
.L_x_13358:
        /* <DEDUP_REMOVED lines=43> */
.L_x_13356:
        /* <DEDUP_REMOVED lines=16> */
.L_x_13360:
        /* <DEDUP_REMOVED lines=12> */
.L_x_13361:
        /* <DEDUP_REMOVED lines=43> */
.L_x_13359:
[----:B------:R-:W-:Y:S01]  /*4120*/  I2FP.F32.U32 R17, R4 ;  /* 0x0000000400117245 */ /* 0x000fe20000201000 */
[----:B------:R-:W-:Y:S01]  /*4130*/  FMUL.FTZ R4, R36, UR5 ;  /* 0x0000000524047c20 */ /* 0x000fe20008410000 */
[----:B------:R-:W-:Y:S01]  /*4140*/  FSETP.GTU.FTZ.AND P0, PT, R2, UR4, PT ;  /* 0x0000000402007c0b */ /* 0x000fe2000bf1c000 */
[----:B------:R-:W-:Y:S01]  /*4150*/  FMUL.FTZ R2, R37, UR5 ;  /* 0x0000000525027c20 */ /* 0x000fe20008410000 */
[----:B------:R-:W-:Y:S01]  /*4160*/  FSETP.GTU.FTZ.AND P6, PT, R0, UR4, PT ;  /* 0x0000000400007c0b */ /* 0x000fe2000bfdc000 */
[----:B------:R-:W-:Y:S01]  /*4170*/  FFMA.FTZ R18, R17, R94, 1.1641532182693481445e-10 ;  /* 0x2f00000011127423 */ /* 0x000fe2000001005e */
[----:B------:R-:W-:Y:S01]  /*4180*/  FMUL.FTZ R0, R38, UR5 ;  /* 0x0000000526007c20 */ /* 0x000fe20008410000 */
[----:B------:R-:W-:Y:S02]  /*4190*/  SEL R20, RZ, 0x1, P0 ;  /* 0x00000001ff147807 */ /* 0x000fe40000000000 */
[----:B------:R-:W-:Y:S01]  /*41a0*/  FSEL R17, R4, RZ, !P6 ;  /* 0x000000ff04117208 */ /* 0x000fe20007000000 */
[----:B------:R-:W-:Y:S01]  /*41b0*/  FMUL.FTZ R4, R39, UR5 ;  /* 0x0000000527047c20 */ /* 0x000fe20008410000 */
[----:B------:R-:W-:-:S02]  /*41c0*/  SEL R19, RZ, 0x1, P6 ;  /* 0x00000001ff137807 */ /* 0x000fc40003000000 */
[----:B------:R-:W-:Y:S02]  /*41d0*/  FSEL R2, R2, RZ, !P0 ;  /* 0x000000ff02027208 */ /* 0x000fe40004000000 */
        /* <DEDUP_REMOVED lines=20> */
.L_x_13337:
        /* <DEDUP_REMOVED lines=32> */
.L_x_13362:
[----:B------:R1:W5:Y:S04]  /*4520*/  @P0 LDG.E.128 R36, desc[UR8][R20.64] ;  /* 0x0000000814240981 */ /* 0x000368000c1e1d00 */
[----:B------:R1:W5:Y:S04]  /*4530*/  @P1 LDG.E.128 R32, desc[UR8][R18.64] ;  /* 0x0000000812201981 */ /* 0x000368000c1e1d00 */
[----:B0-----:R-:W5:Y:S01]  /*4540*/  LDG.E.128 R12, desc[UR8][R12.64] ;  /* 0x000000080c0c7981 */ /* 0x001f62000c1e1d00 */
        /* <DEDUP_REMOVED lines=16> */
.L_x_13365:
        /* <DEDUP_REMOVED lines=12> */
.L_x_13366:
        /* <DEDUP_REMOVED lines=42> */
.L_x_13364:
        /* <DEDUP_REMOVED lines=16> */
.L_x_13368:
        /* <DEDUP_REMOVED lines=12> */
.L_x_13369:
        /* <DEDUP_REMOVED lines=43> */
.L_x_13367:
        /* <DEDUP_REMOVED lines=14> */
.L_x_13371:
        /* <DEDUP_REMOVED lines=12> */
.L_x_13372:
        /* <DEDUP_REMOVED lines=43> */
.L_x_13370:
        /* <DEDUP_REMOVED lines=16> */
.L_x_13374:
        /* <DEDUP_REMOVED lines=12> */
.L_x_13375:
        /* <DEDUP_REMOVED lines=43> */
.L_x_13373:
        /* <DEDUP_REMOVED lines=14> */
.L_x_13377:
        /* <DEDUP_REMOVED lines=12> */
.L_x_13378:
        /* <DEDUP_REMOVED lines=43> */
.L_x_13376:
        /* <DEDUP_REMOVED lines=16> */
.L_x_13380:
        /* <DEDUP_REMOVED lines=12> */
.L_x_13381:
        /* <DEDUP_REMOVED lines=43> */
.L_x_13379:
        /* <DEDUP_REMOVED lines=14> */
.L_x_13383:
        /* <DEDUP_REMOVED lines=12> */
.L_x_13384:
        /* <DEDUP_REMOVED lines=43> */
.L_x_13382:
        /* <DEDUP_REMOVED lines=16> */
.L_x_13386:
        /* <DEDUP_REMOVED lines=14> */
.L_x_13387:
        /* <DEDUP_REMOVED lines=43> */
.L_x_13385:
        /* <DEDUP_REMOVED lines=34> */
.L_x_13363:
        /* <DEDUP_REMOVED lines=15> */
.L_x_13390:
        /* <DEDUP_REMOVED lines=12> */
.L_x_13391:
        /* <DEDUP_REMOVED lines=43> */
.L_x_13389:
        /* <DEDUP_REMOVED lines=15> */
.L_x_13393:
        /* <DEDUP_REMOVED lines=12> */
.L_x_13394:
        /* <DEDUP_REMOVED lines=43> */
.L_x_13392:
        /* <DEDUP_REMOVED lines=15> */
.L_x_13396:
        /* <DEDUP_REMOVED lines=12> */
.L_x_13397:
        /* <DEDUP_REMOVED lines=43> */
.L_x_13395:
        /* <DEDUP_REMOVED lines=15> */
.L_x_13399:
        /* <DEDUP_REMOVED lines=12> */
.L_x_13400:
        /* <DEDUP_REMOVED lines=43> */
.L_x_13398:
        /* <DEDUP_REMOVED lines=16> */
.L_x_13388:
        /* <DEDUP_REMOVED lines=28> */
.L_x_13401:
[----:B------:R1:W5:Y:S04]  /*7ee0*/  @P0 LDG.E.128 R36, desc[UR8][R20.64] ;  /* 0x0000000814240981 */ /* 0x000368000c1e1d00 */
[----:B------:R1:W5:Y:S04]  /*7ef0*/  @P1 LDG.E.128 R32, desc[UR8][R22.64] ;  /* 0x0000000816201981 */ /* 0x000368000c1e1d00 */
[----:B0-----:R1:W5:Y:S01]  /*7f00*/  LDG.E.128 R12, desc[UR8][R16.64] ;  /* 0x00000008100c7981 */ /* 0x001362000c1e1d00 */
[----:B------:R-:W-:Y:S05]  /*7f10*/  @!P0 BRA `(.L_x_13402) ;  /* 0x0000002400508947 */ /* 0x000fea0003800000 */
[----:B------:R-:W-:Y:S01]  /*7f20*/  ISETP.NE.AND P2, PT, R19, 0x1, PT ;  /* 0x000000011300780c */ /* 0x000fe20003f45270 */
[----:B------:R-:W-:Y:S01]  /*7f30*/  IMAD.MOV.U32 R2, RZ, RZ, 0x2 ;  /* 0x00000002ff027424 */ /* 0x000fe200078e00ff */
[----:B-1----:R-:W-:Y:S01]  /*7f40*/  MOV R16, R18 ;  /* 0x0000001200107202 */ /* 0x002fe20000000f00 */
        /* <DEDUP_REMOVED lines=12> */
.L_x_13404:
        /* <DEDUP_REMOVED lines=12> */
.L_x_13405:
        /* <DEDUP_REMOVED lines=42> */
.L_x_13403:
[----:B------:R-:W-:Y:S01]  /*8370*/  ISETP.NE.AND P3, PT, R2, 0x1, PT ;  /* 0x000000010200780c */ /* 0x000fe20003f65270 */
[----:B-----5:R-:W-:Y:S01]  /*8380*/  FMUL.FTZ R12, R12, UR5 ;  /* 0x000000050c0c7c20 */ /* 0x020fe20008410000 */
        /* <DEDUP_REMOVED lines=14> */
.L_x_13407:
        /* <DEDUP_REMOVED lines=12> */
.L_x_13408:
        /* <DEDUP_REMOVED lines=43> */
.L_x_13406:
        /* <DEDUP_REMOVED lines=14> */
.L_x_13410:
        /* <DEDUP_REMOVED lines=12> */
.L_x_13411:
        /* <DEDUP_REMOVED lines=43> */
.L_x_13409:
        /* <DEDUP_REMOVED lines=16> */
.L_x_13413:
        /* <DEDUP_REMOVED lines=12> */
.L_x_13414:
        /* <DEDUP_REMOVED lines=43> */
.L_x_13412:
        /* <DEDUP_REMOVED lines=14> */
.L_x_13416:
        /* <DEDUP_REMOVED lines=12> */
.L_x_13417:
        /* <DEDUP_REMOVED lines=43> */
.L_x_13415:
        /* <DEDUP_REMOVED lines=16> */
.L_x_13419:
        /* <DEDUP_REMOVED lines=12> */
.L_x_13420:
        /* <DEDUP_REMOVED lines=43> */
.L_x_13418:
        /* <DEDUP_REMOVED lines=14> */
.L_x_13422:
        /* <DEDUP_REMOVED lines=12> */
.L_x_13423:
        /* <DEDUP_REMOVED lines=43> */
.L_x_13421:
        /* <DEDUP_REMOVED lines=16> */
.L_x_13425:
        /* <DEDUP_REMOVED lines=14> */
.L_x_13426:
        /* <DEDUP_REMOVED lines=43> */
.L_x_13424:
        /* <DEDUP_REMOVED lines=27> */
[----:B------:R-:W-:Y:S01]  /*a3f0*/  PRMT R3, R90, 0x7610, R3 ;  /* 0x000076105a037816 */ /* 0x000fe20000000003 */
[--C-:B------:R-:W-:Y:S01]  /*a400*/  FADD.FTZ R23, R23, R2.reuse ;  /* 0x0000000217177221 */ /* 0x100fe20000010000 */
[----:B------:R-:W-:Y:S01]  /*a410*/  PRMT R2, R91, 0x7610, R2 ;  /* 0x000076105b027816 */ /* 0x000fe20000000002 */
[----:B------:R-:W-:Y:S01]  /*a420*/  @P1 FADD.FTZ R20, R32, R20 ;  /* 0x0000001420141221 */ /* 0x000fe20000010000 */
[----:B------:R-:W-:Y:S01]  /*a430*/  SEL R0, RZ, 0x1, P6 ;  /* 0x00000001ff007807 */ /* 0x000fe20003000000 */
[----:B------:R-:W-:Y:S01]  /*a440*/  @P1 FADD.FTZ R23, R35, R23 ;  /* 0x0000001723171221 */ /* 0x000fe20000010000 */
[----:B------:R-:W-:Y:S06]  /*a450*/  BRA `(.L_x_13427) ;  /* 0x0000001000a07947 */ /* 0x000fec0003800000 */
.L_x_13402:
        /* <DEDUP_REMOVED lines=15> */
.L_x_13429:
        /* <DEDUP_REMOVED lines=12> */
.L_x_13430:
        /* <DEDUP_REMOVED lines=43> */
.L_x_13428:
        /* <DEDUP_REMOVED lines=15> */
.L_x_13432:
        /* <DEDUP_REMOVED lines=12> */
.L_x_13433:
        /* <DEDUP_REMOVED lines=43> */
.L_x_13431:
        /* <DEDUP_REMOVED lines=15> */
.L_x_13435:
        /* <DEDUP_REMOVED lines=12> */
.L_x_13436:
        /* <DEDUP_REMOVED lines=43> */
.L_x_13434:
        /* <DEDUP_REMOVED lines=15> */
.L_x_13438:
        /* <DEDUP_REMOVED lines=12> */
.L_x_13439:
        /* <DEDUP_REMOVED lines=43> */
.L_x_13437:
        /* <DEDUP_REMOVED lines=16> */
.L_x_13427:
        /* <DEDUP_REMOVED lines=28> */
.L_x_13440:
        /* <DEDUP_REMOVED lines=19> */
.L_x_13443:
        /* <DEDUP_REMOVED lines=12> */
.L_x_13444:
        /* <DEDUP_REMOVED lines=42> */
.L_x_13442:
[----:B------:R-:W-:Y:S01]  /*bd30*/  ISETP.NE.AND P3, PT, R2, 0x1, PT ;  /* 0x000000010200780c */ /* 0x000fe20003f65270 */
[----:B-----5:R-:W-:Y:S01]  /*bd40*/  FMUL.FTZ R12, R12, UR5 ;  /* 0x000000050c0c7c20 */ /* 0x020fe20008410000 */
        /* <DEDUP_REMOVED lines=14> */
.L_x_13446:
        /* <DEDUP_REMOVED lines=12> */
.L_x_13447:
[----:B------:R-:W-:Y:S01]  /*bef0*/  IMAD.WIDE.U32 R6, R11, -0x326172a9, RZ ;  /* 0xcd9e8d570b067825 */ /* 0x000fe200078e00ff */
[----:B-1----:R-:W-:Y:S02]  /*bf00*/  LOP3.LUT R18, R5, UR11, R3, 0x96, !PT ;  /* 0x0000000b05127c12 */ /* 0x002fe4000f8e9603 */
        /* <DEDUP_REMOVED lines=41> */
.L_x_13445:
        /* <DEDUP_REMOVED lines=14> */
.L_x_13449:
        /* <DEDUP_REMOVED lines=12> */
.L_x_13450:
        /* <DEDUP_REMOVED lines=43> */
.L_x_13448:
        /* <DEDUP_REMOVED lines=16> */
.L_x_13452:
        /* <DEDUP_REMOVED lines=12> */
.L_x_13453:
        /* <DEDUP_REMOVED lines=43> */
.L_x_13451:
        /* <DEDUP_REMOVED lines=14> */
.L_x_13455:
        /* <DEDUP_REMOVED lines=12> */
.L_x_13456:
[----:B------:R-:W-:Y:S01]  /*cc00*/  IMAD.WIDE.U32 R16, R11, -0x326172a9, RZ ;  /* 0xcd9e8d570b107825 */ /* 0x000fe200078e00ff */
[----:B-1----:R-:W-:Y:S02]  /*cc10*/  LOP3.LUT R92, R5, UR11, R7, 0x96, !PT ;  /* 0x0000000b055c7c12 */ /* 0x002fe4000f8e9607 */
        /* <DEDUP_REMOVED lines=41> */
.L_x_13454:
        /* <DEDUP_REMOVED lines=16> */
.L_x_13458:
        /* <DEDUP_REMOVED lines=12> */
.L_x_13459:
        /* <DEDUP_REMOVED lines=42> */
.L_x_13457:
        /* <DEDUP_REMOVED lines=14> */
.L_x_13461:
        /* <DEDUP_REMOVED lines=12> */
.L_x_13462:
        /* <DEDUP_REMOVED lines=42> */
.L_x_13460:
        /* <DEDUP_REMOVED lines=16> */
.L_x_13464:
        /* <DEDUP_REMOVED lines=14> */
.L_x_13465:
[----:B-1----:R-:W-:Y:S01]  /*d930*/  IMAD.WIDE.U32 R18, R11, -0x326172a9, RZ ;  /* 0xcd9e8d570b127825 */ /* 0x002fe200078e00ff */
        /* <DEDUP_REMOVED lines=41> */
.L_x_13463:
[----:B-1----:R-:W-:Y:S01]  /*dbd0*/  FMUL.FTZ R19, R36, UR5 ;  /* 0x0000000524137c20 */ /* 0x002fe20008410000 */
        /* <DEDUP_REMOVED lines=10> */
[----:B------:R-:W-:Y:S01]  /*dc80*/  SEL R93, RZ, 0x1, P6 ;  /* 0x00000001ff5d7807 */ /* 0x000fe20003000000 */
[----:B------:R-:W-:Y:S01]  /*dc90*/  FADD.FTZ R16, R12, R19 ;  /* 0x000000130c107221 */ /* 0x000fe20000010000 */
[----:B------:R-:W-:Y:S02]  /*dca0*/  FSETP.GTU.FTZ.AND P6, PT, R3, UR4, PT ;  /* 0x0000000403007c0b */ /* 0x000fe4000bfdc000 */
[----:B------:R-:W-:Y:S01]  /*dcb0*/  FSEL R14, R14, RZ, P4 ;  /* 0x000000ff0e0e7208 */ /* 0x000fe20002000000 */
[----:B------:R-:W-:Y:S01]  /*dcc0*/  @P1 FADD.FTZ R16, R32, R16 ;  /* 0x0000001020101221 */ /* 0x000fe20000010000 */
[----:B------:R-:W-:Y:S01]  /*dcd0*/  FSEL R3, R2, RZ, !P6 ;  /* 0x000000ff02037208 */ /* 0x000fe20007000000 */
[----:B------:R-:W-:Y:S01]  /*dce0*/  FMUL.FTZ R2, R39, UR5 ;  /* 0x0000000527027c20 */ /* 0x000fe20008410000 */
[----:B------:R-:W-:-:S02]  /*dcf0*/  SEL R99, RZ, 0x1, P6 ;  /* 0x00000001ff637807 */ /* 0x000fc40003000000 */
[----:B------:R-:W-:Y:S01]  /*dd00*/  FSETP.GTU.FTZ.AND P6, PT, R17, UR4, PT ;  /* 0x0000000411007c0b */ /* 0x000fe2000bfdc000 */
[--C-:B------:R-:W-:Y:S01]  /*dd10*/  FADD.FTZ R18, R14, R3.reuse ;  /* 0x000000030e127221 */ /* 0x100fe20000010000 */
[----:B------:R-:W-:Y:S02]  /*dd20*/  FSEL R13, R13, RZ, P3 ;  /* 0x000000ff0d0d7208 */ /* 0x000fe40001800000 */
[----:B------:R-:W-:Y:S01]  /*dd30*/  FSEL R15, R15, RZ, P5 ;  /* 0x000000ff0f0f7208 */ /* 0x000fe20002800000 */
[----:B------:R-:W-:Y:S01]  /*dd40*/  @P1 FADD.FTZ R18, R34, R18 ;  /* 0x0000001222121221 */ /* 0x000fe20000010000 */
[----:B------:R-:W-:Y:S01]  /*dd50*/  FSEL R2, R2, RZ, !P6 ;  /* 0x000000ff02027208 */ /* 0x000fe20007000000 */
[----:B------:R-:W-:Y:S01]  /*dd60*/  FADD.FTZ R17, R13, R0 ;  /* 0x000000000d117221 */ /* 0x000fe20000010000 */
[----:B------:R-:W-:Y:S02]  /*dd70*/  PRMT R4, R92, 0x7610, R4 ;  /* 0x000076105c047816 */ /* 0x000fe40000000004 */
[----:B------:R-:W-:Y:S01]  /*dd80*/  PRMT R3, R93, 0x7610, R3 ;  /* 0x000076105d037816 */ /* 0x000fe20000000003 */
[----:B------:R-:W-:Y:S01]  /*dd90*/  FADD.FTZ R19, R2, R15 ;  /* 0x0000000f02137221 */ /* 0x000fe20000010000 */
[----:B------:R-:W-:Y:S01]  /*dda0*/  PRMT R2, R99, 0x7610, R2 ;  /* 0x0000761063027816 */ /* 0x000fe20000000002 */
[----:B------:R-:W-:Y:S01]  /*ddb0*/  @P1 FADD.FTZ R17, R33, R17 ;  /* 0x0000001121111221 */ /* 0x000fe20000010000 */
[----:B------:R-:W-:Y:S01]  /*ddc0*/  SEL R0, RZ, 0x1, P6 ;  /* 0x00000001ff007807 */ /* 0x000fe20003000000 */
[----:B------:R-:W-:Y:S01]  /*ddd0*/  @P1 FADD.FTZ R19, R35, R19 ;  /* 0x0000001323131221 */ /* 0x000fe20000010000 */
[----:B------:R-:W-:Y:S06]  /*dde0*/  BRA `(.L_x_13466) ;  /* 0x0000001000907947 */ /* 0x000fec0003800000 */
.L_x_13441:
        /* <DEDUP_REMOVED lines=15> */
.L_x_13468:
        /* <DEDUP_REMOVED lines=12> */
.L_x_13469:
        /* <DEDUP_REMOVED lines=42> */
.L_x_13467:
[----:B------:R-:W-:Y:S01]  /*e240*/  ISETP.NE.AND P3, PT, R19, 0x1, PT ;  /* 0x000000011300780c */ /* 0x000fe20003f65270 */
[----:B------:R-:W-:Y:S01]  /*e250*/  IMAD.MOV.U32 R16, RZ, RZ, R6 ;  /* 0x000000ffff107224 */ /* 0x000fe200078e0006 */
[----:B------:R-:W-:Y:S01]  /*e260*/  I2FP.F32.U32 R17, R18 ;  /* 0x0000001200117245 */ /* 0x000fe20000201000 */
[----:B------:R-:W-:-:S04]  /*e270*/  IMAD.MOV.U32 R18, RZ, RZ, 0x2 ;  /* 0x00000002ff127424 */ /* 0x000fc800078e00ff */
        /* <DEDUP_REMOVED lines=11> */
.L_x_13471:
        /* <DEDUP_REMOVED lines=12> */
.L_x_13472:
        /* <DEDUP_REMOVED lines=42> */
.L_x_13470:
        /* <DEDUP_REMOVED lines=15> */
.L_x_13474:
        /* <DEDUP_REMOVED lines=12> */
.L_x_13475:
        /* <DEDUP_REMOVED lines=42> */
.L_x_13473:
        /* <DEDUP_REMOVED lines=15> */
.L_x_13477:
        /* <DEDUP_REMOVED lines=12> */
.L_x_13478:
        /* <DEDUP_REMOVED lines=42> */
.L_x_13476:
        /* <DEDUP_REMOVED lines=16> */
.L_x_13466:
        /* <DEDUP_REMOVED lines=28> */
.L_x_13479:
        /* <DEDUP_REMOVED lines=19> */
.L_x_13482:
        /* <DEDUP_REMOVED lines=12> */
.L_x_13483:
        /* <DEDUP_REMOVED lines=42> */
.L_x_13481:
[----:B------:R-:W-:Y:S01]  /*f680*/  ISETP.NE.AND P3, PT, R4, 0x1, PT ;  /* 0x000000010400780c */ /* 0x000fe20003f65270 */
[----:B------:R-:W-:Y:S01]  /*f690*/  IMAD.MOV.U32 R90, RZ, RZ, 0x2 ;  /* 0x00000002ff5a7424 */ /* 0x000fe200078e00ff */
[----:B------:R-:W-:Y:S01]  /*f6a0*/  I2FP.F32.U32 R3, R0 ;  /* 0x0000000000037245 */ /* 0x000fe20000201000 */
[----:B-----5:R-:W-:Y:S01]  /*f6b0*/  FMUL.FTZ R0, R12, UR5 ;  /* 0x000000050c007c20 */ /* 0x020fe20008410000 */
        /* <DEDUP_REMOVED lines=12> */
.L_x_13485:
        /* <DEDUP_REMOVED lines=12> */
.L_x_13486:
        /* <DEDUP_REMOVED lines=43> */
.L_x_13484:
        /* <DEDUP_REMOVED lines=14> */
.L_x_13488:
        /* <DEDUP_REMOVED lines=12> */
.L_x_13489:
[----:B------:R-:W-:Y:S01]  /*fc90*/  IMAD.WIDE.U32 R90, R11, -0x326172a9, RZ ;  /* 0xcd9e8d570b5a7825 */ /* 0x000fe200078e00ff */
[----:B------:R-:W-:Y:S02]  /*fca0*/  LOP3.LUT R2, R5, UR11, R7, 0x96, !PT ;  /* 0x0000000b05027c12 */ /* 0x000fe4000f8e9607 */
[----:B------:R-:W-:Y:S02]  /*fcb0*/  MOV R12, R112 ;  /* 0x00000070000c7202 */ /* 0x000fe40000000f00 */
        /* <DEDUP_REMOVED lines=40> */
.L_x_13487:
[----:B------:R-:W-:Y:S01]  /*ff40*/  ISETP.NE.AND P4, PT, R2, 0x1, PT ;  /* 0x000000010200780c */ /* 0x000fe20003f85270 */
[----:B-1----:R-:W-:Y:S01]  /*ff50*/  FMUL.FTZ R92, R13, UR5 ;  /* 0x000000050d5c7c20 */ /* 0x002fe20008410000 */
        /* <DEDUP_REMOVED lines=14> */
.L_x_13491:
        /* <DEDUP_REMOVED lines=12> */
.L_x_13492:
        /* <DEDUP_REMOVED lines=43> */
.L_x_13490:
        /* <DEDUP_REMOVED lines=14> */
.L_x_13494:
        /* <DEDUP_REMOVED lines=12> */
.L_x_13495:
        /* <DEDUP_REMOVED lines=42> */
.L_x_13493:
        /* <DEDUP_REMOVED lines=16> */
.L_x_13497:
        /* <DEDUP_REMOVED lines=12> */
.L_x_13498:
        /* <DEDUP_REMOVED lines=42> */
.L_x_13496:
        /* <DEDUP_REMOVED lines=14> */
.L_x_13500:
        /* <DEDUP_REMOVED lines=12> */
.L_x_13501:
        /* <DEDUP_REMOVED lines=43> */
.L_x_13499:
        /* <DEDUP_REMOVED lines=16> */
.L_x_13503:
        /* <DEDUP_REMOVED lines=14> */
.L_x_13504:
        /* <DEDUP_REMOVED lines=43> */
.L_x_13502:
        /* <DEDUP_REMOVED lines=14> */
[----:B------:R-:W-:Y:S01]  /*11610*/  FSEL R3, R12, RZ, !P6 ;  /* 0x000000ff0c037208 */ /* 0x000fe20007000000 */
[----:B------:R-:W-:Y:S01]  /*11620*/  FMUL.FTZ R12, R39, UR5 ;  /* 0x00000005270c7c20 */ /* 0x000fe20008410000 */
        /* <DEDUP_REMOVED lines=8> */
[----:B------:R-:W-:-:S02]  /*116b0*/  FSEL R15, R12, RZ, !P6 ;  /* 0x000000ff0c0f7208 */ /* 0x000fc40007000000 */
[----:B------:R-:W-:Y:S01]  /*116c0*/  PRMT R3, R90, 0x7610, R3 ;  /* 0x000076105a037816 */ /* 0x000fe20000000003 */
[----:B------:R-:W-:Y:S01]  /*116d0*/  FADD.FTZ R12, R0, R91 ;  /* 0x0000005b000c7221 */ /* 0x000fe20000010000 */
[----:B------:R-:W-:Y:S01]  /*116e0*/  SEL R0, RZ, 0x1, P6 ;  /* 0x00000001ff007807 */ /* 0x000fe20003000000 */
[--C-:B------:R-:W-:Y:S01]  /*116f0*/  FADD.FTZ R15, R15, R2.reuse ;  /* 0x000000020f0f7221 */ /* 0x100fe20000010000 */
[----:B------:R-:W-:Y:S01]  /*11700*/  PRMT R2, R93, 0x7610, R2 ;  /* 0x000076105d027816 */ /* 0x000fe20000000002 */
[----:B------:R-:W-:Y:S02]  /*11710*/  @P1 FADD.FTZ R12, R32, R12 ;  /* 0x0000000c200c1221 */ /* 0x000fe40000010000 */
[----:B------:R-:W-:Y:S01]  /*11720*/  @P1 FADD.FTZ R15, R35, R15 ;  /* 0x0000000f230f1221 */ /* 0x000fe20000010000 */
[----:B------:R-:W-:Y:S06]  /*11730*/  BRA `(.L_x_13505) ;  /* 0x00000010008c7947 */ /* 0x000fec0003800000 */
.L_x_13480:
        /* <DEDUP_REMOVED lines=15> */
.L_x_13507:
        /* <DEDUP_REMOVED lines=12> */
.L_x_13508:
        /* <DEDUP_REMOVED lines=41> */
.L_x_13506:
[----:B------:R-:W-:Y:S01]  /*11b80*/  ISETP.NE.AND P3, PT, R93, 0x1, PT ;  /* 0x000000015d00780c */ /* 0x000fe20003f65270 */
[----:B------:R-:W-:Y:S01]  /*11b90*/  IMAD.MOV.U32 R90, RZ, RZ, R6 ;  /* 0x000000ffff5a7224 */ /* 0x000fe200078e0006 */
[----:B------:R-:W-:Y:S01]  /*11ba0*/  I2FP.F32.U32 R91, R92 ;  /* 0x0000005c005b7245 */ /* 0x000fe20000201000 */
[----:B------:R-:W-:-:S04]  /*11bb0*/  HFMA2 R92, -RZ, RZ, 0, 1.1920928955078125e-07 ;  /* 0x00000002ff5c7431 */ /* 0x000fc800000001ff */
        /* <DEDUP_REMOVED lines=11> */
.L_x_13510:
        /* <DEDUP_REMOVED lines=12> */
.L_x_13511:
        /* <DEDUP_REMOVED lines=42> */
.L_x_13509:
[----:B------:R-:W-:Y:S02]  /*11fd0*/  ISETP.NE.AND P4, PT, R92, 0x1, PT ;  /* 0x000000015c00780c */ /* 0x000fe40003f85270 */
        /* <DEDUP_REMOVED lines=14> */
.L_x_13513:
        /* <DEDUP_REMOVED lines=12> */
.L_x_13514:
        /* <DEDUP_REMOVED lines=42> */
.L_x_13512:
        /* <DEDUP_REMOVED lines=15> */
.L_x_13516:
        /* <DEDUP_REMOVED lines=12> */
.L_x_13517:
        /* <DEDUP_REMOVED lines=42> */
.L_x_13515:
        /* <DEDUP_REMOVED lines=16> */
.L_x_13505:
[----:B------:R-:W-:Y:S01]  /*12970*/  SEL R100, RZ, 0x1000000, !P5 ;  /* 0x01000000ff647807 */ /* 0x000fe20006800000 */
[----:B------:R-:W-:Y:S01]  /*12980*/  IMAD.WIDE.U32 R108, R99, 0x10, R104 ;  /* 0x00000010636c7825 */ /* 0x000fe200078e0068 */
[----:B------:R-:W-:Y:S01]  /*12990*/  SEL R107, RZ, 0x10000, !P4 ;  /* 0x00010000ff6b7807 */ /* 0x000fe20006000000 */
[----:B------:R-:W0:Y:S01]  /*129a0*/  @P0 LDC.64 R90, c[0x0][0x398] ;  /* 0x0000e600ff5a0b82 */ /* 0x000e220000000a00 */
[----:B------:R-:W-:Y:S02]  /*129b0*/  SEL R106, RZ, 0x100, !P3 ;  /* 0x00000100ff6a7807 */ /* 0x000fe40005800000 */
[----:B------:R1:W-:Y:S02]  /*129c0*/  STG.E.128 desc[UR8][R108.64], R12 ;  /* 0x0000000c6c007986 */ /* 0x0003e4000c101d08 */
[----:B------:R-:W-:Y:S02]  /*129d0*/  IADD3 R106, PT, PT, R106, R100, R107 ;  /* 0x000000646a6a7210 */ /* 0x000fe40007ffe06b */
[----:B------:R-:W-:Y:S01]  /*129e0*/  SEL R107, RZ, 0x1, !P2 ;  /* 0x00000001ff6b7807 */ /* 0x000fe20005000000 */
[----:B------:R-:W2:Y:S01]  /*129f0*/  @P1 LDC.64 R92, c[0x0][0x3a0] ;  /* 0x0000e800ff5c1b82 */ /* 0x000ea20000000a00 */
[----:B------:R-:W-:-:S03]  /*12a00*/  IADD3 R100, PT, PT, R98, 0x280, RZ ;  /* 0x0000028062647810 */ /* 0x000fc60007ffe0ff */
[----:B------:R-:W-:Y:S02]  /*12a10*/  IMAD.IADD R113, R106, 0x1, R107 ;  /* 0x000000016a717824 */ /* 0x000fe400078e026b */
[----:B------:R-:W-:-:S04]  /*12a20*/  IMAD.WIDE.U32 R106, R99, 0x4, R102 ;  /* 0x00000004636a7825 */ /* 0x000fc800078e0066 */
[C---:B------:R-:W-:Y:S01]  /*12a30*/  IMAD.WIDE.U32 R88, R100.reuse, 0x10, R88 ;  /* 0x0000001064587825 */ /* 0x040fe200078e0058 */
[----:B------:R1:W-:Y:S03]  /*12a40*/  STG.E desc[UR8][R106.64], R113 ;  /* 0x000000716a007986 */ /* 0x0003e6000c101908 */
        /* <DEDUP_REMOVED lines=14> */
.L_x_13518:
[----:B------:R1:W5:Y:S04]  /*12b30*/  @P0 LDG.E.128 R36, desc[UR8][R110.64] ;  /* 0x000000086e240981 */ /* 0x000368000c1e1d00 */
[----:B------:R1:W5:Y:S04]  /*12b40*/  @P1 LDG.E.128 R32, desc[UR8][R92.64] ;  /* 0x000000085c201981 */ /* 0x000368000c1e1d00 */
[----:B0-----:R-:W5:Y:S01]  /*12b50*/  LDG.E.128 R88, desc[UR8][R88.64] ;  /* 0x0000000858587981 */ /* 0x001f62000c1e1d00 */
[----:B------:R-:W-:Y:S05]  /*12b60*/  @!P0 BRA `(.L_x_13519) ;  /* 0x00000024003c8947 */ /* 0x000fea0003800000 */
[----:B------:R-:W-:Y:S01]  /*12b70*/  ISETP.NE.AND P2, PT, R101, 0x1, PT ;  /* 0x000000016500780c */ /* 0x000fe20003f45270 */
[----:B------:R-:W-:Y:S02]  /*12b80*/  HFMA2 R2, -RZ, RZ, 0, 1.1920928955078125e-07 ;  /* 0x00000002ff027431 */ /* 0x000fe400000001ff */
        /* <DEDUP_REMOVED lines=13> */
.L_x_13521:
        /* <DEDUP_REMOVED lines=12> */
.L_x_13522:
        /* <DEDUP_REMOVED lines=42> */
[----:B------:R-:W-:-:S07]  /*12fc0*/  IMAD.MOV.U32 R2, RZ, RZ, RZ ;  /* 0x000000ffff027224 */ /* 0x000fce00078e00ff */
.L_x_13520:
[----:B------:R-:W-:Y:S01]  /*12fd0*/  ISETP.NE.AND P3, PT, R2, 0x1, PT ;  /* 0x000000010200780c */ /* 0x000fe20003f65270 */
[----:B-----5:R-:W-:Y:S01]  /*12fe0*/  FMUL.FTZ R88, R88, UR5 ;  /* 0x0000000558587c20 */ /* 0x020fe20008410000 */
        /* <DEDUP_REMOVED lines=14> */
.L_x_13524:
        /* <DEDUP_REMOVED lines=12> */
.L_x_13525:
        /* <DEDUP_REMOVED lines=42> */
.L_x_13523:
        /* <DEDUP_REMOVED lines=14> */
.L_x_13527:
        /* <DEDUP_REMOVED lines=12> */
.L_x_13528:
        /* <DEDUP_REMOVED lines=42> */
.L_x_13526:
        /* <DEDUP_REMOVED lines=16> */
.L_x_13530:
        /* <DEDUP_REMOVED lines=12> */
.L_x_13531:
        /* <DEDUP_REMOVED lines=42> */
.L_x_13529:
        /* <DEDUP_REMOVED lines=14> */
.L_x_13533:
        /* <DEDUP_REMOVED lines=12> */
.L_x_13534:
        /* <DEDUP_REMOVED lines=43> */
.L_x_13532:
        /* <DEDUP_REMOVED lines=16> */
.L_x_13536:
        /* <DEDUP_REMOVED lines=12> */
.L_x_13537:
        /* <DEDUP_REMOVED lines=42> */
.L_x_13535:
        /* <DEDUP_REMOVED lines=14> */
.L_x_13539:
        /* <DEDUP_REMOVED lines=12> */
.L_x_13540:
        /* <DEDUP_REMOVED lines=42> */
.L_x_13538:
        /* <DEDUP_REMOVED lines=16> */
.L_x_13542:
        /* <DEDUP_REMOVED lines=14> */
.L_x_13543:
        /* <DEDUP_REMOVED lines=42> */
.L_x_13541:
        /* <DEDUP_REMOVED lines=27> */
[----:B------:R-:W-:Y:S01]  /*14ff0*/  PRMT R3, R108, 0x7610, R3 ;  /* 0x000076106c037816 */ /* 0x000fe20000000003 */
[--C-:B------:R-:W-:Y:S01]  /*15000*/  FADD.FTZ R91, R91, R2.reuse ;  /* 0x000000025b5b7221 */ /* 0x100fe20000010000 */
[----:B------:R-:W-:Y:S01]  /*15010*/  PRMT R2, R94, 0x7610, R2 ;  /* 0x000076105e027816 */ /* 0x000fe20000000002 */
[----:B------:R-:W-:Y:S01]  /*15020*/  @P1 FADD.FTZ R88, R32, R88 ;  /* 0x0000005820581221 */ /* 0x000fe20000010000 */
[----:B------:R-:W-:Y:S01]  /*15030*/  SEL R0, RZ, 0x1, P6 ;  /* 0x00000001ff007807 */ /* 0x000fe20003000000 */
[----:B------:R-:W-:Y:S01]  /*15040*/  @P1 FADD.FTZ R91, R35, R91 ;  /* 0x0000005b235b1221 */ /* 0x000fe20000010000 */
[----:B------:R-:W-:Y:S06]  /*15050*/  BRA `(.L_x_13544) ;  /* 0x00000010008c7947 */ /* 0x000fec0003800000 */
.L_x_13519:
        /* <DEDUP_REMOVED lines=15> */
.L_x_13546:
        /* <DEDUP_REMOVED lines=12> */
.L_x_13547:
        /* <DEDUP_REMOVED lines=40> */
[----:B------:R-:W-:-:S07]  /*15490*/  IMAD.MOV.U32 R93, RZ, RZ, R112 ;  /* 0x000000ffff5d7224 */ /* 0x000fce00078e0070 */
.L_x_13545:
        /* <DEDUP_REMOVED lines=15> */
.L_x_13549:
        /* <DEDUP_REMOVED lines=12> */
.L_x_13550:
        /* <DEDUP_REMOVED lines=42> */
.L_x_13548:
        /* <DEDUP_REMOVED lines=15> */
.L_x_13552:
        /* <DEDUP_REMOVED lines=12> */
.L_x_13553:
        /* <DEDUP_REMOVED lines=42> */
.L_x_13551:
        /* <DEDUP_REMOVED lines=15> */
.L_x_13555:
        /* <DEDUP_REMOVED lines=12> */
.L_x_13556:
        /* <DEDUP_REMOVED lines=42> */
.L_x_13554:
        /* <DEDUP_REMOVED lines=16> */
.L_x_13544:
[----:B------:R-:W-:Y:S01]  /*16290*/  FADD.FTZ R94, RZ, R28 ;  /* 0x0000001cff5e7221 */ /* 0x000fe20000010000 */
[----:B------:R-:W-:-:S04]  /*162a0*/  IMAD.WIDE.U32 R104, R100, 0x10, R104 ;  /* 0x0000001064687825 */ /* 0x000fc800078e0068 */
        /* <DEDUP_REMOVED lines=23> */
[----:B------:R-:W-:-:S03]  /*16420*/  SEL R106, RZ, 0x100, !P3 ;  /* 0x00000100ff6a7807 */ /* 0x000fc60005800000 */
[----:B------:R-:W-:Y:S01]  /*16430*/  FADD.FTZ R108, R107, R88 ;  /* 0x000000586b6c7221 */ /* 0x000fe20000010000 */
[----:B------:R-:W-:Y:S02]  /*16440*/  SEL R107, RZ, 0x1, !P2 ;  /* 0x00000001ff6b7807 */ /* 0x000fe40005000000 */
[----:B------:R-:W-:Y:S01]  /*16450*/  IADD3 R94, PT, PT, R106, R94, R101 ;  /* 0x0000005e6a5e7210 */ /* 0x000fe20007ffe065 */
[----:B------:R-:W-:-:S04]  /*16460*/  FADD.FTZ R101, R108, R89 ;  /* 0x000000596c657221 */ /* 0x000fc80000010000 */
        /* <DEDUP_REMOVED lines=16> */
.L_x_13557:
[----:B-1----:R-:W1:Y:S01]  /*16570*/  SHFL.BFLY PT, R101, R94, 0x1, 0x1f ;  /* 0x0c201f005e657f89 */ /* 0x002e6200000e0000 */
[----:B------:R-:W-:Y:S01]  /*16580*/  BSSY.RECONVERGENT B0, `(.L_x_13558) ;  /* 0x000004f000007945 */ /* 0x000fe20003800200 */
[----:B-1----:R-:W-:-:S05]  /*16590*/  FADD.FTZ R101, R94, R101 ;  /* 0x000000655e657221 */ /* 0x002fca0000010000 */
[----:B0-----:R-:W0:Y:S02]  /*165a0*/  SHFL.BFLY PT, R102, R101, 0x2, 0x1f ;  /* 0x0c401f0065667f89 */ /* 0x001e2400000e0000 */
        /* <DEDUP_REMOVED lines=76> */
.L_x_13559:
[----:B------:R-:W-:Y:S05]  /*16a70*/  BSYNC.RECONVERGENT B0 ;  /* 0x0000000000007941 */ /* 0x000fea0003800200 */
.L_x_13558:
        /* <DEDUP_REMOVED lines=13> */
[----:B------:R0:W1:Y:S03]  /*16b50*/  LDS.64 R102, [R101+UR4] ;  /* 0x0000000465667984 */ /* 0x0000660008000a00 */
.L_x_13561:
[----:B------:R-:W-:Y:S05]  /*16b60*/  BSYNC.RECONVERGENT B0 ;  /* 0x0000000000007941 */ /* 0x000fea0003800200 */
.L_x_13560:
[----:B------:R-:W2:Y:S01]  /*16b70*/  SHFL.DOWN PT, R105, R104, 0x2, 0x1f ;  /* 0x08401f0068697f89 */ /* 0x000ea200000e0000 */
[----:B------:R-:W-:Y:S01]  /*16b80*/  ISETP.NE.AND P1, PT, R94, RZ, PT ;  /* 0x000000ff5e00720c */ /* 0x000fe20003f25270 */
[----:B------:R-:W3:Y:S01]  /*16b90*/  LDC.64 R118, c[0x0][0x428] ;  /* 0x00010a00ff767b82 */ /* 0x000ee20000000a00 */
[----:B------:R-:W-:Y:S01]  /*16ba0*/  ISETP.NE.AND P2, PT, RZ, UR39, PT ;  /* 0x00000027ff007c0c */ /* 0x000fe2000bf45270 */
[----:B-1----:R-:W1:Y:S01]  /*16bb0*/  SHFL.DOWN PT, R107, R102, 0x2, 0x1f ;  /* 0x08401f00666b7f89 */ /* 0x002e6200000e0000 */
[----:B------:R-:W-:Y:S01]  /*16bc0*/  IMAD.U32 R123, RZ, RZ, UR18 ;  /* 0x00000012ff7b7e24 */ /* 0x000fe2000f8e00ff */
[----:B------:R-:W-:Y:S01]  /*16bd0*/  MOV R115, UR18 ;  /* 0x0000001200737c02 */ /* 0x000fe20008000f00 */
[----:B------:R-:W-:Y:S01]  /*16be0*/  UIADD3 UR18, UPT, UPT, UR18, UR16, URZ ;  /* 0x0000001012127290 */ /* 0x000fe2000fffe0ff */
[----:B------:R-:W4:Y:S01]  /*16bf0*/  SHFL.DOWN PT, R106, R103, 0x2, 0x1f ;  /* 0x08401f00676a7f89 */ /* 0x000f2200000e0000 */
[----:B------:R-:W-:Y:S02]  /*16c00*/  UPLOP3.LUT UP1, UPT, UPT, UPT, UP1, 0x40, 0x4 ;  /* 0x000000000004789c */ /* 0x000fe40003f2e810 */
[----:B------:R-:W-:-:S03]  /*16c10*/  UISETP.GE.AND UP0, UPT, UR18, UR17, UPT ;  /* 0x000000111200728c */ /* 0x000fc6000bf06270 */
[----:B------:R-:W5:Y:S01]  /*16c20*/  @!P1 LDC.64 R120, c[0x0][0x3c8] ;  /* 0x0000f200ff789b82 */ /* 0x000f620000000a00 */
[----:B--2---:R-:W-:Y:S01]  /*16c30*/  IMAD.IADD R108, R105, 0x1, R104 ;  /* 0x00000001696c7824 */ /* 0x004fe200078e0268 */
[----:B------:R-:W-:Y:S01]  /*16c40*/  I2FP.F32.S32 R110, R105 ;  /* 0x00000069006e7245 */ /* 0x000fe20000201400 */
[----:B---3--:R-:W-:Y:S01]  /*16c50*/  IMAD.WIDE.U32 R124, R98, 0x10, R118 ;  /* 0x00000010627c7825 */ /* 0x008fe200078e0076 */
[----:B------:R-:W-:Y:S02]  /*16c60*/  I2FP.F32.U32 R105, R104 ;  /* 0x0000006800697245 */ /* 0x000fe40000201000 */
[----:B0-----:R-:W-:Y:S01]  /*16c70*/  I2FP.F32.S32 R101, R108 ;  /* 0x0000006c00657245 */ /* 0x001fe20000201400 */
[----:B------:R-:W0:Y:S01]  /*16c80*/  SHFL.DOWN PT, R111, R108, 0x1, 0x1f ;  /* 0x08201f006c6f7f89 */ /* 0x000e2200000e0000 */
[C---:B-1----:R-:W-:Y:S01]  /*16c90*/  FMUL.FTZ R112, R107.reuse, R110 ;  /* 0x0000006e6b707220 */ /* 0x042fe20000410000 */
[----:B------:R-:W-:Y:S01]  /*16ca0*/  FADD.FTZ R107, -R107, R102 ;  /* 0x000000666b6b7221 */ /* 0x000fe20000010100 */
[----:B------:R-:W1:Y:S01]  /*16cb0*/  MUFU.RCP R109, R101 ;  /* 0x00000065006d7308 */ /* 0x000e620000001000 */
[----:B----4-:R-:W-:Y:S01]  /*16cc0*/  FADD.FTZ R106, R106, R103 ;  /* 0x000000676a6a7221 */ /* 0x010fe20000010000 */
[----:B------:R-:W-:Y:S01]  /*16cd0*/  FFMA.FTZ R112, R105, R102, R112 ;  /* 0x0000006669707223 */ /* 0x000fe20000010070 */
[----:B------:R-:W-:Y:S01]  /*16ce0*/  FMUL.FTZ R107, R107, R107 ;  /* 0x0000006b6b6b7220 */ /* 0x000fe20000410000 */
[----:B------:R-:W-:-:S04]  /*16cf0*/  IMAD.WIDE.U32 R98, R99, 0x10, R118 ;  /* 0x0000001063627825 */ /* 0x000fc800078e0076 */
[----:B------:R-:W-:Y:S01]  /*16d00*/  FMUL.FTZ R107, R107, R105 ;  /* 0x000000696b6b7220 */ /* 0x000fe20000410000 */
[----:B-----5:R-:W-:-:S04]  /*16d10*/  @!P1 IMAD.WIDE R120, R115, 0x4, R120 ;  /* 0x0000000473789825 */ /* 0x020fc800078e0278 */
        /* <DEDUP_REMOVED lines=14> */
[----:B------:R-:W0:Y:S01]  /*16e00*/  LDC R104, c[0x0][0x448] ;  /* 0x00011200ff687b82 */ /* 0x000e220000000800 */
[----:B------:R-:W-:Y:S01]  /*16e10*/  FMUL.FTZ R102, R101, R102 ;  /* 0x0000006665667220 */ /* 0x000fe20000410000 */
[----:B--2---:R-:W-:-:S03]  /*16e20*/  FMUL.FTZ R101, R108, R105 ;  /* 0x000000696c657220 */ /* 0x004fc60000410000 */
[----:B------:R-:W-:-:S03]  /*16e30*/  FMUL.FTZ R102, R102, R111 ;  /* 0x0000006f66667220 */ /* 0x000fc60000410000 */
[----:B------:R-:W1:Y:S01]  /*16e40*/  SHFL.IDX PT, R101, R101, RZ, 0x1f ;  /* 0x00001fff65657589 */ /* 0x000e6200000e0000 */
[----:B------:R-:W-:Y:S01]  /*16e50*/  FFMA.FTZ R103, R108, R102, R103 ;  /* 0x000000666c677223 */ /* 0x000fe20000010067 */
[----:B------:R-:W2:Y:S05]  /*16e60*/  @!P1 LDC.64 R110, c[0x0][0x3c0] ;  /* 0x0000f000ff6e9b82 */ /* 0x000eaa0000000a00 */
[----:B------:R-:W0:Y:S01]  /*16e70*/  SHFL.IDX PT, R103, R103, RZ, 0x1f ;  /* 0x00001fff67677589 */ /* 0x000e2200000e0000 */
[C---:B-1----:R-:W-:Y:S01]  /*16e80*/  FMUL.FTZ R105, R101.reuse, R101 ;  /* 0x0000006565697220 */ /* 0x042fe20000410000 */
[----:B------:R-:W-:Y:S01]  /*16e90*/  FSEL R102, R101, RZ, !P2 ;  /* 0x000000ff65667208 */ /* 0x000fe20005000000 */
[----:B--2---:R-:W-:-:S03]  /*16ea0*/  @!P1 IMAD.WIDE R122, R123, 0x4, R110 ;  /* 0x000000047b7a9825 */ /* 0x004fc600078e026e */
        /* <DEDUP_REMOVED lines=32> */
[C---:B-1----:R-:W-:Y:S01]  /*170b0*/  FMUL.FTZ R101, R16.reuse, R20 ;  /* 0x0000001410657220 */ /* 0x042fe20000410000 */
[----:B------:R-:W-:Y:S01]  /*170c0*/  FMUL.FTZ R20, R16, R21 ;  /* 0x0000001510147220 */ /* 0x000fe20000410000 */
[----:B------:R-:W-:Y:S01]  /*170d0*/  FADD.FTZ R91, -R102, R91 ;  /* 0x0000005b665b7221 */ /* 0x000fe20000010100 */
        /* <DEDUP_REMOVED lines=55> */
.L_x_13563:
        /* <DEDUP_REMOVED lines=11> */
.L_x_13643:


//--------------------- .nv.global.init           --------------------------
	.section	.nv.global.init,"aw",@progbits
	.align	4
.nv.global.init:
	.type		mrg32k3aM1SubSeq,@object
	.size		mrg32k3aM1SubSeq,(mrg32k3aM2SubSeq - mrg32k3aM1SubSeq)
mrg32k3aM1SubSeq:
        /*0000*/ 	.byte	0x0b, 0xcc, 0xee, 0x04, 0x73, 0x29, 0x8b, 0x6f, 0xf6, 0x53, 0x03, 0xf6, 0x23, 0xf6, 0xea, 0xda
        /* <DEDUP_REMOVED lines=125> */
	.type		mrg32k3aM2SubSeq,@object
	.size		mrg32k3aM2SubSeq,(mrg32k3aM1 - mrg32k3aM2SubSeq)
mrg32k3aM2SubSeq:
        /* <DEDUP_REMOVED lines=126> */
	.type		mrg32k3aM1,@object
	.size		mrg32k3aM1,(mrg32k3aM1Seq - mrg32k3aM1)
mrg32k3aM1:
        /* <DEDUP_REMOVED lines=144> */
	.type		mrg32k3aM1Seq,@object
	.size		mrg32k3aM1Seq,(mrg32k3aM2 - mrg32k3aM1Seq)
mrg32k3aM1Seq:
        /* <DEDUP_REMOVED lines=144> */
	.type		mrg32k3aM2,@object
	.size		mrg32k3aM2,(mrg32k3aM2Seq - mrg32k3aM2)
mrg32k3aM2:
        /* <DEDUP_REMOVED lines=144> */
	.type		mrg32k3aM2Seq,@object
	.size		mrg32k3aM2Seq,(precalc_xorwow_matrix - mrg32k3aM2Seq)
mrg32k3aM2Seq:
        /* <DEDUP_REMOVED lines=144> */
	.type		precalc_xorwow_matrix,@object
	.size		precalc_xorwow_matrix,(precalc_xorwow_offset_matrix - precalc_xorwow_matrix)
precalc_xorwow_matrix:
        /* <DEDUP_REMOVED lines=6400> */
	.type		precalc_xorwow_offset_matrix,@object
	.size		precalc_xorwow_offset_matrix,(.L_1 - precalc_xorwow_offset_matrix)
precalc_xorwow_offset_matrix:
        /* <DEDUP_REMOVED lines=6400> */
.L_1:


//--------------------- .nv.shared._ZN10layer_norm31ln_parallel_residual_fwd_kernelINS_13Kernel_traitsI13__nv_bfloat16S2_S2_S2_fjLj3072ELj1ELj1ELj4ELj16ENS_18Kernel_traits_baseILj3072ES2_S2_S2_S2_fjLj128EEEEELb0ELb0ELb0EEEvNS_9FwdParamsE --------------------------
	.section	.nv.shared._ZN10layer_norm31ln_parallel_residual_fwd_kernelINS_13Kernel_traitsI13__nv_bfloat16S2_S2_S2_fjLj3072ELj1ELj1ELj4ELj16ENS_18Kernel_traits_baseILj3072ES2_S2_S2_S2_fjLj128EEEEELb0ELb0ELb0EEEvNS_9FwdParamsE,"aw",@nobits
	.sectionflags	@""
	.align	16
	.zero		1024


//--------------------- .nv.shared.reserved.0     --------------------------
	.section	.nv.shared.reserved.0,"aw",@nobits
	.weak		__nv_reservedSMEM_offset_0_alias
	.size		__nv_reservedSMEM_offset_0_alias, 0, 64
	.other		__nv_reservedSMEM_offset_0_alias,@"STO_CUDA_RESERVED_SHARED STV_DEFAULT"
__nv_reservedSMEM_offset_0_alias:
	.zero		0
	.zero		64


//--------------------- .nv.shared._ZN10layer_norm31ln_parallel_residual_fwd_kernelINS_13Kernel_traitsI13__nv_bfloat16S2_S2_S2_fjLj3072ELj1ELj1ELj4ELj16ENS_18Kernel_traits_baseILj3072ES2_S2_S2_S2_fjLj128EEEEELb0ELb0ELb1EEEvNS_9FwdParamsE --------------------------
	.section	.nv.shared._ZN10layer_norm31ln_parallel_residual_fwd_kernelINS_13Kernel_traitsI13__nv_bfloat16S2_S2_S2_fjLj3072ELj1ELj1ELj4ELj16ENS_18Kernel_traits_baseILj3072ES2_S2_S2_S2_fjLj128EEEEELb0ELb0ELb1EEEvNS_9FwdParamsE,"aw",@nobits
	.sectionflags	@""
	.align	16
	.zero		1024


//--------------------- .nv.shared._ZN10layer_norm31ln_parallel_residual_fwd_kernelINS_13Kernel_traitsI13__nv_bfloat16S2_S2_S2_fjLj3072ELj1ELj1ELj4ELj16ENS_18Kernel_traits_baseILj3072ES2_S2_S2_S2_fjLj128EEEEELb0ELb1ELb0EEEvNS_9FwdParamsE --------------------------
	.section	.nv.shared._ZN10layer_norm31ln_parallel_residual_fwd_kernelINS_13Kernel_traitsI13__nv_bfloat16S2_S2_S2_fjLj3072ELj1ELj1ELj4ELj16ENS_18Kernel_traits_baseILj3072ES2_S2_S2_S2_fjLj128EEEEELb0ELb1ELb0EEEvNS_9FwdParamsE,"aw",@nobits
	.sectionflags	@""
	.align	16
	.zero		1024


//--------------------- .nv.shared._ZN10layer_norm31ln_parallel_residual_fwd_kernelINS_13Kernel_traitsI13__nv_bfloat16S2_S2_S2_fjLj3072ELj1ELj1ELj4ELj16ENS_18Kernel_traits_baseILj3072ES2_S2_S2_S2_fjLj128EEEEELb0ELb1ELb1EEEvNS_9FwdParamsE --------------------------
	.section	.nv.shared._ZN10layer_norm31ln_parallel_residual_fwd_kernelINS_13Kernel_traitsI13__nv_bfloat16S2_S2_S2_fjLj3072ELj1ELj1ELj4ELj16ENS_18Kernel_traits_baseILj3072ES2_S2_S2_S2_fjLj128EEEEELb0ELb1ELb1EEEvNS_9FwdParamsE,"aw",@nobits
	.sectionflags	@""
	.align	16
	.zero		1024


//--------------------- .nv.shared._ZN10layer_norm31ln_parallel_residual_fwd_kernelINS_13Kernel_traitsI13__nv_bfloat16S2_S2_S2_fjLj3072ELj1ELj1ELj4ELj16ENS_18Kernel_traits_baseILj3072ES2_S2_S2_S2_fjLj128EEEEELb1ELb0ELb0EEEvNS_9FwdParamsE --------------------------
	.section	.nv.shared._ZN10layer_norm31ln_parallel_residual_fwd_kernelINS_13Kernel_traitsI13__nv_bfloat16S2_S2_S2_fjLj3072ELj1ELj1ELj4ELj16ENS_18Kernel_traits_baseILj3072ES2_S2_S2_S2_fjLj128EEEEELb1ELb0ELb0EEEvNS_9FwdParamsE,"aw",@nobits
	.sectionflags	@""
	.align	16
	.zero		1024


//--------------------- .nv.shared._ZN10layer_norm31ln_parallel_residual_fwd_kernelINS_13Kernel_traitsI13__nv_bfloat16S2_S2_S2_fjLj3072ELj1ELj1ELj4ELj16ENS_18Kernel_traits_baseILj3072ES2_S2_S2_S2_fjLj128EEEEELb1ELb0ELb1EEEvNS_9FwdParamsE --------------------------
	.section	.nv.shared._ZN10layer_norm31ln_parallel_residual_fwd_kernelINS_13Kernel_traitsI13__nv_bfloat16S2_S2_S2_fjLj3072ELj1ELj1ELj4ELj16ENS_18Kernel_traits_baseILj3072ES2_S2_S2_S2_fjLj128EEEEELb1ELb0ELb1EEEvNS_9FwdParamsE,"aw",@nobits
	.sectionflags	@""
	.align	16
	.zero		1024


//--------------------- .nv.shared._ZN10layer_norm31ln_parallel_residual_fwd_kernelINS_13Kernel_traitsI13__nv_bfloat16S2_S2_S2_fjLj3072ELj1ELj1ELj4ELj16ENS_18Kernel_traits_baseILj3072ES2_S2_S2_S2_fjLj128EEEEELb1ELb1ELb0EEEvNS_9FwdParamsE --------------------------
	.section	.nv.shared._ZN10layer_norm31ln_parallel_residual_fwd_kernelINS_13Kernel_traitsI13__nv_bfloat16S2_S2_S2_fjLj3072ELj1ELj1ELj4ELj16ENS_18Kernel_traits_baseILj3072ES2_S2_S2_S2_fjLj128EEEEELb1ELb1ELb0EEEvNS_9FwdParamsE,"aw",@nobits
	.sectionflags	@""
	.align	16
	.zero		1024


//--------------------- .nv.shared._ZN10layer_norm31ln_parallel_residual_fwd_kernelINS_13Kernel_traitsI13__nv_bfloat16S2_S2_S2_fjLj3072ELj1ELj1ELj4ELj16ENS_18Kernel_traits_baseILj3072ES2_S2_S2_S2_fjLj128EEEEELb1ELb1ELb1EEEvNS_9FwdParamsE --------------------------
	.section	.nv.shared._ZN10layer_norm31ln_parallel_residual_fwd_kernelINS_13Kernel_traitsI13__nv_bfloat16S2_S2_S2_fjLj3072ELj1ELj1ELj4ELj16ENS_18Kernel_traits_baseILj3072ES2_S2_S2_S2_fjLj128EEEEELb1ELb1ELb1EEEvNS_9FwdParamsE,"aw",@nobits
	.sectionflags	@""
	.align	16
	.zero		1024


//--------------------- .nv.shared._ZN10layer_norm31ln_parallel_residual_fwd_kernelINS_13Kernel_traitsI6__halfS2_S2_S2_fjLj3072ELj1ELj1ELj4ELj16ENS_18Kernel_traits_baseILj3072ES2_S2_S2_S2_fjLj128EEEEELb0ELb0ELb0EEEvNS_9FwdParamsE --------------------------
	.section	.nv.shared._ZN10layer_norm31ln_parallel_residual_fwd_kernelINS_13Kernel_traitsI6__halfS2_S2_S2_fjLj3072ELj1ELj1ELj4ELj16ENS_18Kernel_traits_baseILj3072ES2_S2_S2_S2_fjLj128EEEEELb0ELb0ELb0EEEvNS_9FwdParamsE,"aw",@nobits
	.sectionflags	@""
	.align	16
	.zero		1024


//--------------------- .nv.shared._ZN10layer_norm31ln_parallel_residual_fwd_kernelINS_13Kernel_traitsI6__halfS2_S2_S2_fjLj3072ELj1ELj1ELj4ELj16ENS_18Kernel_traits_baseILj3072ES2_S2_S2_S2_fjLj128EEEEELb0ELb0ELb1EEEvNS_9FwdParamsE --------------------------
	.section	.nv.shared._ZN10layer_norm31ln_parallel_residual_fwd_kernelINS_13Kernel_traitsI6__halfS2_S2_S2_fjLj3072ELj1ELj1ELj4ELj16ENS_18Kernel_traits_baseILj3072ES2_S2_S2_S2_fjLj128EEEEELb0ELb0ELb1EEEvNS_9FwdParamsE,"aw",@nobits
	.sectionflags	@""
	.align	16
	.zero		1024


//--------------------- .nv.shared._ZN10layer_norm31ln_parallel_residual_fwd_kernelINS_13Kernel_traitsI6__halfS2_S2_S2_fjLj3072ELj1ELj1ELj4ELj16ENS_18Kernel_traits_baseILj3072ES2_S2_S2_S2_fjLj128EEEEELb0ELb1ELb0EEEvNS_9FwdParamsE --------------------------
	.section	.nv.shared._ZN10layer_norm31ln_parallel_residual_fwd_kernelINS_13Kernel_traitsI6__halfS2_S2_S2_fjLj3072ELj1ELj1ELj4ELj16ENS_18Kernel_traits_baseILj3072ES2_S2_S2_S2_fjLj128EEEEELb0ELb1ELb0EEEvNS_9FwdParamsE,"aw",@nobits
	.sectionflags	@""
	.align	16
	.zero		1024


//--------------------- .nv.shared._ZN10layer_norm31ln_parallel_residual_fwd_kernelINS_13Kernel_traitsI6__halfS2_S2_S2_fjLj3072ELj1ELj1ELj4ELj16ENS_18Kernel_traits_baseILj3072ES2_S2_S2_S2_fjLj128EEEEELb0ELb1ELb1EEEvNS_9FwdParamsE --------------------------
	.section	.nv.shared._ZN10layer_norm31ln_parallel_residual_fwd_kernelINS_13Kernel_traitsI6__halfS2_S2_S2_fjLj3072ELj1ELj1ELj4ELj16ENS_18Kernel_traits_baseILj3072ES2_S2_S2_S2_fjLj128EEEEELb0ELb1ELb1EEEvNS_9FwdParamsE,"aw",@nobits
	.sectionflags	@""
	.align	16
	.zero		1024


//--------------------- .nv.shared._ZN10layer_norm31ln_parallel_residual_fwd_kernelINS_13Kernel_traitsI6__halfS2_S2_S2_fjLj3072ELj1ELj1ELj4ELj16ENS_18Kernel_traits_baseILj3072ES2_S2_S2_S2_fjLj128EEEEELb1ELb0ELb0EEEvNS_9FwdParamsE --------------------------
	.section	.nv.shared._ZN10layer_norm31ln_parallel_residual_fwd_kernelINS_13Kernel_traitsI6__halfS2_S2_S2_fjLj3072ELj1ELj1ELj4ELj16ENS_18Kernel_traits_baseILj3072ES2_S2_S2_S2_fjLj128EEEEELb1ELb0ELb0EEEvNS_9FwdParamsE,"aw",@nobits
	.sectionflags	@""
	.align	16
	.zero		1024


//--------------------- .nv.shared._ZN10layer_norm31ln_parallel_residual_fwd_kernelINS_13Kernel_traitsI6__halfS2_S2_S2_fjLj3072ELj1ELj1ELj4ELj16ENS_18Kernel_traits_baseILj3072ES2_S2_S2_S2_fjLj128EEEEELb1ELb0ELb1EEEvNS_9FwdParamsE --------------------------
	.section	.nv.shared._ZN10layer_norm31ln_parallel_residual_fwd_kernelINS_13Kernel_traitsI6__halfS2_S2_S2_fjLj3072ELj1ELj1ELj4ELj16ENS_18Kernel_traits_baseILj3072ES2_S2_S2_S2_fjLj128EEEEELb1ELb0ELb1EEEvNS_9FwdParamsE,"aw",@nobits
	.sectionflags	@""
	.align	16
	.zero		1024


//--------------------- .nv.shared._ZN10layer_norm31ln_parallel_residual_fwd_kernelINS_13Kernel_traitsI6__halfS2_S2_S2_fjLj3072ELj1ELj1ELj4ELj16ENS_18Kernel_traits_baseILj3072ES2_S2_S2_S2_fjLj128EEEEELb1ELb1ELb0EEEvNS_9FwdParamsE --------------------------
	.section	.nv.shared._ZN10layer_norm31ln_parallel_residual_fwd_kernelINS_13Kernel_traitsI6__halfS2_S2_S2_fjLj3072ELj1ELj1ELj4ELj16ENS_18Kernel_traits_baseILj3072ES2_S2_S2_S2_fjLj128EEEEELb1ELb1ELb0EEEvNS_9FwdParamsE,"aw",@nobits
	.sectionflags	@""
	.align	16
	.zero		1024


//--------------------- .nv.shared._ZN10layer_norm31ln_parallel_residual_fwd_kernelINS_13Kernel_traitsI6__halfS2_S2_S2_fjLj3072ELj1ELj1ELj4ELj16ENS_18Kernel_traits_baseILj3072ES2_S2_S2_S2_fjLj128EEEEELb1ELb1ELb1EEEvNS_9FwdParamsE --------------------------
	.section	.nv.shared._ZN10layer_norm31ln_parallel_residual_fwd_kernelINS_13Kernel_traitsI6__halfS2_S2_S2_fjLj3072ELj1ELj1ELj4ELj16ENS_18Kernel_traits_baseILj3072ES2_S2_S2_S2_fjLj128EEEEELb1ELb1ELb1EEEvNS_9FwdParamsE,"aw",@nobits
	.sectionflags	@""
	.align	16
	.zero		1024


//--------------------- .nv.shared._ZN10layer_norm31ln_parallel_residual_fwd_kernelINS_13Kernel_traitsIf13__nv_bfloat16S2_S2_fjLj3072ELj1ELj1ELj4ELj16ENS_18Kernel_traits_baseILj3072EfS2_S2_S2_fjLj128EEEEELb0ELb0ELb0EEEvNS_9FwdParamsE --------------------------
	.section	.nv.shared._ZN10layer_norm31ln_parallel_residual_fwd_kernelINS_13Kernel_traitsIf13__nv_bfloat16S2_S2_fjLj3072ELj1ELj1ELj4ELj16ENS_18Kernel_traits_baseILj3072EfS2_S2_S2_fjLj128EEEEELb0ELb0ELb0EEEvNS_9FwdParamsE,"aw",@nobits
	.sectionflags	@""
	.align	16
	.zero		1024


//--------------------- .nv.shared._ZN10layer_norm31ln_parallel_residual_fwd_kernelINS_13Kernel_traitsIf13__nv_bfloat16S2_S2_fjLj3072ELj1ELj1ELj4ELj16ENS_18Kernel_traits_baseILj3072EfS2_S2_S2_fjLj128EEEEELb0ELb0ELb1EEEvNS_9FwdParamsE --------------------------
	.section	.nv.shared._ZN10layer_norm31ln_parallel_residual_fwd_kernelINS_13Kernel_traitsIf13__nv_bfloat16S2_S2_fjLj3072ELj1ELj1ELj4ELj16ENS_18Kernel_traits_baseILj3072EfS2_S2_S2_fjLj128EEEEELb0ELb0ELb1EEEvNS_9FwdParamsE,"aw",@nobits
	.sectionflags	@""
	.align	16
	.zero		1024


//--------------------- .nv.shared._ZN10layer_norm31ln_parallel_residual_fwd_kernelINS_13Kernel_traitsIf13__nv_bfloat16S2_S2_fjLj3072ELj1ELj1ELj4ELj16ENS_18Kernel_traits_baseILj3072EfS2_S2_S2_fjLj128EEEEELb0ELb1ELb0EEEvNS_9FwdParamsE --------------------------
	.section	.nv.shared._ZN10layer_norm31ln_parallel_residual_fwd_kernelINS_13Kernel_traitsIf13__nv_bfloat16S2_S2_fjLj3072ELj1ELj1ELj4ELj16ENS_18Kernel_traits_baseILj3072EfS2_S2_S2_fjLj128EEEEELb0ELb1ELb0EEEvNS_9FwdParamsE,"aw",@nobits
	.sectionflags	@""
	.align	16
	.zero		1024


//--------------------- .nv.shared._ZN10layer_norm31ln_parallel_residual_fwd_kernelINS_13Kernel_traitsIf13__nv_bfloat16S2_S2_fjLj3072ELj1ELj1ELj4ELj16ENS_18Kernel_traits_baseILj3072EfS2_S2_S2_fjLj128EEEEELb0ELb1ELb1EEEvNS_9FwdParamsE --------------------------
	.section	.nv.shared._ZN10layer_norm31ln_parallel_residual_fwd_kernelINS_13Kernel_traitsIf13__nv_bfloat16S2_S2_fjLj3072ELj1ELj1ELj4ELj16ENS_18Kernel_traits_baseILj3072EfS2_S2_S2_fjLj128EEEEELb0ELb1ELb1EEEvNS_9FwdParamsE,"aw",@nobits
	.sectionflags	@""
	.align	16
	.zero		1024


//--------------------- .nv.shared._ZN10layer_norm31ln_parallel_residual_fwd_kernelINS_13Kernel_traitsIf13__nv_bfloat16S2_S2_fjLj3072ELj1ELj1ELj4ELj16ENS_18Kernel_traits_baseILj3072EfS2_S2_S2_fjLj128EEEEELb1ELb0ELb0EEEvNS_9FwdParamsE --------------------------
	.section	.nv.shared._ZN10layer_norm31ln_parallel_residual_fwd_kernelINS_13Kernel_traitsIf13__nv_bfloat16S2_S2_fjLj3072ELj1ELj1ELj4ELj16ENS_18Kernel_traits_baseILj3072EfS2_S2_S2_fjLj128EEEEELb1ELb0ELb0EEEvNS_9FwdParamsE,"aw",@nobits
	.sectionflags	@""
	.align	16
	.zero		1024


//--------------------- .nv.shared._ZN10layer_norm31ln_parallel_residual_fwd_kernelINS_13Kernel_traitsIf13__nv_bfloat16S2_S2_fjLj3072ELj1ELj1ELj4ELj16ENS_18Kernel_traits_baseILj3072EfS2_S2_S2_fjLj128EEEEELb1ELb0ELb1EEEvNS_9FwdParamsE --------------------------
	.section	.nv.shared._ZN10layer_norm31ln_parallel_residual_fwd_kernelINS_13Kernel_traitsIf13__nv_bfloat16S2_S2_fjLj3072ELj1ELj1ELj4ELj16ENS_18Kernel_traits_baseILj3072EfS2_S2_S2_fjLj128EEEEELb1ELb0ELb1EEEvNS_9FwdParamsE,"aw",@nobits
	.sectionflags	@""
	.align	16
	.zero		1024


//--------------------- .nv.shared._ZN10layer_norm31ln_parallel_residual_fwd_kernelINS_13Kernel_traitsIf13__nv_bfloat16S2_S2_fjLj3072ELj1ELj1ELj4ELj16ENS_18Kernel_traits_baseILj3072EfS2_S2_S2_fjLj128EEEEELb1ELb1ELb0EEEvNS_9FwdParamsE --------------------------
	.section	.nv.shared._ZN10layer_norm31ln_parallel_residual_fwd_kernelINS_13Kernel_traitsIf13__nv_bfloat16S2_S2_fjLj3072ELj1ELj1ELj4ELj16ENS_18Kernel_traits_baseILj3072EfS2_S2_S2_fjLj128EEEEELb1ELb1ELb0EEEvNS_9FwdParamsE,"aw",@nobits
	.sectionflags	@""
	.align	16
	.zero		1024


//--------------------- .nv.shared._ZN10layer_norm31ln_parallel_residual_fwd_kernelINS_13Kernel_traitsIf13__nv_bfloat16S2_S2_fjLj3072ELj1ELj1ELj4ELj16ENS_18Kernel_traits_baseILj3072EfS2_S2_S2_fjLj128EEEEELb1ELb1ELb1EEEvNS_9FwdParamsE --------------------------
	.section	.nv.shared._ZN10layer_norm31ln_parallel_residual_fwd_kernelINS_13Kernel_traitsIf13__nv_bfloat16S2_S2_fjLj3072ELj1ELj1ELj4ELj16ENS_18Kernel_traits_baseILj3072EfS2_S2_S2_fjLj128EEEEELb1ELb1ELb1EEEvNS_9FwdParamsE,"aw",@nobits
	.sectionflags	@""
	.align	16
	.zero		1024


//--------------------- .nv.shared._ZN10layer_norm31ln_parallel_residual_fwd_kernelINS_13Kernel_traitsI13__nv_bfloat16S2_fS2_fjLj3072ELj1ELj1ELj4ELj16ENS_18Kernel_traits_baseILj3072ES2_S2_fS2_fjLj128EEEEELb0ELb0ELb0EEEvNS_9FwdParamsE --------------------------
	.section	.nv.shared._ZN10layer_norm31ln_parallel_residual_fwd_kernelINS_13Kernel_traitsI13__nv_bfloat16S2_fS2_fjLj3072ELj1ELj1ELj4ELj16ENS_18Kernel_traits_baseILj3072ES2_S2_fS2_fjLj128EEEEELb0ELb0ELb0EEEvNS_9FwdParamsE,"aw",@nobits
	.sectionflags	@""
	.align	16
	.zero		1024


//--------------------- .nv.shared._ZN10layer_norm31ln_parallel_residual_fwd_kernelINS_13Kernel_traitsI13__nv_bfloat16S2_fS2_fjLj3072ELj1ELj1ELj4ELj16ENS_18Kernel_traits_baseILj3072ES2_S2_fS2_fjLj128EEEEELb0ELb0ELb1EEEvNS_9FwdParamsE --------------------------
	.section	.nv.shared._ZN10layer_norm31ln_parallel_residual_fwd_kernelINS_13Kernel_traitsI13__nv_bfloat16S2_fS2_fjLj3072ELj1ELj1ELj4ELj16ENS_18Kernel_traits_baseILj3072ES2_S2_fS2_fjLj128EEEEELb0ELb0ELb1EEEvNS_9FwdParamsE,"aw",@nobits
	.sectionflags	@""
	.align	16
	.zero		1024


//--------------------- .nv.shared._ZN10layer_norm31ln_parallel_residual_fwd_kernelINS_13Kernel_traitsI13__nv_bfloat16S2_fS2_fjLj3072ELj1ELj1ELj4ELj16ENS_18Kernel_traits_baseILj3072ES2_S2_fS2_fjLj128EEEEELb0ELb1ELb0EEEvNS_9FwdParamsE --------------------------
	.section	.nv.shared._ZN10layer_norm31ln_parallel_residual_fwd_kernelINS_13Kernel_traitsI13__nv_bfloat16S2_fS2_fjLj3072ELj1ELj1ELj4ELj16ENS_18Kernel_traits_baseILj3072ES2_S2_fS2_fjLj128EEEEELb0ELb1ELb0EEEvNS_9FwdParamsE,"aw",@nobits
	.sectionflags	@""
	.align	16
	.zero		1024


//--------------------- .nv.shared._ZN10layer_norm31ln_parallel_residual_fwd_kernelINS_13Kernel_traitsI13__nv_bfloat16S2_fS2_fjLj3072ELj1ELj1ELj4ELj16ENS_18Kernel_traits_baseILj3072ES2_S2_fS2_fjLj128EEEEELb0ELb1ELb1EEEvNS_9FwdParamsE --------------------------
	.section	.nv.shared._ZN10layer_norm31ln_parallel_residual_fwd_kernelINS_13Kernel_traitsI13__nv_bfloat16S2_fS2_fjLj3072ELj1ELj1ELj4ELj16ENS_18Kernel_traits_baseILj3072ES2_S2_fS2_fjLj128EEEEELb0ELb1ELb1EEEvNS_9FwdParamsE,"aw",@nobits
	.sectionflags	@""
	.align	16
	.zero		1024


//--------------------- .nv.shared._ZN10layer_norm31ln_parallel_residual_fwd_kernelINS_13Kernel_traitsI13__nv_bfloat16S2_fS2_fjLj3072ELj1ELj1ELj4ELj16ENS_18Kernel_traits_baseILj3072ES2_S2_fS2_fjLj128EEEEELb1ELb0ELb0EEEvNS_9FwdParamsE --------------------------
	.section	.nv.shared._ZN10layer_norm31ln_parallel_residual_fwd_kernelINS_13Kernel_traitsI13__nv_bfloat16S2_fS2_fjLj3072ELj1ELj1ELj4ELj16ENS_18Kernel_traits_baseILj3072ES2_S2_fS2_fjLj128EEEEELb1ELb0ELb0EEEvNS_9FwdParamsE,"aw",@nobits
	.sectionflags	@""
	.align	16
	.zero		1024


//--------------------- .nv.shared._ZN10layer_norm31ln_parallel_residual_fwd_kernelINS_13Kernel_traitsI13__nv_bfloat16S2_fS2_fjLj3072ELj1ELj1ELj4ELj16ENS_18Kernel_traits_baseILj3072ES2_S2_fS2_fjLj128EEEEELb1ELb0ELb1EEEvNS_9FwdParamsE --------------------------
	.section	.nv.shared._ZN10layer_norm31ln_parallel_residual_fwd_kernelINS_13Kernel_traitsI13__nv_bfloat16S2_fS2_fjLj3072ELj1ELj1ELj4ELj16ENS_18Kernel_traits_baseILj3072ES2_S2_fS2_fjLj128EEEEELb1ELb0ELb1EEEvNS_9FwdParamsE,"aw",@nobits
	.sectionflags	@""
	.align	16
	.zero		1024


//--------------------- .nv.shared._ZN10layer_norm31ln_parallel_residual_fwd_kernelINS_13Kernel_traitsI13__nv_bfloat16S2_fS2_fjLj3072ELj1ELj1ELj4ELj16ENS_18Kernel_traits_baseILj3072ES2_S2_fS2_fjLj128EEEEELb1ELb1ELb0EEEvNS_9FwdParamsE --------------------------
	.section	.nv.shared._ZN10layer_norm31ln_parallel_residual_fwd_kernelINS_13Kernel_traitsI13__nv_bfloat16S2_fS2_fjLj3072ELj1ELj1ELj4ELj16ENS_18Kernel_traits_baseILj3072ES2_S2_fS2_fjLj128EEEEELb1ELb1ELb0EEEvNS_9FwdParamsE,"aw",@nobits
	.sectionflags	@""
	.align	16
	.zero		1024


//--------------------- .nv.shared._ZN10layer_norm31ln_parallel_residual_fwd_kernelINS_13Kernel_traitsI13__nv_bfloat16S2_fS2_fjLj3072ELj1ELj1ELj4ELj16ENS_18Kernel_traits_baseILj3072ES2_S2_fS2_fjLj128EEEEELb1ELb1ELb1EEEvNS_9FwdParamsE --------------------------
	.section	.nv.shared._ZN10layer_norm31ln_parallel_residual_fwd_kernelINS_13Kernel_traitsI13__nv_bfloat16S2_fS2_fjLj3072ELj1ELj1ELj4ELj16ENS_18Kernel_traits_baseILj3072ES2_S2_fS2_fjLj128EEEEELb1ELb1ELb1EEEvNS_9FwdParamsE,"aw",@nobits
	.sectionflags	@""
	.align	16
	.zero		1024


//--------------------- .nv.shared._ZN10layer_norm31ln_parallel_residual_fwd_kernelINS_13Kernel_traitsIf13__nv_bfloat16fS2_fjLj3072ELj1ELj1ELj4ELj16ENS_18Kernel_traits_baseILj3072EfS2_fS2_fjLj128EEEEELb0ELb0ELb0EEEvNS_9FwdParamsE --------------------------
	.section	.nv.shared._ZN10layer_norm31ln_parallel_residual_fwd_kernelINS_13Kernel_traitsIf13__nv_bfloat16fS2_fjLj3072ELj1ELj1ELj4ELj16ENS_18Kernel_traits_baseILj3072EfS2_fS2_fjLj128EEEEELb0ELb0ELb0EEEvNS_9FwdParamsE,"aw",@nobits
	.sectionflags	@""
	.align	16
	.zero		1024


//--------------------- .nv.shared._ZN10layer_norm31ln_parallel_residual_fwd_kernelINS_13Kernel_traitsIf13__nv_bfloat16fS2_fjLj3072ELj1ELj1ELj4ELj16ENS_18Kernel_traits_baseILj3072EfS2_fS2_fjLj128EEEEELb0ELb0ELb1EEEvNS_9FwdParamsE --------------------------
	.section	.nv.shared._ZN10layer_norm31ln_parallel_residual_fwd_kernelINS_13Kernel_traitsIf13__nv_bfloat16fS2_fjLj3072ELj1ELj1ELj4ELj16ENS_18Kernel_traits_baseILj3072EfS2_fS2_fjLj128EEEEELb0ELb0ELb1EEEvNS_9FwdParamsE,"aw",@nobits
	.sectionflags	@""
	.align	16
	.zero		1024


//--------------------- .nv.shared._ZN10layer_norm31ln_parallel_residual_fwd_kernelINS_13Kernel_traitsIf13__nv_bfloat16fS2_fjLj3072ELj1ELj1ELj4ELj16ENS_18Kernel_traits_baseILj3072EfS2_fS2_fjLj128EEEEELb0ELb1ELb0EEEvNS_9FwdParamsE --------------------------
	.section	.nv.shared._ZN10layer_norm31ln_parallel_residual_fwd_kernelINS_13Kernel_traitsIf13__nv_bfloat16fS2_fjLj3072ELj1ELj1ELj4ELj16ENS_18Kernel_traits_baseILj3072EfS2_fS2_fjLj128EEEEELb0ELb1ELb0EEEvNS_9FwdParamsE,"aw",@nobits
	.sectionflags	@""
	.align	16
	.zero		1024


//--------------------- .nv.shared._ZN10layer_norm31ln_parallel_residual_fwd_kernelINS_13Kernel_traitsIf13__nv_bfloat16fS2_fjLj3072ELj1ELj1ELj4ELj16ENS_18Kernel_traits_baseILj3072EfS2_fS2_fjLj128EEEEELb0ELb1ELb1EEEvNS_9FwdParamsE --------------------------
	.section	.nv.shared._ZN10layer_norm31ln_parallel_residual_fwd_kernelINS_13Kernel_traitsIf13__nv_bfloat16fS2_fjLj3072ELj1ELj1ELj4ELj16ENS_18Kernel_traits_baseILj3072EfS2_fS2_fjLj128EEEEELb0ELb1ELb1EEEvNS_9FwdParamsE,"aw",@nobits
	.sectionflags	@""
	.align	16
	.zero		1024


//--------------------- .nv.shared._ZN10layer_norm31ln_parallel_residual_fwd_kernelINS_13Kernel_traitsIf13__nv_bfloat16fS2_fjLj3072ELj1ELj1ELj4ELj16ENS_18Kernel_traits_baseILj3072EfS2_fS2_fjLj128EEEEELb1ELb0ELb0EEEvNS_9FwdParamsE --------------------------
	.section	.nv.shared._ZN10layer_norm31ln_parallel_residual_fwd_kernelINS_13Kernel_traitsIf13__nv_bfloat16fS2_fjLj3072ELj1ELj1ELj4ELj16ENS_18Kernel_traits_baseILj3072EfS2_fS2_fjLj128EEEEELb1ELb0ELb0EEEvNS_9FwdParamsE,"aw",@nobits
	.sectionflags	@""
	.align	16
	.zero		1024


//--------------------- .nv.shared._ZN10layer_norm31ln_parallel_residual_fwd_kernelINS_13Kernel_traitsIf13__nv_bfloat16fS2_fjLj3072ELj1ELj1ELj4ELj16ENS_18Kernel_traits_baseILj3072EfS2_fS2_fjLj128EEEEELb1ELb0ELb1EEEvNS_9FwdParamsE --------------------------
	.section	.nv.shared._ZN10layer_norm31ln_parallel_residual_fwd_kernelINS_13Kernel_traitsIf13__nv_bfloat16fS2_fjLj3072ELj1ELj1ELj4ELj16ENS_18Kernel_traits_baseILj3072EfS2_fS2_fjLj128EEEEELb1ELb0ELb1EEEvNS_9FwdParamsE,"aw",@nobits
	.sectionflags	@""
	.align	16
	.zero		1024


//--------------------- .nv.shared._ZN10layer_norm31ln_parallel_residual_fwd_kernelINS_13Kernel_traitsIf13__nv_bfloat16fS2_fjLj3072ELj1ELj1ELj4ELj16ENS_18Kernel_traits_baseILj3072EfS2_fS2_fjLj128EEEEELb1ELb1ELb0EEEvNS_9FwdParamsE --------------------------
	.section	.nv.shared._ZN10layer_norm31ln_parallel_residual_fwd_kernelINS_13Kernel_traitsIf13__nv_bfloat16fS2_fjLj3072ELj1ELj1ELj4ELj16ENS_18Kernel_traits_baseILj3072EfS2_fS2_fjLj128EEEEELb1ELb1ELb0EEEvNS_9FwdParamsE,"aw",@nobits
	.sectionflags	@""
	.align	16
	.zero		1024


//--------------------- .nv.shared._ZN10layer_norm31ln_parallel_residual_fwd_kernelINS_13Kernel_traitsIf13__nv_bfloat16fS2_fjLj3072ELj1ELj1ELj4ELj16ENS_18Kernel_traits_baseILj3072EfS2_fS2_fjLj128EEEEELb1ELb1ELb1EEEvNS_9FwdParamsE --------------------------
	.section	.nv.shared._ZN10layer_norm31ln_parallel_residual_fwd_kernelINS_13Kernel_traitsIf13__nv_bfloat16fS2_fjLj3072ELj1ELj1ELj4ELj16ENS_18Kernel_traits_baseILj3072EfS2_fS2_fjLj128EEEEELb1ELb1ELb1EEEvNS_9FwdParamsE,"aw",@nobits
	.sectionflags	@""
	.align	16
	.zero		1024


//--------------------- .nv.shared._ZN10layer_norm31ln_parallel_residual_fwd_kernelINS_13Kernel_traitsIf6__halfS2_S2_fjLj3072ELj1ELj1ELj4ELj16ENS_18Kernel_traits_baseILj3072EfS2_S2_S2_fjLj128EEEEELb0ELb0ELb0EEEvNS_9FwdParamsE --------------------------
	.section	.nv.shared._ZN10layer_norm31ln_parallel_residual_fwd_kernelINS_13Kernel_traitsIf6__halfS2_S2_fjLj3072ELj1ELj1ELj4ELj16ENS_18Kernel_traits_baseILj3072EfS2_S2_S2_fjLj128EEEEELb0ELb0ELb0EEEvNS_9FwdParamsE,"aw",@nobits
	.sectionflags	@""
	.align	16
	.zero		1024


//--------------------- .nv.shared._ZN10layer_norm31ln_parallel_residual_fwd_kernelINS_13Kernel_traitsIf6__halfS2_S2_fjLj3072ELj1ELj1ELj4ELj16ENS_18Kernel_traits_baseILj3072EfS2_S2_S2_fjLj128EEEEELb0ELb0ELb1EEEvNS_9FwdParamsE --------------------------
	.section	.nv.shared._ZN10layer_norm31ln_parallel_residual_fwd_kernelINS_13Kernel_traitsIf6__halfS2_S2_fjLj3072ELj1ELj1ELj4ELj16ENS_18Kernel_traits_baseILj3072EfS2_S2_S2_fjLj128EEEEELb0ELb0ELb1EEEvNS_9FwdParamsE,"aw",@nobits
	.sectionflags	@""
	.align	16
	.zero		1024


//--------------------- .nv.shared._ZN10layer_norm31ln_parallel_residual_fwd_kernelINS_13Kernel_traitsIf6__halfS2_S2_fjLj3072ELj1ELj1ELj4ELj16ENS_18Kernel_traits_baseILj3072EfS2_S2_S2_fjLj128EEEEELb0ELb1ELb0EEEvNS_9FwdParamsE --------------------------
	.section	.nv.shared._ZN10layer_norm31ln_parallel_residual_fwd_kernelINS_13Kernel_traitsIf6__halfS2_S2_fjLj3072ELj1ELj1ELj4ELj16ENS_18Kernel_traits_baseILj3072EfS2_S2_S2_fjLj128EEEEELb0ELb1ELb0EEEvNS_9FwdParamsE,"aw",@nobits
	.sectionflags	@""
	.align	16
	.zero		1024


//--------------------- .nv.shared._ZN10layer_norm31ln_parallel_residual_fwd_kernelINS_13Kernel_traitsIf6__halfS2_S2_fjLj3072ELj1ELj1ELj4ELj16ENS_18Kernel_traits_baseILj3072EfS2_S2_S2_fjLj128EEEEELb0ELb1ELb1EEEvNS_9FwdParamsE --------------------------
	.section	.nv.shared._ZN10layer_norm31ln_parallel_residual_fwd_kernelINS_13Kernel_traitsIf6__halfS2_S2_fjLj3072ELj1ELj1ELj4ELj16ENS_18Kernel_traits_baseILj3072EfS2_S2_S2_fjLj128EEEEELb0ELb1ELb1EEEvNS_9FwdParamsE,"aw",@nobits
	.sectionflags	@""
	.align	16
	.zero		1024


//--------------------- .nv.shared._ZN10layer_norm31ln_parallel_residual_fwd_kernelINS_13Kernel_traitsIf6__halfS2_S2_fjLj3072ELj1ELj1ELj4ELj16ENS_18Kernel_traits_baseILj3072EfS2_S2_S2_fjLj128EEEEELb1ELb0ELb0EEEvNS_9FwdParamsE --------------------------
	.section	.nv.shared._ZN10layer_norm31ln_parallel_residual_fwd_kernelINS_13Kernel_traitsIf6__halfS2_S2_fjLj3072ELj1ELj1ELj4ELj16ENS_18Kernel_traits_baseILj3072EfS2_S2_S2_fjLj128EEEEELb1ELb0ELb0EEEvNS_9FwdParamsE,"aw",@nobits
	.sectionflags	@""
	.align	16
	.zero		1024


//--------------------- .nv.shared._ZN10layer_norm31ln_parallel_residual_fwd_kernelINS_13Kernel_traitsIf6__halfS2_S2_fjLj3072ELj1ELj1ELj4ELj16ENS_18Kernel_traits_baseILj3072EfS2_S2_S2_fjLj128EEEEELb1ELb0ELb1EEEvNS_9FwdParamsE --------------------------
	.section	.nv.shared._ZN10layer_norm31ln_parallel_residual_fwd_kernelINS_13Kernel_traitsIf6__halfS2_S2_fjLj3072ELj1ELj1ELj4ELj16ENS_18Kernel_traits_baseILj3072EfS2_S2_S2_fjLj128EEEEELb1ELb0ELb1EEEvNS_9FwdParamsE,"aw",@nobits
	.sectionflags	@""
	.align	16
	.zero		1024


//--------------------- .nv.shared._ZN10layer_norm31ln_parallel_residual_fwd_kernelINS_13Kernel_traitsIf6__halfS2_S2_fjLj3072ELj1ELj1ELj4ELj16ENS_18Kernel_traits_baseILj3072EfS2_S2_S2_fjLj128EEEEELb1ELb1ELb0EEEvNS_9FwdParamsE --------------------------
	.section	.nv.shared._ZN10layer_norm31ln_parallel_residual_fwd_kernelINS_13Kernel_traitsIf6__halfS2_S2_fjLj3072ELj1ELj1ELj4ELj16ENS_18Kernel_traits_baseILj3072EfS2_S2_S2_fjLj128EEEEELb1ELb1ELb0EEEvNS_9FwdParamsE,"aw",@nobits
	.sectionflags	@""
	.align	16
	.zero		1024


//--------------------- .nv.shared._ZN10layer_norm31ln_parallel_residual_fwd_kernelINS_13Kernel_traitsIf6__halfS2_S2_fjLj3072ELj1ELj1ELj4ELj16ENS_18Kernel_traits_baseILj3072EfS2_S2_S2_fjLj128EEEEELb1ELb1ELb1EEEvNS_9FwdParamsE --------------------------
	.section	.nv.shared._ZN10layer_norm31ln_parallel_residual_fwd_kernelINS_13Kernel_traitsIf6__halfS2_S2_fjLj3072ELj1ELj1ELj4ELj16ENS_18Kernel_traits_baseILj3072EfS2_S2_S2_fjLj128EEEEELb1ELb1ELb1EEEvNS_9FwdParamsE,"aw",@nobits
	.sectionflags	@""
	.align	16
	.zero		1024


//--------------------- .nv.shared._ZN10layer_norm31ln_parallel_residual_fwd_kernelINS_13Kernel_traitsI6__halfS2_fS2_fjLj3072ELj1ELj1ELj4ELj16ENS_18Kernel_traits_baseILj3072ES2_S2_fS2_fjLj128EEEEELb0ELb0ELb0EEEvNS_9FwdParamsE --------------------------
	.section	.nv.shared._ZN10layer_norm31ln_parallel_residual_fwd_kernelINS_13Kernel_traitsI6__halfS2_fS2_fjLj3072ELj1ELj1ELj4ELj16ENS_18Kernel_traits_baseILj3072ES2_S2_fS2_fjLj128EEEEELb0ELb0ELb0EEEvNS_9FwdParamsE,"aw",@nobits
	.sectionflags	@""
	.align	16
	.zero		1024


//--------------------- .nv.shared._ZN10layer_norm31ln_parallel_residual_fwd_kernelINS_13Kernel_traitsI6__halfS2_fS2_fjLj3072ELj1ELj1ELj4ELj16ENS_18Kernel_traits_baseILj3072ES2_S2_fS2_fjLj128EEEEELb0ELb0ELb1EEEvNS_9FwdParamsE --------------------------
	.section	.nv.shared._ZN10layer_norm31ln_parallel_residual_fwd_kernelINS_13Kernel_traitsI6__halfS2_fS2_fjLj3072ELj1ELj1ELj4ELj16ENS_18Kernel_traits_baseILj3072ES2_S2_fS2_fjLj128EEEEELb0ELb0ELb1EEEvNS_9FwdParamsE,"aw",@nobits
	.sectionflags	@""
	.align	16
	.zero		1024


//--------------------- .nv.shared._ZN10layer_norm31ln_parallel_residual_fwd_kernelINS_13Kernel_traitsI6__halfS2_fS2_fjLj3072ELj1ELj1ELj4ELj16ENS_18Kernel_traits_baseILj3072ES2_S2_fS2_fjLj128EEEEELb0ELb1ELb0EEEvNS_9FwdParamsE --------------------------
	.section	.nv.shared._ZN10layer_norm31ln_parallel_residual_fwd_kernelINS_13Kernel_traitsI6__halfS2_fS2_fjLj3072ELj1ELj1ELj4ELj16ENS_18Kernel_traits_baseILj3072ES2_S2_fS2_fjLj128EEEEELb0ELb1ELb0EEEvNS_9FwdParamsE,"aw",@nobits
	.sectionflags	@""
	.align	16
	.zero		1024


//--------------------- .nv.shared._ZN10layer_norm31ln_parallel_residual_fwd_kernelINS_13Kernel_traitsI6__halfS2_fS2_fjLj3072ELj1ELj1ELj4ELj16ENS_18Kernel_traits_baseILj3072ES2_S2_fS2_fjLj128EEEEELb0ELb1ELb1EEEvNS_9FwdParamsE --------------------------
	.section	.nv.shared._ZN10layer_norm31ln_parallel_residual_fwd_kernelINS_13Kernel_traitsI6__halfS2_fS2_fjLj3072ELj1ELj1ELj4ELj16ENS_18Kernel_traits_baseILj3072ES2_S2_fS2_fjLj128EEEEELb0ELb1ELb1EEEvNS_9FwdParamsE,"aw",@nobits
	.sectionflags	@""
	.align	16
	.zero		1024


//--------------------- .nv.shared._ZN10layer_norm31ln_parallel_residual_fwd_kernelINS_13Kernel_traitsI6__halfS2_fS2_fjLj3072ELj1ELj1ELj4ELj16ENS_18Kernel_traits_baseILj3072ES2_S2_fS2_fjLj128EEEEELb1ELb0ELb0EEEvNS_9FwdParamsE --------------------------
	.section	.nv.shared._ZN10layer_norm31ln_parallel_residual_fwd_kernelINS_13Kernel_traitsI6__halfS2_fS2_fjLj3072ELj1ELj1ELj4ELj16ENS_18Kernel_traits_baseILj3072ES2_S2_fS2_fjLj128EEEEELb1ELb0ELb0EEEvNS_9FwdParamsE,"aw",@nobits
	.sectionflags	@""
	.align	16
	.zero		1024


//--------------------- .nv.shared._ZN10layer_norm31ln_parallel_residual_fwd_kernelINS_13Kernel_traitsI6__halfS2_fS2_fjLj3072ELj1ELj1ELj4ELj16ENS_18Kernel_traits_baseILj3072ES2_S2_fS2_fjLj128EEEEELb1ELb0ELb1EEEvNS_9FwdParamsE --------------------------
	.section	.nv.shared._ZN10layer_norm31ln_parallel_residual_fwd_kernelINS_13Kernel_traitsI6__halfS2_fS2_fjLj3072ELj1ELj1ELj4ELj16ENS_18Kernel_traits_baseILj3072ES2_S2_fS2_fjLj128EEEEELb1ELb0ELb1EEEvNS_9FwdParamsE,"aw",@nobits
	.sectionflags	@""
	.align	16
	.zero		1024


//--------------------- .nv.shared._ZN10layer_norm31ln_parallel_residual_fwd_kernelINS_13Kernel_traitsI6__halfS2_fS2_fjLj3072ELj1ELj1ELj4ELj16ENS_18Kernel_traits_baseILj3072ES2_S2_fS2_fjLj128EEEEELb1ELb1ELb0EEEvNS_9FwdParamsE --------------------------
	.section	.nv.shared._ZN10layer_norm31ln_parallel_residual_fwd_kernelINS_13Kernel_traitsI6__halfS2_fS2_fjLj3072ELj1ELj1ELj4ELj16ENS_18Kernel_traits_baseILj3072ES2_S2_fS2_fjLj128EEEEELb1ELb1ELb0EEEvNS_9FwdParamsE,"aw",@nobits
	.sectionflags	@""
	.align	16
	.zero		1024


//--------------------- .nv.shared._ZN10layer_norm31ln_parallel_residual_fwd_kernelINS_13Kernel_traitsI6__halfS2_fS2_fjLj3072ELj1ELj1ELj4ELj16ENS_18Kernel_traits_baseILj3072ES2_S2_fS2_fjLj128EEEEELb1ELb1ELb1EEEvNS_9FwdParamsE --------------------------
	.section	.nv.shared._ZN10layer_norm31ln_parallel_residual_fwd_kernelINS_13Kernel_traitsI6__halfS2_fS2_fjLj3072ELj1ELj1ELj4ELj16ENS_18Kernel_traits_baseILj3072ES2_S2_fS2_fjLj128EEEEELb1ELb1ELb1EEEvNS_9FwdParamsE,"aw",@nobits
	.sectionflags	@""
	.align	16
	.zero		1024


//--------------------- .nv.shared._ZN10layer_norm31ln_parallel_residual_fwd_kernelINS_13Kernel_traitsIf6__halffS2_fjLj3072ELj1ELj1ELj4ELj16ENS_18Kernel_traits_baseILj3072EfS2_fS2_fjLj128EEEEELb0ELb0ELb0EEEvNS_9FwdParamsE --------------------------
	.section	.nv.shared._ZN10layer_norm31ln_parallel_residual_fwd_kernelINS_13Kernel_traitsIf6__halffS2_fjLj3072ELj1ELj1ELj4ELj16ENS_18Kernel_traits_baseILj3072EfS2_fS2_fjLj128EEEEELb0ELb0ELb0EEEvNS_9FwdParamsE,"aw",@nobits
	.sectionflags	@""
	.align	16
	.zero		1024


//--------------------- .nv.shared._ZN10layer_norm31ln_parallel_residual_fwd_kernelINS_13Kernel_traitsIf6__halffS2_fjLj3072ELj1ELj1ELj4ELj16ENS_18Kernel_traits_baseILj3072EfS2_fS2_fjLj128EEEEELb0ELb0ELb1EEEvNS_9FwdParamsE --------------------------
	.section	.nv.shared._ZN10layer_norm31ln_parallel_residual_fwd_kernelINS_13Kernel_traitsIf6__halffS2_fjLj3072ELj1ELj1ELj4ELj16ENS_18Kernel_traits_baseILj3072EfS2_fS2_fjLj128EEEEELb0ELb0ELb1EEEvNS_9FwdParamsE,"aw",@nobits
	.sectionflags	@""
	.align	16
	.zero		1024


//--------------------- .nv.shared._ZN10layer_norm31ln_parallel_residual_fwd_kernelINS_13Kernel_traitsIf6__halffS2_fjLj3072ELj1ELj1ELj4ELj16ENS_18Kernel_traits_baseILj3072EfS2_fS2_fjLj128EEEEELb0ELb1ELb0EEEvNS_9FwdParamsE --------------------------
	.section	.nv.shared._ZN10layer_norm31ln_parallel_residual_fwd_kernelINS_13Kernel_traitsIf6__halffS2_fjLj3072ELj1ELj1ELj4ELj16ENS_18Kernel_traits_baseILj3072EfS2_fS2_fjLj128EEEEELb0ELb1ELb0EEEvNS_9FwdParamsE,"aw",@nobits
	.sectionflags	@""
	.align	16
	.zero		1024


//--------------------- .nv.shared._ZN10layer_norm31ln_parallel_residual_fwd_kernelINS_13Kernel_traitsIf6__halffS2_fjLj3072ELj1ELj1ELj4ELj16ENS_18Kernel_traits_baseILj3072EfS2_fS2_fjLj128EEEEELb0ELb1ELb1EEEvNS_9FwdParamsE --------------------------
	.section	.nv.shared._ZN10layer_norm31ln_parallel_residual_fwd_kernelINS_13Kernel_traitsIf6__halffS2_fjLj3072ELj1ELj1ELj4ELj16ENS_18Kernel_traits_baseILj3072EfS2_fS2_fjLj128EEEEELb0ELb1ELb1EEEvNS_9FwdParamsE,"aw",@nobits
	.sectionflags	@""
	.align	16
	.zero		1024


//--------------------- .nv.shared._ZN10layer_norm31ln_parallel_residual_fwd_kernelINS_13Kernel_traitsIf6__halffS2_fjLj3072ELj1ELj1ELj4ELj16ENS_18Kernel_traits_baseILj3072EfS2_fS2_fjLj128EEEEELb1ELb0ELb0EEEvNS_9FwdParamsE --------------------------
	.section	.nv.shared._ZN10layer_norm31ln_parallel_residual_fwd_kernelINS_13Kernel_traitsIf6__halffS2_fjLj3072ELj1ELj1ELj4ELj16ENS_18Kernel_traits_baseILj3072EfS2_fS2_fjLj128EEEEELb1ELb0ELb0EEEvNS_9FwdParamsE,"aw",@nobits
	.sectionflags	@""
	.align	16
	.zero		1024


//--------------------- .nv.shared._ZN10layer_norm31ln_parallel_residual_fwd_kernelINS_13Kernel_traitsIf6__halffS2_fjLj3072ELj1ELj1ELj4ELj16ENS_18Kernel_traits_baseILj3072EfS2_fS2_fjLj128EEEEELb1ELb0ELb1EEEvNS_9FwdParamsE --------------------------
	.section	.nv.shared._ZN10layer_norm31ln_parallel_residual_fwd_kernelINS_13Kernel_traitsIf6__halffS2_fjLj3072ELj1ELj1ELj4ELj16ENS_18Kernel_traits_baseILj3072EfS2_fS2_fjLj128EEEEELb1ELb0ELb1EEEvNS_9FwdParamsE,"aw",@nobits
	.sectionflags	@""
	.align	16
	.zero		1024


//--------------------- .nv.shared._ZN10layer_norm31ln_parallel_residual_fwd_kernelINS_13Kernel_traitsIf6__halffS2_fjLj3072ELj1ELj1ELj4ELj16ENS_18Kernel_traits_baseILj3072EfS2_fS2_fjLj128EEEEELb1ELb1ELb0EEEvNS_9FwdParamsE --------------------------
	.section	.nv.shared._ZN10layer_norm31ln_parallel_residual_fwd_kernelINS_13Kernel_traitsIf6__halffS2_fjLj3072ELj1ELj1ELj4ELj16ENS_18Kernel_traits_baseILj3072EfS2_fS2_fjLj128EEEEELb1ELb1ELb0EEEvNS_9FwdParamsE,"aw",@nobits
	.sectionflags	@""
	.align	16
	.zero		1024


//--------------------- .nv.shared._ZN10layer_norm31ln_parallel_residual_fwd_kernelINS_13Kernel_traitsIf6__halffS2_fjLj3072ELj1ELj1ELj4ELj16ENS_18Kernel_traits_baseILj3072EfS2_fS2_fjLj128EEEEELb1ELb1ELb1EEEvNS_9FwdParamsE --------------------------
	.section	.nv.shared._ZN10layer_norm31ln_parallel_residual_fwd_kernelINS_13Kernel_traitsIf6__halffS2_fjLj3072ELj1ELj1ELj4ELj16ENS_18Kernel_traits_baseILj3072EfS2_fS2_fjLj128EEEEELb1ELb1ELb1EEEvNS_9FwdParamsE,"aw",@nobits
	.sectionflags	@""
	.align	16
	.zero		1024


//--------------------- .nv.shared._ZN10layer_norm31ln_parallel_residual_fwd_kernelINS_13Kernel_traitsI6__halfffffjLj3072ELj1ELj1ELj4ELj16ENS_18Kernel_traits_baseILj3072ES2_ffffjLj128EEEEELb0ELb0ELb0EEEvNS_9FwdParamsE --------------------------
	.section	.nv.shared._ZN10layer_norm31ln_parallel_residual_fwd_kernelINS_13Kernel_traitsI6__halfffffjLj3072ELj1ELj1ELj4ELj16ENS_18Kernel_traits_baseILj3072ES2_ffffjLj128EEEEELb0ELb0ELb0EEEvNS_9FwdParamsE,"aw",@nobits
	.sectionflags	@""
	.align	16
	.zero		1024


//--------------------- .nv.shared._ZN10layer_norm31ln_parallel_residual_fwd_kernelINS_13Kernel_traitsI6__halfffffjLj3072ELj1ELj1ELj4ELj16ENS_18Kernel_traits_baseILj3072ES2_ffffjLj128EEEEELb0ELb0ELb1EEEvNS_9FwdParamsE --------------------------
	.section	.nv.shared._ZN10layer_norm31ln_parallel_residual_fwd_kernelINS_13Kernel_traitsI6__halfffffjLj3072ELj1ELj1ELj4ELj16ENS_18Kernel_traits_baseILj3072ES2_ffffjLj128EEEEELb0ELb0ELb1EEEvNS_9FwdParamsE,"aw",@nobits
	.sectionflags	@""
	.align	16
	.zero		1024


//--------------------- .nv.shared._ZN10layer_norm31ln_parallel_residual_fwd_kernelINS_13Kernel_traitsI6__halfffffjLj3072ELj1ELj1ELj4ELj16ENS_18Kernel_traits_baseILj3072ES2_ffffjLj128EEEEELb0ELb1ELb0EEEvNS_9FwdParamsE --------------------------
	.section	.nv.shared._ZN10layer_norm31ln_parallel_residual_fwd_kernelINS_13Kernel_traitsI6__halfffffjLj3072ELj1ELj1ELj4ELj16ENS_18Kernel_traits_baseILj3072ES2_ffffjLj128EEEEELb0ELb1ELb0EEEvNS_9FwdParamsE,"aw",@nobits
	.sectionflags	@""
	.align	16
	.zero		1024


//--------------------- .nv.shared._ZN10layer_norm31ln_parallel_residual_fwd_kernelINS_13Kernel_traitsI6__halfffffjLj3072ELj1ELj1ELj4ELj16ENS_18Kernel_traits_baseILj3072ES2_ffffjLj128EEEEELb0ELb1ELb1EEEvNS_9FwdParamsE --------------------------
	.section	.nv.shared._ZN10layer_norm31ln_parallel_residual_fwd_kernelINS_13Kernel_traitsI6__halfffffjLj3072ELj1ELj1ELj4ELj16ENS_18Kernel_traits_baseILj3072ES2_ffffjLj128EEEEELb0ELb1ELb1EEEvNS_9FwdParamsE,"aw",@nobits
	.sectionflags	@""
	.align	16
	.zero		1024


//--------------------- .nv.shared._ZN10layer_norm31ln_parallel_residual_fwd_kernelINS_13Kernel_traitsI6__halfffffjLj3072ELj1ELj1ELj4ELj16ENS_18Kernel_traits_baseILj3072ES2_ffffjLj128EEEEELb1ELb0ELb0EEEvNS_9FwdParamsE --------------------------
	.section	.nv.shared._ZN10layer_norm31ln_parallel_residual_fwd_kernelINS_13Kernel_traitsI6__halfffffjLj3072ELj1ELj1ELj4ELj16ENS_18Kernel_traits_baseILj3072ES2_ffffjLj128EEEEELb1ELb0ELb0EEEvNS_9FwdParamsE,"aw",@nobits
	.sectionflags	@""
	.align	16
	.zero		1024


//--------------------- .nv.shared._ZN10layer_norm31ln_parallel_residual_fwd_kernelINS_13Kernel_traitsI6__halfffffjLj3072ELj1ELj1ELj4ELj16ENS_18Kernel_traits_baseILj3072ES2_ffffjLj128EEEEELb1ELb0ELb1EEEvNS_9FwdParamsE --------------------------
	.section	.nv.shared._ZN10layer_norm31ln_parallel_residual_fwd_kernelINS_13Kernel_traitsI6__halfffffjLj3072ELj1ELj1ELj4ELj16ENS_18Kernel_traits_baseILj3072ES2_ffffjLj128EEEEELb1ELb0ELb1EEEvNS_9FwdParamsE,"aw",@nobits
	.sectionflags	@""
	.align	16
	.zero		1024


//--------------------- .nv.shared._ZN10layer_norm31ln_parallel_residual_fwd_kernelINS_13Kernel_traitsI6__halfffffjLj3072ELj1ELj1ELj4ELj16ENS_18Kernel_traits_baseILj3072ES2_ffffjLj128EEEEELb1ELb1ELb0EEEvNS_9FwdParamsE --------------------------
	.section	.nv.shared._ZN10layer_norm31ln_parallel_residual_fwd_kernelINS_13Kernel_traitsI6__halfffffjLj3072ELj1ELj1ELj4ELj16ENS_18Kernel_traits_baseILj3072ES2_ffffjLj128EEEEELb1ELb1ELb0EEEvNS_9FwdParamsE,"aw",@nobits
	.sectionflags	@""
	.align	16
	.zero		1024


//--------------------- .nv.shared._ZN10layer_norm31ln_parallel_residual_fwd_kernelINS_13Kernel_traitsI6__halfffffjLj3072ELj1ELj1ELj4ELj16ENS_18Kernel_traits_baseILj3072ES2_ffffjLj128EEEEELb1ELb1ELb1EEEvNS_9FwdParamsE --------------------------
	.section	.nv.shared._ZN10layer_norm31ln_parallel_residual_fwd_kernelINS_13Kernel_traitsI6__halfffffjLj3072ELj1ELj1ELj4ELj16ENS_18Kernel_traits_baseILj3072ES2_ffffjLj128EEEEELb1ELb1ELb1EEEvNS_9FwdParamsE,"aw",@nobits
	.sectionflags	@""
	.align	16
	.zero		1024


//--------------------- .nv.shared._ZN10layer_norm31ln_parallel_residual_fwd_kernelINS_13Kernel_traitsIfffffjLj3072ELj1ELj1ELj4ELj16ENS_18Kernel_traits_baseILj3072EfffffjLj128EEEEELb0ELb0ELb0EEEvNS_9FwdParamsE --------------------------
	.section	.nv.shared._ZN10layer_norm31ln_parallel_residual_fwd_kernelINS_13Kernel_traitsIfffffjLj3072ELj1ELj1ELj4ELj16ENS_18Kernel_traits_baseILj3072EfffffjLj128EEEEELb0ELb0ELb0EEEvNS_9FwdParamsE,"aw",@nobits
	.sectionflags	@""
	.align	16
	.zero		1024


//--------------------- .nv.shared._ZN10layer_norm31ln_parallel_residual_fwd_kernelINS_13Kernel_traitsIfffffjLj3072ELj1ELj1ELj4ELj16ENS_18Kernel_traits_baseILj3072EfffffjLj128EEEEELb0ELb0ELb1EEEvNS_9FwdParamsE --------------------------
	.section	.nv.shared._ZN10layer_norm31ln_parallel_residual_fwd_kernelINS_13Kernel_traitsIfffffjLj3072ELj1ELj1ELj4ELj16ENS_18Kernel_traits_baseILj3072EfffffjLj128EEEEELb0ELb0ELb1EEEvNS_9FwdParamsE,"aw",@nobits
	.sectionflags	@""
	.align	16
	.zero		1024


//--------------------- .nv.shared._ZN10layer_norm31ln_parallel_residual_fwd_kernelINS_13Kernel_traitsIfffffjLj3072ELj1ELj1ELj4ELj16ENS_18Kernel_traits_baseILj3072EfffffjLj128EEEEELb0ELb1ELb0EEEvNS_9FwdParamsE --------------------------
	.section	.nv.shared._ZN10layer_norm31ln_parallel_residual_fwd_kernelINS_13Kernel_traitsIfffffjLj3072ELj1ELj1ELj4ELj16ENS_18Kernel_traits_baseILj3072EfffffjLj128EEEEELb0ELb1ELb0EEEvNS_9FwdParamsE,"aw",@nobits
	.sectionflags	@""
	.align	16
	.zero		1024


//--------------------- .nv.shared._ZN10layer_norm31ln_parallel_residual_fwd_kernelINS_13Kernel_traitsIfffffjLj3072ELj1ELj1ELj4ELj16ENS_18Kernel_traits_baseILj3072EfffffjLj128EEEEELb0ELb1ELb1EEEvNS_9FwdParamsE --------------------------
	.section	.nv.shared._ZN10layer_norm31ln_parallel_residual_fwd_kernelINS_13Kernel_traitsIfffffjLj3072ELj1ELj1ELj4ELj16ENS_18Kernel_traits_baseILj3072EfffffjLj128EEEEELb0ELb1ELb1EEEvNS_9FwdParamsE,"aw",@nobits
	.sectionflags	@""
	.align	16
	.zero		1024


//--------------------- .nv.shared._ZN10layer_norm31ln_parallel_residual_fwd_kernelINS_13Kernel_traitsIfffffjLj3072ELj1ELj1ELj4ELj16ENS_18Kernel_traits_baseILj3072EfffffjLj128EEEEELb1ELb0ELb0EEEvNS_9FwdParamsE --------------------------
	.section	.nv.shared._ZN10layer_norm31ln_parallel_residual_fwd_kernelINS_13Kernel_traitsIfffffjLj3072ELj1ELj1ELj4ELj16ENS_18Kernel_traits_baseILj3072EfffffjLj128EEEEELb1ELb0ELb0EEEvNS_9FwdParamsE,"aw",@nobits
	.sectionflags	@""
	.align	16
	.zero		1024


//--------------------- .nv.shared._ZN10layer_norm31ln_parallel_residual_fwd_kernelINS_13Kernel_traitsIfffffjLj3072ELj1ELj1ELj4ELj16ENS_18Kernel_traits_baseILj3072EfffffjLj128EEEEELb1ELb0ELb1EEEvNS_9FwdParamsE --------------------------
	.section	.nv.shared._ZN10layer_norm31ln_parallel_residual_fwd_kernelINS_13Kernel_traitsIfffffjLj3072ELj1ELj1ELj4ELj16ENS_18Kernel_traits_baseILj3072EfffffjLj128EEEEELb1ELb0ELb1EEEvNS_9FwdParamsE,"aw",@nobits
	.sectionflags	@""
	.align	16
	.zero		1024


//--------------------- .nv.shared._ZN10layer_norm31ln_parallel_residual_fwd_kernelINS_13Kernel_traitsIfffffjLj3072ELj1ELj1ELj4ELj16ENS_18Kernel_traits_baseILj3072EfffffjLj128EEEEELb1ELb1ELb0EEEvNS_9FwdParamsE --------------------------
	.section	.nv.shared._ZN10layer_norm31ln_parallel_residual_fwd_kernelINS_13Kernel_traitsIfffffjLj3072ELj1ELj1ELj4ELj16ENS_18Kernel_traits_baseILj3072EfffffjLj128EEEEELb1ELb1ELb0EEEvNS_9FwdParamsE,"aw",@nobits
	.sectionflags	@""
	.align	16
	.zero		1024


//--------------------- .nv.shared._ZN10layer_norm31ln_parallel_residual_fwd_kernelINS_13Kernel_traitsIfffffjLj3072ELj1ELj1ELj4ELj16ENS_18Kernel_traits_baseILj3072EfffffjLj128EEEEELb1ELb1ELb1EEEvNS_9FwdParamsE --------------------------
	.section	.nv.shared._ZN10layer_norm31ln_parallel_residual_fwd_kernelINS_13Kernel_traitsIfffffjLj3072ELj1ELj1ELj4ELj16ENS_18Kernel_traits_baseILj3072EfffffjLj128EEEEELb1ELb1ELb1EEEvNS_9FwdParamsE,"aw",@nobits
	.sectionflags	@""
	.align	16
	.zero		1024


//--------------------- .nv.constant0._ZN10layer_norm31ln_parallel_residual_fwd_kernelINS_13Kernel_traitsI13__nv_bfloat16S2_S2_S2_fjLj3072ELj1ELj1ELj4ELj16ENS_18Kernel_traits_baseILj3072ES2_S2_S2_S2_fjLj128EEEEELb0ELb0ELb0EEEvNS_9FwdParamsE --------------------------
	.section	.nv.constant0._ZN10layer_norm31ln_parallel_residual_fwd_kernelINS_13Kernel_traitsI13__nv_bfloat16S2_S2_S2_fjLj3072ELj1ELj1ELj4ELj16ENS_18Kernel_traits_baseILj3072ES2_S2_S2_S2_fjLj128EEEEELb0ELb0ELb0EEEvNS_9FwdParamsE,"a",@progbits
	.sectionflags	@""
	.align	4
.nv.constant0._ZN10layer_norm31ln_parallel_residual_fwd_kernelINS_13Kernel_traitsI13__nv_bfloat16S2_S2_S2_fjLj3072ELj1ELj1ELj4ELj16ENS_18Kernel_traits_baseILj3072ES2_S2_S2_S2_fjLj128EEEEELb0ELb0ELb0EEEvNS_9FwdParamsE:
	.zero		1128


//--------------------- .nv.constant0._ZN10layer_norm31ln_parallel_residual_fwd_kernelINS_13Kernel_traitsI13__nv_bfloat16S2_S2_S2_fjLj3072ELj1ELj1ELj4ELj16ENS_18Kernel_traits_baseILj3072ES2_S2_S2_S2_fjLj128EEEEELb0ELb0ELb1EEEvNS_9FwdParamsE --------------------------
	.section	.nv.constant0._ZN10layer_norm31ln_parallel_residual_fwd_kernelINS_13Kernel_traitsI13__nv_bfloat16S2_S2_S2_fjLj3072ELj1ELj1ELj4ELj16ENS_18Kernel_traits_baseILj3072ES2_S2_S2_S2_fjLj128EEEEELb0ELb0ELb1EEEvNS_9FwdParamsE,"a",@progbits
	.sectionflags	@""
	.align	4
.nv.constant0._ZN10layer_norm31ln_parallel_residual_fwd_kernelINS_13Kernel_traitsI13__nv_bfloat16S2_S2_S2_fjLj3072ELj1ELj1ELj4ELj16ENS_18Kernel_traits_baseILj3072ES2_S2_S2_S2_fjLj128EEEEELb0ELb0ELb1EEEvNS_9FwdParamsE:
	.zero		1128


//--------------------- .nv.constant0._ZN10layer_norm31ln_parallel_residual_fwd_kernelINS_13Kernel_traitsI13__nv_bfloat16S2_S2_S2_fjLj3072ELj1ELj1ELj4ELj16ENS_18Kernel_traits_baseILj3072ES2_S2_S2_S2_fjLj128EEEEELb0ELb1ELb0EEEvNS_9FwdParamsE --------------------------
	.section	.nv.constant0._ZN10layer_norm31ln_parallel_residual_fwd_kernelINS_13Kernel_traitsI13__nv_bfloat16S2_S2_S2_fjLj3072ELj1ELj1ELj4ELj16ENS_18Kernel_traits_baseILj3072ES2_S2_S2_S2_fjLj128EEEEELb0ELb1ELb0EEEvNS_9FwdParamsE,"a",@progbits
	.sectionflags	@""
	.align	4
.nv.constant0._ZN10layer_norm31ln_parallel_residual_fwd_kernelINS_13Kernel_traitsI13__nv_bfloat16S2_S2_S2_fjLj3072ELj1ELj1ELj4ELj16ENS_18Kernel_traits_baseILj3072ES2_S2_S2_S2_fjLj128EEEEELb0ELb1ELb0EEEvNS_9FwdParamsE:
	.zero		1128


//--------------------- .nv.constant0._ZN10layer_norm31ln_parallel_residual_fwd_kernelINS_13Kernel_traitsI13__nv_bfloat16S2_S2_S2_fjLj3072ELj1ELj1ELj4ELj16ENS_18Kernel_traits_baseILj3072ES2_S2_S2_S2_fjLj128EEEEELb0ELb1ELb1EEEvNS_9FwdParamsE --------------------------
	.section	.nv.constant0._ZN10layer_norm31ln_parallel_residual_fwd_kernelINS_13Kernel_traitsI13__nv_bfloat16S2_S2_S2_fjLj3072ELj1ELj1ELj4ELj16ENS_18Kernel_traits_baseILj3072ES2_S2_S2_S2_fjLj128EEEEELb0ELb1ELb1EEEvNS_9FwdParamsE,"a",@progbits
	.sectionflags	@""
	.align	4
.nv.constant0._ZN10layer_norm31ln_parallel_residual_fwd_kernelINS_13Kernel_traitsI13__nv_bfloat16S2_S2_S2_fjLj3072ELj1ELj1ELj4ELj16ENS_18Kernel_traits_baseILj3072ES2_S2_S2_S2_fjLj128EEEEELb0ELb1ELb1EEEvNS_9FwdParamsE:
	.zero		1128


//--------------------- .nv.constant0._ZN10layer_norm31ln_parallel_residual_fwd_kernelINS_13Kernel_traitsI13__nv_bfloat16S2_S2_S2_fjLj3072ELj1ELj1ELj4ELj16ENS_18Kernel_traits_baseILj3072ES2_S2_S2_S2_fjLj128EEEEELb1ELb0ELb0EEEvNS_9FwdParamsE --------------------------
	.section	.nv.constant0._ZN10layer_norm31ln_parallel_residual_fwd_kernelINS_13Kernel_traitsI13__nv_bfloat16S2_S2_S2_fjLj3072ELj1ELj1ELj4ELj16ENS_18Kernel_traits_baseILj3072ES2_S2_S2_S2_fjLj128EEEEELb1ELb0ELb0EEEvNS_9FwdParamsE,"a",@progbits
	.sectionflags	@""
	.align	4
.nv.constant0._ZN10layer_norm31ln_parallel_residual_fwd_kernelINS_13Kernel_traitsI13__nv_bfloat16S2_S2_S2_fjLj3072ELj1ELj1ELj4ELj16ENS_18Kernel_traits_baseILj3072ES2_S2_S2_S2_fjLj128EEEEELb1ELb0ELb0EEEvNS_9FwdParamsE:
	.zero		1128


//--------------------- .nv.constant0._ZN10layer_norm31ln_parallel_residual_fwd_kernelINS_13Kernel_traitsI13__nv_bfloat16S2_S2_S2_fjLj3072ELj1ELj1ELj4ELj16ENS_18Kernel_traits_baseILj3072ES2_S2_S2_S2_fjLj128EEEEELb1ELb0ELb1EEEvNS_9FwdParamsE --------------------------
	.section	.nv.constant0._ZN10layer_norm31ln_parallel_residual_fwd_kernelINS_13Kernel_traitsI13__nv_bfloat16S2_S2_S2_fjLj3072ELj1ELj1ELj4ELj16ENS_18Kernel_traits_baseILj3072ES2_S2_S2_S2_fjLj128EEEEELb1ELb0ELb1EEEvNS_9FwdParamsE,"a",@progbits
	.sectionflags	@""
	.align	4
.nv.constant0._ZN10layer_norm31ln_parallel_residual_fwd_kernelINS_13Kernel_traitsI13__nv_bfloat16S2_S2_S2_fjLj3072ELj1ELj1ELj4ELj16ENS_18Kernel_traits_baseILj3072ES2_S2_S2_S2_fjLj128EEEEELb1ELb0ELb1EEEvNS_9FwdParamsE:
	.zero		1128


//--------------------- .nv.constant0._ZN10layer_norm31ln_parallel_residual_fwd_kernelINS_13Kernel_traitsI13__nv_bfloat16S2_S2_S2_fjLj3072ELj1ELj1ELj4ELj16ENS_18Kernel_traits_baseILj3072ES2_S2_S2_S2_fjLj128EEEEELb1ELb1ELb0EEEvNS_9FwdParamsE --------------------------
	.section	.nv.constant0._ZN10layer_norm31ln_parallel_residual_fwd_kernelINS_13Kernel_traitsI13__nv_bfloat16S2_S2_S2_fjLj3072ELj1ELj1ELj4ELj16ENS_18Kernel_traits_baseILj3072ES2_S2_S2_S2_fjLj128EEEEELb1ELb1ELb0EEEvNS_9FwdParamsE,"a",@progbits
	.sectionflags	@""
	.align	4
.nv.constant0._ZN10layer_norm31ln_parallel_residual_fwd_kernelINS_13Kernel_traitsI13__nv_bfloat16S2_S2_S2_fjLj3072ELj1ELj1ELj4ELj16ENS_18Kernel_traits_baseILj3072ES2_S2_S2_S2_fjLj128EEEEELb1ELb1ELb0EEEvNS_9FwdParamsE:
	.zero		1128


//--------------------- .nv.constant0._ZN10layer_norm31ln_parallel_residual_fwd_kernelINS_13Kernel_traitsI13__nv_bfloat16S2_S2_S2_fjLj3072ELj1ELj1ELj4ELj16ENS_18Kernel_traits_baseILj3072ES2_S2_S2_S2_fjLj128EEEEELb1ELb1ELb1EEEvNS_9FwdParamsE --------------------------
	.section	.nv.constant0._ZN10layer_norm31ln_parallel_residual_fwd_kernelINS_13Kernel_traitsI13__nv_bfloat16S2_S2_S2_fjLj3072ELj1ELj1ELj4ELj16ENS_18Kernel_traits_baseILj3072ES2_S2_S2_S2_fjLj128EEEEELb1ELb1ELb1EEEvNS_9FwdParamsE,"a",@progbits
	.sectionflags	@""
	.align	4
.nv.constant0._ZN10layer_norm31ln_parallel_residual_fwd_kernelINS_13Kernel_traitsI13__nv_bfloat16S2_S2_S2_fjLj3072ELj1ELj1ELj4ELj16ENS_18Kernel_traits_baseILj3072ES2_S2_S2_S2_fjLj128EEEEELb1ELb1ELb1EEEvNS_9FwdParamsE:
	.zero		1128


//--------------------- .nv.constant0._ZN10layer_norm31ln_parallel_residual_fwd_kernelINS_13Kernel_traitsI6__halfS2_S2_S2_fjLj3072ELj1ELj1ELj4ELj16ENS_18Kernel_traits_baseILj3072ES2_S2_S2_S2_fjLj128EEEEELb0ELb0ELb0EEEvNS_9FwdParamsE --------------------------
	.section	.nv.constant0._ZN10layer_norm31ln_parallel_residual_fwd_kernelINS_13Kernel_traitsI6__halfS2_S2_S2_fjLj3072ELj1ELj1ELj4ELj16ENS_18Kernel_traits_baseILj3072ES2_S2_S2_S2_fjLj128EEEEELb0ELb0ELb0EEEvNS_9FwdParamsE,"a",@progbits
	.sectionflags	@""
	.align	4
.nv.constant0._ZN10layer_norm31ln_parallel_residual_fwd_kernelINS_13Kernel_traitsI6__halfS2_S2_S2_fjLj3072ELj1ELj1ELj4ELj16ENS_18Kernel_traits_baseILj3072ES2_S2_S2_S2_fjLj128EEEEELb0ELb0ELb0EEEvNS_9FwdParamsE:
	.zero		1128


//--------------------- .nv.constant0._ZN10layer_norm31ln_parallel_residual_fwd_kernelINS_13Kernel_traitsI6__halfS2_S2_S2_fjLj3072ELj1ELj1ELj4ELj16ENS_18Kernel_traits_baseILj3072ES2_S2_S2_S2_fjLj128EEEEELb0ELb0ELb1EEEvNS_9FwdParamsE --------------------------
	.section	.nv.constant0._ZN10layer_norm31ln_parallel_residual_fwd_kernelINS_13Kernel_traitsI6__halfS2_S2_S2_fjLj3072ELj1ELj1ELj4ELj16ENS_18Kernel_traits_baseILj3072ES2_S2_S2_S2_fjLj128EEEEELb0ELb0ELb1EEEvNS_9FwdParamsE,"a",@progbits
	.sectionflags	@""
	.align	4
.nv.constant0._ZN10layer_norm31ln_parallel_residual_fwd_kernelINS_13Kernel_traitsI6__halfS2_S2_S2_fjLj3072ELj1ELj1ELj4ELj16ENS_18Kernel_traits_baseILj3072ES2_S2_S2_S2_fjLj128EEEEELb0ELb0ELb1EEEvNS_9FwdParamsE:
	.zero		1128


//--------------------- .nv.constant0._ZN10layer_norm31ln_parallel_residual_fwd_kernelINS_13Kernel_traitsI6__halfS2_S2_S2_fjLj3072ELj1ELj1ELj4ELj16ENS_18Kernel_traits_baseILj3072ES2_S2_S2_S2_fjLj128EEEEELb0ELb1ELb0EEEvNS_9FwdParamsE --------------------------
	.section	.nv.constant0._ZN10layer_norm31ln_parallel_residual_fwd_kernelINS_13Kernel_traitsI6__halfS2_S2_S2_fjLj3072ELj1ELj1ELj4ELj16ENS_18Kernel_traits_baseILj3072ES2_S2_S2_S2_fjLj128EEEEELb0ELb1ELb0EEEvNS_9FwdParamsE,"a",@progbits
	.sectionflags	@""
	.align	4
.nv.constant0._ZN10layer_norm31ln_parallel_residual_fwd_kernelINS_13Kernel_traitsI6__halfS2_S2_S2_fjLj3072ELj1ELj1ELj4ELj16ENS_18Kernel_traits_baseILj3072ES2_S2_S2_S2_fjLj128EEEEELb0ELb1ELb0EEEvNS_9FwdParamsE:
	.zero		1128


//--------------------- .nv.constant0._ZN10layer_norm31ln_parallel_residual_fwd_kernelINS_13Kernel_traitsI6__halfS2_S2_S2_fjLj3072ELj1ELj1ELj4ELj16ENS_18Kernel_traits_baseILj3072ES2_S2_S2_S2_fjLj128EEEEELb0ELb1ELb1EEEvNS_9FwdParamsE --------------------------
	.section	.nv.constant0._ZN10layer_norm31ln_parallel_residual_fwd_kernelINS_13Kernel_traitsI6__halfS2_S2_S2_fjLj3072ELj1ELj1ELj4ELj16ENS_18Kernel_traits_baseILj3072ES2_S2_S2_S2_fjLj128EEEEELb0ELb1ELb1EEEvNS_9FwdParamsE,"a",@progbits
	.sectionflags	@""
	.align	4
.nv.constant0._ZN10layer_norm31ln_parallel_residual_fwd_kernelINS_13Kernel_traitsI6__halfS2_S2_S2_fjLj3072ELj1ELj1ELj4ELj16ENS_18Kernel_traits_baseILj3072ES2_S2_S2_S2_fjLj128EEEEELb0ELb1ELb1EEEvNS_9FwdParamsE:
	.zero		1128


//--------------------- .nv.constant0._ZN10layer_norm31ln_parallel_residual_fwd_kernelINS_13Kernel_traitsI6__halfS2_S2_S2_fjLj3072ELj1ELj1ELj4ELj16ENS_18Kernel_traits_baseILj3072ES2_S2_S2_S2_fjLj128EEEEELb1ELb0ELb0EEEvNS_9FwdParamsE --------------------------
	.section	.nv.constant0._ZN10layer_norm31ln_parallel_residual_fwd_kernelINS_13Kernel_traitsI6__halfS2_S2_S2_fjLj3072ELj1ELj1ELj4ELj16ENS_18Kernel_traits_baseILj3072ES2_S2_S2_S2_fjLj128EEEEELb1ELb0ELb0EEEvNS_9FwdParamsE,"a",@progbits
	.sectionflags	@""
	.align	4
.nv.constant0._ZN10layer_norm31ln_parallel_residual_fwd_kernelINS_13Kernel_traitsI6__halfS2_S2_S2_fjLj3072ELj1ELj1ELj4ELj16ENS_18Kernel_traits_baseILj3072ES2_S2_S2_S2_fjLj128EEEEELb1ELb0ELb0EEEvNS_9FwdParamsE:
	.zero		1128


//--------------------- .nv.constant0._ZN10layer_norm31ln_parallel_residual_fwd_kernelINS_13Kernel_traitsI6__halfS2_S2_S2_fjLj3072ELj1ELj1ELj4ELj16ENS_18Kernel_traits_baseILj3072ES2_S2_S2_S2_fjLj128EEEEELb1ELb0ELb1EEEvNS_9FwdParamsE --------------------------
	.section	.nv.constant0._ZN10layer_norm31ln_parallel_residual_fwd_kernelINS_13Kernel_traitsI6__halfS2_S2_S2_fjLj3072ELj1ELj1ELj4ELj16ENS_18Kernel_traits_baseILj3072ES2_S2_S2_S2_fjLj128EEEEELb1ELb0ELb1EEEvNS_9FwdParamsE,"a",@progbits
	.sectionflags	@""
	.align	4
.nv.constant0._ZN10layer_norm31ln_parallel_residual_fwd_kernelINS_13Kernel_traitsI6__halfS2_S2_S2_fjLj3072ELj1ELj1ELj4ELj16ENS_18Kernel_traits_baseILj3072ES2_S2_S2_S2_fjLj128EEEEELb1ELb0ELb1EEEvNS_9FwdParamsE:
	.zero		1128


//--------------------- .nv.constant0._ZN10layer_norm31ln_parallel_residual_fwd_kernelINS_13Kernel_traitsI6__halfS2_S2_S2_fjLj3072ELj1ELj1ELj4ELj16ENS_18Kernel_traits_baseILj3072ES2_S2_S2_S2_fjLj128EEEEELb1ELb1ELb0EEEvNS_9FwdParamsE --------------------------
	.section	.nv.constant0._ZN10layer_norm31ln_parallel_residual_fwd_kernelINS_13Kernel_traitsI6__halfS2_S2_S2_fjLj3072ELj1ELj1ELj4ELj16ENS_18Kernel_traits_baseILj3072ES2_S2_S2_S2_fjLj128EEEEELb1ELb1ELb0EEEvNS_9FwdParamsE,"a",@progbits
	.sectionflags	@""
	.align	4
.nv.constant0._ZN10layer_norm31ln_parallel_residual_fwd_kernelINS_13Kernel_traitsI6__halfS2_S2_S2_fjLj3072ELj1ELj1ELj4ELj16ENS_18Kernel_traits_baseILj3072ES2_S2_S2_S2_fjLj128EEEEELb1ELb1ELb0EEEvNS_9FwdParamsE:
	.zero		1128


//--------------------- .nv.constant0._ZN10layer_norm31ln_parallel_residual_fwd_kernelINS_13Kernel_traitsI6__halfS2_S2_S2_fjLj3072ELj1ELj1ELj4ELj16ENS_18Kernel_traits_baseILj3072ES2_S2_S2_S2_fjLj128EEEEELb1ELb1ELb1EEEvNS_9FwdParamsE --------------------------
	.section	.nv.constant0._ZN10layer_norm31ln_parallel_residual_fwd_kernelINS_13Kernel_traitsI6__halfS2_S2_S2_fjLj3072ELj1ELj1ELj4ELj16ENS_18Kernel_traits_baseILj3072ES2_S2_S2_S2_fjLj128EEEEELb1ELb1ELb1EEEvNS_9FwdParamsE,"a",@progbits
	.sectionflags	@""
	.align	4
.nv.constant0._ZN10layer_norm31ln_parallel_residual_fwd_kernelINS_13Kernel_traitsI6__halfS2_S2_S2_fjLj3072ELj1ELj1ELj4ELj16ENS_18Kernel_traits_baseILj3072ES2_S2_S2_S2_fjLj128EEEEELb1ELb1ELb1EEEvNS_9FwdParamsE:
	.zero		1128


//--------------------- .nv.constant0._ZN10layer_norm31ln_parallel_residual_fwd_kernelINS_13Kernel_traitsIf13__nv_bfloat16S2_S2_fjLj3072ELj1ELj1ELj4ELj16ENS_18Kernel_traits_baseILj3072EfS2_S2_S2_fjLj128EEEEELb0ELb0ELb0EEEvNS_9FwdParamsE --------------------------
	.section	.nv.constant0._ZN10layer_norm31ln_parallel_residual_fwd_kernelINS_13Kernel_traitsIf13__nv_bfloat16S2_S2_fjLj3072ELj1ELj1ELj4ELj16ENS_18Kernel_traits_baseILj3072EfS2_S2_S2_fjLj128EEEEELb0ELb0ELb0EEEvNS_9FwdParamsE,"a",@progbits
	.sectionflags	@""
	.align	4
.nv.constant0._ZN10layer_norm31ln_parallel_residual_fwd_kernelINS_13Kernel_traitsIf13__nv_bfloat16S2_S2_fjLj3072ELj1ELj1ELj4ELj16ENS_18Kernel_traits_baseILj3072EfS2_S2_S2_fjLj128EEEEELb0ELb0ELb0EEEvNS_9FwdParamsE:
	.zero		1128


//--------------------- .nv.constant0._ZN10layer_norm31ln_parallel_residual_fwd_kernelINS_13Kernel_traitsIf13__nv_bfloat16S2_S2_fjLj3072ELj1ELj1ELj4ELj16ENS_18Kernel_traits_baseILj3072EfS2_S2_S2_fjLj128EEEEELb0ELb0ELb1EEEvNS_9FwdParamsE --------------------------
	.section	.nv.constant0._ZN10layer_norm31ln_parallel_residual_fwd_kernelINS_13Kernel_traitsIf13__nv_bfloat16S2_S2_fjLj3072ELj1ELj1ELj4ELj16ENS_18Kernel_traits_baseILj3072EfS2_S2_S2_fjLj128EEEEELb0ELb0ELb1EEEvNS_9FwdParamsE,"a",@progbits
	.sectionflags	@""
	.align	4
.nv.constant0._ZN10layer_norm31ln_parallel_residual_fwd_kernelINS_13Kernel_traitsIf13__nv_bfloat16S2_S2_fjLj3072ELj1ELj1ELj4ELj16ENS_18Kernel_traits_baseILj3072EfS2_S2_S2_fjLj128EEEEELb0ELb0ELb1EEEvNS_9FwdParamsE:
	.zero		1128


//--------------------- .nv.constant0._ZN10layer_norm31ln_parallel_residual_fwd_kernelINS_13Kernel_traitsIf13__nv_bfloat16S2_S2_fjLj3072ELj1ELj1ELj4ELj16ENS_18Kernel_traits_baseILj3072EfS2_S2_S2_fjLj128EEEEELb0ELb1ELb0EEEvNS_9FwdParamsE --------------------------
	.section	.nv.constant0._ZN10layer_norm31ln_parallel_residual_fwd_kernelINS_13Kernel_traitsIf13__nv_bfloat16S2_S2_fjLj3072ELj1ELj1ELj4ELj16ENS_18Kernel_traits_baseILj3072EfS2_S2_S2_fjLj128EEEEELb0ELb1ELb0EEEvNS_9FwdParamsE,"a",@progbits
	.sectionflags	@""
	.align	4
.nv.constant0._ZN10layer_norm31ln_parallel_residual_fwd_kernelINS_13Kernel_traitsIf13__nv_bfloat16S2_S2_fjLj3072ELj1ELj1ELj4ELj16ENS_18Kernel_traits_baseILj3072EfS2_S2_S2_fjLj128EEEEELb0ELb1ELb0EEEvNS_9FwdParamsE:
	.zero		1128


//--------------------- .nv.constant0._ZN10layer_norm31ln_parallel_residual_fwd_kernelINS_13Kernel_traitsIf13__nv_bfloat16S2_S2_fjLj3072ELj1ELj1ELj4ELj16ENS_18Kernel_traits_baseILj3072EfS2_S2_S2_fjLj128EEEEELb0ELb1ELb1EEEvNS_9FwdParamsE --------------------------
	.section	.nv.constant0._ZN10layer_norm31ln_parallel_residual_fwd_kernelINS_13Kernel_traitsIf13__nv_bfloat16S2_S2_fjLj3072ELj1ELj1ELj4ELj16ENS_18Kernel_traits_baseILj3072EfS2_S2_S2_fjLj128EEEEELb0ELb1ELb1EEEvNS_9FwdParamsE,"a",@progbits
	.sectionflags	@""
	.align	4
.nv.constant0._ZN10layer_norm31ln_parallel_residual_fwd_kernelINS_13Kernel_traitsIf13__nv_bfloat16S2_S2_fjLj3072ELj1ELj1ELj4ELj16ENS_18Kernel_traits_baseILj3072EfS2_S2_S2_fjLj128EEEEELb0ELb1ELb1EEEvNS_9FwdParamsE:
	.zero		1128


//--------------------- .nv.constant0._ZN10layer_norm31ln_parallel_residual_fwd_kernelINS_13Kernel_traitsIf13__nv_bfloat16S2_S2_fjLj3072ELj1ELj1ELj4ELj16ENS_18Kernel_traits_baseILj3072EfS2_S2_S2_fjLj128EEEEELb1ELb0ELb0EEEvNS_9FwdParamsE --------------------------
	.section	.nv.constant0._ZN10layer_norm31ln_parallel_residual_fwd_kernelINS_13Kernel_traitsIf13__nv_bfloat16S2_S2_fjLj3072ELj1ELj1ELj4ELj16ENS_18Kernel_traits_baseILj3072EfS2_S2_S2_fjLj128EEEEELb1ELb0ELb0EEEvNS_9FwdParamsE,"a",@progbits
	.sectionflags	@""
	.align	4
.nv.constant0._ZN10layer_norm31ln_parallel_residual_fwd_kernelINS_13Kernel_traitsIf13__nv_bfloat16S2_S2_fjLj3072ELj1ELj1ELj4ELj16ENS_18Kernel_traits_baseILj3072EfS2_S2_S2_fjLj128EEEEELb1ELb0ELb0EEEvNS_9FwdParamsE:
	.zero		1128


//--------------------- .nv.constant0._ZN10layer_norm31ln_parallel_residual_fwd_kernelINS_13Kernel_traitsIf13__nv_bfloat16S2_S2_fjLj3072ELj1ELj1ELj4ELj16ENS_18Kernel_traits_baseILj3072EfS2_S2_S2_fjLj128EEEEELb1ELb0ELb1EEEvNS_9FwdParamsE --------------------------
	.section	.nv.constant0._ZN10layer_norm31ln_parallel_residual_fwd_kernelINS_13Kernel_traitsIf13__nv_bfloat16S2_S2_fjLj3072ELj1ELj1ELj4ELj16ENS_18Kernel_traits_baseILj3072EfS2_S2_S2_fjLj128EEEEELb1ELb0ELb1EEEvNS_9FwdParamsE,"a",@progbits
	.sectionflags	@""
	.align	4
.nv.constant0._ZN10layer_norm31ln_parallel_residual_fwd_kernelINS_13Kernel_traitsIf13__nv_bfloat16S2_S2_fjLj3072ELj1ELj1ELj4ELj16ENS_18Kernel_traits_baseILj3072EfS2_S2_S2_fjLj128EEEEELb1ELb0ELb1EEEvNS_9FwdParamsE:
	.zero		1128


//--------------------- .nv.constant0._ZN10layer_norm31ln_parallel_residual_fwd_kernelINS_13Kernel_traitsIf13__nv_bfloat16S2_S2_fjLj3072ELj1ELj1ELj4ELj16ENS_18Kernel_traits_baseILj3072EfS2_S2_S2_fjLj128EEEEELb1ELb1ELb0EEEvNS_9FwdParamsE --------------------------
	.section	.nv.constant0._ZN10layer_norm31ln_parallel_residual_fwd_kernelINS_13Kernel_traitsIf13__nv_bfloat16S2_S2_fjLj3072ELj1ELj1ELj4ELj16ENS_18Kernel_traits_baseILj3072EfS2_S2_S2_fjLj128EEEEELb1ELb1ELb0EEEvNS_9FwdParamsE,"a",@progbits
	.sectionflags	@""
	.align	4
.nv.constant0._ZN10layer_norm31ln_parallel_residual_fwd_kernelINS_13Kernel_traitsIf13__nv_bfloat16S2_S2_fjLj3072ELj1ELj1ELj4ELj16ENS_18Kernel_traits_baseILj3072EfS2_S2_S2_fjLj128EEEEELb1ELb1ELb0EEEvNS_9FwdParamsE:
	.zero		1128


//--------------------- .nv.constant0._ZN10layer_norm31ln_parallel_residual_fwd_kernelINS_13Kernel_traitsIf13__nv_bfloat16S2_S2_fjLj3072ELj1ELj1ELj4ELj16ENS_18Kernel_traits_baseILj3072EfS2_S2_S2_fjLj128EEEEELb1ELb1ELb1EEEvNS_9FwdParamsE --------------------------
	.section	.nv.constant0._ZN10layer_norm31ln_parallel_residual_fwd_kernelINS_13Kernel_traitsIf13__nv_bfloat16S2_S2_fjLj3072ELj1ELj1ELj4ELj16ENS_18Kernel_traits_baseILj3072EfS2_S2_S2_fjLj128EEEEELb1ELb1ELb1EEEvNS_9FwdParamsE,"a",@progbits
	.sectionflags	@""
	.align	4
.nv.constant0._ZN10layer_norm31ln_parallel_residual_fwd_kernelINS_13Kernel_traitsIf13__nv_bfloat16S2_S2_fjLj3072ELj1ELj1ELj4ELj16ENS_18Kernel_traits_baseILj3072EfS2_S2_S2_fjLj128EEEEELb1ELb1ELb1EEEvNS_9FwdParamsE:
	.zero		1128


//--------------------- .nv.constant0._ZN10layer_norm31ln_parallel_residual_fwd_kernelINS_13Kernel_traitsI13__nv_bfloat16S2_fS2_fjLj3072ELj1ELj1ELj4ELj16ENS_18Kernel_traits_baseILj3072ES2_S2_fS2_fjLj128EEEEELb0ELb0ELb0EEEvNS_9FwdParamsE --------------------------
	.section	.nv.constant0._ZN10layer_norm31ln_parallel_residual_fwd_kernelINS_13Kernel_traitsI13__nv_bfloat16S2_fS2_fjLj3072ELj1ELj1ELj4ELj16ENS_18Kernel_traits_baseILj3072ES2_S2_fS2_fjLj128EEEEELb0ELb0ELb0EEEvNS_9FwdParamsE,"a",@progbits
	.sectionflags	@""
	.align	4
.nv.constant0._ZN10layer_norm31ln_parallel_residual_fwd_kernelINS_13Kernel_traitsI13__nv_bfloat16S2_fS2_fjLj3072ELj1ELj1ELj4ELj16ENS_18Kernel_traits_baseILj3072ES2_S2_fS2_fjLj128EEEEELb0ELb0ELb0EEEvNS_9FwdParamsE:
	.zero		1128


//--------------------- .nv.constant0._ZN10layer_norm31ln_parallel_residual_fwd_kernelINS_13Kernel_traitsI13__nv_bfloat16S2_fS2_fjLj3072ELj1ELj1ELj4ELj16ENS_18Kernel_traits_baseILj3072ES2_S2_fS2_fjLj128EEEEELb0ELb0ELb1EEEvNS_9FwdParamsE --------------------------
	.section	.nv.constant0._ZN10layer_norm31ln_parallel_residual_fwd_kernelINS_13Kernel_traitsI13__nv_bfloat16S2_fS2_fjLj3072ELj1ELj1ELj4ELj16ENS_18Kernel_traits_baseILj3072ES2_S2_fS2_fjLj128EEEEELb0ELb0ELb1EEEvNS_9FwdParamsE,"a",@progbits
	.sectionflags	@""
	.align	4
.nv.constant0._ZN10layer_norm31ln_parallel_residual_fwd_kernelINS_13Kernel_traitsI13__nv_bfloat16S2_fS2_fjLj3072ELj1ELj1ELj4ELj16ENS_18Kernel_traits_baseILj3072ES2_S2_fS2_fjLj128EEEEELb0ELb0ELb1EEEvNS_9FwdParamsE:
	.zero		1128


//--------------------- .nv.constant0._ZN10layer_norm31ln_parallel_residual_fwd_kernelINS_13Kernel_traitsI13__nv_bfloat16S2_fS2_fjLj3072ELj1ELj1ELj4ELj16ENS_18Kernel_traits_baseILj3072ES2_S2_fS2_fjLj128EEEEELb0ELb1ELb0EEEvNS_9FwdParamsE --------------------------
	.section	.nv.constant0._ZN10layer_norm31ln_parallel_residual_fwd_kernelINS_13Kernel_traitsI13__nv_bfloat16S2_fS2_fjLj3072ELj1ELj1ELj4ELj16ENS_18Kernel_traits_baseILj3072ES2_S2_fS2_fjLj128EEEEELb0ELb1ELb0EEEvNS_9FwdParamsE,"a",@progbits
	.sectionflags	@""
	.align	4
.nv.constant0._ZN10layer_norm31ln_parallel_residual_fwd_kernelINS_13Kernel_traitsI13__nv_bfloat16S2_fS2_fjLj3072ELj1ELj1ELj4ELj16ENS_18Kernel_traits_baseILj3072ES2_S2_fS2_fjLj128EEEEELb0ELb1ELb0EEEvNS_9FwdParamsE:
	.zero		1128


//--------------------- .nv.constant0._ZN10layer_norm31ln_parallel_residual_fwd_kernelINS_13Kernel_traitsI13__nv_bfloat16S2_fS2_fjLj3072ELj1ELj1ELj4ELj16ENS_18Kernel_traits_baseILj3072ES2_S2_fS2_fjLj128EEEEELb0ELb1ELb1EEEvNS_9FwdParamsE --------------------------
	.section	.nv.constant0._ZN10layer_norm31ln_parallel_residual_fwd_kernelINS_13Kernel_traitsI13__nv_bfloat16S2_fS2_fjLj3072ELj1ELj1ELj4ELj16ENS_18Kernel_traits_baseILj3072ES2_S2_fS2_fjLj128EEEEELb0ELb1ELb1EEEvNS_9FwdParamsE,"a",@progbits
	.sectionflags	@""
	.align	4
.nv.constant0._ZN10layer_norm31ln_parallel_residual_fwd_kernelINS_13Kernel_traitsI13__nv_bfloat16S2_fS2_fjLj3072ELj1ELj1ELj4ELj16ENS_18Kernel_traits_baseILj3072ES2_S2_fS2_fjLj128EEEEELb0ELb1ELb1EEEvNS_9FwdParamsE:
	.zero		1128


//--------------------- .nv.constant0._ZN10layer_norm31ln_parallel_residual_fwd_kernelINS_13Kernel_traitsI13__nv_bfloat16S2_fS2_fjLj3072ELj1ELj1ELj4ELj16ENS_18Kernel_traits_baseILj3072ES2_S2_fS2_fjLj128EEEEELb1ELb0ELb0EEEvNS_9FwdParamsE --------------------------
	.section	.nv.constant0._ZN10layer_norm31ln_parallel_residual_fwd_kernelINS_13Kernel_traitsI13__nv_bfloat16S2_fS2_fjLj3072ELj1ELj1ELj4ELj16ENS_18Kernel_traits_baseILj3072ES2_S2_fS2_fjLj128EEEEELb1ELb0ELb0EEEvNS_9FwdParamsE,"a",@progbits
	.sectionflags	@""
	.align	4
.nv.constant0._ZN10layer_norm31ln_parallel_residual_fwd_kernelINS_13Kernel_traitsI13__nv_bfloat16S2_fS2_fjLj3072ELj1ELj1ELj4ELj16ENS_18Kernel_traits_baseILj3072ES2_S2_fS2_fjLj128EEEEELb1ELb0ELb0EEEvNS_9FwdParamsE:
	.zero		1128


//--------------------- .nv.constant0._ZN10layer_norm31ln_parallel_residual_fwd_kernelINS_13Kernel_traitsI13__nv_bfloat16S2_fS2_fjLj3072ELj1ELj1ELj4ELj16ENS_18Kernel_traits_baseILj3072ES2_S2_fS2_fjLj128EEEEELb1ELb0ELb1EEEvNS_9FwdParamsE --------------------------
	.section	.nv.constant0._ZN10layer_norm31ln_parallel_residual_fwd_kernelINS_13Kernel_traitsI13__nv_bfloat16S2_fS2_fjLj3072ELj1ELj1ELj4ELj16ENS_18Kernel_traits_baseILj3072ES2_S2_fS2_fjLj128EEEEELb1ELb0ELb1EEEvNS_9FwdParamsE,"a",@progbits
	.sectionflags	@""
	.align	4
.nv.constant0._ZN10layer_norm31ln_parallel_residual_fwd_kernelINS_13Kernel_traitsI13__nv_bfloat16S2_fS2_fjLj3072ELj1ELj1ELj4ELj16ENS_18Kernel_traits_baseILj3072ES2_S2_fS2_fjLj128EEEEELb1ELb0ELb1EEEvNS_9FwdParamsE:
	.zero		1128


//--------------------- .nv.constant0._ZN10layer_norm31ln_parallel_residual_fwd_kernelINS_13Kernel_traitsI13__nv_bfloat16S2_fS2_fjLj3072ELj1ELj1ELj4ELj16ENS_18Kernel_traits_baseILj3072ES2_S2_fS2_fjLj128EEEEELb1ELb1ELb0EEEvNS_9FwdParamsE --------------------------
	.section	.nv.constant0._ZN10layer_norm31ln_parallel_residual_fwd_kernelINS_13Kernel_traitsI13__nv_bfloat16S2_fS2_fjLj3072ELj1ELj1ELj4ELj16ENS_18Kernel_traits_baseILj3072ES2_S2_fS2_fjLj128EEEEELb1ELb1ELb0EEEvNS_9FwdParamsE,"a",@progbits
	.sectionflags	@""
	.align	4
.nv.constant0._ZN10layer_norm31ln_parallel_residual_fwd_kernelINS_13Kernel_traitsI13__nv_bfloat16S2_fS2_fjLj3072ELj1ELj1ELj4ELj16ENS_18Kernel_traits_baseILj3072ES2_S2_fS2_fjLj128EEEEELb1ELb1ELb0EEEvNS_9FwdParamsE:
	.zero		1128


//--------------------- .nv.constant0._ZN10layer_norm31ln_parallel_residual_fwd_kernelINS_13Kernel_traitsI13__nv_bfloat16S2_fS2_fjLj3072ELj1ELj1ELj4ELj16ENS_18Kernel_traits_baseILj3072ES2_S2_fS2_fjLj128EEEEELb1ELb1ELb1EEEvNS_9FwdParamsE --------------------------
	.section	.nv.constant0._ZN10layer_norm31ln_parallel_residual_fwd_kernelINS_13Kernel_traitsI13__nv_bfloat16S2_fS2_fjLj3072ELj1ELj1ELj4ELj16ENS_18Kernel_traits_baseILj3072ES2_S2_fS2_fjLj128EEEEELb1ELb1ELb1EEEvNS_9FwdParamsE,"a",@progbits
	.sectionflags	@""
	.align	4
.nv.constant0._ZN10layer_norm31ln_parallel_residual_fwd_kernelINS_13Kernel_traitsI13__nv_bfloat16S2_fS2_fjLj3072ELj1ELj1ELj4ELj16ENS_18Kernel_traits_baseILj3072ES2_S2_fS2_fjLj128EEEEELb1ELb1ELb1EEEvNS_9FwdParamsE:
	.zero		1128


//--------------------- .nv.constant0._ZN10layer_norm31ln_parallel_residual_fwd_kernelINS_13Kernel_traitsIf13__nv_bfloat16fS2_fjLj3072ELj1ELj1ELj4ELj16ENS_18Kernel_traits_baseILj3072EfS2_fS2_fjLj128EEEEELb0ELb0ELb0EEEvNS_9FwdParamsE --------------------------
	.section	.nv.constant0._ZN10layer_norm31ln_parallel_residual_fwd_kernelINS_13Kernel_traitsIf13__nv_bfloat16fS2_fjLj3072ELj1ELj1ELj4ELj16ENS_18Kernel_traits_baseILj3072EfS2_fS2_fjLj128EEEEELb0ELb0ELb0EEEvNS_9FwdParamsE,"a",@progbits
	.sectionflags	@""
	.align	4
.nv.constant0._ZN10layer_norm31ln_parallel_residual_fwd_kernelINS_13Kernel_traitsIf13__nv_bfloat16fS2_fjLj3072ELj1ELj1ELj4ELj16ENS_18Kernel_traits_baseILj3072EfS2_fS2_fjLj128EEEEELb0ELb0ELb0EEEvNS_9FwdParamsE:
	.zero		1128


//--------------------- .nv.constant0._ZN10layer_norm31ln_parallel_residual_fwd_kernelINS_13Kernel_traitsIf13__nv_bfloat16fS2_fjLj3072ELj1ELj1ELj4ELj16ENS_18Kernel_traits_baseILj3072EfS2_fS2_fjLj128EEEEELb0ELb0ELb1EEEvNS_9FwdParamsE --------------------------
	.section	.nv.constant0._ZN10layer_norm31ln_parallel_residual_fwd_kernelINS_13Kernel_traitsIf13__nv_bfloat16fS2_fjLj3072ELj1ELj1ELj4ELj16ENS_18Kernel_traits_baseILj3072EfS2_fS2_fjLj128EEEEELb0ELb0ELb1EEEvNS_9FwdParamsE,"a",@progbits
	.sectionflags	@""
	.align	4
.nv.constant0._ZN10layer_norm31ln_parallel_residual_fwd_kernelINS_13Kernel_traitsIf13__nv_bfloat16fS2_fjLj3072ELj1ELj1ELj4ELj16ENS_18Kernel_traits_baseILj3072EfS2_fS2_fjLj128EEEEELb0ELb0ELb1EEEvNS_9FwdParamsE:
	.zero		1128


//--------------------- .nv.constant0._ZN10layer_norm31ln_parallel_residual_fwd_kernelINS_13Kernel_traitsIf13__nv_bfloat16fS2_fjLj3072ELj1ELj1ELj4ELj16ENS_18Kernel_traits_baseILj3072EfS2_fS2_fjLj128EEEEELb0ELb1ELb0EEEvNS_9FwdParamsE --------------------------
	.section	.nv.constant0._ZN10layer_norm31ln_parallel_residual_fwd_kernelINS_13Kernel_traitsIf13__nv_bfloat16fS2_fjLj3072ELj1ELj1ELj4ELj16ENS_18Kernel_traits_baseILj3072EfS2_fS2_fjLj128EEEEELb0ELb1ELb0EEEvNS_9FwdParamsE,"a",@progbits
	.sectionflags	@""
	.align	4
.nv.constant0._ZN10layer_norm31ln_parallel_residual_fwd_kernelINS_13Kernel_traitsIf13__nv_bfloat16fS2_fjLj3072ELj1ELj1ELj4ELj16ENS_18Kernel_traits_baseILj3072EfS2_fS2_fjLj128EEEEELb0ELb1ELb0EEEvNS_9FwdParamsE:
	.zero		1128


//--------------------- .nv.constant0._ZN10layer_norm31ln_parallel_residual_fwd_kernelINS_13Kernel_traitsIf13__nv_bfloat16fS2_fjLj3072ELj1ELj1ELj4ELj16ENS_18Kernel_traits_baseILj3072EfS2_fS2_fjLj128EEEEELb0ELb1ELb1EEEvNS_9FwdParamsE --------------------------
	.section	.nv.constant0._ZN10layer_norm31ln_parallel_residual_fwd_kernelINS_13Kernel_traitsIf13__nv_bfloat16fS2_fjLj3072ELj1ELj1ELj4ELj16ENS_18Kernel_traits_baseILj3072EfS2_fS2_fjLj128EEEEELb0ELb1ELb1EEEvNS_9FwdParamsE,"a",@progbits
	.sectionflags	@""
	.align	4
.nv.constant0._ZN10layer_norm31ln_parallel_residual_fwd_kernelINS_13Kernel_traitsIf13__nv_bfloat16fS2_fjLj3072ELj1ELj1ELj4ELj16ENS_18Kernel_traits_baseILj3072EfS2_fS2_fjLj128EEEEELb0ELb1ELb1EEEvNS_9FwdParamsE:
	.zero		1128


//--------------------- .nv.constant0._ZN10layer_norm31ln_parallel_residual_fwd_kernelINS_13Kernel_traitsIf13__nv_bfloat16fS2_fjLj3072ELj1ELj1ELj4ELj16ENS_18Kernel_traits_baseILj3072EfS2_fS2_fjLj128EEEEELb1ELb0ELb0EEEvNS_9FwdParamsE --------------------------
	.section	.nv.constant0._ZN10layer_norm31ln_parallel_residual_fwd_kernelINS_13Kernel_traitsIf13__nv_bfloat16fS2_fjLj3072ELj1ELj1ELj4ELj16ENS_18Kernel_traits_baseILj3072EfS2_fS2_fjLj128EEEEELb1ELb0ELb0EEEvNS_9FwdParamsE,"a",@progbits
	.sectionflags	@""
	.align	4
.nv.constant0._ZN10layer_norm31ln_parallel_residual_fwd_kernelINS_13Kernel_traitsIf13__nv_bfloat16fS2_fjLj3072ELj1ELj1ELj4ELj16ENS_18Kernel_traits_baseILj3072EfS2_fS2_fjLj128EEEEELb1ELb0ELb0EEEvNS_9FwdParamsE:
	.zero		1128


//--------------------- .nv.constant0._ZN10layer_norm31ln_parallel_residual_fwd_kernelINS_13Kernel_traitsIf13__nv_bfloat16fS2_fjLj3072ELj1ELj1ELj4ELj16ENS_18Kernel_traits_baseILj3072EfS2_fS2_fjLj128EEEEELb1ELb0ELb1EEEvNS_9FwdParamsE --------------------------
	.section	.nv.constant0._ZN10layer_norm31ln_parallel_residual_fwd_kernelINS_13Kernel_traitsIf13__nv_bfloat16fS2_fjLj3072ELj1ELj1ELj4ELj16ENS_18Kernel_traits_baseILj3072EfS2_fS2_fjLj128EEEEELb1ELb0ELb1EEEvNS_9FwdParamsE,"a",@progbits
	.sectionflags	@""
	.align	4
.nv.constant0._ZN10layer_norm31ln_parallel_residual_fwd_kernelINS_13Kernel_traitsIf13__nv_bfloat16fS2_fjLj3072ELj1ELj1ELj4ELj16ENS_18Kernel_traits_baseILj3072EfS2_fS2_fjLj128EEEEELb1ELb0ELb1EEEvNS_9FwdParamsE:
	.zero		1128


//--------------------- .nv.constant0._ZN10layer_norm31ln_parallel_residual_fwd_kernelINS_13Kernel_traitsIf13__nv_bfloat16fS2_fjLj3072ELj1ELj1ELj4ELj16ENS_18Kernel_traits_baseILj3072EfS2_fS2_fjLj128EEEEELb1ELb1ELb0EEEvNS_9FwdParamsE --------------------------
	.section	.nv.constant0._ZN10layer_norm31ln_parallel_residual_fwd_kernelINS_13Kernel_traitsIf13__nv_bfloat16fS2_fjLj3072ELj1ELj1ELj4ELj16ENS_18Kernel_traits_baseILj3072EfS2_fS2_fjLj128EEEEELb1ELb1ELb0EEEvNS_9FwdParamsE,"a",@progbits
	.sectionflags	@""
	.align	4
.nv.constant0._ZN10layer_norm31ln_parallel_residual_fwd_kernelINS_13Kernel_traitsIf13__nv_bfloat16fS2_fjLj3072ELj1ELj1ELj4ELj16ENS_18Kernel_traits_baseILj3072EfS2_fS2_fjLj128EEEEELb1ELb1ELb0EEEvNS_9FwdParamsE:
	.zero		1128


//--------------------- .nv.constant0._ZN10layer_norm31ln_parallel_residual_fwd_kernelINS_13Kernel_traitsIf13__nv_bfloat16fS2_fjLj3072ELj1ELj1ELj4ELj16ENS_18Kernel_traits_baseILj3072EfS2_fS2_fjLj128EEEEELb1ELb1ELb1EEEvNS_9FwdParamsE --------------------------
	.section	.nv.constant0._ZN10layer_norm31ln_parallel_residual_fwd_kernelINS_13Kernel_traitsIf13__nv_bfloat16fS2_fjLj3072ELj1ELj1ELj4ELj16ENS_18Kernel_traits_baseILj3072EfS2_fS2_fjLj128EEEEELb1ELb1ELb1EEEvNS_9FwdParamsE,"a",@progbits
	.sectionflags	@""
	.align	4
.nv.constant0._ZN10layer_norm31ln_parallel_residual_fwd_kernelINS_13Kernel_traitsIf13__nv_bfloat16fS2_fjLj3072ELj1ELj1ELj4ELj16ENS_18Kernel_traits_baseILj3072EfS2_fS2_fjLj128EEEEELb1ELb1ELb1EEEvNS_9FwdParamsE:
	.zero		1128


//--------------------- .nv.constant0._ZN10layer_norm31ln_parallel_residual_fwd_kernelINS_13Kernel_traitsIf6__halfS2_S2_fjLj3072ELj1ELj1ELj4ELj16ENS_18Kernel_traits_baseILj3072EfS2_S2_S2_fjLj128EEEEELb0ELb0ELb0EEEvNS_9FwdParamsE --------------------------
	.section	.nv.constant0._ZN10layer_norm31ln_parallel_residual_fwd_kernelINS_13Kernel_traitsIf6__halfS2_S2_fjLj3072ELj1ELj1ELj4ELj16ENS_18Kernel_traits_baseILj3072EfS2_S2_S2_fjLj128EEEEELb0ELb0ELb0EEEvNS_9FwdParamsE,"a",@progbits
	.sectionflags	@""
	.align	4
.nv.constant0._ZN10layer_norm31ln_parallel_residual_fwd_kernelINS_13Kernel_traitsIf6__halfS2_S2_fjLj3072ELj1ELj1ELj4ELj16ENS_18Kernel_traits_baseILj3072EfS2_S2_S2_fjLj128EEEEELb0ELb0ELb0EEEvNS_9FwdParamsE:
	.zero		1128


//--------------------- .nv.constant0._ZN10layer_norm31ln_parallel_residual_fwd_kernelINS_13Kernel_traitsIf6__halfS2_S2_fjLj3072ELj1ELj1ELj4ELj16ENS_18Kernel_traits_baseILj3072EfS2_S2_S2_fjLj128EEEEELb0ELb0ELb1EEEvNS_9FwdParamsE --------------------------
	.section	.nv.constant0._ZN10layer_norm31ln_parallel_residual_fwd_kernelINS_13Kernel_traitsIf6__halfS2_S2_fjLj3072ELj1ELj1ELj4ELj16ENS_18Kernel_traits_baseILj3072EfS2_S2_S2_fjLj128EEEEELb0ELb0ELb1EEEvNS_9FwdParamsE,"a",@progbits
	.sectionflags	@""
	.align	4
.nv.constant0._ZN10layer_norm31ln_parallel_residual_fwd_kernelINS_13Kernel_traitsIf6__halfS2_S2_fjLj3072ELj1ELj1ELj4ELj16ENS_18Kernel_traits_baseILj3072EfS2_S2_S2_fjLj128EEEEELb0ELb0ELb1EEEvNS_9FwdParamsE:
	.zero		1128


//--------------------- .nv.constant0._ZN10layer_norm31ln_parallel_residual_fwd_kernelINS_13Kernel_traitsIf6__halfS2_S2_fjLj3072ELj1ELj1ELj4ELj16ENS_18Kernel_traits_baseILj3072EfS2_S2_S2_fjLj128EEEEELb0ELb1ELb0EEEvNS_9FwdParamsE --------------------------
	.section	.nv.constant0._ZN10layer_norm31ln_parallel_residual_fwd_kernelINS_13Kernel_traitsIf6__halfS2_S2_fjLj3072ELj1ELj1ELj4ELj16ENS_18Kernel_traits_baseILj3072EfS2_S2_S2_fjLj128EEEEELb0ELb1ELb0EEEvNS_9FwdParamsE,"a",@progbits
	.sectionflags	@""
	.align	4
.nv.constant0._ZN10layer_norm31ln_parallel_residual_fwd_kernelINS_13Kernel_traitsIf6__halfS2_S2_fjLj3072ELj1ELj1ELj4ELj16ENS_18Kernel_traits_baseILj3072EfS2_S2_S2_fjLj128EEEEELb0ELb1ELb0EEEvNS_9FwdParamsE:
	.zero		1128


//--------------------- .nv.constant0._ZN10layer_norm31ln_parallel_residual_fwd_kernelINS_13Kernel_traitsIf6__halfS2_S2_fjLj3072ELj1ELj1ELj4ELj16ENS_18Kernel_traits_baseILj3072EfS2_S2_S2_fjLj128EEEEELb0ELb1ELb1EEEvNS_9FwdParamsE --------------------------
	.section	.nv.constant0._ZN10layer_norm31ln_parallel_residual_fwd_kernelINS_13Kernel_traitsIf6__halfS2_S2_fjLj3072ELj1ELj1ELj4ELj16ENS_18Kernel_traits_baseILj3072EfS2_S2_S2_fjLj128EEEEELb0ELb1ELb1EEEvNS_9FwdParamsE,"a",@progbits
	.sectionflags	@""
	.align	4
.nv.constant0._ZN10layer_norm31ln_parallel_residual_fwd_kernelINS_13Kernel_traitsIf6__halfS2_S2_fjLj3072ELj1ELj1ELj4ELj16ENS_18Kernel_traits_baseILj3072EfS2_S2_S2_fjLj128EEEEELb0ELb1ELb1EEEvNS_9FwdParamsE:
	.zero		1128


//--------------------- .nv.constant0._ZN10layer_norm31ln_parallel_residual_fwd_kernelINS_13Kernel_traitsIf6__halfS2_S2_fjLj3072ELj1ELj1ELj4ELj16ENS_18Kernel_traits_baseILj3072EfS2_S2_S2_fjLj128EEEEELb1ELb0ELb0EEEvNS_9FwdParamsE --------------------------
	.section	.nv.constant0._ZN10layer_norm31ln_parallel_residual_fwd_kernelINS_13Kernel_traitsIf6__halfS2_S2_fjLj3072ELj1ELj1ELj4ELj16ENS_18Kernel_traits_baseILj3072EfS2_S2_S2_fjLj128EEEEELb1ELb0ELb0EEEvNS_9FwdParamsE,"a",@progbits
	.sectionflags	@""
	.align	4
.nv.constant0._ZN10layer_norm31ln_parallel_residual_fwd_kernelINS_13Kernel_traitsIf6__halfS2_S2_fjLj3072ELj1ELj1ELj4ELj16ENS_18Kernel_traits_baseILj3072EfS2_S2_S2_fjLj128EEEEELb1ELb0ELb0EEEvNS_9FwdParamsE:
	.zero		1128


//--------------------- .nv.constant0._ZN10layer_norm31ln_parallel_residual_fwd_kernelINS_13Kernel_traitsIf6__halfS2_S2_fjLj3072ELj1ELj1ELj4ELj16ENS_18Kernel_traits_baseILj3072EfS2_S2_S2_fjLj128EEEEELb1ELb0ELb1EEEvNS_9FwdParamsE --------------------------
	.section	.nv.constant0._ZN10layer_norm31ln_parallel_residual_fwd_kernelINS_13Kernel_traitsIf6__halfS2_S2_fjLj3072ELj1ELj1ELj4ELj16ENS_18Kernel_traits_baseILj3072EfS2_S2_S2_fjLj128EEEEELb1ELb0ELb1EEEvNS_9FwdParamsE,"a",@progbits
	.sectionflags	@""
	.align	4
.nv.constant0._ZN10layer_norm31ln_parallel_residual_fwd_kernelINS_13Kernel_traitsIf6__halfS2_S2_fjLj3072ELj1ELj1ELj4ELj16ENS_18Kernel_traits_baseILj3072EfS2_S2_S2_fjLj128EEEEELb1ELb0ELb1EEEvNS_9FwdParamsE:
	.zero		1128


//--------------------- .nv.constant0._ZN10layer_norm31ln_parallel_residual_fwd_kernelINS_13Kernel_traitsIf6__halfS2_S2_fjLj3072ELj1ELj1ELj4ELj16ENS_18Kernel_traits_baseILj3072EfS2_S2_S2_fjLj128EEEEELb1ELb1ELb0EEEvNS_9FwdParamsE --------------------------
	.section	.nv.constant0._ZN10layer_norm31ln_parallel_residual_fwd_kernelINS_13Kernel_traitsIf6__halfS2_S2_fjLj3072ELj1ELj1ELj4ELj16ENS_18Kernel_traits_baseILj3072EfS2_S2_S2_fjLj128EEEEELb1ELb1ELb0EEEvNS_9FwdParamsE,"a",@progbits
	.sectionflags	@""
	.align	4
.nv.constant0._ZN10layer_norm31ln_parallel_residual_fwd_kernelINS_13Kernel_traitsIf6__halfS2_S2_fjLj3072ELj1ELj1ELj4ELj16ENS_18Kernel_traits_baseILj3072EfS2_S2_S2_fjLj128EEEEELb1ELb1ELb0EEEvNS_9FwdParamsE:
	.zero		1128


//--------------------- .nv.constant0._ZN10layer_norm31ln_parallel_residual_fwd_kernelINS_13Kernel_traitsIf6__halfS2_S2_fjLj3072ELj1ELj1ELj4ELj16ENS_18Kernel_traits_baseILj3072EfS2_S2_S2_fjLj128EEEEELb1ELb1ELb1EEEvNS_9FwdParamsE --------------------------
	.section	.nv.constant0._ZN10layer_norm31ln_parallel_residual_fwd_kernelINS_13Kernel_traitsIf6__halfS2_S2_fjLj3072ELj1ELj1ELj4ELj16ENS_18Kernel_traits_baseILj3072EfS2_S2_S2_fjLj128EEEEELb1ELb1ELb1EEEvNS_9FwdParamsE,"a",@progbits
	.sectionflags	@""
	.align	4
.nv.constant0._ZN10layer_norm31ln_parallel_residual_fwd_kernelINS_13Kernel_traitsIf6__halfS2_S2_fjLj3072ELj1ELj1ELj4ELj16ENS_18Kernel_traits_baseILj3072EfS2_S2_S2_fjLj128EEEEELb1ELb1ELb1EEEvNS_9FwdParamsE:
	.zero		1128


//--------------------- .nv.constant0._ZN10layer_norm31ln_parallel_residual_fwd_kernelINS_13Kernel_traitsI6__halfS2_fS2_fjLj3072ELj1ELj1ELj4ELj16ENS_18Kernel_traits_baseILj3072ES2_S2_fS2_fjLj128EEEEELb0ELb0ELb0EEEvNS_9FwdParamsE --------------------------
	.section	.nv.constant0._ZN10layer_norm31ln_parallel_residual_fwd_kernelINS_13Kernel_traitsI6__halfS2_fS2_fjLj3072ELj1ELj1ELj4ELj16ENS_18Kernel_traits_baseILj3072ES2_S2_fS2_fjLj128EEEEELb0ELb0ELb0EEEvNS_9FwdParamsE,"a",@progbits
	.sectionflags	@""
	.align	4
.nv.constant0._ZN10layer_norm31ln_parallel_residual_fwd_kernelINS_13Kernel_traitsI6__halfS2_fS2_fjLj3072ELj1ELj1ELj4ELj16ENS_18Kernel_traits_baseILj3072ES2_S2_fS2_fjLj128EEEEELb0ELb0ELb0EEEvNS_9FwdParamsE:
	.zero		1128


//--------------------- .nv.constant0._ZN10layer_norm31ln_parallel_residual_fwd_kernelINS_13Kernel_traitsI6__halfS2_fS2_fjLj3072ELj1ELj1ELj4ELj16ENS_18Kernel_traits_baseILj3072ES2_S2_fS2_fjLj128EEEEELb0ELb0ELb1EEEvNS_9FwdParamsE --------------------------
	.section	.nv.constant0._ZN10layer_norm31ln_parallel_residual_fwd_kernelINS_13Kernel_traitsI6__halfS2_fS2_fjLj3072ELj1ELj1ELj4ELj16ENS_18Kernel_traits_baseILj3072ES2_S2_fS2_fjLj128EEEEELb0ELb0ELb1EEEvNS_9FwdParamsE,"a",@progbits
	.sectionflags	@""
	.align	4
.nv.constant0._ZN10layer_norm31ln_parallel_residual_fwd_kernelINS_13Kernel_traitsI6__halfS2_fS2_fjLj3072ELj1ELj1ELj4ELj16ENS_18Kernel_traits_baseILj3072ES2_S2_fS2_fjLj128EEEEELb0ELb0ELb1EEEvNS_9FwdParamsE:
	.zero		1128


//--------------------- .nv.constant0._ZN10layer_norm31ln_parallel_residual_fwd_kernelINS_13Kernel_traitsI6__halfS2_fS2_fjLj3072ELj1ELj1ELj4ELj16ENS_18Kernel_traits_baseILj3072ES2_S2_fS2_fjLj128EEEEELb0ELb1ELb0EEEvNS_9FwdParamsE --------------------------
	.section	.nv.constant0._ZN10layer_norm31ln_parallel_residual_fwd_kernelINS_13Kernel_traitsI6__halfS2_fS2_fjLj3072ELj1ELj1ELj4ELj16ENS_18Kernel_traits_baseILj3072ES2_S2_fS2_fjLj128EEEEELb0ELb1ELb0EEEvNS_9FwdParamsE,"a",@progbits
	.sectionflags	@""
	.align	4
.nv.constant0._ZN10layer_norm31ln_parallel_residual_fwd_kernelINS_13Kernel_traitsI6__halfS2_fS2_fjLj3072ELj1ELj1ELj4ELj16ENS_18Kernel_traits_baseILj3072ES2_S2_fS2_fjLj128EEEEELb0ELb1ELb0EEEvNS_9FwdParamsE:
	.zero		1128


//--------------------- .nv.constant0._ZN10layer_norm31ln_parallel_residual_fwd_kernelINS_13Kernel_traitsI6__halfS2_fS2_fjLj3072ELj1ELj1ELj4ELj16ENS_18Kernel_traits_baseILj3072ES2_S2_fS2_fjLj128EEEEELb0ELb1ELb1EEEvNS_9FwdParamsE --------------------------
	.section	.nv.constant0._ZN10layer_norm31ln_parallel_residual_fwd_kernelINS_13Kernel_traitsI6__halfS2_fS2_fjLj3072ELj1ELj1ELj4ELj16ENS_18Kernel_traits_baseILj3072ES2_S2_fS2_fjLj128EEEEELb0ELb1ELb1EEEvNS_9FwdParamsE,"a",@progbits
	.sectionflags	@""
	.align	4
.nv.constant0._ZN10layer_norm31ln_parallel_residual_fwd_kernelINS_13Kernel_traitsI6__halfS2_fS2_fjLj3072ELj1ELj1ELj4ELj16ENS_18Kernel_traits_baseILj3072ES2_S2_fS2_fjLj128EEEEELb0ELb1ELb1EEEvNS_9FwdParamsE:
	.zero		1128


//--------------------- .nv.constant0._ZN10layer_norm31ln_parallel_residual_fwd_kernelINS_13Kernel_traitsI6__halfS2_fS2_fjLj3072ELj1ELj1ELj4ELj16ENS_18Kernel_traits_baseILj3072ES2_S2_fS2_fjLj128EEEEELb1ELb0ELb0EEEvNS_9FwdParamsE --------------------------
	.section	.nv.constant0._ZN10layer_norm31ln_parallel_residual_fwd_kernelINS_13Kernel_traitsI6__halfS2_fS2_fjLj3072ELj1ELj1ELj4ELj16ENS_18Kernel_traits_baseILj3072ES2_S2_fS2_fjLj128EEEEELb1ELb0ELb0EEEvNS_9FwdParamsE,"a",@progbits
	.sectionflags	@""
	.align	4
.nv.constant0._ZN10layer_norm31ln_parallel_residual_fwd_kernelINS_13Kernel_traitsI6__halfS2_fS2_fjLj3072ELj1ELj1ELj4ELj16ENS_18Kernel_traits_baseILj3072ES2_S2_fS2_fjLj128EEEEELb1ELb0ELb0EEEvNS_9FwdParamsE:
	.zero		1128


//--------------------- .nv.constant0._ZN10layer_norm31ln_parallel_residual_fwd_kernelINS_13Kernel_traitsI6__halfS2_fS2_fjLj3072ELj1ELj1ELj4ELj16ENS_18Kernel_traits_baseILj3072ES2_S2_fS2_fjLj128EEEEELb1ELb0ELb1EEEvNS_9FwdParamsE --------------------------
	.section	.nv.constant0._ZN10layer_norm31ln_parallel_residual_fwd_kernelINS_13Kernel_traitsI6__halfS2_fS2_fjLj3072ELj1ELj1ELj4ELj16ENS_18Kernel_traits_baseILj3072ES2_S2_fS2_fjLj128EEEEELb1ELb0ELb1EEEvNS_9FwdParamsE,"a",@progbits
	.sectionflags	@""
	.align	4
.nv.constant0._ZN10layer_norm31ln_parallel_residual_fwd_kernelINS_13Kernel_traitsI6__halfS2_fS2_fjLj3072ELj1ELj1ELj4ELj16ENS_18Kernel_traits_baseILj3072ES2_S2_fS2_fjLj128EEEEELb1ELb0ELb1EEEvNS_9FwdParamsE:
	.zero		1128


//--------------------- .nv.constant0._ZN10layer_norm31ln_parallel_residual_fwd_kernelINS_13Kernel_traitsI6__halfS2_fS2_fjLj3072ELj1ELj1ELj4ELj16ENS_18Kernel_traits_baseILj3072ES2_S2_fS2_fjLj128EEEEELb1ELb1ELb0EEEvNS_9FwdParamsE --------------------------
	.section	.nv.constant0._ZN10layer_norm31ln_parallel_residual_fwd_kernelINS_13Kernel_traitsI6__halfS2_fS2_fjLj3072ELj1ELj1ELj4ELj16ENS_18Kernel_traits_baseILj3072ES2_S2_fS2_fjLj128EEEEELb1ELb1ELb0EEEvNS_9FwdParamsE,"a",@progbits
	.sectionflags	@""
	.align	4
.nv.constant0._ZN10layer_norm31ln_parallel_residual_fwd_kernelINS_13Kernel_traitsI6__halfS2_fS2_fjLj3072ELj1ELj1ELj4ELj16ENS_18Kernel_traits_baseILj3072ES2_S2_fS2_fjLj128EEEEELb1ELb1ELb0EEEvNS_9FwdParamsE:
	.zero		1128


//--------------------- .nv.constant0._ZN10layer_norm31ln_parallel_residual_fwd_kernelINS_13Kernel_traitsI6__halfS2_fS2_fjLj3072ELj1ELj1ELj4ELj16ENS_18Kernel_traits_baseILj3072ES2_S2_fS2_fjLj128EEEEELb1ELb1ELb1EEEvNS_9FwdParamsE --------------------------
	.section	.nv.constant0._ZN10layer_norm31ln_parallel_residual_fwd_kernelINS_13Kernel_traitsI6__halfS2_fS2_fjLj3072ELj1ELj1ELj4ELj16ENS_18Kernel_traits_baseILj3072ES2_S2_fS2_fjLj128EEEEELb1ELb1ELb1EEEvNS_9FwdParamsE,"a",@progbits
	.sectionflags	@""
	.align	4
.nv.constant0._ZN10layer_norm31ln_parallel_residual_fwd_kernelINS_13Kernel_traitsI6__halfS2_fS2_fjLj3072ELj1ELj1ELj4ELj16ENS_18Kernel_traits_baseILj3072ES2_S2_fS2_fjLj128EEEEELb1ELb1ELb1EEEvNS_9FwdParamsE:
	.zero		1128


//--------------------- .nv.constant0._ZN10layer_norm31ln_parallel_residual_fwd_kernelINS_13Kernel_traitsIf6__halffS2_fjLj3072ELj1ELj1ELj4ELj16ENS_18Kernel_traits_baseILj3072EfS2_fS2_fjLj128EEEEELb0ELb0ELb0EEEvNS_9FwdParamsE --------------------------
	.section	.nv.constant0._ZN10layer_norm31ln_parallel_residual_fwd_kernelINS_13Kernel_traitsIf6__halffS2_fjLj3072ELj1ELj1ELj4ELj16ENS_18Kernel_traits_baseILj3072EfS2_fS2_fjLj128EEEEELb0ELb0ELb0EEEvNS_9FwdParamsE,"a",@progbits
	.sectionflags	@""
	.align	4
.nv.constant0._ZN10layer_norm31ln_parallel_residual_fwd_kernelINS_13Kernel_traitsIf6__halffS2_fjLj3072ELj1ELj1ELj4ELj16ENS_18Kernel_traits_baseILj3072EfS2_fS2_fjLj128EEEEELb0ELb0ELb0EEEvNS_9FwdParamsE:
	.zero		1128


//--------------------- .nv.constant0._ZN10layer_norm31ln_parallel_residual_fwd_kernelINS_13Kernel_traitsIf6__halffS2_fjLj3072ELj1ELj1ELj4ELj16ENS_18Kernel_traits_baseILj3072EfS2_fS2_fjLj128EEEEELb0ELb0ELb1EEEvNS_9FwdParamsE --------------------------
	.section	.nv.constant0._ZN10layer_norm31ln_parallel_residual_fwd_kernelINS_13Kernel_traitsIf6__halffS2_fjLj3072ELj1ELj1ELj4ELj16ENS_18Kernel_traits_baseILj3072EfS2_fS2_fjLj128EEEEELb0ELb0ELb1EEEvNS_9FwdParamsE,"a",@progbits
	.sectionflags	@""
	.align	4
.nv.constant0._ZN10layer_norm31ln_parallel_residual_fwd_kernelINS_13Kernel_traitsIf6__halffS2_fjLj3072ELj1ELj1ELj4ELj16ENS_18Kernel_traits_baseILj3072EfS2_fS2_fjLj128EEEEELb0ELb0ELb1EEEvNS_9FwdParamsE:
	.zero		1128


//--------------------- .nv.constant0._ZN10layer_norm31ln_parallel_residual_fwd_kernelINS_13Kernel_traitsIf6__halffS2_fjLj3072ELj1ELj1ELj4ELj16ENS_18Kernel_traits_baseILj3072EfS2_fS2_fjLj128EEEEELb0ELb1ELb0EEEvNS_9FwdParamsE --------------------------
	.section	.nv.constant0._ZN10layer_norm31ln_parallel_residual_fwd_kernelINS_13Kernel_traitsIf6__halffS2_fjLj3072ELj1ELj1ELj4ELj16ENS_18Kernel_traits_baseILj3072EfS2_fS2_fjLj128EEEEELb0ELb1ELb0EEEvNS_9FwdParamsE,"a",@progbits
	.sectionflags	@""
	.align	4
.nv.constant0._ZN10layer_norm31ln_parallel_residual_fwd_kernelINS_13Kernel_traitsIf6__halffS2_fjLj3072ELj1ELj1ELj4ELj16ENS_18Kernel_traits_baseILj3072EfS2_fS2_fjLj128EEEEELb0ELb1ELb0EEEvNS_9FwdParamsE:
	.zero		1128


//--------------------- .nv.constant0._ZN10layer_norm31ln_parallel_residual_fwd_kernelINS_13Kernel_traitsIf6__halffS2_fjLj3072ELj1ELj1ELj4ELj16ENS_18Kernel_traits_baseILj3072EfS2_fS2_fjLj128EEEEELb0ELb1ELb1EEEvNS_9FwdParamsE --------------------------
	.section	.nv.constant0._ZN10layer_norm31ln_parallel_residual_fwd_kernelINS_13Kernel_traitsIf6__halffS2_fjLj3072ELj1ELj1ELj4ELj16ENS_18Kernel_traits_baseILj3072EfS2_fS2_fjLj128EEEEELb0ELb1ELb1EEEvNS_9FwdParamsE,"a",@progbits
	.sectionflags	@""
	.align	4
.nv.constant0._ZN10layer_norm31ln_parallel_residual_fwd_kernelINS_13Kernel_traitsIf6__halffS2_fjLj3072ELj1ELj1ELj4ELj16ENS_18Kernel_traits_baseILj3072EfS2_fS2_fjLj128EEEEELb0ELb1ELb1EEEvNS_9FwdParamsE:
	.zero		1128


//--------------------- .nv.constant0._ZN10layer_norm31ln_parallel_residual_fwd_kernelINS_13Kernel_traitsIf6__halffS2_fjLj3072ELj1ELj1ELj4ELj16ENS_18Kernel_traits_baseILj3072EfS2_fS2_fjLj128EEEEELb1ELb0ELb0EEEvNS_9FwdParamsE --------------------------
	.section	.nv.constant0._ZN10layer_norm31ln_parallel_residual_fwd_kernelINS_13Kernel_traitsIf6__halffS2_fjLj3072ELj1ELj1ELj4ELj16ENS_18Kernel_traits_baseILj3072EfS2_fS2_fjLj128EEEEELb1ELb0ELb0EEEvNS_9FwdParamsE,"a",@progbits
	.sectionflags	@""
	.align	4
.nv.constant0._ZN10layer_norm31ln_parallel_residual_fwd_kernelINS_13Kernel_traitsIf6__halffS2_fjLj3072ELj1ELj1ELj4ELj16ENS_18Kernel_traits_baseILj3072EfS2_fS2_fjLj128EEEEELb1ELb0ELb0EEEvNS_9FwdParamsE:
	.zero		1128


//--------------------- .nv.constant0._ZN10layer_norm31ln_parallel_residual_fwd_kernelINS_13Kernel_traitsIf6__halffS2_fjLj3072ELj1ELj1ELj4ELj16ENS_18Kernel_traits_baseILj3072EfS2_fS2_fjLj128EEEEELb1ELb0ELb1EEEvNS_9FwdParamsE --------------------------
	.section	.nv.constant0._ZN10layer_norm31ln_parallel_residual_fwd_kernelINS_13Kernel_traitsIf6__halffS2_fjLj3072ELj1ELj1ELj4ELj16ENS_18Kernel_traits_baseILj3072EfS2_fS2_fjLj128EEEEELb1ELb0ELb1EEEvNS_9FwdParamsE,"a",@progbits
	.sectionflags	@""
	.align	4
.nv.constant0._ZN10layer_norm31ln_parallel_residual_fwd_kernelINS_13Kernel_traitsIf6__halffS2_fjLj3072ELj1ELj1ELj4ELj16ENS_18Kernel_traits_baseILj3072EfS2_fS2_fjLj128EEEEELb1ELb0ELb1EEEvNS_9FwdParamsE:
	.zero		1128


//--------------------- .nv.constant0._ZN10layer_norm31ln_parallel_residual_fwd_kernelINS_13Kernel_traitsIf6__halffS2_fjLj3072ELj1ELj1ELj4ELj16ENS_18Kernel_traits_baseILj3072EfS2_fS2_fjLj128EEEEELb1ELb1ELb0EEEvNS_9FwdParamsE --------------------------
	.section	.nv.constant0._ZN10layer_norm31ln_parallel_residual_fwd_kernelINS_13Kernel_traitsIf6__halffS2_fjLj3072ELj1ELj1ELj4ELj16ENS_18Kernel_traits_baseILj3072EfS2_fS2_fjLj128EEEEELb1ELb1ELb0EEEvNS_9FwdParamsE,"a",@progbits
	.sectionflags	@""
	.align	4
.nv.constant0._ZN10layer_norm31ln_parallel_residual_fwd_kernelINS_13Kernel_traitsIf6__halffS2_fjLj3072ELj1ELj1ELj4ELj16ENS_18Kernel_traits_baseILj3072EfS2_fS2_fjLj128EEEEELb1ELb1ELb0EEEvNS_9FwdParamsE:
	.zero		1128


//--------------------- .nv.constant0._ZN10layer_norm31ln_parallel_residual_fwd_kernelINS_13Kernel_traitsIf6__halffS2_fjLj3072ELj1ELj1ELj4ELj16ENS_18Kernel_traits_baseILj3072EfS2_fS2_fjLj128EEEEELb1ELb1ELb1EEEvNS_9FwdParamsE --------------------------
	.section	.nv.constant0._ZN10layer_norm31ln_parallel_residual_fwd_kernelINS_13Kernel_traitsIf6__halffS2_fjLj3072ELj1ELj1ELj4ELj16ENS_18Kernel_traits_baseILj3072EfS2_fS2_fjLj128EEEEELb1ELb1ELb1EEEvNS_9FwdParamsE,"a",@progbits
	.sectionflags	@""
	.align	4
.nv.constant0._ZN10layer_norm31ln_parallel_residual_fwd_kernelINS_13Kernel_traitsIf6__halffS2_fjLj3072ELj1ELj1ELj4ELj16ENS_18Kernel_traits_baseILj3072EfS2_fS2_fjLj128EEEEELb1ELb1ELb1EEEvNS_9FwdParamsE:
	.zero		1128


//--------------------- .nv.constant0._ZN10layer_norm31ln_parallel_residual_fwd_kernelINS_13Kernel_traitsI6__halfffffjLj3072ELj1ELj1ELj4ELj16ENS_18Kernel_traits_baseILj3072ES2_ffffjLj128EEEEELb0ELb0ELb0EEEvNS_9FwdParamsE --------------------------
	.section	.nv.constant0._ZN10layer_norm31ln_parallel_residual_fwd_kernelINS_13Kernel_traitsI6__halfffffjLj3072ELj1ELj1ELj4ELj16ENS_18Kernel_traits_baseILj3072ES2_ffffjLj128EEEEELb0ELb0ELb0EEEvNS_9FwdParamsE,"a",@progbits
	.sectionflags	@""
	.align	4
.nv.constant0._ZN10layer_norm31ln_parallel_residual_fwd_kernelINS_13Kernel_traitsI6__halfffffjLj3072ELj1ELj1ELj4ELj16ENS_18Kernel_traits_baseILj3072ES2_ffffjLj128EEEEELb0ELb0ELb0EEEvNS_9FwdParamsE:
	.zero		1128


//--------------------- .nv.constant0._ZN10layer_norm31ln_parallel_residual_fwd_kernelINS_13Kernel_traitsI6__halfffffjLj3072ELj1ELj1ELj4ELj16ENS_18Kernel_traits_baseILj3072ES2_ffffjLj128EEEEELb0ELb0ELb1EEEvNS_9FwdParamsE --------------------------
	.section	.nv.constant0._ZN10layer_norm31ln_parallel_residual_fwd_kernelINS_13Kernel_traitsI6__halfffffjLj3072ELj1ELj1ELj4ELj16ENS_18Kernel_traits_baseILj3072ES2_ffffjLj128EEEEELb0ELb0ELb1EEEvNS_9FwdParamsE,"a",@progbits
	.sectionflags	@""
	.align	4
.nv.constant0._ZN10layer_norm31ln_parallel_residual_fwd_kernelINS_13Kernel_traitsI6__halfffffjLj3072ELj1ELj1ELj4ELj16ENS_18Kernel_traits_baseILj3072ES2_ffffjLj128EEEEELb0ELb0ELb1EEEvNS_9FwdParamsE:
	.zero		1128


//--------------------- .nv.constant0._ZN10layer_norm31ln_parallel_residual_fwd_kernelINS_13Kernel_traitsI6__halfffffjLj3072ELj1ELj1ELj4ELj16ENS_18Kernel_traits_baseILj3072ES2_ffffjLj128EEEEELb0ELb1ELb0EEEvNS_9FwdParamsE --------------------------
	.section	.nv.constant0._ZN10layer_norm31ln_parallel_residual_fwd_kernelINS_13Kernel_traitsI6__halfffffjLj3072ELj1ELj1ELj4ELj16ENS_18Kernel_traits_baseILj3072ES2_ffffjLj128EEEEELb0ELb1ELb0EEEvNS_9FwdParamsE,"a",@progbits
	.sectionflags	@""
	.align	4
.nv.constant0._ZN10layer_norm31ln_parallel_residual_fwd_kernelINS_13Kernel_traitsI6__halfffffjLj3072ELj1ELj1ELj4ELj16ENS_18Kernel_traits_baseILj3072ES2_ffffjLj128EEEEELb0ELb1ELb0EEEvNS_9FwdParamsE:
	.zero		1128


//--------------------- .nv.constant0._ZN10layer_norm31ln_parallel_residual_fwd_kernelINS_13Kernel_traitsI6__halfffffjLj3072ELj1ELj1ELj4ELj16ENS_18Kernel_traits_baseILj3072ES2_ffffjLj128EEEEELb0ELb1ELb1EEEvNS_9FwdParamsE --------------------------
	.section	.nv.constant0._ZN10layer_norm31ln_parallel_residual_fwd_kernelINS_13Kernel_traitsI6__halfffffjLj3072ELj1ELj1ELj4ELj16ENS_18Kernel_traits_baseILj3072ES2_ffffjLj128EEEEELb0ELb1ELb1EEEvNS_9FwdParamsE,"a",@progbits
	.sectionflags	@""
	.align	4
.nv.constant0._ZN10layer_norm31ln_parallel_residual_fwd_kernelINS_13Kernel_traitsI6__halfffffjLj3072ELj1ELj1ELj4ELj16ENS_18Kernel_traits_baseILj3072ES2_ffffjLj128EEEEELb0ELb1ELb1EEEvNS_9FwdParamsE:
	.zero		1128


//--------------------- .nv.constant0._ZN10layer_norm31ln_parallel_residual_fwd_kernelINS_13Kernel_traitsI6__halfffffjLj3072ELj1ELj1ELj4ELj16ENS_18Kernel_traits_baseILj3072ES2_ffffjLj128EEEEELb1ELb0ELb0EEEvNS_9FwdParamsE --------------------------
	.section	.nv.constant0._ZN10layer_norm31ln_parallel_residual_fwd_kernelINS_13Kernel_traitsI6__halfffffjLj3072ELj1ELj1ELj4ELj16ENS_18Kernel_traits_baseILj3072ES2_ffffjLj128EEEEELb1ELb0ELb0EEEvNS_9FwdParamsE,"a",@progbits
	.sectionflags	@""
	.align	4
.nv.constant0._ZN10layer_norm31ln_parallel_residual_fwd_kernelINS_13Kernel_traitsI6__halfffffjLj3072ELj1ELj1ELj4ELj16ENS_18Kernel_traits_baseILj3072ES2_ffffjLj128EEEEELb1ELb0ELb0EEEvNS_9FwdParamsE:
	.zero		1128


//--------------------- .nv.constant0._ZN10layer_norm31ln_parallel_residual_fwd_kernelINS_13Kernel_traitsI6__halfffffjLj3072ELj1ELj1ELj4ELj16ENS_18Kernel_traits_baseILj3072ES2_ffffjLj128EEEEELb1ELb0ELb1EEEvNS_9FwdParamsE --------------------------
	.section	.nv.constant0._ZN10layer_norm31ln_parallel_residual_fwd_kernelINS_13Kernel_traitsI6__halfffffjLj3072ELj1ELj1ELj4ELj16ENS_18Kernel_traits_baseILj3072ES2_ffffjLj128EEEEELb1ELb0ELb1EEEvNS_9FwdParamsE,"a",@progbits
	.sectionflags	@""
	.align	4
.nv.constant0._ZN10layer_norm31ln_parallel_residual_fwd_kernelINS_13Kernel_traitsI6__halfffffjLj3072ELj1ELj1ELj4ELj16ENS_18Kernel_traits_baseILj3072ES2_ffffjLj128EEEEELb1ELb0ELb1EEEvNS_9FwdParamsE:
	.zero		1128


//--------------------- .nv.constant0._ZN10layer_norm31ln_parallel_residual_fwd_kernelINS_13Kernel_traitsI6__halfffffjLj3072ELj1ELj1ELj4ELj16ENS_18Kernel_traits_baseILj3072ES2_ffffjLj128EEEEELb1ELb1ELb0EEEvNS_9FwdParamsE --------------------------
	.section	.nv.constant0._ZN10layer_norm31ln_parallel_residual_fwd_kernelINS_13Kernel_traitsI6__halfffffjLj3072ELj1ELj1ELj4ELj16ENS_18Kernel_traits_baseILj3072ES2_ffffjLj128EEEEELb1ELb1ELb0EEEvNS_9FwdParamsE,"a",@progbits
	.sectionflags	@""
	.align	4
.nv.constant0._ZN10layer_norm31ln_parallel_residual_fwd_kernelINS_13Kernel_traitsI6__halfffffjLj3072ELj1ELj1ELj4ELj16ENS_18Kernel_traits_baseILj3072ES2_ffffjLj128EEEEELb1ELb1ELb0EEEvNS_9FwdParamsE:
	.zero		1128


//--------------------- .nv.constant0._ZN10layer_norm31ln_parallel_residual_fwd_kernelINS_13Kernel_traitsI6__halfffffjLj3072ELj1ELj1ELj4ELj16ENS_18Kernel_traits_baseILj3072ES2_ffffjLj128EEEEELb1ELb1ELb1EEEvNS_9FwdParamsE --------------------------
	.section	.nv.constant0._ZN10layer_norm31ln_parallel_residual_fwd_kernelINS_13Kernel_traitsI6__halfffffjLj3072ELj1ELj1ELj4ELj16ENS_18Kernel_traits_baseILj3072ES2_ffffjLj128EEEEELb1ELb1ELb1EEEvNS_9FwdParamsE,"a",@progbits
	.sectionflags	@""
	.align	4
.nv.constant0._ZN10layer_norm31ln_parallel_residual_fwd_kernelINS_13Kernel_traitsI6__halfffffjLj3072ELj1ELj1ELj4ELj16ENS_18Kernel_traits_baseILj3072ES2_ffffjLj128EEEEELb1ELb1ELb1EEEvNS_9FwdParamsE:
	.zero		1128


//--------------------- .nv.constant0._ZN10layer_norm31ln_parallel_residual_fwd_kernelINS_13Kernel_traitsIfffffjLj3072ELj1ELj1ELj4ELj16ENS_18Kernel_traits_baseILj3072EfffffjLj128EEEEELb0ELb0ELb0EEEvNS_9FwdParamsE --------------------------
	.section	.nv.constant0._ZN10layer_norm31ln_parallel_residual_fwd_kernelINS_13Kernel_traitsIfffffjLj3072ELj1ELj1ELj4ELj16ENS_18Kernel_traits_baseILj3072EfffffjLj128EEEEELb0ELb0ELb0EEEvNS_9FwdParamsE,"a",@progbits
	.sectionflags	@""
	.align	4
.nv.constant0._ZN10layer_norm31ln_parallel_residual_fwd_kernelINS_13Kernel_traitsIfffffjLj3072ELj1ELj1ELj4ELj16ENS_18Kernel_traits_baseILj3072EfffffjLj128EEEEELb0ELb0ELb0EEEvNS_9FwdParamsE:
	.zero		1128


//--------------------- .nv.constant0._ZN10layer_norm31ln_parallel_residual_fwd_kernelINS_13Kernel_traitsIfffffjLj3072ELj1ELj1ELj4ELj16ENS_18Kernel_traits_baseILj3072EfffffjLj128EEEEELb0ELb0ELb1EEEvNS_9FwdParamsE --------------------------
	.section	.nv.constant0._ZN10layer_norm31ln_parallel_residual_fwd_kernelINS_13Kernel_traitsIfffffjLj3072ELj1ELj1ELj4ELj16ENS_18Kernel_traits_baseILj3072EfffffjLj128EEEEELb0ELb0ELb1EEEvNS_9FwdParamsE,"a",@progbits
	.sectionflags	@""
	.align	4
.nv.constant0._ZN10layer_norm31ln_parallel_residual_fwd_kernelINS_13Kernel_traitsIfffffjLj3072ELj1ELj1ELj4ELj16ENS_18Kernel_traits_baseILj3072EfffffjLj128EEEEELb0ELb0ELb1EEEvNS_9FwdParamsE:
	.zero		1128


//--------------------- .nv.constant0._ZN10layer_norm31ln_parallel_residual_fwd_kernelINS_13Kernel_traitsIfffffjLj3072ELj1ELj1ELj4ELj16ENS_18Kernel_traits_baseILj3072EfffffjLj128EEEEELb0ELb1ELb0EEEvNS_9FwdParamsE --------------------------
	.section	.nv.constant0._ZN10layer_norm31ln_parallel_residual_fwd_kernelINS_13Kernel_traitsIfffffjLj3072ELj1ELj1ELj4ELj16ENS_18Kernel_traits_baseILj3072EfffffjLj128EEEEELb0ELb1ELb0EEEvNS_9FwdParamsE,"a",@progbits
	.sectionflags	@""
	.align	4
.nv.constant0._ZN10layer_norm31ln_parallel_residual_fwd_kernelINS_13Kernel_traitsIfffffjLj3072ELj1ELj1ELj4ELj16ENS_18Kernel_traits_baseILj3072EfffffjLj128EEEEELb0ELb1ELb0EEEvNS_9FwdParamsE:
	.zero		1128


//--------------------- .nv.constant0._ZN10layer_norm31ln_parallel_residual_fwd_kernelINS_13Kernel_traitsIfffffjLj3072ELj1ELj1ELj4ELj16ENS_18Kernel_traits_baseILj3072EfffffjLj128EEEEELb0ELb1ELb1EEEvNS_9FwdParamsE --------------------------
	.section	.nv.constant0._ZN10layer_norm31ln_parallel_residual_fwd_kernelINS_13Kernel_traitsIfffffjLj3072ELj1ELj1ELj4ELj16ENS_18Kernel_traits_baseILj3072EfffffjLj128EEEEELb0ELb1ELb1EEEvNS_9FwdParamsE,"a",@progbits
	.sectionflags	@""
	.align	4
.nv.constant0._ZN10layer_norm31ln_parallel_residual_fwd_kernelINS_13Kernel_traitsIfffffjLj3072ELj1ELj1ELj4ELj16ENS_18Kernel_traits_baseILj3072EfffffjLj128EEEEELb0ELb1ELb1EEEvNS_9FwdParamsE:
	.zero		1128


//--------------------- .nv.constant0._ZN10layer_norm31ln_parallel_residual_fwd_kernelINS_13Kernel_traitsIfffffjLj3072ELj1ELj1ELj4ELj16ENS_18Kernel_traits_baseILj3072EfffffjLj128EEEEELb1ELb0ELb0EEEvNS_9FwdParamsE --------------------------
	.section	.nv.constant0._ZN10layer_norm31ln_parallel_residual_fwd_kernelINS_13Kernel_traitsIfffffjLj3072ELj1ELj1ELj4ELj16ENS_18Kernel_traits_baseILj3072EfffffjLj128EEEEELb1ELb0ELb0EEEvNS_9FwdParamsE,"a",@progbits
	.sectionflags	@""
	.align	4
.nv.constant0._ZN10layer_norm31ln_parallel_residual_fwd_kernelINS_13Kernel_traitsIfffffjLj3072ELj1ELj1ELj4ELj16ENS_18Kernel_traits_baseILj3072EfffffjLj128EEEEELb1ELb0ELb0EEEvNS_9FwdParamsE:
	.zero		1128


//--------------------- .nv.constant0._ZN10layer_norm31ln_parallel_residual_fwd_kernelINS_13Kernel_traitsIfffffjLj3072ELj1ELj1ELj4ELj16ENS_18Kernel_traits_baseILj3072EfffffjLj128EEEEELb1ELb0ELb1EEEvNS_9FwdParamsE --------------------------
	.section	.nv.constant0._ZN10layer_norm31ln_parallel_residual_fwd_kernelINS_13Kernel_traitsIfffffjLj3072ELj1ELj1ELj4ELj16ENS_18Kernel_traits_baseILj3072EfffffjLj128EEEEELb1ELb0ELb1EEEvNS_9FwdParamsE,"a",@progbits
	.sectionflags	@""
	.align	4
.nv.constant0._ZN10layer_norm31ln_parallel_residual_fwd_kernelINS_13Kernel_traitsIfffffjLj3072ELj1ELj1ELj4ELj16ENS_18Kernel_traits_baseILj3072EfffffjLj128EEEEELb1ELb0ELb1EEEvNS_9FwdParamsE:
	.zero		1128


//--------------------- .nv.constant0._ZN10layer_norm31ln_parallel_residual_fwd_kernelINS_13Kernel_traitsIfffffjLj3072ELj1ELj1ELj4ELj16ENS_18Kernel_traits_baseILj3072EfffffjLj128EEEEELb1ELb1ELb0EEEvNS_9FwdParamsE --------------------------
	.section	.nv.constant0._ZN10layer_norm31ln_parallel_residual_fwd_kernelINS_13Kernel_traitsIfffffjLj3072ELj1ELj1ELj4ELj16ENS_18Kernel_traits_baseILj3072EfffffjLj128EEEEELb1ELb1ELb0EEEvNS_9FwdParamsE,"a",@progbits
	.sectionflags	@""
	.align	4
.nv.constant0._ZN10layer_norm31ln_parallel_residual_fwd_kernelINS_13Kernel_traitsIfffffjLj3072ELj1ELj1ELj4ELj16ENS_18Kernel_traits_baseILj3072EfffffjLj128EEEEELb1ELb1ELb0EEEvNS_9FwdParamsE:
	.zero		1128


//--------------------- .nv.constant0._ZN10layer_norm31ln_parallel_residual_fwd_kernelINS_13Kernel_traitsIfffffjLj3072ELj1ELj1ELj4ELj16ENS_18Kernel_traits_baseILj3072EfffffjLj128EEEEELb1ELb1ELb1EEEvNS_9FwdParamsE --------------------------
	.section	.nv.constant0._ZN10layer_norm31ln_parallel_residual_fwd_kernelINS_13Kernel_traitsIfffffjLj3072ELj1ELj1ELj4ELj16ENS_18Kernel_traits_baseILj3072EfffffjLj128EEEEELb1ELb1ELb1EEEvNS_9FwdParamsE,"a",@progbits
	.sectionflags	@""
	.align	4
.nv.constant0._ZN10layer_norm31ln_parallel_residual_fwd_kernelINS_13Kernel_traitsIfffffjLj3072ELj1ELj1ELj4ELj16ENS_18Kernel_traits_baseILj3072EfffffjLj128EEEEELb1ELb1ELb1EEEvNS_9FwdParamsE:
	.zero		1128


//--------------------- SYMBOLS --------------------------

	.type		.nv.reservedSmem.offset0,@object
	.size		.nv.reservedSmem.offset0,0x4
	.type		.nv.reservedSmem.cap,@object
	.size		.nv.reservedSmem.cap,0x4
